//
// Generated by NVIDIA NVVM Compiler
//
// Compiler Build ID: CL-36424714
// Cuda compilation tools, release 13.0, V13.0.88
// Based on NVVM 20.0.0
//

.version 9.0
.target sm_100
.address_size 64

	// .globl	_Z32block_attn_mask_1warp_n16_kernelP6__halfS0_S0_PKiS2_S2_S2_S0_S2_S2_iiifiiii
.extern .shared .align 16 .b8 shared_mem[];

.visible .entry _Z32block_attn_mask_1warp_n16_kernelP6__halfS0_S0_PKiS2_S2_S2_S0_S2_S2_iiifiiii(
	.param .u64 .ptr .align 1 _Z32block_attn_mask_1warp_n16_kernelP6__halfS0_S0_PKiS2_S2_S2_S0_S2_S2_iiifiiii_param_0,
	.param .u64 .ptr .align 1 _Z32block_attn_mask_1warp_n16_kernelP6__halfS0_S0_PKiS2_S2_S2_S0_S2_S2_iiifiiii_param_1,
	.param .u64 .ptr .align 1 _Z32block_attn_mask_1warp_n16_kernelP6__halfS0_S0_PKiS2_S2_S2_S0_S2_S2_iiifiiii_param_2,
	.param .u64 .ptr .align 1 _Z32block_attn_mask_1warp_n16_kernelP6__halfS0_S0_PKiS2_S2_S2_S0_S2_S2_iiifiiii_param_3,
	.param .u64 .ptr .align 1 _Z32block_attn_mask_1warp_n16_kernelP6__halfS0_S0_PKiS2_S2_S2_S0_S2_S2_iiifiiii_param_4,
	.param .u64 .ptr .align 1 _Z32block_attn_mask_1warp_n16_kernelP6__halfS0_S0_PKiS2_S2_S2_S0_S2_S2_iiifiiii_param_5,
	.param .u64 .ptr .align 1 _Z32block_attn_mask_1warp_n16_kernelP6__halfS0_S0_PKiS2_S2_S2_S0_S2_S2_iiifiiii_param_6,
	.param .u64 .ptr .align 1 _Z32block_attn_mask_1warp_n16_kernelP6__halfS0_S0_PKiS2_S2_S2_S0_S2_S2_iiifiiii_param_7,
	.param .u64 .ptr .align 1 _Z32block_attn_mask_1warp_n16_kernelP6__halfS0_S0_PKiS2_S2_S2_S0_S2_S2_iiifiiii_param_8,
	.param .u64 .ptr .align 1 _Z32block_attn_mask_1warp_n16_kernelP6__halfS0_S0_PKiS2_S2_S2_S0_S2_S2_iiifiiii_param_9,
	.param .u32 _Z32block_attn_mask_1warp_n16_kernelP6__halfS0_S0_PKiS2_S2_S2_S0_S2_S2_iiifiiii_param_10,
	.param .u32 _Z32block_attn_mask_1warp_n16_kernelP6__halfS0_S0_PKiS2_S2_S2_S0_S2_S2_iiifiiii_param_11,
	.param .u32 _Z32block_attn_mask_1warp_n16_kernelP6__halfS0_S0_PKiS2_S2_S2_S0_S2_S2_iiifiiii_param_12,
	.param .f32 _Z32block_attn_mask_1warp_n16_kernelP6__halfS0_S0_PKiS2_S2_S2_S0_S2_S2_iiifiiii_param_13,
	.param .u32 _Z32block_attn_mask_1warp_n16_kernelP6__halfS0_S0_PKiS2_S2_S2_S0_S2_S2_iiifiiii_param_14,
	.param .u32 _Z32block_attn_mask_1warp_n16_kernelP6__halfS0_S0_PKiS2_S2_S2_S0_S2_S2_iiifiiii_param_15,
	.param .u32 _Z32block_attn_mask_1warp_n16_kernelP6__halfS0_S0_PKiS2_S2_S2_S0_S2_S2_iiifiiii_param_16,
	.param .u32 _Z32block_attn_mask_1warp_n16_kernelP6__halfS0_S0_PKiS2_S2_S2_S0_S2_S2_iiifiiii_param_17
)
{
	.local .align 16 .b8 	__local_depot0[64];
	.reg .b64 	%SP;
	.reg .b64 	%SPL;
	.reg .pred 	%p<143>;
	.reg .b16 	%rs<418>;
	.reg .b32 	%r<1516>;
	.reg .b32 	%f<838>;
	.reg .b64 	%rd<157>;

	mov.u64 	%SPL, __local_depot0;
	ld.param.u64 	%rd11, [_Z32block_attn_mask_1warp_n16_kernelP6__halfS0_S0_PKiS2_S2_S2_S0_S2_S2_iiifiiii_param_1];
	ld.param.u64 	%rd12, [_Z32block_attn_mask_1warp_n16_kernelP6__halfS0_S0_PKiS2_S2_S2_S0_S2_S2_iiifiiii_param_2];
	ld.param.u32 	%r312, [_Z32block_attn_mask_1warp_n16_kernelP6__halfS0_S0_PKiS2_S2_S2_S0_S2_S2_iiifiiii_param_10];
	ld.param.u32 	%r313, [_Z32block_attn_mask_1warp_n16_kernelP6__halfS0_S0_PKiS2_S2_S2_S0_S2_S2_iiifiiii_param_11];
	ld.param.f32 	%f69, [_Z32block_attn_mask_1warp_n16_kernelP6__halfS0_S0_PKiS2_S2_S2_S0_S2_S2_iiifiiii_param_13];
	ld.param.u32 	%r314, [_Z32block_attn_mask_1warp_n16_kernelP6__halfS0_S0_PKiS2_S2_S2_S0_S2_S2_iiifiiii_param_14];
	ld.param.u32 	%r315, [_Z32block_attn_mask_1warp_n16_kernelP6__halfS0_S0_PKiS2_S2_S2_S0_S2_S2_iiifiiii_param_15];
	ld.param.u32 	%r317, [_Z32block_attn_mask_1warp_n16_kernelP6__halfS0_S0_PKiS2_S2_S2_S0_S2_S2_iiifiiii_param_17];
	add.u64 	%rd1, %SPL, 0;
	add.u64 	%rd2, %SPL, 0;
	mov.u32 	%r1, %ctaid.x;
	mov.u32 	%r2, %tid.x;
	and.b32  	%r3, %r2, 31;
	setp.gt.s32 	%p2, %r312, 32;
	@%p2 bra 	$L__BB0_2;
	div.s32 	%r1399, 32, %r312;
	bra.uni 	$L__BB0_3;
$L__BB0_2:
	shr.u32 	%r1400, %r312, 5;
$L__BB0_3:
	ld.param.u64 	%rd151, [_Z32block_attn_mask_1warp_n16_kernelP6__halfS0_S0_PKiS2_S2_S2_S0_S2_S2_iiifiiii_param_5];
	ld.param.u64 	%rd148, [_Z32block_attn_mask_1warp_n16_kernelP6__halfS0_S0_PKiS2_S2_S2_S0_S2_S2_iiifiiii_param_3];
	mul.lo.s32 	%r8, %r312, %r1;
	mov.u32 	%r320, %ctaid.y;
	mul.lo.s32 	%r321, %r314, %r320;
	mov.u32 	%r322, %ctaid.z;
	mad.lo.s32 	%r9, %r315, %r322, %r321;
	mul.lo.s32 	%r323, %r317, %r312;
	mul.lo.s32 	%r324, %r317, %r313;
	mul.lo.s32 	%r325, %r313, %r312;
	add.s32 	%r10, %r317, 16;
	shl.b32 	%r326, %r312, 4;
	add.s32 	%r11, %r323, %r326;
	shl.b32 	%r327, %r313, 4;
	add.s32 	%r328, %r324, %r327;
	add.s32 	%r12, %r313, 16;
	add.s32 	%r329, %r325, %r326;
	shr.s32 	%r330, %r323, 31;
	shr.u32 	%r331, %r330, 27;
	add.s32 	%r332, %r323, %r331;
	shr.s32 	%r13, %r332, 5;
	shr.s32 	%r333, %r324, 31;
	shr.u32 	%r334, %r333, 27;
	add.s32 	%r335, %r324, %r334;
	shr.s32 	%r336, %r325, 31;
	shr.u32 	%r337, %r336, 27;
	add.s32 	%r338, %r325, %r337;
	shr.s32 	%r14, %r338, 5;
	shr.s32 	%r15, %r332, 6;
	shr.s32 	%r16, %r335, 6;
	shr.s32 	%r17, %r338, 6;
	shl.b32 	%r339, %r11, 1;
	mov.u32 	%r340, shared_mem;
	add.s32 	%r18, %r340, %r339;
	shl.b32 	%r341, %r328, 1;
	add.s32 	%r19, %r18, %r341;
	shl.b32 	%r342, %r329, 1;
	add.s32 	%r20, %r19, %r342;
	cvta.to.global.u64 	%rd22, %rd148;
	mul.wide.u32 	%rd23, %r1, 4;
	add.s64 	%rd24, %rd22, %rd23;
	ld.global.u32 	%r343, [%rd24+4];
	ld.global.u32 	%r344, [%rd24];
	sub.s32 	%r21, %r343, %r344;
	cvta.to.global.u64 	%rd25, %rd151;
	add.s64 	%rd26, %rd25, %rd23;
	ld.global.u32 	%r345, [%rd26+4];
	ld.global.u32 	%r346, [%rd26];
	sub.s32 	%r22, %r345, %r346;
	setp.lt.s32 	%p3, %r15, 1;
	@%p3 bra 	$L__BB0_12;
	ld.param.u32 	%r1395, [_Z32block_attn_mask_1warp_n16_kernelP6__halfS0_S0_PKiS2_S2_S2_S0_S2_S2_iiifiiii_param_16];
	mad.lo.s32 	%r348, %r1395, %r8, %r9;
	shr.u32 	%r349, %r348, 31;
	add.s32 	%r350, %r348, %r349;
	shr.s32 	%r351, %r350, 1;
	cvt.s64.s32 	%rd3, %r351;
	setp.lt.u32 	%p4, %r15, 4;
	mov.b32 	%r1403, 0;
	@%p4 bra 	$L__BB0_7;
	and.b32  	%r1403, %r15, 2147483644;
	mov.b32 	%r1401, 0;
$L__BB0_6:
	.pragma "nounroll";
	ld.param.u64 	%rd144, [_Z32block_attn_mask_1warp_n16_kernelP6__halfS0_S0_PKiS2_S2_S2_S0_S2_S2_iiifiiii_param_0];
	mad.lo.s32 	%r358, %r1401, 40, %r3;
	shl.b32 	%r359, %r1401, 5;
	add.s32 	%r360, %r359, %r2;
	cvt.u64.u32 	%rd31, %r360;
	add.s64 	%rd32, %rd31, %rd3;
	shl.b64 	%rd33, %rd32, 2;
	add.s64 	%rd27, %rd144, %rd33;
	shl.b32 	%r361, %r358, 2;
	add.s32 	%r353, %r340, %r361;
	// begin inline asm
	cp.async.ca.shared.global [%r353], [%rd27], 4, 4;
	// end inline asm
	mov.f32 	%f70, 0f00000000;
	// begin inline asm
	{.reg .f16 low;
  cvt.rn.f16.f32 low, %f70;
  mov.b32 %r354, {low,low};}

	// end inline asm
	add.s32 	%r363, %r20, %r361;
	st.shared.u32 	[%r363], %r354;
	add.s64 	%rd28, %rd27, 128;
	add.s32 	%r355, %r353, 160;
	// begin inline asm
	cp.async.ca.shared.global [%r355], [%rd28], 4, 4;
	// end inline asm
	st.shared.u32 	[%r363+160], %r354;
	add.s64 	%rd29, %rd27, 256;
	add.s32 	%r356, %r353, 320;
	// begin inline asm
	cp.async.ca.shared.global [%r356], [%rd29], 4, 4;
	// end inline asm
	st.shared.u32 	[%r363+320], %r354;
	add.s64 	%rd30, %rd27, 384;
	add.s32 	%r357, %r353, 480;
	// begin inline asm
	cp.async.ca.shared.global [%r357], [%rd30], 4, 4;
	// end inline asm
	st.shared.u32 	[%r363+480], %r354;
	add.s32 	%r1401, %r1401, 4;
	setp.ne.s32 	%p5, %r1401, %r1403;
	@%p5 bra 	$L__BB0_6;
$L__BB0_7:
	and.b32  	%r364, %r15, 3;
	setp.eq.s32 	%p6, %r364, 0;
	@%p6 bra 	$L__BB0_12;
	setp.eq.s32 	%p7, %r364, 1;
	@%p7 bra 	$L__BB0_10;
	ld.param.u64 	%rd145, [_Z32block_attn_mask_1warp_n16_kernelP6__halfS0_S0_PKiS2_S2_S2_S0_S2_S2_iiifiiii_param_0];
	mad.lo.s32 	%r368, %r1403, 40, %r3;
	shl.b32 	%r369, %r1403, 5;
	add.s32 	%r370, %r369, %r2;
	cvt.u64.u32 	%rd36, %r370;
	add.s64 	%rd37, %rd36, %rd3;
	shl.b64 	%rd38, %rd37, 2;
	add.s64 	%rd34, %rd145, %rd38;
	shl.b32 	%r371, %r368, 2;
	add.s32 	%r365, %r340, %r371;
	// begin inline asm
	cp.async.ca.shared.global [%r365], [%rd34], 4, 4;
	// end inline asm
	mov.f32 	%f71, 0f00000000;
	// begin inline asm
	{.reg .f16 low;
  cvt.rn.f16.f32 low, %f71;
  mov.b32 %r366, {low,low};}

	// end inline asm
	add.s32 	%r373, %r20, %r371;
	st.shared.u32 	[%r373], %r366;
	add.s32 	%r374, %r370, 32;
	cvt.u64.u32 	%rd39, %r374;
	add.s64 	%rd40, %rd39, %rd3;
	shl.b64 	%rd41, %rd40, 2;
	add.s64 	%rd35, %rd145, %rd41;
	add.s32 	%r367, %r365, 160;
	// begin inline asm
	cp.async.ca.shared.global [%r367], [%rd35], 4, 4;
	// end inline asm
	st.shared.u32 	[%r373+160], %r366;
	add.s32 	%r1403, %r1403, 2;
$L__BB0_10:
	and.b32  	%r375, %r13, 2;
	setp.eq.s32 	%p8, %r375, 0;
	@%p8 bra 	$L__BB0_12;
	ld.param.u64 	%rd146, [_Z32block_attn_mask_1warp_n16_kernelP6__halfS0_S0_PKiS2_S2_S2_S0_S2_S2_iiifiiii_param_0];
	mad.lo.s32 	%r378, %r1403, 40, %r3;
	shl.b32 	%r379, %r1403, 5;
	add.s32 	%r380, %r379, %r2;
	cvt.u64.u32 	%rd43, %r380;
	add.s64 	%rd44, %rd43, %rd3;
	shl.b64 	%rd45, %rd44, 2;
	add.s64 	%rd42, %rd146, %rd45;
	shl.b32 	%r381, %r378, 2;
	add.s32 	%r376, %r340, %r381;
	// begin inline asm
	cp.async.ca.shared.global [%r376], [%rd42], 4, 4;
	// end inline asm
	mov.f32 	%f72, 0f00000000;
	// begin inline asm
	{.reg .f16 low;
  cvt.rn.f16.f32 low, %f72;
  mov.b32 %r377, {low,low};}

	// end inline asm
	add.s32 	%r383, %r20, %r381;
	st.shared.u32 	[%r383], %r377;
$L__BB0_12:
	add.s32 	%r29, %r20, %r339;
	shl.b32 	%r385, %r312, 2;
	add.s32 	%r386, %r29, %r385;
	add.s32 	%r30, %r386, %r385;
	add.s32 	%r31, %r30, %r385;
	// begin inline asm
	cp.async.commit_group;
	// end inline asm
	// begin inline asm
	cp.async.wait_group 0;
	// end inline asm
	bar.sync 	0;
	add.s32 	%r387, %r22, %r21;
	setp.lt.s32 	%p9, %r387, 1;
	@%p9 bra 	$L__BB0_39;
	shr.u32 	%r389, %r313, 31;
	add.s32 	%r390, %r313, %r389;
	shr.s32 	%r391, %r390, 1;
	add.s32 	%r32, %r391, -1;
	and.b32  	%r33, %r391, 3;
	and.b32  	%r34, %r391, 7;
	add.s32 	%r392, %r313, -1;
	shr.u32 	%r393, %r392, 4;
	add.s32 	%r394, %r393, 1;
	add.s32 	%r395, %r317, -1;
	shr.u32 	%r396, %r395, 4;
	add.s32 	%r397, %r396, 1;
	min.s32 	%r398, %r312, %r313;
	setp.lt.s32 	%p1, %r398, 1;
	and.b32  	%r35, %r394, 536870896;
	and.b32  	%r36, %r394, 3;
	and.b32  	%r37, %r397, 3;
	and.b32  	%r38, %r397, 536870908;
	and.b32  	%r39, %r14, 30;
	and.b32  	%r40, %r14, 14;
	and.b32  	%r41, %r391, 1073741820;
	and.b32  	%r42, %r391, 1;
	and.b32  	%r43, %r391, 1073741816;
	and.b32  	%r44, %r397, 536870910;
	and.b32  	%r45, %r394, 536870908;
	mov.b32 	%r1404, 0;
	mov.u32 	%r1405, %r1404;
	mov.u32 	%r1406, %r1404;
$L__BB0_14:
	ld.param.u64 	%rd156, [_Z32block_attn_mask_1warp_n16_kernelP6__halfS0_S0_PKiS2_S2_S2_S0_S2_S2_iiifiiii_param_9];
	ld.param.u64 	%rd155, [_Z32block_attn_mask_1warp_n16_kernelP6__halfS0_S0_PKiS2_S2_S2_S0_S2_S2_iiifiiii_param_8];
	setp.lt.s32 	%p10, %r16, 1;
	cvta.to.global.u64 	%rd46, %rd155;
	mov.u32 	%r399, %ctaid.x;
	mul.wide.u32 	%rd47, %r399, 4;
	add.s64 	%rd48, %rd46, %rd47;
	ld.global.u32 	%r400, [%rd48];
	add.s32 	%r401, %r400, %r1404;
	cvta.to.global.u64 	%rd49, %rd156;
	mul.wide.s32 	%rd50, %r401, 4;
	add.s64 	%rd51, %rd49, %rd50;
	ld.global.u32 	%r53, [%rd51];
	mul.lo.s32 	%r54, %r53, %r313;
	@%p10 bra 	$L__BB0_22;
	ld.param.u32 	%r1396, [_Z32block_attn_mask_1warp_n16_kernelP6__halfS0_S0_PKiS2_S2_S2_S0_S2_S2_iiifiiii_param_16];
	setp.lt.u32 	%p11, %r16, 4;
	mad.lo.s32 	%r403, %r54, %r1396, %r9;
	shr.u32 	%r404, %r403, 31;
	add.s32 	%r405, %r403, %r404;
	shr.s32 	%r406, %r405, 1;
	cvt.s64.s32 	%rd5, %r406;
	mov.b32 	%r1408, 0;
	@%p11 bra 	$L__BB0_18;
	mov.b32 	%r1407, 0;
$L__BB0_17:
	.pragma "nounroll";
	mad.lo.s32 	%r412, %r1407, 40, %r3;
	shl.b32 	%r413, %r1407, 5;
	add.s32 	%r414, %r413, %r2;
	cvt.u64.u32 	%rd56, %r414;
	add.s64 	%rd57, %rd56, %rd5;
	shl.b64 	%rd58, %rd57, 2;
	add.s64 	%rd52, %rd11, %rd58;
	shl.b32 	%r415, %r412, 2;
	add.s32 	%r408, %r18, %r415;
	// begin inline asm
	cp.async.ca.shared.global [%r408], [%rd52], 4, 4;
	// end inline asm
	add.s64 	%rd53, %rd52, 128;
	add.s32 	%r409, %r408, 160;
	// begin inline asm
	cp.async.ca.shared.global [%r409], [%rd53], 4, 4;
	// end inline asm
	add.s64 	%rd54, %rd52, 256;
	add.s32 	%r410, %r408, 320;
	// begin inline asm
	cp.async.ca.shared.global [%r410], [%rd54], 4, 4;
	// end inline asm
	add.s64 	%rd55, %rd52, 384;
	add.s32 	%r411, %r408, 480;
	// begin inline asm
	cp.async.ca.shared.global [%r411], [%rd55], 4, 4;
	// end inline asm
	add.s32 	%r1407, %r1407, 4;
	and.b32  	%r1408, %r16, 2147483644;
	setp.ne.s32 	%p12, %r1407, %r1408;
	@%p12 bra 	$L__BB0_17;
$L__BB0_18:
	and.b32  	%r416, %r16, 3;
	setp.eq.s32 	%p13, %r416, 0;
	@%p13 bra 	$L__BB0_22;
	setp.eq.s32 	%p14, %r416, 1;
	mad.lo.s32 	%r419, %r1408, 40, %r3;
	shl.b32 	%r420, %r1408, 5;
	add.s32 	%r59, %r420, %r2;
	cvt.u64.u32 	%rd60, %r59;
	add.s64 	%rd61, %rd60, %rd5;
	shl.b64 	%rd62, %rd61, 2;
	add.s64 	%rd59, %rd11, %rd62;
	shl.b32 	%r421, %r419, 2;
	add.s32 	%r417, %r18, %r421;
	// begin inline asm
	cp.async.ca.shared.global [%r417], [%rd59], 4, 4;
	// end inline asm
	@%p14 bra 	$L__BB0_22;
	setp.eq.s32 	%p15, %r416, 2;
	add.s32 	%r424, %r59, 32;
	cvt.u64.u32 	%rd64, %r424;
	add.s64 	%rd65, %rd64, %rd5;
	shl.b64 	%rd66, %rd65, 2;
	add.s64 	%rd63, %rd11, %rd66;
	add.s32 	%r422, %r417, 160;
	// begin inline asm
	cp.async.ca.shared.global [%r422], [%rd63], 4, 4;
	// end inline asm
	@%p15 bra 	$L__BB0_22;
	add.s32 	%r426, %r59, 64;
	cvt.u64.u32 	%rd68, %r426;
	add.s64 	%rd69, %rd68, %rd5;
	shl.b64 	%rd70, %rd69, 2;
	add.s64 	%rd67, %rd11, %rd70;
	add.s32 	%r425, %r417, 320;
	// begin inline asm
	cp.async.ca.shared.global [%r425], [%rd67], 4, 4;
	// end inline asm
$L__BB0_22:
	// begin inline asm
	cp.async.commit_group;
	// end inline asm
	// begin inline asm
	cp.async.wait_group 0;
	// end inline asm
	bar.sync 	0;
	@%p1 bra 	$L__BB0_88;
	setp.gt.s32 	%p16, %r317, 0;
	@%p16 bra 	$L__BB0_77;
	mov.f32 	%f73, 0f00000000;
	// begin inline asm
	{  cvt.rn.f16.f32 %rs47, %f73;}

	// end inline asm
	mov.b32 	%r61, {%rs47, %rs47};
	mov.b32 	%r1430, 0;
$L__BB0_25:
	setp.lt.u32 	%p17, %r313, 241;
	mul.lo.s32 	%r110, %r1430, %r12;
	mov.b32 	%r1433, 0;
	@%p17 bra 	$L__BB0_28;
	mov.b32 	%r1433, 0;
	mov.u32 	%r1432, %r1433;
$L__BB0_27:
	.pragma "nounroll";
	add.s32 	%r430, %r1433, %r110;
	shl.b32 	%r431, %r430, 1;
	add.s32 	%r432, %r19, %r431;
	wmma.store.d.sync.aligned.row.m16n16k16.shared.f16 	[%r432], {%r61, %r61, %r61, %r61}, %r12;
	add.s32 	%r433, %r432, 32;
	wmma.store.d.sync.aligned.row.m16n16k16.shared.f16 	[%r433], {%r61, %r61, %r61, %r61}, %r12;
	add.s32 	%r434, %r432, 64;
	wmma.store.d.sync.aligned.row.m16n16k16.shared.f16 	[%r434], {%r61, %r61, %r61, %r61}, %r12;
	add.s32 	%r435, %r432, 96;
	wmma.store.d.sync.aligned.row.m16n16k16.shared.f16 	[%r435], {%r61, %r61, %r61, %r61}, %r12;
	add.s32 	%r436, %r432, 128;
	wmma.store.d.sync.aligned.row.m16n16k16.shared.f16 	[%r436], {%r61, %r61, %r61, %r61}, %r12;
	add.s32 	%r437, %r432, 160;
	wmma.store.d.sync.aligned.row.m16n16k16.shared.f16 	[%r437], {%r61, %r61, %r61, %r61}, %r12;
	add.s32 	%r438, %r432, 192;
	wmma.store.d.sync.aligned.row.m16n16k16.shared.f16 	[%r438], {%r61, %r61, %r61, %r61}, %r12;
	add.s32 	%r439, %r432, 224;
	wmma.store.d.sync.aligned.row.m16n16k16.shared.f16 	[%r439], {%r61, %r61, %r61, %r61}, %r12;
	add.s32 	%r440, %r432, 256;
	wmma.store.d.sync.aligned.row.m16n16k16.shared.f16 	[%r440], {%r61, %r61, %r61, %r61}, %r12;
	add.s32 	%r441, %r432, 288;
	wmma.store.d.sync.aligned.row.m16n16k16.shared.f16 	[%r441], {%r61, %r61, %r61, %r61}, %r12;
	add.s32 	%r442, %r432, 320;
	wmma.store.d.sync.aligned.row.m16n16k16.shared.f16 	[%r442], {%r61, %r61, %r61, %r61}, %r12;
	add.s32 	%r443, %r432, 352;
	wmma.store.d.sync.aligned.row.m16n16k16.shared.f16 	[%r443], {%r61, %r61, %r61, %r61}, %r12;
	add.s32 	%r444, %r432, 384;
	wmma.store.d.sync.aligned.row.m16n16k16.shared.f16 	[%r444], {%r61, %r61, %r61, %r61}, %r12;
	add.s32 	%r445, %r432, 416;
	wmma.store.d.sync.aligned.row.m16n16k16.shared.f16 	[%r445], {%r61, %r61, %r61, %r61}, %r12;
	add.s32 	%r446, %r432, 448;
	wmma.store.d.sync.aligned.row.m16n16k16.shared.f16 	[%r446], {%r61, %r61, %r61, %r61}, %r12;
	add.s32 	%r447, %r432, 480;
	wmma.store.d.sync.aligned.row.m16n16k16.shared.f16 	[%r447], {%r61, %r61, %r61, %r61}, %r12;
	add.s32 	%r1433, %r1433, 256;
	add.s32 	%r1432, %r1432, 16;
	setp.ne.s32 	%p18, %r1432, %r35;
	@%p18 bra 	$L__BB0_27;
$L__BB0_28:
	add.s32 	%r448, %r313, -1;
	shr.u32 	%r449, %r448, 4;
	add.s32 	%r450, %r449, 1;
	and.b32  	%r116, %r450, 15;
	setp.eq.s32 	%p19, %r116, 0;
	@%p19 bra 	$L__BB0_38;
	add.s32 	%r451, %r116, -1;
	setp.lt.u32 	%p20, %r451, 7;
	@%p20 bra 	$L__BB0_31;
	add.s32 	%r452, %r1433, %r110;
	shl.b32 	%r453, %r452, 1;
	add.s32 	%r454, %r19, %r453;
	wmma.store.d.sync.aligned.row.m16n16k16.shared.f16 	[%r454], {%r61, %r61, %r61, %r61}, %r12;
	add.s32 	%r455, %r454, 32;
	wmma.store.d.sync.aligned.row.m16n16k16.shared.f16 	[%r455], {%r61, %r61, %r61, %r61}, %r12;
	add.s32 	%r456, %r454, 64;
	wmma.store.d.sync.aligned.row.m16n16k16.shared.f16 	[%r456], {%r61, %r61, %r61, %r61}, %r12;
	add.s32 	%r457, %r454, 96;
	wmma.store.d.sync.aligned.row.m16n16k16.shared.f16 	[%r457], {%r61, %r61, %r61, %r61}, %r12;
	add.s32 	%r458, %r454, 128;
	wmma.store.d.sync.aligned.row.m16n16k16.shared.f16 	[%r458], {%r61, %r61, %r61, %r61}, %r12;
	add.s32 	%r459, %r454, 160;
	wmma.store.d.sync.aligned.row.m16n16k16.shared.f16 	[%r459], {%r61, %r61, %r61, %r61}, %r12;
	add.s32 	%r460, %r454, 192;
	wmma.store.d.sync.aligned.row.m16n16k16.shared.f16 	[%r460], {%r61, %r61, %r61, %r61}, %r12;
	add.s32 	%r461, %r454, 224;
	wmma.store.d.sync.aligned.row.m16n16k16.shared.f16 	[%r461], {%r61, %r61, %r61, %r61}, %r12;
	add.s32 	%r1433, %r1433, 128;
$L__BB0_31:
	and.b32  	%r119, %r450, 7;
	setp.eq.s32 	%p21, %r119, 0;
	@%p21 bra 	$L__BB0_38;
	add.s32 	%r465, %r119, -1;
	setp.lt.u32 	%p22, %r465, 3;
	@%p22 bra 	$L__BB0_34;
	add.s32 	%r466, %r1433, %r110;
	shl.b32 	%r467, %r466, 1;
	add.s32 	%r468, %r19, %r467;
	wmma.store.d.sync.aligned.row.m16n16k16.shared.f16 	[%r468], {%r61, %r61, %r61, %r61}, %r12;
	add.s32 	%r469, %r468, 32;
	wmma.store.d.sync.aligned.row.m16n16k16.shared.f16 	[%r469], {%r61, %r61, %r61, %r61}, %r12;
	add.s32 	%r470, %r468, 64;
	wmma.store.d.sync.aligned.row.m16n16k16.shared.f16 	[%r470], {%r61, %r61, %r61, %r61}, %r12;
	add.s32 	%r471, %r468, 96;
	wmma.store.d.sync.aligned.row.m16n16k16.shared.f16 	[%r471], {%r61, %r61, %r61, %r61}, %r12;
	add.s32 	%r1433, %r1433, 64;
$L__BB0_34:
	setp.eq.s32 	%p23, %r36, 0;
	@%p23 bra 	$L__BB0_38;
	setp.eq.s32 	%p24, %r36, 1;
	add.s32 	%r472, %r1433, %r110;
	shl.b32 	%r473, %r472, 1;
	add.s32 	%r122, %r19, %r473;
	wmma.store.d.sync.aligned.row.m16n16k16.shared.f16 	[%r122], {%r61, %r61, %r61, %r61}, %r12;
	@%p24 bra 	$L__BB0_38;
	setp.eq.s32 	%p25, %r36, 2;
	add.s32 	%r474, %r122, 32;
	wmma.store.d.sync.aligned.row.m16n16k16.shared.f16 	[%r474], {%r61, %r61, %r61, %r61}, %r12;
	@%p25 bra 	$L__BB0_38;
	add.s32 	%r475, %r122, 64;
	wmma.store.d.sync.aligned.row.m16n16k16.shared.f16 	[%r475], {%r61, %r61, %r61, %r61}, %r12;
$L__BB0_38:
	add.s32 	%r1430, %r1430, 16;
	setp.lt.s32 	%p26, %r1430, %r312;
	@%p26 bra 	$L__BB0_25;
	bra.uni 	$L__BB0_88;
$L__BB0_39:
	setp.lt.s32 	%p118, %r15, 1;
	@%p118 bra 	$L__BB0_76;
	ld.param.u32 	%r1398, [_Z32block_attn_mask_1warp_n16_kernelP6__halfS0_S0_PKiS2_S2_S2_S0_S2_S2_iiifiiii_param_16];
	ld.param.u64 	%rd147, [_Z32block_attn_mask_1warp_n16_kernelP6__halfS0_S0_PKiS2_S2_S2_S0_S2_S2_iiifiiii_param_0];
	shr.u32 	%r46, %r2, 5;
	cvta.to.global.u64 	%rd4, %rd147;
	mov.u32 	%r1342, %ctaid.x;
	mul.lo.s32 	%r1343, %r312, %r1342;
	mad.lo.s32 	%r1344, %r1398, %r1343, %r9;
	shr.u32 	%r1345, %r1344, 31;
	add.s32 	%r1346, %r1344, %r1345;
	shr.s32 	%r1347, %r1346, 1;
	add.s32 	%r47, %r1347, %r2;
	and.b32  	%r48, %r15, 3;
	setp.lt.u32 	%p119, %r15, 4;
	mov.b32 	%r1511, 0;
	@%p119 bra 	$L__BB0_67;
	and.b32  	%r1511, %r15, 2147483644;
	mov.b32 	%r1510, 0;
$L__BB0_42:
	.pragma "nounroll";
	add.s32 	%r1349, %r1510, %r46;
	mad.lo.s32 	%r1350, %r1349, 40, %r3;
	shl.b32 	%r296, %r1350, 1;
	div.s32 	%r1351, %r296, %r10;
	shl.b32 	%r1352, %r1351, 2;
	add.s32 	%r1353, %r31, %r1352;
	ld.shared.f32 	%f734, [%r1353];
	shl.b32 	%r1354, %r1350, 2;
	add.s32 	%r297, %r20, %r1354;
	ld.shared.u32 	%r1355, [%r297];
	mov.b32 	{%rs279, %rs2}, %r1355;
	// begin inline asm
	{  cvt.rn.f16.f32 %rs278, %f734;}

	// end inline asm
	// begin inline asm
	{  cvt.f32.f16 %f735, %rs279;}

	// end inline asm
	// begin inline asm
	{  cvt.f32.f16 %f736, %rs278;}

	// end inline asm
	// begin inline asm
	{rcp.approx.ftz.f32 %f737, %f736;
}
	// end inline asm
	mul.f32 	%f739, %f735, %f737;
	// begin inline asm
	{  cvt.rn.f16.f32 %rs408, %f739;}

	// end inline asm
	// begin inline asm
	{abs.f16 %rs282,%rs408;
}
	// end inline asm
	mov.b16 	%rs286, 143;
	// begin inline asm
	{ .reg .pred __$temp3;
  setp.lt.f16  __$temp3, %rs282, %rs286;
  selp.u16 %rs284, 1, 0, __$temp3;}
	// end inline asm
	setp.eq.s16 	%p120, %rs284, 0;
	@%p120 bra 	$L__BB0_45;
	mov.f32 	%f740, 0f00000000;
	// begin inline asm
	{  cvt.rn.f16.f32 %rs287, %f740;}

	// end inline asm
	// begin inline asm
	{ .reg .pred __$temp3;
  setp.lt.f16  __$temp3, %rs287, %rs282;
  selp.u16 %rs288, 1, 0, __$temp3;}
	// end inline asm
	setp.eq.s16 	%p121, %rs288, 0;
	@%p121 bra 	$L__BB0_45;
	neg.f32 	%f742, %f736;
	fma.rn.f32 	%f743, %f742, %f739, %f735;
	fma.rn.f32 	%f741, %f737, %f743, %f739;
	// begin inline asm
	{  cvt.rn.f16.f32 %rs408, %f741;}

	// end inline asm
$L__BB0_45:
	// begin inline asm
	{  cvt.f32.f16 %f744, %rs2;}

	// end inline asm
	mul.f32 	%f745, %f744, %f737;
	// begin inline asm
	{  cvt.rn.f16.f32 %rs409, %f745;}

	// end inline asm
	// begin inline asm
	{abs.f16 %rs294,%rs409;
}
	// end inline asm
	mov.b16 	%rs298, 143;
	// begin inline asm
	{ .reg .pred __$temp3;
  setp.lt.f16  __$temp3, %rs294, %rs298;
  selp.u16 %rs296, 1, 0, __$temp3;}
	// end inline asm
	setp.eq.s16 	%p122, %rs296, 0;
	@%p122 bra 	$L__BB0_48;
	mov.f32 	%f746, 0f00000000;
	// begin inline asm
	{  cvt.rn.f16.f32 %rs299, %f746;}

	// end inline asm
	// begin inline asm
	{ .reg .pred __$temp3;
  setp.lt.f16  __$temp3, %rs299, %rs294;
  selp.u16 %rs300, 1, 0, __$temp3;}
	// end inline asm
	setp.eq.s16 	%p123, %rs300, 0;
	@%p123 bra 	$L__BB0_48;
	neg.f32 	%f748, %f736;
	fma.rn.f32 	%f749, %f748, %f745, %f744;
	fma.rn.f32 	%f747, %f737, %f749, %f745;
	// begin inline asm
	{  cvt.rn.f16.f32 %rs409, %f747;}

	// end inline asm
$L__BB0_48:
	shl.b32 	%r1356, %r1510, 5;
	add.s32 	%r1357, %r47, %r1356;
	mul.wide.s32 	%rd141, %r1357, 4;
	add.s64 	%rd9, %rd4, %rd141;
	mov.b32 	%r1358, {%rs408, %rs409};
	st.global.u32 	[%rd9], %r1358;
	add.s32 	%r1359, %r296, 80;
	div.s32 	%r1360, %r1359, %r10;
	shl.b32 	%r1361, %r1360, 2;
	add.s32 	%r1362, %r31, %r1361;
	ld.shared.f32 	%f750, [%r1362];
	ld.shared.u32 	%r1363, [%r297+160];
	mov.b32 	{%rs305, %rs11}, %r1363;
	// begin inline asm
	{  cvt.rn.f16.f32 %rs304, %f750;}

	// end inline asm
	// begin inline asm
	{  cvt.f32.f16 %f751, %rs305;}

	// end inline asm
	// begin inline asm
	{  cvt.f32.f16 %f752, %rs304;}

	// end inline asm
	// begin inline asm
	{rcp.approx.ftz.f32 %f753, %f752;
}
	// end inline asm
	mul.f32 	%f755, %f751, %f753;
	// begin inline asm
	{  cvt.rn.f16.f32 %rs410, %f755;}

	// end inline asm
	// begin inline asm
	{abs.f16 %rs308,%rs410;
}
	// end inline asm
	mov.b16 	%rs312, 143;
	// begin inline asm
	{ .reg .pred __$temp3;
  setp.lt.f16  __$temp3, %rs308, %rs312;
  selp.u16 %rs310, 1, 0, __$temp3;}
	// end inline asm
	setp.eq.s16 	%p124, %rs310, 0;
	@%p124 bra 	$L__BB0_51;
	mov.f32 	%f756, 0f00000000;
	// begin inline asm
	{  cvt.rn.f16.f32 %rs313, %f756;}

	// end inline asm
	// begin inline asm
	{ .reg .pred __$temp3;
  setp.lt.f16  __$temp3, %rs313, %rs308;
  selp.u16 %rs314, 1, 0, __$temp3;}
	// end inline asm
	setp.eq.s16 	%p125, %rs314, 0;
	@%p125 bra 	$L__BB0_51;
	neg.f32 	%f758, %f752;
	fma.rn.f32 	%f759, %f758, %f755, %f751;
	fma.rn.f32 	%f757, %f753, %f759, %f755;
	// begin inline asm
	{  cvt.rn.f16.f32 %rs410, %f757;}

	// end inline asm
$L__BB0_51:
	// begin inline asm
	{  cvt.f32.f16 %f760, %rs11;}

	// end inline asm
	mul.f32 	%f761, %f760, %f753;
	// begin inline asm
	{  cvt.rn.f16.f32 %rs411, %f761;}

	// end inline asm
	// begin inline asm
	{abs.f16 %rs320,%rs411;
}
	// end inline asm
	mov.b16 	%rs324, 143;
	// begin inline asm
	{ .reg .pred __$temp3;
  setp.lt.f16  __$temp3, %rs320, %rs324;
  selp.u16 %rs322, 1, 0, __$temp3;}
	// end inline asm
	setp.eq.s16 	%p126, %rs322, 0;
	@%p126 bra 	$L__BB0_54;
	mov.f32 	%f762, 0f00000000;
	// begin inline asm
	{  cvt.rn.f16.f32 %rs325, %f762;}

	// end inline asm
	// begin inline asm
	{ .reg .pred __$temp3;
  setp.lt.f16  __$temp3, %rs325, %rs320;
  selp.u16 %rs326, 1, 0, __$temp3;}
	// end inline asm
	setp.eq.s16 	%p127, %rs326, 0;
	@%p127 bra 	$L__BB0_54;
	neg.f32 	%f764, %f752;
	fma.rn.f32 	%f765, %f764, %f761, %f760;
	fma.rn.f32 	%f763, %f753, %f765, %f761;
	// begin inline asm
	{  cvt.rn.f16.f32 %rs411, %f763;}

	// end inline asm
$L__BB0_54:
	mov.b32 	%r1364, {%rs410, %rs411};
	st.global.u32 	[%rd9+128], %r1364;
	add.s32 	%r1365, %r296, 160;
	div.s32 	%r1366, %r1365, %r10;
	shl.b32 	%r1367, %r1366, 2;
	add.s32 	%r1368, %r31, %r1367;
	ld.shared.f32 	%f766, [%r1368];
	ld.shared.u32 	%r1369, [%r297+320];
	mov.b32 	{%rs331, %rs20}, %r1369;
	// begin inline asm
	{  cvt.rn.f16.f32 %rs330, %f766;}

	// end inline asm
	// begin inline asm
	{  cvt.f32.f16 %f767, %rs331;}

	// end inline asm
	// begin inline asm
	{  cvt.f32.f16 %f768, %rs330;}

	// end inline asm
	// begin inline asm
	{rcp.approx.ftz.f32 %f769, %f768;
}
	// end inline asm
	mul.f32 	%f771, %f767, %f769;
	// begin inline asm
	{  cvt.rn.f16.f32 %rs412, %f771;}

	// end inline asm
	// begin inline asm
	{abs.f16 %rs334,%rs412;
}
	// end inline asm
	mov.b16 	%rs338, 143;
	// begin inline asm
	{ .reg .pred __$temp3;
  setp.lt.f16  __$temp3, %rs334, %rs338;
  selp.u16 %rs336, 1, 0, __$temp3;}
	// end inline asm
	setp.eq.s16 	%p128, %rs336, 0;
	@%p128 bra 	$L__BB0_57;
	mov.f32 	%f772, 0f00000000;
	// begin inline asm
	{  cvt.rn.f16.f32 %rs339, %f772;}

	// end inline asm
	// begin inline asm
	{ .reg .pred __$temp3;
  setp.lt.f16  __$temp3, %rs339, %rs334;
  selp.u16 %rs340, 1, 0, __$temp3;}
	// end inline asm
	setp.eq.s16 	%p129, %rs340, 0;
	@%p129 bra 	$L__BB0_57;
	neg.f32 	%f774, %f768;
	fma.rn.f32 	%f775, %f774, %f771, %f767;
	fma.rn.f32 	%f773, %f769, %f775, %f771;
	// begin inline asm
	{  cvt.rn.f16.f32 %rs412, %f773;}

	// end inline asm
$L__BB0_57:
	// begin inline asm
	{  cvt.f32.f16 %f776, %rs20;}

	// end inline asm
	mul.f32 	%f777, %f776, %f769;
	// begin inline asm
	{  cvt.rn.f16.f32 %rs413, %f777;}

	// end inline asm
	// begin inline asm
	{abs.f16 %rs346,%rs413;
}
	// end inline asm
	mov.b16 	%rs350, 143;
	// begin inline asm
	{ .reg .pred __$temp3;
  setp.lt.f16  __$temp3, %rs346, %rs350;
  selp.u16 %rs348, 1, 0, __$temp3;}
	// end inline asm
	setp.eq.s16 	%p130, %rs348, 0;
	@%p130 bra 	$L__BB0_60;
	mov.f32 	%f778, 0f00000000;
	// begin inline asm
	{  cvt.rn.f16.f32 %rs351, %f778;}

	// end inline asm
	// begin inline asm
	{ .reg .pred __$temp3;
  setp.lt.f16  __$temp3, %rs351, %rs346;
  selp.u16 %rs352, 1, 0, __$temp3;}
	// end inline asm
	setp.eq.s16 	%p131, %rs352, 0;
	@%p131 bra 	$L__BB0_60;
	neg.f32 	%f780, %f768;
	fma.rn.f32 	%f781, %f780, %f777, %f776;
	fma.rn.f32 	%f779, %f769, %f781, %f777;
	// begin inline asm
	{  cvt.rn.f16.f32 %rs413, %f779;}

	// end inline asm
$L__BB0_60:
	mov.b32 	%r1370, {%rs412, %rs413};
	st.global.u32 	[%rd9+256], %r1370;
	add.s32 	%r1371, %r296, 240;
	div.s32 	%r1372, %r1371, %r10;
	shl.b32 	%r1373, %r1372, 2;
	add.s32 	%r1374, %r31, %r1373;
	ld.shared.f32 	%f782, [%r1374];
	ld.shared.u32 	%r1375, [%r297+480];
	mov.b32 	{%rs357, %rs29}, %r1375;
	// begin inline asm
	{  cvt.rn.f16.f32 %rs356, %f782;}

	// end inline asm
	// begin inline asm
	{  cvt.f32.f16 %f783, %rs357;}

	// end inline asm
	// begin inline asm
	{  cvt.f32.f16 %f784, %rs356;}

	// end inline asm
	// begin inline asm
	{rcp.approx.ftz.f32 %f785, %f784;
}
	// end inline asm
	mul.f32 	%f787, %f783, %f785;
	// begin inline asm
	{  cvt.rn.f16.f32 %rs414, %f787;}

	// end inline asm
	// begin inline asm
	{abs.f16 %rs360,%rs414;
}
	// end inline asm
	mov.b16 	%rs364, 143;
	// begin inline asm
	{ .reg .pred __$temp3;
  setp.lt.f16  __$temp3, %rs360, %rs364;
  selp.u16 %rs362, 1, 0, __$temp3;}
	// end inline asm
	setp.eq.s16 	%p132, %rs362, 0;
	@%p132 bra 	$L__BB0_63;
	mov.f32 	%f788, 0f00000000;
	// begin inline asm
	{  cvt.rn.f16.f32 %rs365, %f788;}

	// end inline asm
	// begin inline asm
	{ .reg .pred __$temp3;
  setp.lt.f16  __$temp3, %rs365, %rs360;
  selp.u16 %rs366, 1, 0, __$temp3;}
	// end inline asm
	setp.eq.s16 	%p133, %rs366, 0;
	@%p133 bra 	$L__BB0_63;
	neg.f32 	%f790, %f784;
	fma.rn.f32 	%f791, %f790, %f787, %f783;
	fma.rn.f32 	%f789, %f785, %f791, %f787;
	// begin inline asm
	{  cvt.rn.f16.f32 %rs414, %f789;}

	// end inline asm
$L__BB0_63:
	// begin inline asm
	{  cvt.f32.f16 %f792, %rs29;}

	// end inline asm
	mul.f32 	%f793, %f792, %f785;
	// begin inline asm
	{  cvt.rn.f16.f32 %rs415, %f793;}

	// end inline asm
	// begin inline asm
	{abs.f16 %rs372,%rs415;
}
	// end inline asm
	mov.b16 	%rs376, 143;
	// begin inline asm
	{ .reg .pred __$temp3;
  setp.lt.f16  __$temp3, %rs372, %rs376;
  selp.u16 %rs374, 1, 0, __$temp3;}
	// end inline asm
	setp.eq.s16 	%p134, %rs374, 0;
	@%p134 bra 	$L__BB0_66;
	mov.f32 	%f794, 0f00000000;
	// begin inline asm
	{  cvt.rn.f16.f32 %rs377, %f794;}

	// end inline asm
	// begin inline asm
	{ .reg .pred __$temp3;
  setp.lt.f16  __$temp3, %rs377, %rs372;
  selp.u16 %rs378, 1, 0, __$temp3;}
	// end inline asm
	setp.eq.s16 	%p135, %rs378, 0;
	@%p135 bra 	$L__BB0_66;
	neg.f32 	%f796, %f784;
	fma.rn.f32 	%f797, %f796, %f793, %f792;
	fma.rn.f32 	%f795, %f785, %f797, %f793;
	// begin inline asm
	{  cvt.rn.f16.f32 %rs415, %f795;}

	// end inline asm
$L__BB0_66:
	mov.b32 	%r1376, {%rs414, %rs415};
	st.global.u32 	[%rd9+384], %r1376;
	add.s32 	%r1510, %r1510, 4;
	setp.ne.s32 	%p136, %r1510, %r1511;
	@%p136 bra 	$L__BB0_42;
$L__BB0_67:
	setp.eq.s32 	%p137, %r48, 0;
	@%p137 bra 	$L__BB0_76;
	shl.b32 	%r1377, %r1511, 5;
	add.s32 	%r1515, %r47, %r1377;
	mul.lo.s32 	%r1378, %r312, %r12;
	shl.b32 	%r1379, %r1378, 1;
	shl.b32 	%r1380, %r313, 1;
	shl.b32 	%r1381, %r312, 1;
	add.s32 	%r1382, %r1380, %r1381;
	mad.lo.s32 	%r1383, %r1382, %r10, %r1379;
	add.s32 	%r1384, %r1511, %r46;
	mad.lo.s32 	%r1385, %r1384, 160, %r1383;
	shl.b32 	%r1386, %r3, 2;
	add.s32 	%r1387, %r1385, %r1386;
	mov.u32 	%r1388, shared_mem;
	add.s32 	%r1514, %r1388, %r1387;
	shl.b32 	%r1389, %r3, 1;
	mad.lo.s32 	%r1513, %r1384, 80, %r1389;
	neg.s32 	%r1512, %r48;
$L__BB0_69:
	.pragma "nounroll";
	div.s32 	%r1390, %r1513, %r10;
	shl.b32 	%r1391, %r1390, 2;
	add.s32 	%r1392, %r31, %r1391;
	ld.shared.f32 	%f798, [%r1392];
	ld.shared.u32 	%r1393, [%r1514];
	mov.b32 	{%rs383, %rs38}, %r1393;
	// begin inline asm
	{  cvt.rn.f16.f32 %rs382, %f798;}

	// end inline asm
	// begin inline asm
	{  cvt.f32.f16 %f799, %rs383;}

	// end inline asm
	// begin inline asm
	{  cvt.f32.f16 %f800, %rs382;}

	// end inline asm
	// begin inline asm
	{rcp.approx.ftz.f32 %f801, %f800;
}
	// end inline asm
	mul.f32 	%f803, %f799, %f801;
	// begin inline asm
	{  cvt.rn.f16.f32 %rs416, %f803;}

	// end inline asm
	// begin inline asm
	{abs.f16 %rs386,%rs416;
}
	// end inline asm
	mov.b16 	%rs390, 143;
	// begin inline asm
	{ .reg .pred __$temp3;
  setp.lt.f16  __$temp3, %rs386, %rs390;
  selp.u16 %rs388, 1, 0, __$temp3;}
	// end inline asm
	setp.eq.s16 	%p138, %rs388, 0;
	@%p138 bra 	$L__BB0_72;
	mov.f32 	%f804, 0f00000000;
	// begin inline asm
	{  cvt.rn.f16.f32 %rs391, %f804;}

	// end inline asm
	// begin inline asm
	{ .reg .pred __$temp3;
  setp.lt.f16  __$temp3, %rs391, %rs386;
  selp.u16 %rs392, 1, 0, __$temp3;}
	// end inline asm
	setp.eq.s16 	%p139, %rs392, 0;
	@%p139 bra 	$L__BB0_72;
	neg.f32 	%f806, %f800;
	fma.rn.f32 	%f807, %f806, %f803, %f799;
	fma.rn.f32 	%f805, %f801, %f807, %f803;
	// begin inline asm
	{  cvt.rn.f16.f32 %rs416, %f805;}

	// end inline asm
$L__BB0_72:
	// begin inline asm
	{  cvt.f32.f16 %f808, %rs38;}

	// end inline asm
	mul.f32 	%f809, %f808, %f801;
	// begin inline asm
	{  cvt.rn.f16.f32 %rs417, %f809;}

	// end inline asm
	// begin inline asm
	{abs.f16 %rs398,%rs417;
}
	// end inline asm
	mov.b16 	%rs402, 143;
	// begin inline asm
	{ .reg .pred __$temp3;
  setp.lt.f16  __$temp3, %rs398, %rs402;
  selp.u16 %rs400, 1, 0, __$temp3;}
	// end inline asm
	setp.eq.s16 	%p140, %rs400, 0;
	@%p140 bra 	$L__BB0_75;
	mov.f32 	%f810, 0f00000000;
	// begin inline asm
	{  cvt.rn.f16.f32 %rs403, %f810;}

	// end inline asm
	// begin inline asm
	{ .reg .pred __$temp3;
  setp.lt.f16  __$temp3, %rs403, %rs398;
  selp.u16 %rs404, 1, 0, __$temp3;}
	// end inline asm
	setp.eq.s16 	%p141, %rs404, 0;
	@%p141 bra 	$L__BB0_75;
	neg.f32 	%f812, %f800;
	fma.rn.f32 	%f813, %f812, %f809, %f808;
	fma.rn.f32 	%f811, %f801, %f813, %f809;
	// begin inline asm
	{  cvt.rn.f16.f32 %rs417, %f811;}

	// end inline asm
$L__BB0_75:
	mul.wide.s32 	%rd142, %r1515, 4;
	add.s64 	%rd143, %rd4, %rd142;
	mov.b32 	%r1394, {%rs416, %rs417};
	st.global.u32 	[%rd143], %r1394;
	add.s32 	%r1515, %r1515, 32;
	add.s32 	%r1514, %r1514, 160;
	add.s32 	%r1513, %r1513, 80;
	add.s32 	%r1512, %r1512, 1;
	setp.ne.s32 	%p142, %r1512, 0;
	@%p142 bra 	$L__BB0_69;
$L__BB0_76:
	ret;
$L__BB0_77:
	mov.f32 	%f74, 0f00000000;
	// begin inline asm
	{  cvt.rn.f16.f32 %rs48, %f74;}

	// end inline asm
	mov.b32 	%r62, {%rs48, %rs48};
	mov.b32 	%r1409, 0;
$L__BB0_78:
	mul.lo.s32 	%r64, %r1409, %r10;
	mul.lo.s32 	%r65, %r1409, %r12;
	mov.b32 	%r1410, 0;
$L__BB0_79:
	setp.lt.u32 	%p27, %r317, 49;
	mul.lo.s32 	%r67, %r1410, %r10;
	mov.b32 	%r1425, 0;
	mov.u32 	%r1429, %r62;
	mov.u32 	%r1428, %r62;
	mov.u32 	%r1427, %r62;
	mov.u32 	%r1426, %r62;
	@%p27 bra 	$L__BB0_82;
	mov.b32 	%r1425, 0;
	mov.u32 	%r1429, %r62;
	mov.u32 	%r1428, %r62;
	mov.u32 	%r1427, %r62;
	mov.u32 	%r1426, %r62;
	mov.u32 	%r1416, %r1425;
$L__BB0_81:
	add.s32 	%r481, %r1425, %r64;
	shl.b32 	%r482, %r481, 1;
	mov.u32 	%r483, shared_mem;
	add.s32 	%r484, %r483, %r482;
	wmma.load.a.sync.aligned.row.m16n16k16.shared.f16 	{%r485, %r486, %r487, %r488, %r489, %r490, %r491, %r492}, [%r484], %r10;
	add.s32 	%r493, %r1425, %r67;
	shl.b32 	%r494, %r493, 1;
	add.s32 	%r495, %r18, %r494;
	wmma.load.b.sync.aligned.col.m16n16k16.shared.f16 	{%r496, %r497, %r498, %r499, %r500, %r501, %r502, %r503}, [%r495], %r10;
	wmma.mma.sync.aligned.row.col.m16n16k16.f16.f16 {%r504, %r505, %r506, %r507}, {%r485, %r486, %r487, %r488, %r489, %r490, %r491, %r492}, {%r496, %r497, %r498, %r499, %r500, %r501, %r502, %r503}, {%r1426, %r1427, %r1428, %r1429};
	add.s32 	%r508, %r484, 32;
	wmma.load.a.sync.aligned.row.m16n16k16.shared.f16 	{%r509, %r510, %r511, %r512, %r513, %r514, %r515, %r516}, [%r508], %r10;
	add.s32 	%r517, %r495, 32;
	wmma.load.b.sync.aligned.col.m16n16k16.shared.f16 	{%r518, %r519, %r520, %r521, %r522, %r523, %r524, %r525}, [%r517], %r10;
	wmma.mma.sync.aligned.row.col.m16n16k16.f16.f16 {%r526, %r527, %r528, %r529}, {%r509, %r510, %r511, %r512, %r513, %r514, %r515, %r516}, {%r518, %r519, %r520, %r521, %r522, %r523, %r524, %r525}, {%r504, %r505, %r506, %r507};
	add.s32 	%r530, %r484, 64;
	wmma.load.a.sync.aligned.row.m16n16k16.shared.f16 	{%r531, %r532, %r533, %r534, %r535, %r536, %r537, %r538}, [%r530], %r10;
	add.s32 	%r539, %r495, 64;
	wmma.load.b.sync.aligned.col.m16n16k16.shared.f16 	{%r540, %r541, %r542, %r543, %r544, %r545, %r546, %r547}, [%r539], %r10;
	wmma.mma.sync.aligned.row.col.m16n16k16.f16.f16 {%r548, %r549, %r550, %r551}, {%r531, %r532, %r533, %r534, %r535, %r536, %r537, %r538}, {%r540, %r541, %r542, %r543, %r544, %r545, %r546, %r547}, {%r526, %r527, %r528, %r529};
	add.s32 	%r552, %r484, 96;
	wmma.load.a.sync.aligned.row.m16n16k16.shared.f16 	{%r553, %r554, %r555, %r556, %r557, %r558, %r559, %r560}, [%r552], %r10;
	add.s32 	%r561, %r495, 96;
	wmma.load.b.sync.aligned.col.m16n16k16.shared.f16 	{%r562, %r563, %r564, %r565, %r566, %r567, %r568, %r569}, [%r561], %r10;
	wmma.mma.sync.aligned.row.col.m16n16k16.f16.f16 {%r1426, %r1427, %r1428, %r1429}, {%r553, %r554, %r555, %r556, %r557, %r558, %r559, %r560}, {%r562, %r563, %r564, %r565, %r566, %r567, %r568, %r569}, {%r548, %r549, %r550, %r551};
	add.s32 	%r1425, %r1425, 64;
	add.s32 	%r1416, %r1416, 4;
	setp.ne.s32 	%p28, %r1416, %r38;
	@%p28 bra 	$L__BB0_81;
$L__BB0_82:
	setp.eq.s32 	%p29, %r37, 0;
	@%p29 bra 	$L__BB0_86;
	setp.eq.s32 	%p30, %r37, 1;
	add.s32 	%r570, %r1425, %r64;
	shl.b32 	%r571, %r570, 1;
	mov.u32 	%r572, shared_mem;
	add.s32 	%r89, %r572, %r571;
	wmma.load.a.sync.aligned.row.m16n16k16.shared.f16 	{%r573, %r574, %r575, %r576, %r577, %r578, %r579, %r580}, [%r89], %r10;
	add.s32 	%r581, %r1425, %r67;
	shl.b32 	%r582, %r581, 1;
	add.s32 	%r90, %r18, %r582;
	wmma.load.b.sync.aligned.col.m16n16k16.shared.f16 	{%r583, %r584, %r585, %r586, %r587, %r588, %r589, %r590}, [%r90], %r10;
	wmma.mma.sync.aligned.row.col.m16n16k16.f16.f16 {%r1426, %r1427, %r1428, %r1429}, {%r573, %r574, %r575, %r576, %r577, %r578, %r579, %r580}, {%r583, %r584, %r585, %r586, %r587, %r588, %r589, %r590}, {%r1426, %r1427, %r1428, %r1429};
	@%p30 bra 	$L__BB0_86;
	setp.eq.s32 	%p31, %r37, 2;
	add.s32 	%r591, %r89, 32;
	wmma.load.a.sync.aligned.row.m16n16k16.shared.f16 	{%r592, %r593, %r594, %r595, %r596, %r597, %r598, %r599}, [%r591], %r10;
	add.s32 	%r600, %r90, 32;
	wmma.load.b.sync.aligned.col.m16n16k16.shared.f16 	{%r601, %r602, %r603, %r604, %r605, %r606, %r607, %r608}, [%r600], %r10;
	wmma.mma.sync.aligned.row.col.m16n16k16.f16.f16 {%r1426, %r1427, %r1428, %r1429}, {%r592, %r593, %r594, %r595, %r596, %r597, %r598, %r599}, {%r601, %r602, %r603, %r604, %r605, %r606, %r607, %r608}, {%r1426, %r1427, %r1428, %r1429};
	@%p31 bra 	$L__BB0_86;
	add.s32 	%r609, %r89, 64;
	wmma.load.a.sync.aligned.row.m16n16k16.shared.f16 	{%r610, %r611, %r612, %r613, %r614, %r615, %r616, %r617}, [%r609], %r10;
	add.s32 	%r618, %r90, 64;
	wmma.load.b.sync.aligned.col.m16n16k16.shared.f16 	{%r619, %r620, %r621, %r622, %r623, %r624, %r625, %r626}, [%r618], %r10;
	wmma.mma.sync.aligned.row.col.m16n16k16.f16.f16 {%r1426, %r1427, %r1428, %r1429}, {%r610, %r611, %r612, %r613, %r614, %r615, %r616, %r617}, {%r619, %r620, %r621, %r622, %r623, %r624, %r625, %r626}, {%r1426, %r1427, %r1428, %r1429};
$L__BB0_86:
	add.s32 	%r627, %r1410, %r65;
	shl.b32 	%r628, %r627, 1;
	add.s32 	%r629, %r19, %r628;
	wmma.store.d.sync.aligned.row.m16n16k16.shared.f16 	[%r629], {%r1426, %r1427, %r1428, %r1429}, %r12;
	add.s32 	%r1410, %r1410, 16;
	setp.lt.s32 	%p32, %r1410, %r313;
	@%p32 bra 	$L__BB0_79;
	add.s32 	%r1409, %r1409, 16;
	setp.lt.s32 	%p33, %r1409, %r312;
	@%p33 bra 	$L__BB0_78;
$L__BB0_88:
	setp.lt.s32 	%p34, %r16, 1;
	bar.sync 	0;
	@%p34 bra 	$L__BB0_96;
	ld.param.u32 	%r1397, [_Z32block_attn_mask_1warp_n16_kernelP6__halfS0_S0_PKiS2_S2_S2_S0_S2_S2_iiifiiii_param_16];
	shr.u32 	%r124, %r2, 5;
	setp.lt.u32 	%p35, %r16, 4;
	mul.lo.s32 	%r631, %r53, %r313;
	mad.lo.s32 	%r632, %r631, %r1397, %r9;
	shr.u32 	%r633, %r632, 31;
	add.s32 	%r634, %r632, %r633;
	shr.s32 	%r635, %r634, 1;
	cvt.s64.s32 	%rd6, %r635;
	mov.b32 	%r1437, 0;
	@%p35 bra 	$L__BB0_92;
	mov.b32 	%r1436, 0;
$L__BB0_91:
	.pragma "nounroll";
	add.s32 	%r641, %r1436, %r124;
	mad.lo.s32 	%r642, %r641, 40, %r3;
	shl.b32 	%r643, %r1436, 5;
	add.s32 	%r644, %r643, %r2;
	cvt.u64.u32 	%rd75, %r644;
	add.s64 	%rd76, %rd75, %rd6;
	shl.b64 	%rd77, %rd76, 2;
	add.s64 	%rd71, %rd12, %rd77;
	shl.b32 	%r645, %r642, 2;
	add.s32 	%r637, %r18, %r645;
	// begin inline asm
	cp.async.ca.shared.global [%r637], [%rd71], 4, 4;
	// end inline asm
	add.s64 	%rd72, %rd71, 128;
	add.s32 	%r638, %r637, 160;
	// begin inline asm
	cp.async.ca.shared.global [%r638], [%rd72], 4, 4;
	// end inline asm
	add.s64 	%rd73, %rd71, 256;
	add.s32 	%r639, %r637, 320;
	// begin inline asm
	cp.async.ca.shared.global [%r639], [%rd73], 4, 4;
	// end inline asm
	add.s64 	%rd74, %rd71, 384;
	add.s32 	%r640, %r637, 480;
	// begin inline asm
	cp.async.ca.shared.global [%r640], [%rd74], 4, 4;
	// end inline asm
	add.s32 	%r1436, %r1436, 4;
	and.b32  	%r1437, %r16, 2147483644;
	setp.ne.s32 	%p36, %r1436, %r1437;
	@%p36 bra 	$L__BB0_91;
$L__BB0_92:
	and.b32  	%r646, %r16, 3;
	setp.eq.s32 	%p37, %r646, 0;
	@%p37 bra 	$L__BB0_96;
	setp.eq.s32 	%p38, %r646, 1;
	add.s32 	%r649, %r1437, %r124;
	mad.lo.s32 	%r650, %r649, 40, %r3;
	shl.b32 	%r651, %r1437, 5;
	add.s32 	%r129, %r651, %r2;
	cvt.u64.u32 	%rd79, %r129;
	add.s64 	%rd80, %rd79, %rd6;
	shl.b64 	%rd81, %rd80, 2;
	add.s64 	%rd78, %rd12, %rd81;
	shl.b32 	%r652, %r650, 2;
	add.s32 	%r647, %r18, %r652;
	// begin inline asm
	cp.async.ca.shared.global [%r647], [%rd78], 4, 4;
	// end inline asm
	@%p38 bra 	$L__BB0_96;
	setp.eq.s32 	%p39, %r646, 2;
	add.s32 	%r655, %r129, 32;
	cvt.u64.u32 	%rd83, %r655;
	add.s64 	%rd84, %rd83, %rd6;
	shl.b64 	%rd85, %rd84, 2;
	add.s64 	%rd82, %rd12, %rd85;
	add.s32 	%r653, %r647, 160;
	// begin inline asm
	cp.async.ca.shared.global [%r653], [%rd82], 4, 4;
	// end inline asm
	@%p39 bra 	$L__BB0_96;
	add.s32 	%r657, %r129, 64;
	cvt.u64.u32 	%rd87, %r657;
	add.s64 	%rd88, %rd87, %rd6;
	shl.b64 	%rd89, %rd88, 2;
	add.s64 	%rd86, %rd12, %rd89;
	add.s32 	%r656, %r647, 320;
	// begin inline asm
	cp.async.ca.shared.global [%r656], [%rd86], 4, 4;
	// end inline asm
$L__BB0_96:
	// begin inline asm
	cp.async.commit_group;
	// end inline asm
	setp.ge.s32 	%p40, %r1406, %r21;
	@%p40 bra 	$L__BB0_99;
	ld.param.u64 	%rd150, [_Z32block_attn_mask_1warp_n16_kernelP6__halfS0_S0_PKiS2_S2_S2_S0_S2_S2_iiifiiii_param_4];
	ld.param.u64 	%rd149, [_Z32block_attn_mask_1warp_n16_kernelP6__halfS0_S0_PKiS2_S2_S2_S0_S2_S2_iiifiiii_param_3];
	cvta.to.global.u64 	%rd90, %rd149;
	mov.u32 	%r658, %ctaid.x;
	mul.wide.u32 	%rd91, %r658, 4;
	add.s64 	%rd92, %rd90, %rd91;
	ld.global.u32 	%r659, [%rd92];
	add.s32 	%r660, %r659, %r1406;
	cvta.to.global.u64 	%rd93, %rd150;
	mul.wide.s32 	%rd94, %r660, 4;
	add.s64 	%rd95, %rd93, %rd94;
	ld.global.u32 	%r661, [%rd95];
	setp.ne.s32 	%p41, %r53, %r661;
	@%p41 bra 	$L__BB0_99;
	add.s32 	%r1406, %r1406, 1;
	bra.uni 	$L__BB0_116;
$L__BB0_99:
	setp.ge.s32 	%p42, %r1405, %r22;
	@%p42 bra 	$L__BB0_186;
	ld.param.u64 	%rd153, [_Z32block_attn_mask_1warp_n16_kernelP6__halfS0_S0_PKiS2_S2_S2_S0_S2_S2_iiifiiii_param_6];
	ld.param.u64 	%rd152, [_Z32block_attn_mask_1warp_n16_kernelP6__halfS0_S0_PKiS2_S2_S2_S0_S2_S2_iiifiiii_param_5];
	cvta.to.global.u64 	%rd96, %rd152;
	mov.u32 	%r662, %ctaid.x;
	mul.wide.u32 	%rd97, %r662, 4;
	add.s64 	%rd98, %rd96, %rd97;
	ld.global.u32 	%r663, [%rd98];
	add.s32 	%r132, %r663, %r1405;
	cvta.to.global.u64 	%rd99, %rd153;
	mul.wide.s32 	%rd100, %r132, 4;
	add.s64 	%rd101, %rd99, %rd100;
	ld.global.u32 	%r664, [%rd101];
	setp.ne.s32 	%p43, %r53, %r664;
	@%p43 bra 	$L__BB0_186;
	setp.lt.s32 	%p44, %r17, 1;
	@%p44 bra 	$L__BB0_115;
	ld.param.u64 	%rd154, [_Z32block_attn_mask_1warp_n16_kernelP6__halfS0_S0_PKiS2_S2_S2_S0_S2_S2_iiifiiii_param_7];
	cvta.to.global.u64 	%rd7, %rd154;
	shl.b32 	%r666, %r2, 1;
	and.b32  	%r667, %r666, 2032;
	and.b32  	%r668, %r2, 7;
	or.b32  	%r133, %r667, %r668;
	setp.lt.u32 	%p45, %r17, 16;
	mul.lo.s32 	%r669, %r313, %r312;
	mul.lo.s32 	%r670, %r132, %r669;
	shr.u32 	%r671, %r670, 31;
	add.s32 	%r672, %r670, %r671;
	shr.s32 	%r673, %r672, 1;
	add.s32 	%r134, %r673, %r2;
	mov.b32 	%r1440, 0;
	@%p45 bra 	$L__BB0_105;
	mov.b32 	%r1438, 0;
$L__BB0_104:
	.pragma "nounroll";
	shl.b32 	%r723, %r1438, 6;
	add.s32 	%r724, %r133, %r723;
	shl.b32 	%r725, %r1438, 5;
	shl.b32 	%r726, %r724, 2;
	add.s32 	%r727, %r19, %r726;
	ld.shared.u32 	%r676, [%r727];
	add.s32 	%r728, %r134, %r725;
	mul.wide.s32 	%rd102, %r728, 4;
	add.s64 	%rd103, %rd7, %rd102;
	ld.global.u32 	%r677, [%rd103];
	// begin inline asm
	{add.f16x2 %r675,%r676,%r677;
}
	// end inline asm
	st.shared.u32 	[%r727], %r675;
	ld.shared.u32 	%r679, [%r727+256];
	ld.global.u32 	%r680, [%rd103+128];
	// begin inline asm
	{add.f16x2 %r678,%r679,%r680;
}
	// end inline asm
	st.shared.u32 	[%r727+256], %r678;
	ld.shared.u32 	%r682, [%r727+512];
	ld.global.u32 	%r683, [%rd103+256];
	// begin inline asm
	{add.f16x2 %r681,%r682,%r683;
}
	// end inline asm
	st.shared.u32 	[%r727+512], %r681;
	ld.shared.u32 	%r685, [%r727+768];
	ld.global.u32 	%r686, [%rd103+384];
	// begin inline asm
	{add.f16x2 %r684,%r685,%r686;
}
	// end inline asm
	st.shared.u32 	[%r727+768], %r684;
	ld.shared.u32 	%r688, [%r727+1024];
	ld.global.u32 	%r689, [%rd103+512];
	// begin inline asm
	{add.f16x2 %r687,%r688,%r689;
}
	// end inline asm
	st.shared.u32 	[%r727+1024], %r687;
	ld.shared.u32 	%r691, [%r727+1280];
	ld.global.u32 	%r692, [%rd103+640];
	// begin inline asm
	{add.f16x2 %r690,%r691,%r692;
}
	// end inline asm
	st.shared.u32 	[%r727+1280], %r690;
	ld.shared.u32 	%r694, [%r727+1536];
	ld.global.u32 	%r695, [%rd103+768];
	// begin inline asm
	{add.f16x2 %r693,%r694,%r695;
}
	// end inline asm
	st.shared.u32 	[%r727+1536], %r693;
	ld.shared.u32 	%r697, [%r727+1792];
	ld.global.u32 	%r698, [%rd103+896];
	// begin inline asm
	{add.f16x2 %r696,%r697,%r698;
}
	// end inline asm
	st.shared.u32 	[%r727+1792], %r696;
	ld.shared.u32 	%r700, [%r727+2048];
	ld.global.u32 	%r701, [%rd103+1024];
	// begin inline asm
	{add.f16x2 %r699,%r700,%r701;
}
	// end inline asm
	st.shared.u32 	[%r727+2048], %r699;
	ld.shared.u32 	%r703, [%r727+2304];
	ld.global.u32 	%r704, [%rd103+1152];
	// begin inline asm
	{add.f16x2 %r702,%r703,%r704;
}
	// end inline asm
	st.shared.u32 	[%r727+2304], %r702;
	ld.shared.u32 	%r706, [%r727+2560];
	ld.global.u32 	%r707, [%rd103+1280];
	// begin inline asm
	{add.f16x2 %r705,%r706,%r707;
}
	// end inline asm
	st.shared.u32 	[%r727+2560], %r705;
	ld.shared.u32 	%r709, [%r727+2816];
	ld.global.u32 	%r710, [%rd103+1408];
	// begin inline asm
	{add.f16x2 %r708,%r709,%r710;
}
	// end inline asm
	st.shared.u32 	[%r727+2816], %r708;
	ld.shared.u32 	%r712, [%r727+3072];
	ld.global.u32 	%r713, [%rd103+1536];
	// begin inline asm
	{add.f16x2 %r711,%r712,%r713;
}
	// end inline asm
	st.shared.u32 	[%r727+3072], %r711;
	ld.shared.u32 	%r715, [%r727+3328];
	ld.global.u32 	%r716, [%rd103+1664];
	// begin inline asm
	{add.f16x2 %r714,%r715,%r716;
}
	// end inline asm
	st.shared.u32 	[%r727+3328], %r714;
	ld.shared.u32 	%r718, [%r727+3584];
	ld.global.u32 	%r719, [%rd103+1792];
	// begin inline asm
	{add.f16x2 %r717,%r718,%r719;
}
	// end inline asm
	st.shared.u32 	[%r727+3584], %r717;
	ld.shared.u32 	%r721, [%r727+3840];
	ld.global.u32 	%r722, [%rd103+1920];
	// begin inline asm
	{add.f16x2 %r720,%r721,%r722;
}
	// end inline asm
	st.shared.u32 	[%r727+3840], %r720;
	add.s32 	%r1438, %r1438, 16;
	and.b32  	%r1440, %r17, 2147483632;
	setp.ne.s32 	%p46, %r1438, %r1440;
	@%p46 bra 	$L__BB0_104;
$L__BB0_105:
	setp.eq.s32 	%p47, %r39, 0;
	@%p47 bra 	$L__BB0_115;
	and.b32  	%r729, %r17, 15;
	add.s32 	%r730, %r729, -1;
	setp.lt.u32 	%p48, %r730, 7;
	@%p48 bra 	$L__BB0_108;
	shl.b32 	%r755, %r1440, 6;
	add.s32 	%r756, %r133, %r755;
	shl.b32 	%r757, %r1440, 5;
	shl.b32 	%r758, %r756, 2;
	add.s32 	%r759, %r19, %r758;
	ld.shared.u32 	%r732, [%r759];
	add.s32 	%r760, %r134, %r757;
	mul.wide.s32 	%rd104, %r760, 4;
	add.s64 	%rd105, %rd7, %rd104;
	ld.global.u32 	%r733, [%rd105];
	// begin inline asm
	{add.f16x2 %r731,%r732,%r733;
}
	// end inline asm
	st.shared.u32 	[%r759], %r731;
	ld.shared.u32 	%r735, [%r759+256];
	ld.global.u32 	%r736, [%rd105+128];
	// begin inline asm
	{add.f16x2 %r734,%r735,%r736;
}
	// end inline asm
	st.shared.u32 	[%r759+256], %r734;
	ld.shared.u32 	%r738, [%r759+512];
	ld.global.u32 	%r739, [%rd105+256];
	// begin inline asm
	{add.f16x2 %r737,%r738,%r739;
}
	// end inline asm
	st.shared.u32 	[%r759+512], %r737;
	ld.shared.u32 	%r741, [%r759+768];
	ld.global.u32 	%r742, [%rd105+384];
	// begin inline asm
	{add.f16x2 %r740,%r741,%r742;
}
	// end inline asm
	st.shared.u32 	[%r759+768], %r740;
	ld.shared.u32 	%r744, [%r759+1024];
	ld.global.u32 	%r745, [%rd105+512];
	// begin inline asm
	{add.f16x2 %r743,%r744,%r745;
}
	// end inline asm
	st.shared.u32 	[%r759+1024], %r743;
	ld.shared.u32 	%r747, [%r759+1280];
	ld.global.u32 	%r748, [%rd105+640];
	// begin inline asm
	{add.f16x2 %r746,%r747,%r748;
}
	// end inline asm
	st.shared.u32 	[%r759+1280], %r746;
	ld.shared.u32 	%r750, [%r759+1536];
	ld.global.u32 	%r751, [%rd105+768];
	// begin inline asm
	{add.f16x2 %r749,%r750,%r751;
}
	// end inline asm
	st.shared.u32 	[%r759+1536], %r749;
	ld.shared.u32 	%r753, [%r759+1792];
	ld.global.u32 	%r754, [%rd105+896];
	// begin inline asm
	{add.f16x2 %r752,%r753,%r754;
}
	// end inline asm
	st.shared.u32 	[%r759+1792], %r752;
	add.s32 	%r1440, %r1440, 8;
$L__BB0_108:
	setp.eq.s32 	%p49, %r40, 0;
	@%p49 bra 	$L__BB0_115;
	and.b32  	%r761, %r17, 7;
	add.s32 	%r762, %r761, -1;
	setp.lt.u32 	%p50, %r762, 3;
	@%p50 bra 	$L__BB0_111;
	shl.b32 	%r775, %r1440, 6;
	add.s32 	%r776, %r133, %r775;
	shl.b32 	%r777, %r1440, 5;
	shl.b32 	%r778, %r776, 2;
	add.s32 	%r779, %r19, %r778;
	ld.shared.u32 	%r764, [%r779];
	add.s32 	%r780, %r134, %r777;
	mul.wide.s32 	%rd106, %r780, 4;
	add.s64 	%rd107, %rd7, %rd106;
	ld.global.u32 	%r765, [%rd107];
	// begin inline asm
	{add.f16x2 %r763,%r764,%r765;
}
	// end inline asm
	st.shared.u32 	[%r779], %r763;
	ld.shared.u32 	%r767, [%r779+256];
	ld.global.u32 	%r768, [%rd107+128];
	// begin inline asm
	{add.f16x2 %r766,%r767,%r768;
}
	// end inline asm
	st.shared.u32 	[%r779+256], %r766;
	ld.shared.u32 	%r770, [%r779+512];
	ld.global.u32 	%r771, [%rd107+256];
	// begin inline asm
	{add.f16x2 %r769,%r770,%r771;
}
	// end inline asm
	st.shared.u32 	[%r779+512], %r769;
	ld.shared.u32 	%r773, [%r779+768];
	ld.global.u32 	%r774, [%rd107+384];
	// begin inline asm
	{add.f16x2 %r772,%r773,%r774;
}
	// end inline asm
	st.shared.u32 	[%r779+768], %r772;
	add.s32 	%r1440, %r1440, 4;
$L__BB0_111:
	and.b32  	%r781, %r17, 3;
	setp.eq.s32 	%p51, %r781, 0;
	@%p51 bra 	$L__BB0_115;
	setp.eq.s32 	%p52, %r781, 1;
	shl.b32 	%r786, %r1440, 6;
	add.s32 	%r787, %r133, %r786;
	shl.b32 	%r788, %r1440, 5;
	shl.b32 	%r789, %r787, 2;
	add.s32 	%r143, %r19, %r789;
	ld.shared.u32 	%r783, [%r143];
	add.s32 	%r790, %r134, %r788;
	mul.wide.s32 	%rd108, %r790, 4;
	add.s64 	%rd8, %rd7, %rd108;
	ld.global.u32 	%r784, [%rd8];
	// begin inline asm
	{add.f16x2 %r782,%r783,%r784;
}
	// end inline asm
	st.shared.u32 	[%r143], %r782;
	@%p52 bra 	$L__BB0_115;
	setp.eq.s32 	%p53, %r781, 2;
	ld.shared.u32 	%r792, [%r143+256];
	ld.global.u32 	%r793, [%rd8+128];
	// begin inline asm
	{add.f16x2 %r791,%r792,%r793;
}
	// end inline asm
	st.shared.u32 	[%r143+256], %r791;
	@%p53 bra 	$L__BB0_115;
	ld.shared.u32 	%r796, [%r143+512];
	ld.global.u32 	%r797, [%rd8+256];
	// begin inline asm
	{add.f16x2 %r795,%r796,%r797;
}
	// end inline asm
	st.shared.u32 	[%r143+512], %r795;
$L__BB0_115:
	bar.sync 	0;
	add.s32 	%r1405, %r1405, 1;
$L__BB0_116:
	shl.b32 	%r798, %r312, 2;
	add.s32 	%r147, %r29, %r798;
	setp.lt.s32 	%p54, %r312, 33;
	@%p54 bra 	$L__BB0_142;
	mov.b32 	%r1451, 0;
$L__BB0_118:
	setp.ne.s32 	%p55, %r1404, 0;
	mad.lo.s32 	%r167, %r1400, %r2, %r1451;
	shl.b32 	%r800, %r167, 2;
	add.s32 	%r168, %r29, %r800;
	add.s32 	%r169, %r147, %r800;
	add.s32 	%r170, %r30, %r800;
	add.s32 	%r171, %r31, %r800;
	@%p55 bra 	$L__BB0_120;
	mov.b32 	%r801, -8388608;
	st.shared.u32 	[%r168], %r801;
	mov.b32 	%r802, 0;
	st.shared.u32 	[%r169], %r802;
	st.shared.u32 	[%r170], %r801;
	st.shared.u32 	[%r171], %r802;
$L__BB0_120:
	setp.lt.s32 	%p56, %r313, 2;
	mul.lo.s32 	%r803, %r167, %r12;
	shl.b32 	%r804, %r803, 1;
	add.s32 	%r172, %r19, %r804;
	mov.f32 	%f837, 0f00000000;
	mov.f32 	%f836, 0fFF800000;
	@%p56 bra 	$L__BB0_129;
	setp.lt.u32 	%p57, %r32, 3;
	mov.f32 	%f836, 0fFF800000;
	mov.f32 	%f837, 0f00000000;
	mov.b32 	%r1454, 0;
	@%p57 bra 	$L__BB0_124;
	mov.f32 	%f836, 0fFF800000;
	mov.f32 	%f837, 0f00000000;
	mov.b32 	%r1452, 0;
$L__BB0_123:
	.pragma "nounroll";
	shl.b32 	%r807, %r1452, 2;
	add.s32 	%r808, %r172, %r807;
	ld.shared.u32 	%r809, [%r808];
	mov.b32 	{%rs49, %rs50}, %r809;
	// begin inline asm
	{  cvt.f32.f16 %f82, %rs49;}

	// end inline asm
	mul.f32 	%f90, %f69, %f82;
	shl.b32 	%r810, %r1452, 1;
	mul.wide.u32 	%rd109, %r810, 4;
	add.s64 	%rd110, %rd1, %rd109;
	// begin inline asm
	{  cvt.f32.f16 %f83, %rs50;}

	// end inline asm
	mul.f32 	%f91, %f69, %f83;
	max.f32 	%f92, %f836, %f90;
	sub.f32 	%f93, %f836, %f92;
	mul.f32 	%f94, %f93, 0f3FB8AA3B;
	ex2.approx.f32 	%f95, %f94;
	sub.f32 	%f96, %f90, %f92;
	mul.f32 	%f97, %f96, 0f3FB8AA3B;
	ex2.approx.f32 	%f98, %f97;
	fma.rn.f32 	%f99, %f837, %f95, %f98;
	max.f32 	%f100, %f92, %f91;
	sub.f32 	%f101, %f92, %f100;
	mul.f32 	%f102, %f101, 0f3FB8AA3B;
	ex2.approx.f32 	%f103, %f102;
	sub.f32 	%f104, %f91, %f100;
	mul.f32 	%f105, %f104, 0f3FB8AA3B;
	ex2.approx.f32 	%f106, %f105;
	fma.rn.f32 	%f107, %f99, %f103, %f106;
	ld.shared.u32 	%r811, [%r808+4];
	mov.b32 	{%rs51, %rs52}, %r811;
	// begin inline asm
	{  cvt.f32.f16 %f84, %rs51;}

	// end inline asm
	mul.f32 	%f108, %f69, %f84;
	// begin inline asm
	{  cvt.f32.f16 %f85, %rs52;}

	// end inline asm
	mul.f32 	%f109, %f69, %f85;
	st.local.v4.f32 	[%rd110], {%f90, %f91, %f108, %f109};
	max.f32 	%f110, %f100, %f108;
	sub.f32 	%f111, %f100, %f110;
	mul.f32 	%f112, %f111, 0f3FB8AA3B;
	ex2.approx.f32 	%f113, %f112;
	sub.f32 	%f114, %f108, %f110;
	mul.f32 	%f115, %f114, 0f3FB8AA3B;
	ex2.approx.f32 	%f116, %f115;
	fma.rn.f32 	%f117, %f107, %f113, %f116;
	max.f32 	%f118, %f110, %f109;
	sub.f32 	%f119, %f110, %f118;
	mul.f32 	%f120, %f119, 0f3FB8AA3B;
	ex2.approx.f32 	%f121, %f120;
	sub.f32 	%f122, %f109, %f118;
	mul.f32 	%f123, %f122, 0f3FB8AA3B;
	ex2.approx.f32 	%f124, %f123;
	fma.rn.f32 	%f125, %f117, %f121, %f124;
	ld.shared.u32 	%r812, [%r808+8];
	mov.b32 	{%rs53, %rs54}, %r812;
	// begin inline asm
	{  cvt.f32.f16 %f86, %rs53;}

	// end inline asm
	mul.f32 	%f126, %f69, %f86;
	// begin inline asm
	{  cvt.f32.f16 %f87, %rs54;}

	// end inline asm
	mul.f32 	%f127, %f69, %f87;
	max.f32 	%f128, %f118, %f126;
	sub.f32 	%f129, %f118, %f128;
	mul.f32 	%f130, %f129, 0f3FB8AA3B;
	ex2.approx.f32 	%f131, %f130;
	sub.f32 	%f132, %f126, %f128;
	mul.f32 	%f133, %f132, 0f3FB8AA3B;
	ex2.approx.f32 	%f134, %f133;
	fma.rn.f32 	%f135, %f125, %f131, %f134;
	max.f32 	%f136, %f128, %f127;
	sub.f32 	%f137, %f128, %f136;
	mul.f32 	%f138, %f137, 0f3FB8AA3B;
	ex2.approx.f32 	%f139, %f138;
	sub.f32 	%f140, %f127, %f136;
	mul.f32 	%f141, %f140, 0f3FB8AA3B;
	ex2.approx.f32 	%f142, %f141;
	fma.rn.f32 	%f143, %f135, %f139, %f142;
	ld.shared.u32 	%r813, [%r808+12];
	mov.b32 	{%rs55, %rs56}, %r813;
	// begin inline asm
	{  cvt.f32.f16 %f88, %rs55;}

	// end inline asm
	mul.f32 	%f144, %f69, %f88;
	// begin inline asm
	{  cvt.f32.f16 %f89, %rs56;}

	// end inline asm
	mul.f32 	%f145, %f69, %f89;
	st.local.v4.f32 	[%rd110+16], {%f126, %f127, %f144, %f145};
	max.f32 	%f146, %f136, %f144;
	sub.f32 	%f147, %f136, %f146;
	mul.f32 	%f148, %f147, 0f3FB8AA3B;
	ex2.approx.f32 	%f149, %f148;
	sub.f32 	%f150, %f144, %f146;
	mul.f32 	%f151, %f150, 0f3FB8AA3B;
	ex2.approx.f32 	%f152, %f151;
	fma.rn.f32 	%f153, %f143, %f149, %f152;
	max.f32 	%f836, %f146, %f145;
	sub.f32 	%f154, %f146, %f836;
	mul.f32 	%f155, %f154, 0f3FB8AA3B;
	ex2.approx.f32 	%f156, %f155;
	sub.f32 	%f157, %f145, %f836;
	mul.f32 	%f158, %f157, 0f3FB8AA3B;
	ex2.approx.f32 	%f159, %f158;
	fma.rn.f32 	%f837, %f153, %f156, %f159;
	add.s32 	%r1452, %r1452, 4;
	setp.ne.s32 	%p58, %r1452, %r41;
	mov.u32 	%r1454, %r41;
	@%p58 bra 	$L__BB0_123;
$L__BB0_124:
	setp.eq.s32 	%p59, %r33, 0;
	@%p59 bra 	$L__BB0_129;
	setp.eq.s32 	%p60, %r33, 1;
	@%p60 bra 	$L__BB0_127;
	shl.b32 	%r814, %r1454, 2;
	add.s32 	%r815, %r172, %r814;
	ld.shared.u32 	%r816, [%r815];
	mov.b32 	{%rs57, %rs58}, %r816;
	// begin inline asm
	{  cvt.f32.f16 %f161, %rs57;}

	// end inline asm
	mul.f32 	%f165, %f69, %f161;
	shl.b32 	%r817, %r1454, 1;
	mul.wide.u32 	%rd111, %r817, 4;
	add.s64 	%rd112, %rd1, %rd111;
	// begin inline asm
	{  cvt.f32.f16 %f162, %rs58;}

	// end inline asm
	mul.f32 	%f166, %f69, %f162;
	st.local.v2.f32 	[%rd112], {%f165, %f166};
	max.f32 	%f167, %f836, %f165;
	sub.f32 	%f168, %f836, %f167;
	mul.f32 	%f169, %f168, 0f3FB8AA3B;
	ex2.approx.f32 	%f170, %f169;
	sub.f32 	%f171, %f165, %f167;
	mul.f32 	%f172, %f171, 0f3FB8AA3B;
	ex2.approx.f32 	%f173, %f172;
	fma.rn.f32 	%f174, %f837, %f170, %f173;
	max.f32 	%f175, %f167, %f166;
	sub.f32 	%f176, %f167, %f175;
	mul.f32 	%f177, %f176, 0f3FB8AA3B;
	ex2.approx.f32 	%f178, %f177;
	sub.f32 	%f179, %f166, %f175;
	mul.f32 	%f180, %f179, 0f3FB8AA3B;
	ex2.approx.f32 	%f181, %f180;
	fma.rn.f32 	%f182, %f174, %f178, %f181;
	ld.shared.u32 	%r818, [%r815+4];
	mov.b32 	{%rs59, %rs60}, %r818;
	// begin inline asm
	{  cvt.f32.f16 %f163, %rs59;}

	// end inline asm
	mul.f32 	%f183, %f69, %f163;
	// begin inline asm
	{  cvt.f32.f16 %f164, %rs60;}

	// end inline asm
	mul.f32 	%f184, %f69, %f164;
	st.local.v2.f32 	[%rd112+8], {%f183, %f184};
	max.f32 	%f185, %f175, %f183;
	sub.f32 	%f186, %f175, %f185;
	mul.f32 	%f187, %f186, 0f3FB8AA3B;
	ex2.approx.f32 	%f188, %f187;
	sub.f32 	%f189, %f183, %f185;
	mul.f32 	%f190, %f189, 0f3FB8AA3B;
	ex2.approx.f32 	%f191, %f190;
	fma.rn.f32 	%f192, %f182, %f188, %f191;
	max.f32 	%f836, %f185, %f184;
	sub.f32 	%f193, %f185, %f836;
	mul.f32 	%f194, %f193, 0f3FB8AA3B;
	ex2.approx.f32 	%f195, %f194;
	sub.f32 	%f196, %f184, %f836;
	mul.f32 	%f197, %f196, 0f3FB8AA3B;
	ex2.approx.f32 	%f198, %f197;
	fma.rn.f32 	%f837, %f192, %f195, %f198;
	add.s32 	%r1454, %r1454, 2;
$L__BB0_127:
	setp.eq.s32 	%p61, %r42, 0;
	@%p61 bra 	$L__BB0_129;
	shl.b32 	%r819, %r1454, 2;
	add.s32 	%r820, %r172, %r819;
	ld.shared.u32 	%r821, [%r820];
	mov.b32 	{%rs61, %rs62}, %r821;
	// begin inline asm
	{  cvt.f32.f16 %f199, %rs61;}

	// end inline asm
	mul.f32 	%f201, %f69, %f199;
	shl.b32 	%r822, %r1454, 1;
	mul.wide.u32 	%rd113, %r822, 4;
	add.s64 	%rd114, %rd1, %rd113;
	// begin inline asm
	{  cvt.f32.f16 %f200, %rs62;}

	// end inline asm
	mul.f32 	%f202, %f69, %f200;
	st.local.v2.f32 	[%rd114], {%f201, %f202};
	max.f32 	%f203, %f836, %f201;
	sub.f32 	%f204, %f836, %f203;
	mul.f32 	%f205, %f204, 0f3FB8AA3B;
	ex2.approx.f32 	%f206, %f205;
	sub.f32 	%f207, %f201, %f203;
	mul.f32 	%f208, %f207, 0f3FB8AA3B;
	ex2.approx.f32 	%f209, %f208;
	fma.rn.f32 	%f210, %f837, %f206, %f209;
	max.f32 	%f836, %f203, %f202;
	sub.f32 	%f211, %f203, %f836;
	mul.f32 	%f212, %f211, 0f3FB8AA3B;
	ex2.approx.f32 	%f213, %f212;
	sub.f32 	%f214, %f202, %f836;
	mul.f32 	%f215, %f214, 0f3FB8AA3B;
	ex2.approx.f32 	%f216, %f215;
	fma.rn.f32 	%f837, %f210, %f213, %f216;
$L__BB0_129:
	setp.lt.s32 	%p62, %r313, 2;
	ld.shared.f32 	%f217, [%r170];
	max.f32 	%f38, %f217, %f836;
	@%p62 bra 	$L__BB0_141;
	setp.lt.u32 	%p63, %r32, 7;
	mov.b32 	%r1457, 0;
	@%p63 bra 	$L__BB0_133;
	mov.b32 	%r1455, 0;
$L__BB0_132:
	.pragma "nounroll";
	shl.b32 	%r833, %r1455, 1;
	mul.wide.u32 	%rd115, %r833, 4;
	add.s64 	%rd116, %rd1, %rd115;
	ld.local.v4.f32 	{%f234, %f235, %f236, %f237}, [%rd116];
	sub.f32 	%f238, %f234, %f38;
	mul.f32 	%f239, %f238, 0f3FB8AA3B;
	ex2.approx.f32 	%f218, %f239;
	sub.f32 	%f240, %f235, %f38;
	mul.f32 	%f241, %f240, 0f3FB8AA3B;
	ex2.approx.f32 	%f219, %f241;
	// begin inline asm
	{ cvt.rn.f16x2.f32 %r825, %f219, %f218; }

	// end inline asm
	shl.b32 	%r834, %r1455, 2;
	add.s32 	%r835, %r172, %r834;
	st.shared.u32 	[%r835], %r825;
	sub.f32 	%f242, %f236, %f38;
	mul.f32 	%f243, %f242, 0f3FB8AA3B;
	ex2.approx.f32 	%f220, %f243;
	sub.f32 	%f244, %f237, %f38;
	mul.f32 	%f245, %f244, 0f3FB8AA3B;
	ex2.approx.f32 	%f221, %f245;
	// begin inline asm
	{ cvt.rn.f16x2.f32 %r826, %f221, %f220; }

	// end inline asm
	st.shared.u32 	[%r835+4], %r826;
	ld.local.v4.f32 	{%f246, %f247, %f248, %f249}, [%rd116+16];
	sub.f32 	%f250, %f246, %f38;
	mul.f32 	%f251, %f250, 0f3FB8AA3B;
	ex2.approx.f32 	%f222, %f251;
	sub.f32 	%f252, %f247, %f38;
	mul.f32 	%f253, %f252, 0f3FB8AA3B;
	ex2.approx.f32 	%f223, %f253;
	// begin inline asm
	{ cvt.rn.f16x2.f32 %r827, %f223, %f222; }

	// end inline asm
	st.shared.u32 	[%r835+8], %r827;
	sub.f32 	%f254, %f248, %f38;
	mul.f32 	%f255, %f254, 0f3FB8AA3B;
	ex2.approx.f32 	%f224, %f255;
	sub.f32 	%f256, %f249, %f38;
	mul.f32 	%f257, %f256, 0f3FB8AA3B;
	ex2.approx.f32 	%f225, %f257;
	// begin inline asm
	{ cvt.rn.f16x2.f32 %r828, %f225, %f224; }

	// end inline asm
	st.shared.u32 	[%r835+12], %r828;
	ld.local.v4.f32 	{%f258, %f259, %f260, %f261}, [%rd116+32];
	sub.f32 	%f262, %f258, %f38;
	mul.f32 	%f263, %f262, 0f3FB8AA3B;
	ex2.approx.f32 	%f226, %f263;
	sub.f32 	%f264, %f259, %f38;
	mul.f32 	%f265, %f264, 0f3FB8AA3B;
	ex2.approx.f32 	%f227, %f265;
	// begin inline asm
	{ cvt.rn.f16x2.f32 %r829, %f227, %f226; }

	// end inline asm
	st.shared.u32 	[%r835+16], %r829;
	sub.f32 	%f266, %f260, %f38;
	mul.f32 	%f267, %f266, 0f3FB8AA3B;
	ex2.approx.f32 	%f228, %f267;
	sub.f32 	%f268, %f261, %f38;
	mul.f32 	%f269, %f268, 0f3FB8AA3B;
	ex2.approx.f32 	%f229, %f269;
	// begin inline asm
	{ cvt.rn.f16x2.f32 %r830, %f229, %f228; }

	// end inline asm
	st.shared.u32 	[%r835+20], %r830;
	ld.local.v4.f32 	{%f270, %f271, %f272, %f273}, [%rd116+48];
	sub.f32 	%f274, %f270, %f38;
	mul.f32 	%f275, %f274, 0f3FB8AA3B;
	ex2.approx.f32 	%f230, %f275;
	sub.f32 	%f276, %f271, %f38;
	mul.f32 	%f277, %f276, 0f3FB8AA3B;
	ex2.approx.f32 	%f231, %f277;
	// begin inline asm
	{ cvt.rn.f16x2.f32 %r831, %f231, %f230; }

	// end inline asm
	st.shared.u32 	[%r835+24], %r831;
	sub.f32 	%f278, %f272, %f38;
	mul.f32 	%f279, %f278, 0f3FB8AA3B;
	ex2.approx.f32 	%f232, %f279;
	sub.f32 	%f280, %f273, %f38;
	mul.f32 	%f281, %f280, 0f3FB8AA3B;
	ex2.approx.f32 	%f233, %f281;
	// begin inline asm
	{ cvt.rn.f16x2.f32 %r832, %f233, %f232; }

	// end inline asm
	st.shared.u32 	[%r835+28], %r832;
	add.s32 	%r1455, %r1455, 8;
	setp.ne.s32 	%p64, %r1455, %r43;
	mov.u32 	%r1457, %r43;
	@%p64 bra 	$L__BB0_132;
$L__BB0_133:
	setp.eq.s32 	%p65, %r34, 0;
	@%p65 bra 	$L__BB0_141;
	add.s32 	%r836, %r34, -1;
	setp.lt.u32 	%p66, %r836, 3;
	@%p66 bra 	$L__BB0_136;
	shl.b32 	%r841, %r1457, 1;
	mul.wide.u32 	%rd117, %r841, 4;
	add.s64 	%rd118, %rd1, %rd117;
	ld.local.v2.f32 	{%f290, %f291}, [%rd118];
	sub.f32 	%f292, %f290, %f38;
	mul.f32 	%f293, %f292, 0f3FB8AA3B;
	ex2.approx.f32 	%f282, %f293;
	sub.f32 	%f294, %f291, %f38;
	mul.f32 	%f295, %f294, 0f3FB8AA3B;
	ex2.approx.f32 	%f283, %f295;
	// begin inline asm
	{ cvt.rn.f16x2.f32 %r837, %f283, %f282; }

	// end inline asm
	shl.b32 	%r842, %r1457, 2;
	add.s32 	%r843, %r172, %r842;
	st.shared.u32 	[%r843], %r837;
	ld.local.v2.f32 	{%f296, %f297}, [%rd118+8];
	sub.f32 	%f298, %f296, %f38;
	mul.f32 	%f299, %f298, 0f3FB8AA3B;
	ex2.approx.f32 	%f284, %f299;
	sub.f32 	%f300, %f297, %f38;
	mul.f32 	%f301, %f300, 0f3FB8AA3B;
	ex2.approx.f32 	%f285, %f301;
	// begin inline asm
	{ cvt.rn.f16x2.f32 %r838, %f285, %f284; }

	// end inline asm
	st.shared.u32 	[%r843+4], %r838;
	ld.local.v2.f32 	{%f302, %f303}, [%rd118+16];
	sub.f32 	%f304, %f302, %f38;
	mul.f32 	%f305, %f304, 0f3FB8AA3B;
	ex2.approx.f32 	%f286, %f305;
	sub.f32 	%f306, %f303, %f38;
	mul.f32 	%f307, %f306, 0f3FB8AA3B;
	ex2.approx.f32 	%f287, %f307;
	// begin inline asm
	{ cvt.rn.f16x2.f32 %r839, %f287, %f286; }

	// end inline asm
	st.shared.u32 	[%r843+8], %r839;
	ld.local.v2.f32 	{%f308, %f309}, [%rd118+24];
	sub.f32 	%f310, %f308, %f38;
	mul.f32 	%f311, %f310, 0f3FB8AA3B;
	ex2.approx.f32 	%f288, %f311;
	sub.f32 	%f312, %f309, %f38;
	mul.f32 	%f313, %f312, 0f3FB8AA3B;
	ex2.approx.f32 	%f289, %f313;
	// begin inline asm
	{ cvt.rn.f16x2.f32 %r840, %f289, %f288; }

	// end inline asm
	st.shared.u32 	[%r843+12], %r840;
	add.s32 	%r1457, %r1457, 4;
$L__BB0_136:
	setp.eq.s32 	%p67, %r33, 0;
	@%p67 bra 	$L__BB0_141;
	setp.eq.s32 	%p68, %r33, 1;
	@%p68 bra 	$L__BB0_139;
	shl.b32 	%r846, %r1457, 1;
	mul.wide.u32 	%rd119, %r846, 4;
	add.s64 	%rd120, %rd1, %rd119;
	ld.local.v2.f32 	{%f318, %f319}, [%rd120];
	sub.f32 	%f320, %f318, %f38;
	mul.f32 	%f321, %f320, 0f3FB8AA3B;
	ex2.approx.f32 	%f314, %f321;
	sub.f32 	%f322, %f319, %f38;
	mul.f32 	%f323, %f322, 0f3FB8AA3B;
	ex2.approx.f32 	%f315, %f323;
	// begin inline asm
	{ cvt.rn.f16x2.f32 %r844, %f315, %f314; }

	// end inline asm
	shl.b32 	%r847, %r1457, 2;
	add.s32 	%r848, %r172, %r847;
	st.shared.u32 	[%r848], %r844;
	add.s32 	%r849, %r846, 2;
	mul.wide.u32 	%rd121, %r849, 4;
	add.s64 	%rd122, %rd1, %rd121;
	ld.local.v2.f32 	{%f324, %f325}, [%rd122];
	sub.f32 	%f326, %f324, %f38;
	mul.f32 	%f327, %f326, 0f3FB8AA3B;
	ex2.approx.f32 	%f316, %f327;
	sub.f32 	%f328, %f325, %f38;
	mul.f32 	%f329, %f328, 0f3FB8AA3B;
	ex2.approx.f32 	%f317, %f329;
	// begin inline asm
	{ cvt.rn.f16x2.f32 %r845, %f317, %f316; }

	// end inline asm
	st.shared.u32 	[%r848+4], %r845;
	add.s32 	%r1457, %r1457, 2;
$L__BB0_139:
	setp.eq.s32 	%p69, %r42, 0;
	@%p69 bra 	$L__BB0_141;
	shl.b32 	%r851, %r1457, 1;
	mul.wide.u32 	%rd123, %r851, 4;
	add.s64 	%rd124, %rd1, %rd123;
	ld.local.v2.f32 	{%f332, %f333}, [%rd124];
	sub.f32 	%f334, %f332, %f38;
	mul.f32 	%f335, %f334, 0f3FB8AA3B;
	ex2.approx.f32 	%f330, %f335;
	sub.f32 	%f336, %f333, %f38;
	mul.f32 	%f337, %f336, 0f3FB8AA3B;
	ex2.approx.f32 	%f331, %f337;
	// begin inline asm
	{ cvt.rn.f16x2.f32 %r850, %f331, %f330; }

	// end inline asm
	shl.b32 	%r852, %r1457, 2;
	add.s32 	%r853, %r172, %r852;
	st.shared.u32 	[%r853], %r850;
$L__BB0_141:
	ld.shared.f32 	%f338, [%r171];
	ld.shared.f32 	%f339, [%r170];
	sub.f32 	%f340, %f339, %f38;
	mul.f32 	%f341, %f340, 0f3FB8AA3B;
	ex2.approx.f32 	%f342, %f341;
	sub.f32 	%f343, %f836, %f38;
	mul.f32 	%f344, %f343, 0f3FB8AA3B;
	ex2.approx.f32 	%f345, %f344;
	mul.f32 	%f346, %f837, %f345;
	fma.rn.f32 	%f347, %f338, %f342, %f346;
	st.shared.f32 	[%r168], %f339;
	ld.shared.f32 	%f348, [%r171];
	st.shared.f32 	[%r169], %f348;
	st.shared.f32 	[%r170], %f38;
	st.shared.f32 	[%r171], %f347;
	add.s32 	%r1451, %r1451, 1;
	setp.ne.s32 	%p70, %r1451, %r1400;
	@%p70 bra 	$L__BB0_118;
	bra.uni 	$L__BB0_167;
$L__BB0_142:
	div.s32 	%r148, %r2, %r1399;
	mul.lo.s32 	%r859, %r148, %r1399;
	sub.s32 	%r860, %r2, %r859;
	setp.ne.s32 	%p71, %r860, 0;
	@%p71 bra 	$L__BB0_167;
	setp.ne.s32 	%p72, %r1404, 0;
	shl.b32 	%r861, %r148, 2;
	add.s32 	%r149, %r29, %r861;
	add.s32 	%r150, %r147, %r861;
	add.s32 	%r151, %r30, %r861;
	add.s32 	%r152, %r31, %r861;
	@%p72 bra 	$L__BB0_145;
	mov.b32 	%r862, -8388608;
	st.shared.u32 	[%r149], %r862;
	mov.b32 	%r863, 0;
	st.shared.u32 	[%r150], %r863;
	st.shared.u32 	[%r151], %r862;
	st.shared.u32 	[%r152], %r863;
$L__BB0_145:
	setp.lt.s32 	%p73, %r313, 2;
	mul.lo.s32 	%r864, %r148, %r12;
	shl.b32 	%r865, %r864, 1;
	add.s32 	%r153, %r19, %r865;
	mov.f32 	%f825, 0f00000000;
	mov.f32 	%f824, 0fFF800000;
	@%p73 bra 	$L__BB0_154;
	setp.lt.u32 	%p74, %r32, 3;
	mov.f32 	%f824, 0fFF800000;
	mov.f32 	%f825, 0f00000000;
	mov.b32 	%r1446, 0;
	@%p74 bra 	$L__BB0_149;
	mov.f32 	%f824, 0fFF800000;
	mov.f32 	%f825, 0f00000000;
	mov.b32 	%r1444, 0;
$L__BB0_148:
	.pragma "nounroll";
	shl.b32 	%r868, %r1444, 2;
	add.s32 	%r869, %r153, %r868;
	ld.shared.u32 	%r870, [%r869];
	mov.b32 	{%rs63, %rs64}, %r870;
	// begin inline asm
	{  cvt.f32.f16 %f356, %rs63;}

	// end inline asm
	mul.f32 	%f364, %f69, %f356;
	shl.b32 	%r871, %r1444, 1;
	mul.wide.u32 	%rd125, %r871, 4;
	add.s64 	%rd126, %rd2, %rd125;
	// begin inline asm
	{  cvt.f32.f16 %f357, %rs64;}

	// end inline asm
	mul.f32 	%f365, %f69, %f357;
	max.f32 	%f366, %f824, %f364;
	sub.f32 	%f367, %f824, %f366;
	mul.f32 	%f368, %f367, 0f3FB8AA3B;
	ex2.approx.f32 	%f369, %f368;
	sub.f32 	%f370, %f364, %f366;
	mul.f32 	%f371, %f370, 0f3FB8AA3B;
	ex2.approx.f32 	%f372, %f371;
	fma.rn.f32 	%f373, %f825, %f369, %f372;
	max.f32 	%f374, %f366, %f365;
	sub.f32 	%f375, %f366, %f374;
	mul.f32 	%f376, %f375, 0f3FB8AA3B;
	ex2.approx.f32 	%f377, %f376;
	sub.f32 	%f378, %f365, %f374;
	mul.f32 	%f379, %f378, 0f3FB8AA3B;
	ex2.approx.f32 	%f380, %f379;
	fma.rn.f32 	%f381, %f373, %f377, %f380;
	ld.shared.u32 	%r872, [%r869+4];
	mov.b32 	{%rs65, %rs66}, %r872;
	// begin inline asm
	{  cvt.f32.f16 %f358, %rs65;}

	// end inline asm
	mul.f32 	%f382, %f69, %f358;
	// begin inline asm
	{  cvt.f32.f16 %f359, %rs66;}

	// end inline asm
	mul.f32 	%f383, %f69, %f359;
	st.local.v4.f32 	[%rd126], {%f364, %f365, %f382, %f383};
	max.f32 	%f384, %f374, %f382;
	sub.f32 	%f385, %f374, %f384;
	mul.f32 	%f386, %f385, 0f3FB8AA3B;
	ex2.approx.f32 	%f387, %f386;
	sub.f32 	%f388, %f382, %f384;
	mul.f32 	%f389, %f388, 0f3FB8AA3B;
	ex2.approx.f32 	%f390, %f389;
	fma.rn.f32 	%f391, %f381, %f387, %f390;
	max.f32 	%f392, %f384, %f383;
	sub.f32 	%f393, %f384, %f392;
	mul.f32 	%f394, %f393, 0f3FB8AA3B;
	ex2.approx.f32 	%f395, %f394;
	sub.f32 	%f396, %f383, %f392;
	mul.f32 	%f397, %f396, 0f3FB8AA3B;
	ex2.approx.f32 	%f398, %f397;
	fma.rn.f32 	%f399, %f391, %f395, %f398;
	ld.shared.u32 	%r873, [%r869+8];
	mov.b32 	{%rs67, %rs68}, %r873;
	// begin inline asm
	{  cvt.f32.f16 %f360, %rs67;}

	// end inline asm
	mul.f32 	%f400, %f69, %f360;
	// begin inline asm
	{  cvt.f32.f16 %f361, %rs68;}

	// end inline asm
	mul.f32 	%f401, %f69, %f361;
	max.f32 	%f402, %f392, %f400;
	sub.f32 	%f403, %f392, %f402;
	mul.f32 	%f404, %f403, 0f3FB8AA3B;
	ex2.approx.f32 	%f405, %f404;
	sub.f32 	%f406, %f400, %f402;
	mul.f32 	%f407, %f406, 0f3FB8AA3B;
	ex2.approx.f32 	%f408, %f407;
	fma.rn.f32 	%f409, %f399, %f405, %f408;
	max.f32 	%f410, %f402, %f401;
	sub.f32 	%f411, %f402, %f410;
	mul.f32 	%f412, %f411, 0f3FB8AA3B;
	ex2.approx.f32 	%f413, %f412;
	sub.f32 	%f414, %f401, %f410;
	mul.f32 	%f415, %f414, 0f3FB8AA3B;
	ex2.approx.f32 	%f416, %f415;
	fma.rn.f32 	%f417, %f409, %f413, %f416;
	ld.shared.u32 	%r874, [%r869+12];
	mov.b32 	{%rs69, %rs70}, %r874;
	// begin inline asm
	{  cvt.f32.f16 %f362, %rs69;}

	// end inline asm
	mul.f32 	%f418, %f69, %f362;
	// begin inline asm
	{  cvt.f32.f16 %f363, %rs70;}

	// end inline asm
	mul.f32 	%f419, %f69, %f363;
	st.local.v4.f32 	[%rd126+16], {%f400, %f401, %f418, %f419};
	max.f32 	%f420, %f410, %f418;
	sub.f32 	%f421, %f410, %f420;
	mul.f32 	%f422, %f421, 0f3FB8AA3B;
	ex2.approx.f32 	%f423, %f422;
	sub.f32 	%f424, %f418, %f420;
	mul.f32 	%f425, %f424, 0f3FB8AA3B;
	ex2.approx.f32 	%f426, %f425;
	fma.rn.f32 	%f427, %f417, %f423, %f426;
	max.f32 	%f824, %f420, %f419;
	sub.f32 	%f428, %f420, %f824;
	mul.f32 	%f429, %f428, 0f3FB8AA3B;
	ex2.approx.f32 	%f430, %f429;
	sub.f32 	%f431, %f419, %f824;
	mul.f32 	%f432, %f431, 0f3FB8AA3B;
	ex2.approx.f32 	%f433, %f432;
	fma.rn.f32 	%f825, %f427, %f430, %f433;
	add.s32 	%r1444, %r1444, 4;
	setp.ne.s32 	%p75, %r1444, %r41;
	mov.u32 	%r1446, %r41;
	@%p75 bra 	$L__BB0_148;
$L__BB0_149:
	setp.eq.s32 	%p76, %r33, 0;
	@%p76 bra 	$L__BB0_154;
	setp.eq.s32 	%p77, %r33, 1;
	@%p77 bra 	$L__BB0_152;
	shl.b32 	%r875, %r1446, 2;
	add.s32 	%r876, %r153, %r875;
	ld.shared.u32 	%r877, [%r876];
	mov.b32 	{%rs71, %rs72}, %r877;
	// begin inline asm
	{  cvt.f32.f16 %f435, %rs71;}

	// end inline asm
	mul.f32 	%f439, %f69, %f435;
	shl.b32 	%r878, %r1446, 1;
	mul.wide.u32 	%rd127, %r878, 4;
	add.s64 	%rd128, %rd2, %rd127;
	// begin inline asm
	{  cvt.f32.f16 %f436, %rs72;}

	// end inline asm
	mul.f32 	%f440, %f69, %f436;
	st.local.v2.f32 	[%rd128], {%f439, %f440};
	max.f32 	%f441, %f824, %f439;
	sub.f32 	%f442, %f824, %f441;
	mul.f32 	%f443, %f442, 0f3FB8AA3B;
	ex2.approx.f32 	%f444, %f443;
	sub.f32 	%f445, %f439, %f441;
	mul.f32 	%f446, %f445, 0f3FB8AA3B;
	ex2.approx.f32 	%f447, %f446;
	fma.rn.f32 	%f448, %f825, %f444, %f447;
	max.f32 	%f449, %f441, %f440;
	sub.f32 	%f450, %f441, %f449;
	mul.f32 	%f451, %f450, 0f3FB8AA3B;
	ex2.approx.f32 	%f452, %f451;
	sub.f32 	%f453, %f440, %f449;
	mul.f32 	%f454, %f453, 0f3FB8AA3B;
	ex2.approx.f32 	%f455, %f454;
	fma.rn.f32 	%f456, %f448, %f452, %f455;
	ld.shared.u32 	%r879, [%r876+4];
	mov.b32 	{%rs73, %rs74}, %r879;
	// begin inline asm
	{  cvt.f32.f16 %f437, %rs73;}

	// end inline asm
	mul.f32 	%f457, %f69, %f437;
	// begin inline asm
	{  cvt.f32.f16 %f438, %rs74;}

	// end inline asm
	mul.f32 	%f458, %f69, %f438;
	st.local.v2.f32 	[%rd128+8], {%f457, %f458};
	max.f32 	%f459, %f449, %f457;
	sub.f32 	%f460, %f449, %f459;
	mul.f32 	%f461, %f460, 0f3FB8AA3B;
	ex2.approx.f32 	%f462, %f461;
	sub.f32 	%f463, %f457, %f459;
	mul.f32 	%f464, %f463, 0f3FB8AA3B;
	ex2.approx.f32 	%f465, %f464;
	fma.rn.f32 	%f466, %f456, %f462, %f465;
	max.f32 	%f824, %f459, %f458;
	sub.f32 	%f467, %f459, %f824;
	mul.f32 	%f468, %f467, 0f3FB8AA3B;
	ex2.approx.f32 	%f469, %f468;
	sub.f32 	%f470, %f458, %f824;
	mul.f32 	%f471, %f470, 0f3FB8AA3B;
	ex2.approx.f32 	%f472, %f471;
	fma.rn.f32 	%f825, %f466, %f469, %f472;
	add.s32 	%r1446, %r1446, 2;
$L__BB0_152:
	setp.eq.s32 	%p78, %r42, 0;
	@%p78 bra 	$L__BB0_154;
	shl.b32 	%r880, %r1446, 2;
	add.s32 	%r881, %r153, %r880;
	ld.shared.u32 	%r882, [%r881];
	mov.b32 	{%rs75, %rs76}, %r882;
	// begin inline asm
	{  cvt.f32.f16 %f473, %rs75;}

	// end inline asm
	mul.f32 	%f475, %f69, %f473;
	shl.b32 	%r883, %r1446, 1;
	mul.wide.u32 	%rd129, %r883, 4;
	add.s64 	%rd130, %rd2, %rd129;
	// begin inline asm
	{  cvt.f32.f16 %f474, %rs76;}

	// end inline asm
	mul.f32 	%f476, %f69, %f474;
	st.local.v2.f32 	[%rd130], {%f475, %f476};
	max.f32 	%f477, %f824, %f475;
	sub.f32 	%f478, %f824, %f477;
	mul.f32 	%f479, %f478, 0f3FB8AA3B;
	ex2.approx.f32 	%f480, %f479;
	sub.f32 	%f481, %f475, %f477;
	mul.f32 	%f482, %f481, 0f3FB8AA3B;
	ex2.approx.f32 	%f483, %f482;
	fma.rn.f32 	%f484, %f825, %f480, %f483;
	max.f32 	%f824, %f477, %f476;
	sub.f32 	%f485, %f477, %f824;
	mul.f32 	%f486, %f485, 0f3FB8AA3B;
	ex2.approx.f32 	%f487, %f486;
	sub.f32 	%f488, %f476, %f824;
	mul.f32 	%f489, %f488, 0f3FB8AA3B;
	ex2.approx.f32 	%f490, %f489;
	fma.rn.f32 	%f825, %f484, %f487, %f490;
$L__BB0_154:
	setp.lt.s32 	%p79, %r313, 2;
	ld.shared.f32 	%f491, [%r151];
	max.f32 	%f19, %f491, %f824;
	@%p79 bra 	$L__BB0_166;
	setp.lt.u32 	%p80, %r32, 7;
	mov.b32 	%r1449, 0;
	@%p80 bra 	$L__BB0_158;
	mov.b32 	%r1447, 0;
$L__BB0_157:
	.pragma "nounroll";
	shl.b32 	%r894, %r1447, 1;
	mul.wide.u32 	%rd131, %r894, 4;
	add.s64 	%rd132, %rd2, %rd131;
	ld.local.v4.f32 	{%f508, %f509, %f510, %f511}, [%rd132];
	sub.f32 	%f512, %f508, %f19;
	mul.f32 	%f513, %f512, 0f3FB8AA3B;
	ex2.approx.f32 	%f492, %f513;
	sub.f32 	%f514, %f509, %f19;
	mul.f32 	%f515, %f514, 0f3FB8AA3B;
	ex2.approx.f32 	%f493, %f515;
	// begin inline asm
	{ cvt.rn.f16x2.f32 %r886, %f493, %f492; }

	// end inline asm
	shl.b32 	%r895, %r1447, 2;
	add.s32 	%r896, %r153, %r895;
	st.shared.u32 	[%r896], %r886;
	sub.f32 	%f516, %f510, %f19;
	mul.f32 	%f517, %f516, 0f3FB8AA3B;
	ex2.approx.f32 	%f494, %f517;
	sub.f32 	%f518, %f511, %f19;
	mul.f32 	%f519, %f518, 0f3FB8AA3B;
	ex2.approx.f32 	%f495, %f519;
	// begin inline asm
	{ cvt.rn.f16x2.f32 %r887, %f495, %f494; }

	// end inline asm
	st.shared.u32 	[%r896+4], %r887;
	ld.local.v4.f32 	{%f520, %f521, %f522, %f523}, [%rd132+16];
	sub.f32 	%f524, %f520, %f19;
	mul.f32 	%f525, %f524, 0f3FB8AA3B;
	ex2.approx.f32 	%f496, %f525;
	sub.f32 	%f526, %f521, %f19;
	mul.f32 	%f527, %f526, 0f3FB8AA3B;
	ex2.approx.f32 	%f497, %f527;
	// begin inline asm
	{ cvt.rn.f16x2.f32 %r888, %f497, %f496; }

	// end inline asm
	st.shared.u32 	[%r896+8], %r888;
	sub.f32 	%f528, %f522, %f19;
	mul.f32 	%f529, %f528, 0f3FB8AA3B;
	ex2.approx.f32 	%f498, %f529;
	sub.f32 	%f530, %f523, %f19;
	mul.f32 	%f531, %f530, 0f3FB8AA3B;
	ex2.approx.f32 	%f499, %f531;
	// begin inline asm
	{ cvt.rn.f16x2.f32 %r889, %f499, %f498; }

	// end inline asm
	st.shared.u32 	[%r896+12], %r889;
	ld.local.v4.f32 	{%f532, %f533, %f534, %f535}, [%rd132+32];
	sub.f32 	%f536, %f532, %f19;
	mul.f32 	%f537, %f536, 0f3FB8AA3B;
	ex2.approx.f32 	%f500, %f537;
	sub.f32 	%f538, %f533, %f19;
	mul.f32 	%f539, %f538, 0f3FB8AA3B;
	ex2.approx.f32 	%f501, %f539;
	// begin inline asm
	{ cvt.rn.f16x2.f32 %r890, %f501, %f500; }

	// end inline asm
	st.shared.u32 	[%r896+16], %r890;
	sub.f32 	%f540, %f534, %f19;
	mul.f32 	%f541, %f540, 0f3FB8AA3B;
	ex2.approx.f32 	%f502, %f541;
	sub.f32 	%f542, %f535, %f19;
	mul.f32 	%f543, %f542, 0f3FB8AA3B;
	ex2.approx.f32 	%f503, %f543;
	// begin inline asm
	{ cvt.rn.f16x2.f32 %r891, %f503, %f502; }

	// end inline asm
	st.shared.u32 	[%r896+20], %r891;
	ld.local.v4.f32 	{%f544, %f545, %f546, %f547}, [%rd132+48];
	sub.f32 	%f548, %f544, %f19;
	mul.f32 	%f549, %f548, 0f3FB8AA3B;
	ex2.approx.f32 	%f504, %f549;
	sub.f32 	%f550, %f545, %f19;
	mul.f32 	%f551, %f550, 0f3FB8AA3B;
	ex2.approx.f32 	%f505, %f551;
	// begin inline asm
	{ cvt.rn.f16x2.f32 %r892, %f505, %f504; }

	// end inline asm
	st.shared.u32 	[%r896+24], %r892;
	sub.f32 	%f552, %f546, %f19;
	mul.f32 	%f553, %f552, 0f3FB8AA3B;
	ex2.approx.f32 	%f506, %f553;
	sub.f32 	%f554, %f547, %f19;
	mul.f32 	%f555, %f554, 0f3FB8AA3B;
	ex2.approx.f32 	%f507, %f555;
	// begin inline asm
	{ cvt.rn.f16x2.f32 %r893, %f507, %f506; }

	// end inline asm
	st.shared.u32 	[%r896+28], %r893;
	add.s32 	%r1447, %r1447, 8;
	setp.ne.s32 	%p81, %r1447, %r43;
	mov.u32 	%r1449, %r43;
	@%p81 bra 	$L__BB0_157;
$L__BB0_158:
	setp.eq.s32 	%p82, %r34, 0;
	@%p82 bra 	$L__BB0_166;
	add.s32 	%r897, %r34, -1;
	setp.lt.u32 	%p83, %r897, 3;
	@%p83 bra 	$L__BB0_161;
	shl.b32 	%r902, %r1449, 1;
	mul.wide.u32 	%rd133, %r902, 4;
	add.s64 	%rd134, %rd2, %rd133;
	ld.local.v2.f32 	{%f564, %f565}, [%rd134];
	sub.f32 	%f566, %f564, %f19;
	mul.f32 	%f567, %f566, 0f3FB8AA3B;
	ex2.approx.f32 	%f556, %f567;
	sub.f32 	%f568, %f565, %f19;
	mul.f32 	%f569, %f568, 0f3FB8AA3B;
	ex2.approx.f32 	%f557, %f569;
	// begin inline asm
	{ cvt.rn.f16x2.f32 %r898, %f557, %f556; }

	// end inline asm
	shl.b32 	%r903, %r1449, 2;
	add.s32 	%r904, %r153, %r903;
	st.shared.u32 	[%r904], %r898;
	ld.local.v2.f32 	{%f570, %f571}, [%rd134+8];
	sub.f32 	%f572, %f570, %f19;
	mul.f32 	%f573, %f572, 0f3FB8AA3B;
	ex2.approx.f32 	%f558, %f573;
	sub.f32 	%f574, %f571, %f19;
	mul.f32 	%f575, %f574, 0f3FB8AA3B;
	ex2.approx.f32 	%f559, %f575;
	// begin inline asm
	{ cvt.rn.f16x2.f32 %r899, %f559, %f558; }

	// end inline asm
	st.shared.u32 	[%r904+4], %r899;
	ld.local.v2.f32 	{%f576, %f577}, [%rd134+16];
	sub.f32 	%f578, %f576, %f19;
	mul.f32 	%f579, %f578, 0f3FB8AA3B;
	ex2.approx.f32 	%f560, %f579;
	sub.f32 	%f580, %f577, %f19;
	mul.f32 	%f581, %f580, 0f3FB8AA3B;
	ex2.approx.f32 	%f561, %f581;
	// begin inline asm
	{ cvt.rn.f16x2.f32 %r900, %f561, %f560; }

	// end inline asm
	st.shared.u32 	[%r904+8], %r900;
	ld.local.v2.f32 	{%f582, %f583}, [%rd134+24];
	sub.f32 	%f584, %f582, %f19;
	mul.f32 	%f585, %f584, 0f3FB8AA3B;
	ex2.approx.f32 	%f562, %f585;
	sub.f32 	%f586, %f583, %f19;
	mul.f32 	%f587, %f586, 0f3FB8AA3B;
	ex2.approx.f32 	%f563, %f587;
	// begin inline asm
	{ cvt.rn.f16x2.f32 %r901, %f563, %f562; }

	// end inline asm
	st.shared.u32 	[%r904+12], %r901;
	add.s32 	%r1449, %r1449, 4;
$L__BB0_161:
	setp.eq.s32 	%p84, %r33, 0;
	@%p84 bra 	$L__BB0_166;
	setp.eq.s32 	%p85, %r33, 1;
	@%p85 bra 	$L__BB0_164;
	shl.b32 	%r907, %r1449, 1;
	mul.wide.u32 	%rd135, %r907, 4;
	add.s64 	%rd136, %rd2, %rd135;
	ld.local.v2.f32 	{%f592, %f593}, [%rd136];
	sub.f32 	%f594, %f592, %f19;
	mul.f32 	%f595, %f594, 0f3FB8AA3B;
	ex2.approx.f32 	%f588, %f595;
	sub.f32 	%f596, %f593, %f19;
	mul.f32 	%f597, %f596, 0f3FB8AA3B;
	ex2.approx.f32 	%f589, %f597;
	// begin inline asm
	{ cvt.rn.f16x2.f32 %r905, %f589, %f588; }

	// end inline asm
	shl.b32 	%r908, %r1449, 2;
	add.s32 	%r909, %r153, %r908;
	st.shared.u32 	[%r909], %r905;
	add.s32 	%r910, %r907, 2;
	mul.wide.u32 	%rd137, %r910, 4;
	add.s64 	%rd138, %rd2, %rd137;
	ld.local.v2.f32 	{%f598, %f599}, [%rd138];
	sub.f32 	%f600, %f598, %f19;
	mul.f32 	%f601, %f600, 0f3FB8AA3B;
	ex2.approx.f32 	%f590, %f601;
	sub.f32 	%f602, %f599, %f19;
	mul.f32 	%f603, %f602, 0f3FB8AA3B;
	ex2.approx.f32 	%f591, %f603;
	// begin inline asm
	{ cvt.rn.f16x2.f32 %r906, %f591, %f590; }

	// end inline asm
	st.shared.u32 	[%r909+4], %r906;
	add.s32 	%r1449, %r1449, 2;
$L__BB0_164:
	setp.eq.s32 	%p86, %r42, 0;
	@%p86 bra 	$L__BB0_166;
	shl.b32 	%r912, %r1449, 1;
	mul.wide.u32 	%rd139, %r912, 4;
	add.s64 	%rd140, %rd2, %rd139;
	ld.local.v2.f32 	{%f606, %f607}, [%rd140];
	sub.f32 	%f608, %f606, %f19;
	mul.f32 	%f609, %f608, 0f3FB8AA3B;
	ex2.approx.f32 	%f604, %f609;
	sub.f32 	%f610, %f607, %f19;
	mul.f32 	%f611, %f610, 0f3FB8AA3B;
	ex2.approx.f32 	%f605, %f611;
	// begin inline asm
	{ cvt.rn.f16x2.f32 %r911, %f605, %f604; }

	// end inline asm
	shl.b32 	%r913, %r1449, 2;
	add.s32 	%r914, %r153, %r913;
	st.shared.u32 	[%r914], %r911;
$L__BB0_166:
	ld.shared.f32 	%f612, [%r152];
	ld.shared.f32 	%f613, [%r151];
	sub.f32 	%f614, %f613, %f19;
	mul.f32 	%f615, %f614, 0f3FB8AA3B;
	ex2.approx.f32 	%f616, %f615;
	sub.f32 	%f617, %f824, %f19;
	mul.f32 	%f618, %f617, 0f3FB8AA3B;
	ex2.approx.f32 	%f619, %f618;
	mul.f32 	%f620, %f825, %f619;
	fma.rn.f32 	%f621, %f612, %f616, %f620;
	st.shared.f32 	[%r149], %f613;
	ld.shared.f32 	%f622, [%r152];
	st.shared.f32 	[%r150], %f622;
	st.shared.f32 	[%r151], %f19;
	st.shared.f32 	[%r152], %f621;
$L__BB0_167:
	setp.lt.s32 	%p87, %r312, 1;
	// begin inline asm
	cp.async.wait_group 0;
	// end inline asm
	bar.sync 	0;
	@%p87 bra 	$L__BB0_185;
	setp.lt.s32 	%p88, %r317, 1;
	@%p88 bra 	$L__BB0_185;
	mov.f32 	%f623, 0f00000000;
	// begin inline asm
	{  cvt.rn.f16.f32 %rs77, %f623;}

	// end inline asm
	mov.b32 	%r186, {%rs77, %rs77};
	mov.b32 	%r1459, 0;
$L__BB0_170:
	setp.eq.s32 	%p89, %r1404, 0;
	mul.lo.s32 	%r188, %r1459, %r12;
	mul.lo.s32 	%r189, %r1459, %r10;
	@%p89 bra 	$L__BB0_187;
	shr.u32 	%r916, %r3, 2;
	add.s32 	%r917, %r1459, %r916;
	shl.b32 	%r918, %r917, 2;
	add.s32 	%r195, %r29, %r918;
	add.s32 	%r196, %r30, %r918;
	setp.lt.s32 	%p90, %r313, 1;
	@%p90 bra 	$L__BB0_208;
	mov.b32 	%r1468, 0;
$L__BB0_173:
	setp.lt.u32 	%p94, %r313, 49;
	mov.b32 	%r1483, 0;
	mov.u32 	%r1487, %r186;
	mov.u32 	%r1486, %r186;
	mov.u32 	%r1485, %r186;
	mov.u32 	%r1484, %r186;
	@%p94 bra 	$L__BB0_176;
	mov.b32 	%r1483, 0;
	mov.u32 	%r1487, %r186;
	mov.u32 	%r1486, %r186;
	mov.u32 	%r1485, %r186;
	mov.u32 	%r1484, %r186;
	mov.u32 	%r1474, %r1483;
$L__BB0_175:
	add.s32 	%r970, %r1483, %r188;
	shl.b32 	%r971, %r970, 1;
	add.s32 	%r972, %r19, %r971;
	wmma.load.a.sync.aligned.row.m16n16k16.shared.f16 	{%r973, %r974, %r975, %r976, %r977, %r978, %r979, %r980}, [%r972], %r12;
	mad.lo.s32 	%r981, %r1483, %r10, %r1468;
	shl.b32 	%r982, %r981, 1;
	add.s32 	%r983, %r18, %r982;
	wmma.load.b.sync.aligned.row.m16n16k16.shared.f16 	{%r984, %r985, %r986, %r987, %r988, %r989, %r990, %r991}, [%r983], %r10;
	wmma.mma.sync.aligned.row.row.m16n16k16.f16.f16 {%r992, %r993, %r994, %r995}, {%r973, %r974, %r975, %r976, %r977, %r978, %r979, %r980}, {%r984, %r985, %r986, %r987, %r988, %r989, %r990, %r991}, {%r1484, %r1485, %r1486, %r1487};
	add.s32 	%r996, %r972, 32;
	wmma.load.a.sync.aligned.row.m16n16k16.shared.f16 	{%r997, %r998, %r999, %r1000, %r1001, %r1002, %r1003, %r1004}, [%r996], %r12;
	shl.b32 	%r1005, %r10, 5;
	add.s32 	%r1006, %r983, %r1005;
	wmma.load.b.sync.aligned.row.m16n16k16.shared.f16 	{%r1007, %r1008, %r1009, %r1010, %r1011, %r1012, %r1013, %r1014}, [%r1006], %r10;
	wmma.mma.sync.aligned.row.row.m16n16k16.f16.f16 {%r1015, %r1016, %r1017, %r1018}, {%r997, %r998, %r999, %r1000, %r1001, %r1002, %r1003, %r1004}, {%r1007, %r1008, %r1009, %r1010, %r1011, %r1012, %r1013, %r1014}, {%r992, %r993, %r994, %r995};
	add.s32 	%r1019, %r972, 64;
	wmma.load.a.sync.aligned.row.m16n16k16.shared.f16 	{%r1020, %r1021, %r1022, %r1023, %r1024, %r1025, %r1026, %r1027}, [%r1019], %r12;
	shl.b32 	%r1028, %r10, 6;
	add.s32 	%r1029, %r983, %r1028;
	wmma.load.b.sync.aligned.row.m16n16k16.shared.f16 	{%r1030, %r1031, %r1032, %r1033, %r1034, %r1035, %r1036, %r1037}, [%r1029], %r10;
	wmma.mma.sync.aligned.row.row.m16n16k16.f16.f16 {%r1038, %r1039, %r1040, %r1041}, {%r1020, %r1021, %r1022, %r1023, %r1024, %r1025, %r1026, %r1027}, {%r1030, %r1031, %r1032, %r1033, %r1034, %r1035, %r1036, %r1037}, {%r1015, %r1016, %r1017, %r1018};
	add.s32 	%r1042, %r972, 96;
	wmma.load.a.sync.aligned.row.m16n16k16.shared.f16 	{%r1043, %r1044, %r1045, %r1046, %r1047, %r1048, %r1049, %r1050}, [%r1042], %r12;
	add.s32 	%r1051, %r1029, %r1005;
	wmma.load.b.sync.aligned.row.m16n16k16.shared.f16 	{%r1052, %r1053, %r1054, %r1055, %r1056, %r1057, %r1058, %r1059}, [%r1051], %r10;
	wmma.mma.sync.aligned.row.row.m16n16k16.f16.f16 {%r1484, %r1485, %r1486, %r1487}, {%r1043, %r1044, %r1045, %r1046, %r1047, %r1048, %r1049, %r1050}, {%r1052, %r1053, %r1054, %r1055, %r1056, %r1057, %r1058, %r1059}, {%r1038, %r1039, %r1040, %r1041};
	add.s32 	%r1483, %r1483, 64;
	add.s32 	%r1474, %r1474, 4;
	setp.ne.s32 	%p95, %r1474, %r45;
	@%p95 bra 	$L__BB0_175;
$L__BB0_176:
	setp.eq.s32 	%p96, %r36, 0;
	@%p96 bra 	$L__BB0_180;
	setp.eq.s32 	%p97, %r36, 1;
	add.s32 	%r1060, %r1483, %r188;
	shl.b32 	%r1061, %r1060, 1;
	add.s32 	%r232, %r19, %r1061;
	wmma.load.a.sync.aligned.row.m16n16k16.shared.f16 	{%r1062, %r1063, %r1064, %r1065, %r1066, %r1067, %r1068, %r1069}, [%r232], %r12;
	mad.lo.s32 	%r1070, %r1483, %r10, %r1468;
	shl.b32 	%r1071, %r1070, 1;
	add.s32 	%r233, %r18, %r1071;
	wmma.load.b.sync.aligned.row.m16n16k16.shared.f16 	{%r1072, %r1073, %r1074, %r1075, %r1076, %r1077, %r1078, %r1079}, [%r233], %r10;
	wmma.mma.sync.aligned.row.row.m16n16k16.f16.f16 {%r1484, %r1485, %r1486, %r1487}, {%r1062, %r1063, %r1064, %r1065, %r1066, %r1067, %r1068, %r1069}, {%r1072, %r1073, %r1074, %r1075, %r1076, %r1077, %r1078, %r1079}, {%r1484, %r1485, %r1486, %r1487};
	@%p97 bra 	$L__BB0_180;
	setp.eq.s32 	%p98, %r36, 2;
	add.s32 	%r1080, %r232, 32;
	wmma.load.a.sync.aligned.row.m16n16k16.shared.f16 	{%r1081, %r1082, %r1083, %r1084, %r1085, %r1086, %r1087, %r1088}, [%r1080], %r12;
	shl.b32 	%r1089, %r10, 5;
	add.s32 	%r1090, %r233, %r1089;
	wmma.load.b.sync.aligned.row.m16n16k16.shared.f16 	{%r1091, %r1092, %r1093, %r1094, %r1095, %r1096, %r1097, %r1098}, [%r1090], %r10;
	wmma.mma.sync.aligned.row.row.m16n16k16.f16.f16 {%r1484, %r1485, %r1486, %r1487}, {%r1081, %r1082, %r1083, %r1084, %r1085, %r1086, %r1087, %r1088}, {%r1091, %r1092, %r1093, %r1094, %r1095, %r1096, %r1097, %r1098}, {%r1484, %r1485, %r1486, %r1487};
	@%p98 bra 	$L__BB0_180;
	add.s32 	%r1099, %r232, 64;
	wmma.load.a.sync.aligned.row.m16n16k16.shared.f16 	{%r1100, %r1101, %r1102, %r1103, %r1104, %r1105, %r1106, %r1107}, [%r1099], %r12;
	shl.b32 	%r1108, %r10, 6;
	add.s32 	%r1109, %r233, %r1108;
	wmma.load.b.sync.aligned.row.m16n16k16.shared.f16 	{%r1110, %r1111, %r1112, %r1113, %r1114, %r1115, %r1116, %r1117}, [%r1109], %r10;
	wmma.mma.sync.aligned.row.row.m16n16k16.f16.f16 {%r1484, %r1485, %r1486, %r1487}, {%r1100, %r1101, %r1102, %r1103, %r1104, %r1105, %r1106, %r1107}, {%r1110, %r1111, %r1112, %r1113, %r1114, %r1115, %r1116, %r1117}, {%r1484, %r1485, %r1486, %r1487};
$L__BB0_180:
	add.s32 	%r1118, %r1468, %r189;
	shl.b32 	%r1119, %r1118, 1;
	add.s32 	%r1120, %r20, %r1119;
	wmma.load.c.sync.aligned.row.m16n16k16.shared.f16 	{%r1121, %r1122, %r1123, %r1124}, [%r1120], %r10;
	ld.shared.f32 	%f708, [%r195];
	ld.shared.f32 	%f709, [%r196];
	sub.f32 	%f710, %f708, %f709;
	fma.rn.f32 	%f711, %f710, 0f3BBB989D, 0f3F000000;
	cvt.sat.f32.f32 	%f712, %f711;
	mov.f32 	%f713, 0f4B400001;
	mov.f32 	%f714, 0f437C0000;
	fma.rm.f32 	%f715, %f712, %f714, %f713;
	add.f32 	%f716, %f715, 0fCB40007F;
	neg.f32 	%f717, %f716;
	fma.rn.f32 	%f718, %f710, 0f3FB8AA3B, %f717;
	fma.rn.f32 	%f719, %f710, 0f32A57060, %f718;
	mov.b32 	%r1125, %f715;
	shl.b32 	%r1126, %r1125, 23;
	mov.b32 	%f720, %r1126;
	ex2.approx.ftz.f32 	%f721, %f719;
	mul.f32 	%f706, %f721, %f720;
	mov.b32 	{%rs233, %rs239}, %r1484;
	mov.b32 	{%rs230, %rs236}, %r1121;
	// begin inline asm
	{  cvt.rn.f16.f32 %rs228, %f706;}

	// end inline asm
	// begin inline asm
	{mul.f16 %rs229,%rs230,%rs228;
}
	// end inline asm
	// begin inline asm
	{add.f16 %rs232,%rs233,%rs229;
}
	// end inline asm
	// begin inline asm
	{mul.f16 %rs235,%rs236,%rs228;
}
	// end inline asm
	// begin inline asm
	{add.f16 %rs238,%rs239,%rs235;
}
	// end inline asm
	mov.b32 	%r1127, {%rs232, %rs238};
	mov.b32 	{%rs245, %rs251}, %r1486;
	mov.b32 	{%rs242, %rs248}, %r1123;
	// begin inline asm
	{mul.f16 %rs241,%rs242,%rs228;
}
	// end inline asm
	// begin inline asm
	{add.f16 %rs244,%rs245,%rs241;
}
	// end inline asm
	// begin inline asm
	{mul.f16 %rs247,%rs248,%rs228;
}
	// end inline asm
	// begin inline asm
	{add.f16 %rs250,%rs251,%rs247;
}
	// end inline asm
	mov.b32 	%r1128, {%rs244, %rs250};
	ld.shared.f32 	%f722, [%r195+32];
	ld.shared.f32 	%f723, [%r196+32];
	sub.f32 	%f724, %f722, %f723;
	fma.rn.f32 	%f725, %f724, 0f3BBB989D, 0f3F000000;
	cvt.sat.f32.f32 	%f726, %f725;
	fma.rm.f32 	%f727, %f726, %f714, %f713;
	add.f32 	%f728, %f727, 0fCB40007F;
	neg.f32 	%f729, %f728;
	fma.rn.f32 	%f730, %f724, 0f3FB8AA3B, %f729;
	fma.rn.f32 	%f731, %f724, 0f32A57060, %f730;
	mov.b32 	%r1129, %f727;
	shl.b32 	%r1130, %r1129, 23;
	mov.b32 	%f732, %r1130;
	ex2.approx.ftz.f32 	%f733, %f731;
	mul.f32 	%f707, %f733, %f732;
	mov.b32 	{%rs258, %rs264}, %r1485;
	mov.b32 	{%rs255, %rs261}, %r1122;
	// begin inline asm
	{  cvt.rn.f16.f32 %rs253, %f707;}

	// end inline asm
	// begin inline asm
	{mul.f16 %rs254,%rs255,%rs253;
}
	// end inline asm
	// begin inline asm
	{add.f16 %rs257,%rs258,%rs254;
}
	// end inline asm
	// begin inline asm
	{mul.f16 %rs260,%rs261,%rs253;
}
	// end inline asm
	// begin inline asm
	{add.f16 %rs263,%rs264,%rs260;
}
	// end inline asm
	mov.b32 	%r1131, {%rs257, %rs263};
	mov.b32 	{%rs270, %rs276}, %r1487;
	mov.b32 	{%rs267, %rs273}, %r1124;
	// begin inline asm
	{mul.f16 %rs266,%rs267,%rs253;
}
	// end inline asm
	// begin inline asm
	{add.f16 %rs269,%rs270,%rs266;
}
	// end inline asm
	// begin inline asm
	{mul.f16 %rs272,%rs273,%rs253;
}
	// end inline asm
	// begin inline asm
	{add.f16 %rs275,%rs276,%rs272;
}
	// end inline asm
	mov.b32 	%r1132, {%rs269, %rs275};
	wmma.store.d.sync.aligned.row.m16n16k16.shared.f16 	[%r1120], {%r1127, %r1131, %r1128, %r1132}, %r10;
	add.s32 	%r1468, %r1468, 16;
	setp.lt.s32 	%p99, %r1468, %r317;
	@%p99 bra 	$L__BB0_173;
	bra.uni 	$L__BB0_184;
$L__BB0_181:
	add.s32 	%r921, %r1462, %r189;
	shl.b32 	%r922, %r921, 1;
	add.s32 	%r923, %r20, %r922;
	wmma.load.c.sync.aligned.row.m16n16k16.shared.f16 	{%r924, %r925, %r926, %r927}, [%r923], %r10;
	ld.shared.f32 	%f628, [%r195];
	ld.shared.f32 	%f629, [%r196];
	sub.f32 	%f630, %f628, %f629;
	fma.rn.f32 	%f631, %f630, 0f3BBB989D, 0f3F000000;
	cvt.sat.f32.f32 	%f632, %f631;
	mov.f32 	%f633, 0f4B400001;
	mov.f32 	%f634, 0f437C0000;
	fma.rm.f32 	%f635, %f632, %f634, %f633;
	add.f32 	%f636, %f635, 0fCB40007F;
	neg.f32 	%f637, %f636;
	fma.rn.f32 	%f638, %f630, 0f3FB8AA3B, %f637;
	fma.rn.f32 	%f639, %f630, 0f32A57060, %f638;
	mov.b32 	%r928, %f635;
	shl.b32 	%r929, %r928, 23;
	mov.b32 	%f640, %r929;
	ex2.approx.ftz.f32 	%f641, %f639;
	mul.f32 	%f624, %f641, %f640;
	mov.b32 	{%rs80, %rs86}, %r924;
	// begin inline asm
	{  cvt.rn.f16.f32 %rs78, %f624;}

	// end inline asm
	// begin inline asm
	{mul.f16 %rs79,%rs80,%rs78;
}
	// end inline asm
	// begin inline asm
	{add.f16 %rs82,%rs77,%rs79;
}
	// end inline asm
	// begin inline asm
	{mul.f16 %rs85,%rs86,%rs78;
}
	// end inline asm
	// begin inline asm
	{add.f16 %rs88,%rs77,%rs85;
}
	// end inline asm
	mov.b32 	%r930, {%rs82, %rs88};
	mov.b32 	{%rs92, %rs98}, %r926;
	// begin inline asm
	{mul.f16 %rs91,%rs92,%rs78;
}
	// end inline asm
	// begin inline asm
	{add.f16 %rs94,%rs77,%rs91;
}
	// end inline asm
	// begin inline asm
	{mul.f16 %rs97,%rs98,%rs78;
}
	// end inline asm
	// begin inline asm
	{add.f16 %rs100,%rs77,%rs97;
}
	// end inline asm
	mov.b32 	%r931, {%rs94, %rs100};
	ld.shared.f32 	%f642, [%r195+32];
	ld.shared.f32 	%f643, [%r196+32];
	sub.f32 	%f644, %f642, %f643;
	fma.rn.f32 	%f645, %f644, 0f3BBB989D, 0f3F000000;
	cvt.sat.f32.f32 	%f646, %f645;
	fma.rm.f32 	%f647, %f646, %f634, %f633;
	add.f32 	%f648, %f647, 0fCB40007F;
	neg.f32 	%f649, %f648;
	fma.rn.f32 	%f650, %f644, 0f3FB8AA3B, %f649;
	fma.rn.f32 	%f651, %f644, 0f32A57060, %f650;
	mov.b32 	%r932, %f647;
	shl.b32 	%r933, %r932, 23;
	mov.b32 	%f652, %r933;
	ex2.approx.ftz.f32 	%f653, %f651;
	mul.f32 	%f625, %f653, %f652;
	mov.b32 	{%rs105, %rs111}, %r925;
	// begin inline asm
	{  cvt.rn.f16.f32 %rs103, %f625;}

	// end inline asm
	// begin inline asm
	{mul.f16 %rs104,%rs105,%rs103;
}
	// end inline asm
	// begin inline asm
	{add.f16 %rs107,%rs77,%rs104;
}
	// end inline asm
	// begin inline asm
	{mul.f16 %rs110,%rs111,%rs103;
}
	// end inline asm
	// begin inline asm
	{add.f16 %rs113,%rs77,%rs110;
}
	// end inline asm
	mov.b32 	%r934, {%rs107, %rs113};
	mov.b32 	{%rs117, %rs123}, %r927;
	// begin inline asm
	{mul.f16 %rs116,%rs117,%rs103;
}
	// end inline asm
	// begin inline asm
	{add.f16 %rs119,%rs77,%rs116;
}
	// end inline asm
	// begin inline asm
	{mul.f16 %rs122,%rs123,%rs103;
}
	// end inline asm
	// begin inline asm
	{add.f16 %rs125,%rs77,%rs122;
}
	// end inline asm
	mov.b32 	%r935, {%rs119, %rs125};
	wmma.store.d.sync.aligned.row.m16n16k16.shared.f16 	[%r923], {%r930, %r934, %r931, %r935}, %r10;
	add.s32 	%r936, %r923, 32;
	wmma.load.c.sync.aligned.row.m16n16k16.shared.f16 	{%r937, %r938, %r939, %r940}, [%r936], %r10;
	ld.shared.f32 	%f654, [%r195];
	ld.shared.f32 	%f655, [%r196];
	sub.f32 	%f656, %f654, %f655;
	fma.rn.f32 	%f657, %f656, 0f3BBB989D, 0f3F000000;
	cvt.sat.f32.f32 	%f658, %f657;
	fma.rm.f32 	%f659, %f658, %f634, %f633;
	add.f32 	%f660, %f659, 0fCB40007F;
	neg.f32 	%f661, %f660;
	fma.rn.f32 	%f662, %f656, 0f3FB8AA3B, %f661;
	fma.rn.f32 	%f663, %f656, 0f32A57060, %f662;
	mov.b32 	%r941, %f659;
	shl.b32 	%r942, %r941, 23;
	mov.b32 	%f664, %r942;
	ex2.approx.ftz.f32 	%f665, %f663;
	mul.f32 	%f626, %f665, %f664;
	mov.b32 	{%rs130, %rs136}, %r937;
	// begin inline asm
	{  cvt.rn.f16.f32 %rs128, %f626;}

	// end inline asm
	// begin inline asm
	{mul.f16 %rs129,%rs130,%rs128;
}
	// end inline asm
	// begin inline asm
	{add.f16 %rs132,%rs77,%rs129;
}
	// end inline asm
	// begin inline asm
	{mul.f16 %rs135,%rs136,%rs128;
}
	// end inline asm
	// begin inline asm
	{add.f16 %rs138,%rs77,%rs135;
}
	// end inline asm
	mov.b32 	%r943, {%rs132, %rs138};
	mov.b32 	{%rs142, %rs148}, %r939;
	// begin inline asm
	{mul.f16 %rs141,%rs142,%rs128;
}
	// end inline asm
	// begin inline asm
	{add.f16 %rs144,%rs77,%rs141;
}
	// end inline asm
	// begin inline asm
	{mul.f16 %rs147,%rs148,%rs128;
}
	// end inline asm
	// begin inline asm
	{add.f16 %rs150,%rs77,%rs147;
}
	// end inline asm
	mov.b32 	%r944, {%rs144, %rs150};
	ld.shared.f32 	%f666, [%r195+32];
	ld.shared.f32 	%f667, [%r196+32];
	sub.f32 	%f668, %f666, %f667;
	fma.rn.f32 	%f669, %f668, 0f3BBB989D, 0f3F000000;
	cvt.sat.f32.f32 	%f670, %f669;
	fma.rm.f32 	%f671, %f670, %f634, %f633;
	add.f32 	%f672, %f671, 0fCB40007F;
	neg.f32 	%f673, %f672;
	fma.rn.f32 	%f674, %f668, 0f3FB8AA3B, %f673;
	fma.rn.f32 	%f675, %f668, 0f32A57060, %f674;
	mov.b32 	%r945, %f671;
	shl.b32 	%r946, %r945, 23;
	mov.b32 	%f676, %r946;
	ex2.approx.ftz.f32 	%f677, %f675;
	mul.f32 	%f627, %f677, %f676;
	mov.b32 	{%rs155, %rs161}, %r938;
	// begin inline asm
	{  cvt.rn.f16.f32 %rs153, %f627;}

	// end inline asm
	// begin inline asm
	{mul.f16 %rs154,%rs155,%rs153;
}
	// end inline asm
	// begin inline asm
	{add.f16 %rs157,%rs77,%rs154;
}
	// end inline asm
	// begin inline asm
	{mul.f16 %rs160,%rs161,%rs153;
}
	// end inline asm
	// begin inline asm
	{add.f16 %rs163,%rs77,%rs160;
}
	// end inline asm
	mov.b32 	%r947, {%rs157, %rs163};
	mov.b32 	{%rs167, %rs173}, %r940;
	// begin inline asm
	{mul.f16 %rs166,%rs167,%rs153;
}
	// end inline asm
	// begin inline asm
	{add.f16 %rs169,%rs77,%rs166;
}
	// end inline asm
	// begin inline asm
	{mul.f16 %rs172,%rs173,%rs153;
}
	// end inline asm
	// begin inline asm
	{add.f16 %rs175,%rs77,%rs172;
}
	// end inline asm
	mov.b32 	%r948, {%rs169, %rs175};
	wmma.store.d.sync.aligned.row.m16n16k16.shared.f16 	[%r936], {%r943, %r947, %r944, %r948}, %r10;
	add.s32 	%r1462, %r1462, 32;
	add.s32 	%r1461, %r1461, 2;
	setp.ne.s32 	%p92, %r1461, %r44;
	@%p92 bra 	$L__BB0_181;
$L__BB0_182:
	add.s32 	%r949, %r317, -1;
	and.b32  	%r950, %r949, 16;
	setp.ne.s32 	%p93, %r950, 0;
	@%p93 bra 	$L__BB0_184;
	add.s32 	%r951, %r1462, %r189;
	shl.b32 	%r952, %r951, 1;
	add.s32 	%r953, %r20, %r952;
	wmma.load.c.sync.aligned.row.m16n16k16.shared.f16 	{%r954, %r955, %r956, %r957}, [%r953], %r10;
	ld.shared.f32 	%f680, [%r195];
	ld.shared.f32 	%f681, [%r196];
	sub.f32 	%f682, %f680, %f681;
	fma.rn.f32 	%f683, %f682, 0f3BBB989D, 0f3F000000;
	cvt.sat.f32.f32 	%f684, %f683;
	mov.f32 	%f685, 0f4B400001;
	mov.f32 	%f686, 0f437C0000;
	fma.rm.f32 	%f687, %f684, %f686, %f685;
	add.f32 	%f688, %f687, 0fCB40007F;
	neg.f32 	%f689, %f688;
	fma.rn.f32 	%f690, %f682, 0f3FB8AA3B, %f689;
	fma.rn.f32 	%f691, %f682, 0f32A57060, %f690;
	mov.b32 	%r958, %f687;
	shl.b32 	%r959, %r958, 23;
	mov.b32 	%f692, %r959;
	ex2.approx.ftz.f32 	%f693, %f691;
	mul.f32 	%f678, %f693, %f692;
	mov.b32 	{%rs180, %rs186}, %r954;
	// begin inline asm
	{  cvt.rn.f16.f32 %rs178, %f678;}

	// end inline asm
	// begin inline asm
	{mul.f16 %rs179,%rs180,%rs178;
}
	// end inline asm
	// begin inline asm
	{add.f16 %rs182,%rs77,%rs179;
}
	// end inline asm
	// begin inline asm
	{mul.f16 %rs185,%rs186,%rs178;
}
	// end inline asm
	// begin inline asm
	{add.f16 %rs188,%rs77,%rs185;
}
	// end inline asm
	mov.b32 	%r960, {%rs182, %rs188};
	mov.b32 	{%rs192, %rs198}, %r956;
	// begin inline asm
	{mul.f16 %rs191,%rs192,%rs178;
}
	// end inline asm
	// begin inline asm
	{add.f16 %rs194,%rs77,%rs191;
}
	// end inline asm
	// begin inline asm
	{mul.f16 %rs197,%rs198,%rs178;
}
	// end inline asm
	// begin inline asm
	{add.f16 %rs200,%rs77,%rs197;
}
	// end inline asm
	mov.b32 	%r961, {%rs194, %rs200};
	ld.shared.f32 	%f694, [%r195+32];
	ld.shared.f32 	%f695, [%r196+32];
	sub.f32 	%f696, %f694, %f695;
	fma.rn.f32 	%f697, %f696, 0f3BBB989D, 0f3F000000;
	cvt.sat.f32.f32 	%f698, %f697;
	fma.rm.f32 	%f699, %f698, %f686, %f685;
	add.f32 	%f700, %f699, 0fCB40007F;
	neg.f32 	%f701, %f700;
	fma.rn.f32 	%f702, %f696, 0f3FB8AA3B, %f701;
	fma.rn.f32 	%f703, %f696, 0f32A57060, %f702;
	mov.b32 	%r962, %f699;
	shl.b32 	%r963, %r962, 23;
	mov.b32 	%f704, %r963;
	ex2.approx.ftz.f32 	%f705, %f703;
	mul.f32 	%f679, %f705, %f704;
	mov.b32 	{%rs205, %rs211}, %r955;
	// begin inline asm
	{  cvt.rn.f16.f32 %rs203, %f679;}

	// end inline asm
	// begin inline asm
	{mul.f16 %rs204,%rs205,%rs203;
}
	// end inline asm
	// begin inline asm
	{add.f16 %rs207,%rs77,%rs204;
}
	// end inline asm
	// begin inline asm
	{mul.f16 %rs210,%rs211,%rs203;
}
	// end inline asm
	// begin inline asm
	{add.f16 %rs213,%rs77,%rs210;
}
	// end inline asm
	mov.b32 	%r964, {%rs207, %rs213};
	mov.b32 	{%rs217, %rs223}, %r957;
	// begin inline asm
	{mul.f16 %rs216,%rs217,%rs203;
}
	// end inline asm
	// begin inline asm
	{add.f16 %rs219,%rs77,%rs216;
}
	// end inline asm
	// begin inline asm
	{mul.f16 %rs222,%rs223,%rs203;
}
	// end inline asm
	// begin inline asm
	{add.f16 %rs225,%rs77,%rs222;
}
	// end inline asm
	mov.b32 	%r965, {%rs219, %rs225};
	wmma.store.d.sync.aligned.row.m16n16k16.shared.f16 	[%r953], {%r960, %r964, %r961, %r965}, %r10;
$L__BB0_184:
	add.s32 	%r1459, %r1459, 16;
	setp.lt.s32 	%p116, %r1459, %r312;
	@%p116 bra 	$L__BB0_170;
$L__BB0_185:
	bar.sync 	0;
$L__BB0_186:
	add.s32 	%r1404, %r1404, 1;
	add.s32 	%r1340, %r22, %r21;
	setp.lt.s32 	%p117, %r1404, %r1340;
	@%p117 bra 	$L__BB0_14;
	bra.uni 	$L__BB0_39;
$L__BB0_187:
	setp.lt.s32 	%p100, %r313, 1;
	@%p100 bra 	$L__BB0_210;
	mov.b32 	%r1488, 0;
$L__BB0_189:
	setp.lt.u32 	%p110, %r313, 49;
	mov.b32 	%r1503, 0;
	mov.u32 	%r1507, %r186;
	mov.u32 	%r1506, %r186;
	mov.u32 	%r1505, %r186;
	mov.u32 	%r1504, %r186;
	@%p110 bra 	$L__BB0_192;
	mov.b32 	%r1503, 0;
	mov.u32 	%r1507, %r186;
	mov.u32 	%r1506, %r186;
	mov.u32 	%r1505, %r186;
	mov.u32 	%r1504, %r186;
	mov.u32 	%r1494, %r1503;
$L__BB0_191:
	add.s32 	%r1189, %r1503, %r188;
	shl.b32 	%r1190, %r1189, 1;
	add.s32 	%r1191, %r19, %r1190;
	wmma.load.a.sync.aligned.row.m16n16k16.shared.f16 	{%r1192, %r1193, %r1194, %r1195, %r1196, %r1197, %r1198, %r1199}, [%r1191], %r12;
	mad.lo.s32 	%r1200, %r1503, %r10, %r1488;
	shl.b32 	%r1201, %r1200, 1;
	add.s32 	%r1202, %r18, %r1201;
	wmma.load.b.sync.aligned.row.m16n16k16.shared.f16 	{%r1203, %r1204, %r1205, %r1206, %r1207, %r1208, %r1209, %r1210}, [%r1202], %r10;
	wmma.mma.sync.aligned.row.row.m16n16k16.f16.f16 {%r1211, %r1212, %r1213, %r1214}, {%r1192, %r1193, %r1194, %r1195, %r1196, %r1197, %r1198, %r1199}, {%r1203, %r1204, %r1205, %r1206, %r1207, %r1208, %r1209, %r1210}, {%r1504, %r1505, %r1506, %r1507};
	add.s32 	%r1215, %r1191, 32;
	wmma.load.a.sync.aligned.row.m16n16k16.shared.f16 	{%r1216, %r1217, %r1218, %r1219, %r1220, %r1221, %r1222, %r1223}, [%r1215], %r12;
	shl.b32 	%r1224, %r10, 5;
	add.s32 	%r1225, %r1202, %r1224;
	wmma.load.b.sync.aligned.row.m16n16k16.shared.f16 	{%r1226, %r1227, %r1228, %r1229, %r1230, %r1231, %r1232, %r1233}, [%r1225], %r10;
	wmma.mma.sync.aligned.row.row.m16n16k16.f16.f16 {%r1234, %r1235, %r1236, %r1237}, {%r1216, %r1217, %r1218, %r1219, %r1220, %r1221, %r1222, %r1223}, {%r1226, %r1227, %r1228, %r1229, %r1230, %r1231, %r1232, %r1233}, {%r1211, %r1212, %r1213, %r1214};
	add.s32 	%r1238, %r1191, 64;
	wmma.load.a.sync.aligned.row.m16n16k16.shared.f16 	{%r1239, %r1240, %r1241, %r1242, %r1243, %r1244, %r1245, %r1246}, [%r1238], %r12;
	shl.b32 	%r1247, %r10, 6;
	add.s32 	%r1248, %r1202, %r1247;
	wmma.load.b.sync.aligned.row.m16n16k16.shared.f16 	{%r1249, %r1250, %r1251, %r1252, %r1253, %r1254, %r1255, %r1256}, [%r1248], %r10;
	wmma.mma.sync.aligned.row.row.m16n16k16.f16.f16 {%r1257, %r1258, %r1259, %r1260}, {%r1239, %r1240, %r1241, %r1242, %r1243, %r1244, %r1245, %r1246}, {%r1249, %r1250, %r1251, %r1252, %r1253, %r1254, %r1255, %r1256}, {%r1234, %r1235, %r1236, %r1237};
	add.s32 	%r1261, %r1191, 96;
	wmma.load.a.sync.aligned.row.m16n16k16.shared.f16 	{%r1262, %r1263, %r1264, %r1265, %r1266, %r1267, %r1268, %r1269}, [%r1261], %r12;
	add.s32 	%r1270, %r1248, %r1224;
	wmma.load.b.sync.aligned.row.m16n16k16.shared.f16 	{%r1271, %r1272, %r1273, %r1274, %r1275, %r1276, %r1277, %r1278}, [%r1270], %r10;
	wmma.mma.sync.aligned.row.row.m16n16k16.f16.f16 {%r1504, %r1505, %r1506, %r1507}, {%r1262, %r1263, %r1264, %r1265, %r1266, %r1267, %r1268, %r1269}, {%r1271, %r1272, %r1273, %r1274, %r1275, %r1276, %r1277, %r1278}, {%r1257, %r1258, %r1259, %r1260};
	add.s32 	%r1503, %r1503, 64;
	add.s32 	%r1494, %r1494, 4;
	setp.ne.s32 	%p111, %r1494, %r45;
	@%p111 bra 	$L__BB0_191;
$L__BB0_192:
	setp.eq.s32 	%p112, %r36, 0;
	@%p112 bra 	$L__BB0_196;
	setp.eq.s32 	%p113, %r36, 1;
	add.s32 	%r1279, %r1503, %r188;
	shl.b32 	%r1280, %r1279, 1;
	add.s32 	%r273, %r19, %r1280;
	wmma.load.a.sync.aligned.row.m16n16k16.shared.f16 	{%r1281, %r1282, %r1283, %r1284, %r1285, %r1286, %r1287, %r1288}, [%r273], %r12;
	mad.lo.s32 	%r1289, %r1503, %r10, %r1488;
	shl.b32 	%r1290, %r1289, 1;
	add.s32 	%r274, %r18, %r1290;
	wmma.load.b.sync.aligned.row.m16n16k16.shared.f16 	{%r1291, %r1292, %r1293, %r1294, %r1295, %r1296, %r1297, %r1298}, [%r274], %r10;
	wmma.mma.sync.aligned.row.row.m16n16k16.f16.f16 {%r1504, %r1505, %r1506, %r1507}, {%r1281, %r1282, %r1283, %r1284, %r1285, %r1286, %r1287, %r1288}, {%r1291, %r1292, %r1293, %r1294, %r1295, %r1296, %r1297, %r1298}, {%r1504, %r1505, %r1506, %r1507};
	@%p113 bra 	$L__BB0_196;
	setp.eq.s32 	%p114, %r36, 2;
	add.s32 	%r1299, %r273, 32;
	wmma.load.a.sync.aligned.row.m16n16k16.shared.f16 	{%r1300, %r1301, %r1302, %r1303, %r1304, %r1305, %r1306, %r1307}, [%r1299], %r12;
	shl.b32 	%r1308, %r10, 5;
	add.s32 	%r1309, %r274, %r1308;
	wmma.load.b.sync.aligned.row.m16n16k16.shared.f16 	{%r1310, %r1311, %r1312, %r1313, %r1314, %r1315, %r1316, %r1317}, [%r1309], %r10;
	wmma.mma.sync.aligned.row.row.m16n16k16.f16.f16 {%r1504, %r1505, %r1506, %r1507}, {%r1300, %r1301, %r1302, %r1303, %r1304, %r1305, %r1306, %r1307}, {%r1310, %r1311, %r1312, %r1313, %r1314, %r1315, %r1316, %r1317}, {%r1504, %r1505, %r1506, %r1507};
	@%p114 bra 	$L__BB0_196;
	add.s32 	%r1318, %r273, 64;
	wmma.load.a.sync.aligned.row.m16n16k16.shared.f16 	{%r1319, %r1320, %r1321, %r1322, %r1323, %r1324, %r1325, %r1326}, [%r1318], %r12;
	shl.b32 	%r1327, %r10, 6;
	add.s32 	%r1328, %r274, %r1327;
	wmma.load.b.sync.aligned.row.m16n16k16.shared.f16 	{%r1329, %r1330, %r1331, %r1332, %r1333, %r1334, %r1335, %r1336}, [%r1328], %r10;
	wmma.mma.sync.aligned.row.row.m16n16k16.f16.f16 {%r1504, %r1505, %r1506, %r1507}, {%r1319, %r1320, %r1321, %r1322, %r1323, %r1324, %r1325, %r1326}, {%r1329, %r1330, %r1331, %r1332, %r1333, %r1334, %r1335, %r1336}, {%r1504, %r1505, %r1506, %r1507};
$L__BB0_196:
	add.s32 	%r1337, %r1488, %r189;
	shl.b32 	%r1338, %r1337, 1;
	add.s32 	%r1339, %r20, %r1338;
	wmma.store.d.sync.aligned.row.m16n16k16.shared.f16 	[%r1339], {%r1504, %r1505, %r1506, %r1507}, %r10;
	add.s32 	%r1488, %r1488, 16;
	setp.lt.s32 	%p115, %r1488, %r317;
	@%p115 bra 	$L__BB0_189;
	bra.uni 	$L__BB0_184;
$L__BB0_197:
	.pragma "nounroll";
	add.s32 	%r1135, %r1465, %r189;
	shl.b32 	%r1136, %r1135, 1;
	add.s32 	%r1137, %r20, %r1136;
	wmma.store.d.sync.aligned.row.m16n16k16.shared.f16 	[%r1137], {%r186, %r186, %r186, %r186}, %r10;
	add.s32 	%r1138, %r1137, 32;
	wmma.store.d.sync.aligned.row.m16n16k16.shared.f16 	[%r1138], {%r186, %r186, %r186, %r186}, %r10;
	add.s32 	%r1139, %r1137, 64;
	wmma.store.d.sync.aligned.row.m16n16k16.shared.f16 	[%r1139], {%r186, %r186, %r186, %r186}, %r10;
	add.s32 	%r1140, %r1137, 96;
	wmma.store.d.sync.aligned.row.m16n16k16.shared.f16 	[%r1140], {%r186, %r186, %r186, %r186}, %r10;
	add.s32 	%r1141, %r1137, 128;
	wmma.store.d.sync.aligned.row.m16n16k16.shared.f16 	[%r1141], {%r186, %r186, %r186, %r186}, %r10;
	add.s32 	%r1142, %r1137, 160;
	wmma.store.d.sync.aligned.row.m16n16k16.shared.f16 	[%r1142], {%r186, %r186, %r186, %r186}, %r10;
	add.s32 	%r1143, %r1137, 192;
	wmma.store.d.sync.aligned.row.m16n16k16.shared.f16 	[%r1143], {%r186, %r186, %r186, %r186}, %r10;
	add.s32 	%r1144, %r1137, 224;
	wmma.store.d.sync.aligned.row.m16n16k16.shared.f16 	[%r1144], {%r186, %r186, %r186, %r186}, %r10;
	add.s32 	%r1145, %r1137, 256;
	wmma.store.d.sync.aligned.row.m16n16k16.shared.f16 	[%r1145], {%r186, %r186, %r186, %r186}, %r10;
	add.s32 	%r1146, %r1137, 288;
	wmma.store.d.sync.aligned.row.m16n16k16.shared.f16 	[%r1146], {%r186, %r186, %r186, %r186}, %r10;
	add.s32 	%r1147, %r1137, 320;
	wmma.store.d.sync.aligned.row.m16n16k16.shared.f16 	[%r1147], {%r186, %r186, %r186, %r186}, %r10;
	add.s32 	%r1148, %r1137, 352;
	wmma.store.d.sync.aligned.row.m16n16k16.shared.f16 	[%r1148], {%r186, %r186, %r186, %r186}, %r10;
	add.s32 	%r1149, %r1137, 384;
	wmma.store.d.sync.aligned.row.m16n16k16.shared.f16 	[%r1149], {%r186, %r186, %r186, %r186}, %r10;
	add.s32 	%r1150, %r1137, 416;
	wmma.store.d.sync.aligned.row.m16n16k16.shared.f16 	[%r1150], {%r186, %r186, %r186, %r186}, %r10;
	add.s32 	%r1151, %r1137, 448;
	wmma.store.d.sync.aligned.row.m16n16k16.shared.f16 	[%r1151], {%r186, %r186, %r186, %r186}, %r10;
	add.s32 	%r1152, %r1137, 480;
	wmma.store.d.sync.aligned.row.m16n16k16.shared.f16 	[%r1152], {%r186, %r186, %r186, %r186}, %r10;
	add.s32 	%r1465, %r1465, 256;
	add.s32 	%r1464, %r1464, 16;
	add.s32 	%r1153, %r317, -1;
	shr.u32 	%r1154, %r1153, 4;
	add.s32 	%r1155, %r1154, 1;
	and.b32  	%r1156, %r1155, 536870896;
	setp.ne.s32 	%p102, %r1464, %r1156;
	@%p102 bra 	$L__BB0_197;
$L__BB0_198:
	add.s32 	%r1157, %r317, -1;
	shr.u32 	%r1158, %r1157, 4;
	add.s32 	%r1159, %r1158, 1;
	and.b32  	%r203, %r1159, 15;
	setp.eq.s32 	%p103, %r203, 0;
	@%p103 bra 	$L__BB0_184;
	add.s32 	%r1160, %r203, -1;
	setp.lt.u32 	%p104, %r1160, 7;
	@%p104 bra 	$L__BB0_201;
	add.s32 	%r1161, %r1465, %r189;
	shl.b32 	%r1162, %r1161, 1;
	add.s32 	%r1163, %r20, %r1162;
	wmma.store.d.sync.aligned.row.m16n16k16.shared.f16 	[%r1163], {%r186, %r186, %r186, %r186}, %r10;
	add.s32 	%r1164, %r1163, 32;
	wmma.store.d.sync.aligned.row.m16n16k16.shared.f16 	[%r1164], {%r186, %r186, %r186, %r186}, %r10;
	add.s32 	%r1165, %r1163, 64;
	wmma.store.d.sync.aligned.row.m16n16k16.shared.f16 	[%r1165], {%r186, %r186, %r186, %r186}, %r10;
	add.s32 	%r1166, %r1163, 96;
	wmma.store.d.sync.aligned.row.m16n16k16.shared.f16 	[%r1166], {%r186, %r186, %r186, %r186}, %r10;
	add.s32 	%r1167, %r1163, 128;
	wmma.store.d.sync.aligned.row.m16n16k16.shared.f16 	[%r1167], {%r186, %r186, %r186, %r186}, %r10;
	add.s32 	%r1168, %r1163, 160;
	wmma.store.d.sync.aligned.row.m16n16k16.shared.f16 	[%r1168], {%r186, %r186, %r186, %r186}, %r10;
	add.s32 	%r1169, %r1163, 192;
	wmma.store.d.sync.aligned.row.m16n16k16.shared.f16 	[%r1169], {%r186, %r186, %r186, %r186}, %r10;
	add.s32 	%r1170, %r1163, 224;
	wmma.store.d.sync.aligned.row.m16n16k16.shared.f16 	[%r1170], {%r186, %r186, %r186, %r186}, %r10;
	add.s32 	%r1465, %r1465, 128;
$L__BB0_201:
	and.b32  	%r206, %r1159, 7;
	setp.eq.s32 	%p105, %r206, 0;
	@%p105 bra 	$L__BB0_184;
	add.s32 	%r1174, %r206, -1;
	setp.lt.u32 	%p106, %r1174, 3;
	@%p106 bra 	$L__BB0_204;
	add.s32 	%r1175, %r1465, %r189;
	shl.b32 	%r1176, %r1175, 1;
	add.s32 	%r1177, %r20, %r1176;
	wmma.store.d.sync.aligned.row.m16n16k16.shared.f16 	[%r1177], {%r186, %r186, %r186, %r186}, %r10;
	add.s32 	%r1178, %r1177, 32;
	wmma.store.d.sync.aligned.row.m16n16k16.shared.f16 	[%r1178], {%r186, %r186, %r186, %r186}, %r10;
	add.s32 	%r1179, %r1177, 64;
	wmma.store.d.sync.aligned.row.m16n16k16.shared.f16 	[%r1179], {%r186, %r186, %r186, %r186}, %r10;
	add.s32 	%r1180, %r1177, 96;
	wmma.store.d.sync.aligned.row.m16n16k16.shared.f16 	[%r1180], {%r186, %r186, %r186, %r186}, %r10;
	add.s32 	%r1465, %r1465, 64;
$L__BB0_204:
	setp.eq.s32 	%p107, %r37, 0;
	@%p107 bra 	$L__BB0_184;
	setp.eq.s32 	%p108, %r37, 1;
	add.s32 	%r1181, %r1465, %r189;
	shl.b32 	%r1182, %r1181, 1;
	add.s32 	%r209, %r20, %r1182;
	wmma.store.d.sync.aligned.row.m16n16k16.shared.f16 	[%r209], {%r186, %r186, %r186, %r186}, %r10;
	@%p108 bra 	$L__BB0_184;
	setp.eq.s32 	%p109, %r37, 2;
	add.s32 	%r1183, %r209, 32;
	wmma.store.d.sync.aligned.row.m16n16k16.shared.f16 	[%r1183], {%r186, %r186, %r186, %r186}, %r10;
	@%p109 bra 	$L__BB0_184;
	add.s32 	%r1184, %r209, 64;
	wmma.store.d.sync.aligned.row.m16n16k16.shared.f16 	[%r1184], {%r186, %r186, %r186, %r186}, %r10;
	bra.uni 	$L__BB0_184;
$L__BB0_208:
	setp.lt.u32 	%p91, %r317, 17;
	mov.b32 	%r1462, 0;
	@%p91 bra 	$L__BB0_182;
	mov.b32 	%r1462, 0;
	mov.u32 	%r1461, %r1462;
	bra.uni 	$L__BB0_181;
$L__BB0_210:
	setp.lt.u32 	%p101, %r317, 241;
	mov.b32 	%r1465, 0;
	@%p101 bra 	$L__BB0_198;
	mov.b32 	%r1465, 0;
	mov.u32 	%r1464, %r1465;
	bra.uni 	$L__BB0_197;

}
	// .globl	_Z32block_attn_mask_1warp_n32_kernelP6__halfS0_S0_PKiS2_S2_S2_S0_S2_S2_iiifiiii
.visible .entry _Z32block_attn_mask_1warp_n32_kernelP6__halfS0_S0_PKiS2_S2_S2_S0_S2_S2_iiifiiii(
	.param .u64 .ptr .align 1 _Z32block_attn_mask_1warp_n32_kernelP6__halfS0_S0_PKiS2_S2_S2_S0_S2_S2_iiifiiii_param_0,
	.param .u64 .ptr .align 1 _Z32block_attn_mask_1warp_n32_kernelP6__halfS0_S0_PKiS2_S2_S2_S0_S2_S2_iiifiiii_param_1,
	.param .u64 .ptr .align 1 _Z32block_attn_mask_1warp_n32_kernelP6__halfS0_S0_PKiS2_S2_S2_S0_S2_S2_iiifiiii_param_2,
	.param .u64 .ptr .align 1 _Z32block_attn_mask_1warp_n32_kernelP6__halfS0_S0_PKiS2_S2_S2_S0_S2_S2_iiifiiii_param_3,
	.param .u64 .ptr .align 1 _Z32block_attn_mask_1warp_n32_kernelP6__halfS0_S0_PKiS2_S2_S2_S0_S2_S2_iiifiiii_param_4,
	.param .u64 .ptr .align 1 _Z32block_attn_mask_1warp_n32_kernelP6__halfS0_S0_PKiS2_S2_S2_S0_S2_S2_iiifiiii_param_5,
	.param .u64 .ptr .align 1 _Z32block_attn_mask_1warp_n32_kernelP6__halfS0_S0_PKiS2_S2_S2_S0_S2_S2_iiifiiii_param_6,
	.param .u64 .ptr .align 1 _Z32block_attn_mask_1warp_n32_kernelP6__halfS0_S0_PKiS2_S2_S2_S0_S2_S2_iiifiiii_param_7,
	.param .u64 .ptr .align 1 _Z32block_attn_mask_1warp_n32_kernelP6__halfS0_S0_PKiS2_S2_S2_S0_S2_S2_iiifiiii_param_8,
	.param .u64 .ptr .align 1 _Z32block_attn_mask_1warp_n32_kernelP6__halfS0_S0_PKiS2_S2_S2_S0_S2_S2_iiifiiii_param_9,
	.param .u32 _Z32block_attn_mask_1warp_n32_kernelP6__halfS0_S0_PKiS2_S2_S2_S0_S2_S2_iiifiiii_param_10,
	.param .u32 _Z32block_attn_mask_1warp_n32_kernelP6__halfS0_S0_PKiS2_S2_S2_S0_S2_S2_iiifiiii_param_11,
	.param .u32 _Z32block_attn_mask_1warp_n32_kernelP6__halfS0_S0_PKiS2_S2_S2_S0_S2_S2_iiifiiii_param_12,
	.param .f32 _Z32block_attn_mask_1warp_n32_kernelP6__halfS0_S0_PKiS2_S2_S2_S0_S2_S2_iiifiiii_param_13,
	.param .u32 _Z32block_attn_mask_1warp_n32_kernelP6__halfS0_S0_PKiS2_S2_S2_S0_S2_S2_iiifiiii_param_14,
	.param .u32 _Z32block_attn_mask_1warp_n32_kernelP6__halfS0_S0_PKiS2_S2_S2_S0_S2_S2_iiifiiii_param_15,
	.param .u32 _Z32block_attn_mask_1warp_n32_kernelP6__halfS0_S0_PKiS2_S2_S2_S0_S2_S2_iiifiiii_param_16,
	.param .u32 _Z32block_attn_mask_1warp_n32_kernelP6__halfS0_S0_PKiS2_S2_S2_S0_S2_S2_iiifiiii_param_17
)
{
	.local .align 16 .b8 	__local_depot1[128];
	.reg .b64 	%SP;
	.reg .b64 	%SPL;
	.reg .pred 	%p<143>;
	.reg .b16 	%rs<418>;
	.reg .b32 	%r<1520>;
	.reg .b32 	%f<838>;
	.reg .b64 	%rd<157>;

	mov.u64 	%SPL, __local_depot1;
	ld.param.u64 	%rd11, [_Z32block_attn_mask_1warp_n32_kernelP6__halfS0_S0_PKiS2_S2_S2_S0_S2_S2_iiifiiii_param_1];
	ld.param.u64 	%rd12, [_Z32block_attn_mask_1warp_n32_kernelP6__halfS0_S0_PKiS2_S2_S2_S0_S2_S2_iiifiiii_param_2];
	ld.param.u32 	%r311, [_Z32block_attn_mask_1warp_n32_kernelP6__halfS0_S0_PKiS2_S2_S2_S0_S2_S2_iiifiiii_param_10];
	ld.param.u32 	%r312, [_Z32block_attn_mask_1warp_n32_kernelP6__halfS0_S0_PKiS2_S2_S2_S0_S2_S2_iiifiiii_param_11];
	ld.param.f32 	%f69, [_Z32block_attn_mask_1warp_n32_kernelP6__halfS0_S0_PKiS2_S2_S2_S0_S2_S2_iiifiiii_param_13];
	ld.param.u32 	%r313, [_Z32block_attn_mask_1warp_n32_kernelP6__halfS0_S0_PKiS2_S2_S2_S0_S2_S2_iiifiiii_param_14];
	ld.param.u32 	%r314, [_Z32block_attn_mask_1warp_n32_kernelP6__halfS0_S0_PKiS2_S2_S2_S0_S2_S2_iiifiiii_param_15];
	ld.param.u32 	%r316, [_Z32block_attn_mask_1warp_n32_kernelP6__halfS0_S0_PKiS2_S2_S2_S0_S2_S2_iiifiiii_param_17];
	add.u64 	%rd1, %SPL, 0;
	add.u64 	%rd2, %SPL, 0;
	mov.u32 	%r1, %ctaid.x;
	mov.u32 	%r2, %tid.x;
	and.b32  	%r3, %r2, 31;
	setp.gt.s32 	%p2, %r311, 32;
	@%p2 bra 	$L__BB1_2;
	div.s32 	%r1403, 32, %r311;
	bra.uni 	$L__BB1_3;
$L__BB1_2:
	shr.u32 	%r1404, %r311, 5;
$L__BB1_3:
	ld.param.u64 	%rd151, [_Z32block_attn_mask_1warp_n32_kernelP6__halfS0_S0_PKiS2_S2_S2_S0_S2_S2_iiifiiii_param_5];
	ld.param.u64 	%rd148, [_Z32block_attn_mask_1warp_n32_kernelP6__halfS0_S0_PKiS2_S2_S2_S0_S2_S2_iiifiiii_param_3];
	mul.lo.s32 	%r8, %r311, %r1;
	mov.u32 	%r319, %ctaid.y;
	mul.lo.s32 	%r320, %r313, %r319;
	mov.u32 	%r321, %ctaid.z;
	mad.lo.s32 	%r9, %r314, %r321, %r320;
	mul.lo.s32 	%r322, %r316, %r311;
	mul.lo.s32 	%r323, %r316, %r312;
	mul.lo.s32 	%r324, %r312, %r311;
	add.s32 	%r10, %r316, 16;
	shl.b32 	%r325, %r311, 4;
	add.s32 	%r11, %r322, %r325;
	shl.b32 	%r326, %r312, 4;
	add.s32 	%r327, %r323, %r326;
	add.s32 	%r12, %r312, 16;
	add.s32 	%r328, %r324, %r325;
	shr.s32 	%r329, %r322, 31;
	shr.u32 	%r330, %r329, 27;
	add.s32 	%r331, %r322, %r330;
	shr.s32 	%r13, %r331, 5;
	shr.s32 	%r332, %r323, 31;
	shr.u32 	%r333, %r332, 27;
	add.s32 	%r334, %r323, %r333;
	shr.s32 	%r335, %r324, 31;
	shr.u32 	%r336, %r335, 27;
	add.s32 	%r337, %r324, %r336;
	shr.s32 	%r14, %r337, 5;
	shr.s32 	%r15, %r331, 6;
	shr.s32 	%r16, %r334, 6;
	shr.s32 	%r17, %r337, 6;
	shl.b32 	%r338, %r11, 1;
	mov.u32 	%r339, shared_mem;
	add.s32 	%r18, %r339, %r338;
	shl.b32 	%r340, %r327, 1;
	add.s32 	%r19, %r18, %r340;
	shl.b32 	%r341, %r328, 1;
	add.s32 	%r20, %r19, %r341;
	cvta.to.global.u64 	%rd22, %rd148;
	mul.wide.u32 	%rd23, %r1, 4;
	add.s64 	%rd24, %rd22, %rd23;
	ld.global.u32 	%r342, [%rd24+4];
	ld.global.u32 	%r343, [%rd24];
	sub.s32 	%r21, %r342, %r343;
	cvta.to.global.u64 	%rd25, %rd151;
	add.s64 	%rd26, %rd25, %rd23;
	ld.global.u32 	%r344, [%rd26+4];
	ld.global.u32 	%r345, [%rd26];
	sub.s32 	%r22, %r344, %r345;
	setp.lt.s32 	%p3, %r15, 1;
	@%p3 bra 	$L__BB1_12;
	ld.param.u32 	%r1399, [_Z32block_attn_mask_1warp_n32_kernelP6__halfS0_S0_PKiS2_S2_S2_S0_S2_S2_iiifiiii_param_16];
	mad.lo.s32 	%r347, %r1399, %r8, %r9;
	shr.u32 	%r348, %r347, 31;
	add.s32 	%r349, %r347, %r348;
	shr.s32 	%r350, %r349, 1;
	cvt.s64.s32 	%rd3, %r350;
	setp.lt.u32 	%p4, %r15, 4;
	mov.b32 	%r1407, 0;
	@%p4 bra 	$L__BB1_7;
	and.b32  	%r1407, %r15, 2147483644;
	mov.b32 	%r1405, 0;
$L__BB1_6:
	.pragma "nounroll";
	ld.param.u64 	%rd144, [_Z32block_attn_mask_1warp_n32_kernelP6__halfS0_S0_PKiS2_S2_S2_S0_S2_S2_iiifiiii_param_0];
	mad.lo.s32 	%r357, %r1405, 40, %r3;
	shl.b32 	%r358, %r1405, 5;
	add.s32 	%r359, %r358, %r2;
	cvt.u64.u32 	%rd31, %r359;
	add.s64 	%rd32, %rd31, %rd3;
	shl.b64 	%rd33, %rd32, 2;
	add.s64 	%rd27, %rd144, %rd33;
	shl.b32 	%r360, %r357, 2;
	add.s32 	%r352, %r339, %r360;
	// begin inline asm
	cp.async.ca.shared.global [%r352], [%rd27], 4, 4;
	// end inline asm
	mov.f32 	%f70, 0f00000000;
	// begin inline asm
	{.reg .f16 low;
  cvt.rn.f16.f32 low, %f70;
  mov.b32 %r353, {low,low};}

	// end inline asm
	add.s32 	%r362, %r20, %r360;
	st.shared.u32 	[%r362], %r353;
	add.s64 	%rd28, %rd27, 128;
	add.s32 	%r354, %r352, 160;
	// begin inline asm
	cp.async.ca.shared.global [%r354], [%rd28], 4, 4;
	// end inline asm
	st.shared.u32 	[%r362+160], %r353;
	add.s64 	%rd29, %rd27, 256;
	add.s32 	%r355, %r352, 320;
	// begin inline asm
	cp.async.ca.shared.global [%r355], [%rd29], 4, 4;
	// end inline asm
	st.shared.u32 	[%r362+320], %r353;
	add.s64 	%rd30, %rd27, 384;
	add.s32 	%r356, %r352, 480;
	// begin inline asm
	cp.async.ca.shared.global [%r356], [%rd30], 4, 4;
	// end inline asm
	st.shared.u32 	[%r362+480], %r353;
	add.s32 	%r1405, %r1405, 4;
	setp.ne.s32 	%p5, %r1405, %r1407;
	@%p5 bra 	$L__BB1_6;
$L__BB1_7:
	and.b32  	%r363, %r15, 3;
	setp.eq.s32 	%p6, %r363, 0;
	@%p6 bra 	$L__BB1_12;
	setp.eq.s32 	%p7, %r363, 1;
	@%p7 bra 	$L__BB1_10;
	ld.param.u64 	%rd145, [_Z32block_attn_mask_1warp_n32_kernelP6__halfS0_S0_PKiS2_S2_S2_S0_S2_S2_iiifiiii_param_0];
	mad.lo.s32 	%r367, %r1407, 40, %r3;
	shl.b32 	%r368, %r1407, 5;
	add.s32 	%r369, %r368, %r2;
	cvt.u64.u32 	%rd36, %r369;
	add.s64 	%rd37, %rd36, %rd3;
	shl.b64 	%rd38, %rd37, 2;
	add.s64 	%rd34, %rd145, %rd38;
	shl.b32 	%r370, %r367, 2;
	add.s32 	%r364, %r339, %r370;
	// begin inline asm
	cp.async.ca.shared.global [%r364], [%rd34], 4, 4;
	// end inline asm
	mov.f32 	%f71, 0f00000000;
	// begin inline asm
	{.reg .f16 low;
  cvt.rn.f16.f32 low, %f71;
  mov.b32 %r365, {low,low};}

	// end inline asm
	add.s32 	%r372, %r20, %r370;
	st.shared.u32 	[%r372], %r365;
	add.s32 	%r373, %r369, 32;
	cvt.u64.u32 	%rd39, %r373;
	add.s64 	%rd40, %rd39, %rd3;
	shl.b64 	%rd41, %rd40, 2;
	add.s64 	%rd35, %rd145, %rd41;
	add.s32 	%r366, %r364, 160;
	// begin inline asm
	cp.async.ca.shared.global [%r366], [%rd35], 4, 4;
	// end inline asm
	st.shared.u32 	[%r372+160], %r365;
	add.s32 	%r1407, %r1407, 2;
$L__BB1_10:
	and.b32  	%r374, %r13, 2;
	setp.eq.s32 	%p8, %r374, 0;
	@%p8 bra 	$L__BB1_12;
	ld.param.u64 	%rd146, [_Z32block_attn_mask_1warp_n32_kernelP6__halfS0_S0_PKiS2_S2_S2_S0_S2_S2_iiifiiii_param_0];
	mad.lo.s32 	%r377, %r1407, 40, %r3;
	shl.b32 	%r378, %r1407, 5;
	add.s32 	%r379, %r378, %r2;
	cvt.u64.u32 	%rd43, %r379;
	add.s64 	%rd44, %rd43, %rd3;
	shl.b64 	%rd45, %rd44, 2;
	add.s64 	%rd42, %rd146, %rd45;
	shl.b32 	%r380, %r377, 2;
	add.s32 	%r375, %r339, %r380;
	// begin inline asm
	cp.async.ca.shared.global [%r375], [%rd42], 4, 4;
	// end inline asm
	mov.f32 	%f72, 0f00000000;
	// begin inline asm
	{.reg .f16 low;
  cvt.rn.f16.f32 low, %f72;
  mov.b32 %r376, {low,low};}

	// end inline asm
	add.s32 	%r382, %r20, %r380;
	st.shared.u32 	[%r382], %r376;
$L__BB1_12:
	add.s32 	%r29, %r20, %r338;
	shl.b32 	%r384, %r311, 2;
	add.s32 	%r385, %r29, %r384;
	add.s32 	%r30, %r385, %r384;
	add.s32 	%r31, %r30, %r384;
	// begin inline asm
	cp.async.commit_group;
	// end inline asm
	// begin inline asm
	cp.async.wait_group 0;
	// end inline asm
	bar.sync 	0;
	add.s32 	%r386, %r22, %r21;
	setp.lt.s32 	%p9, %r386, 1;
	@%p9 bra 	$L__BB1_39;
	shr.u32 	%r388, %r312, 31;
	add.s32 	%r389, %r312, %r388;
	shr.s32 	%r390, %r389, 1;
	add.s32 	%r32, %r390, -1;
	and.b32  	%r33, %r390, 3;
	and.b32  	%r34, %r390, 7;
	add.s32 	%r391, %r312, -1;
	shr.u32 	%r392, %r391, 4;
	add.s32 	%r393, %r392, 1;
	add.s32 	%r394, %r316, -1;
	shr.u32 	%r395, %r394, 4;
	add.s32 	%r396, %r395, 1;
	min.s32 	%r397, %r311, %r312;
	setp.lt.s32 	%p1, %r397, 1;
	and.b32  	%r35, %r393, 536870896;
	and.b32  	%r36, %r393, 3;
	and.b32  	%r37, %r396, 3;
	and.b32  	%r38, %r396, 536870908;
	and.b32  	%r39, %r14, 30;
	and.b32  	%r40, %r14, 14;
	and.b32  	%r41, %r390, 1073741820;
	and.b32  	%r42, %r390, 1;
	and.b32  	%r43, %r390, 1073741816;
	and.b32  	%r44, %r396, 536870910;
	and.b32  	%r45, %r393, 536870908;
	mov.b32 	%r1408, 0;
	mov.u32 	%r1409, %r1408;
	mov.u32 	%r1410, %r1408;
$L__BB1_14:
	ld.param.u64 	%rd156, [_Z32block_attn_mask_1warp_n32_kernelP6__halfS0_S0_PKiS2_S2_S2_S0_S2_S2_iiifiiii_param_9];
	ld.param.u64 	%rd155, [_Z32block_attn_mask_1warp_n32_kernelP6__halfS0_S0_PKiS2_S2_S2_S0_S2_S2_iiifiiii_param_8];
	setp.lt.s32 	%p10, %r16, 1;
	cvta.to.global.u64 	%rd46, %rd155;
	mov.u32 	%r398, %ctaid.x;
	mul.wide.u32 	%rd47, %r398, 4;
	add.s64 	%rd48, %rd46, %rd47;
	ld.global.u32 	%r399, [%rd48];
	add.s32 	%r400, %r399, %r1408;
	cvta.to.global.u64 	%rd49, %rd156;
	mul.wide.s32 	%rd50, %r400, 4;
	add.s64 	%rd51, %rd49, %rd50;
	ld.global.u32 	%r53, [%rd51];
	mul.lo.s32 	%r54, %r53, %r312;
	@%p10 bra 	$L__BB1_22;
	ld.param.u32 	%r1400, [_Z32block_attn_mask_1warp_n32_kernelP6__halfS0_S0_PKiS2_S2_S2_S0_S2_S2_iiifiiii_param_16];
	setp.lt.u32 	%p11, %r16, 4;
	mad.lo.s32 	%r402, %r54, %r1400, %r9;
	shr.u32 	%r403, %r402, 31;
	add.s32 	%r404, %r402, %r403;
	shr.s32 	%r405, %r404, 1;
	cvt.s64.s32 	%rd5, %r405;
	mov.b32 	%r1412, 0;
	@%p11 bra 	$L__BB1_18;
	mov.b32 	%r1411, 0;
$L__BB1_17:
	.pragma "nounroll";
	mad.lo.s32 	%r411, %r1411, 40, %r3;
	shl.b32 	%r412, %r1411, 5;
	add.s32 	%r413, %r412, %r2;
	cvt.u64.u32 	%rd56, %r413;
	add.s64 	%rd57, %rd56, %rd5;
	shl.b64 	%rd58, %rd57, 2;
	add.s64 	%rd52, %rd11, %rd58;
	shl.b32 	%r414, %r411, 2;
	add.s32 	%r407, %r18, %r414;
	// begin inline asm
	cp.async.ca.shared.global [%r407], [%rd52], 4, 4;
	// end inline asm
	add.s64 	%rd53, %rd52, 128;
	add.s32 	%r408, %r407, 160;
	// begin inline asm
	cp.async.ca.shared.global [%r408], [%rd53], 4, 4;
	// end inline asm
	add.s64 	%rd54, %rd52, 256;
	add.s32 	%r409, %r407, 320;
	// begin inline asm
	cp.async.ca.shared.global [%r409], [%rd54], 4, 4;
	// end inline asm
	add.s64 	%rd55, %rd52, 384;
	add.s32 	%r410, %r407, 480;
	// begin inline asm
	cp.async.ca.shared.global [%r410], [%rd55], 4, 4;
	// end inline asm
	add.s32 	%r1411, %r1411, 4;
	and.b32  	%r1412, %r16, 2147483644;
	setp.ne.s32 	%p12, %r1411, %r1412;
	@%p12 bra 	$L__BB1_17;
$L__BB1_18:
	and.b32  	%r415, %r16, 3;
	setp.eq.s32 	%p13, %r415, 0;
	@%p13 bra 	$L__BB1_22;
	setp.eq.s32 	%p14, %r415, 1;
	mad.lo.s32 	%r418, %r1412, 40, %r3;
	shl.b32 	%r419, %r1412, 5;
	add.s32 	%r59, %r419, %r2;
	cvt.u64.u32 	%rd60, %r59;
	add.s64 	%rd61, %rd60, %rd5;
	shl.b64 	%rd62, %rd61, 2;
	add.s64 	%rd59, %rd11, %rd62;
	shl.b32 	%r420, %r418, 2;
	add.s32 	%r416, %r18, %r420;
	// begin inline asm
	cp.async.ca.shared.global [%r416], [%rd59], 4, 4;
	// end inline asm
	@%p14 bra 	$L__BB1_22;
	setp.eq.s32 	%p15, %r415, 2;
	add.s32 	%r423, %r59, 32;
	cvt.u64.u32 	%rd64, %r423;
	add.s64 	%rd65, %rd64, %rd5;
	shl.b64 	%rd66, %rd65, 2;
	add.s64 	%rd63, %rd11, %rd66;
	add.s32 	%r421, %r416, 160;
	// begin inline asm
	cp.async.ca.shared.global [%r421], [%rd63], 4, 4;
	// end inline asm
	@%p15 bra 	$L__BB1_22;
	add.s32 	%r425, %r59, 64;
	cvt.u64.u32 	%rd68, %r425;
	add.s64 	%rd69, %rd68, %rd5;
	shl.b64 	%rd70, %rd69, 2;
	add.s64 	%rd67, %rd11, %rd70;
	add.s32 	%r424, %r416, 320;
	// begin inline asm
	cp.async.ca.shared.global [%r424], [%rd67], 4, 4;
	// end inline asm
$L__BB1_22:
	// begin inline asm
	cp.async.commit_group;
	// end inline asm
	// begin inline asm
	cp.async.wait_group 0;
	// end inline asm
	bar.sync 	0;
	@%p1 bra 	$L__BB1_88;
	setp.gt.s32 	%p16, %r316, 0;
	@%p16 bra 	$L__BB1_77;
	mov.f32 	%f73, 0f00000000;
	// begin inline asm
	{  cvt.rn.f16.f32 %rs47, %f73;}

	// end inline asm
	mov.b32 	%r61, {%rs47, %rs47};
	mov.b32 	%r1434, 0;
$L__BB1_25:
	setp.lt.u32 	%p17, %r312, 241;
	mul.lo.s32 	%r110, %r1434, %r12;
	mov.b32 	%r1437, 0;
	@%p17 bra 	$L__BB1_28;
	mov.b32 	%r1437, 0;
	mov.u32 	%r1436, %r1437;
$L__BB1_27:
	.pragma "nounroll";
	add.s32 	%r429, %r1437, %r110;
	shl.b32 	%r430, %r429, 1;
	add.s32 	%r431, %r19, %r430;
	wmma.store.d.sync.aligned.row.m16n16k16.shared.f16 	[%r431], {%r61, %r61, %r61, %r61}, %r12;
	add.s32 	%r432, %r431, 32;
	wmma.store.d.sync.aligned.row.m16n16k16.shared.f16 	[%r432], {%r61, %r61, %r61, %r61}, %r12;
	add.s32 	%r433, %r431, 64;
	wmma.store.d.sync.aligned.row.m16n16k16.shared.f16 	[%r433], {%r61, %r61, %r61, %r61}, %r12;
	add.s32 	%r434, %r431, 96;
	wmma.store.d.sync.aligned.row.m16n16k16.shared.f16 	[%r434], {%r61, %r61, %r61, %r61}, %r12;
	add.s32 	%r435, %r431, 128;
	wmma.store.d.sync.aligned.row.m16n16k16.shared.f16 	[%r435], {%r61, %r61, %r61, %r61}, %r12;
	add.s32 	%r436, %r431, 160;
	wmma.store.d.sync.aligned.row.m16n16k16.shared.f16 	[%r436], {%r61, %r61, %r61, %r61}, %r12;
	add.s32 	%r437, %r431, 192;
	wmma.store.d.sync.aligned.row.m16n16k16.shared.f16 	[%r437], {%r61, %r61, %r61, %r61}, %r12;
	add.s32 	%r438, %r431, 224;
	wmma.store.d.sync.aligned.row.m16n16k16.shared.f16 	[%r438], {%r61, %r61, %r61, %r61}, %r12;
	add.s32 	%r439, %r431, 256;
	wmma.store.d.sync.aligned.row.m16n16k16.shared.f16 	[%r439], {%r61, %r61, %r61, %r61}, %r12;
	add.s32 	%r440, %r431, 288;
	wmma.store.d.sync.aligned.row.m16n16k16.shared.f16 	[%r440], {%r61, %r61, %r61, %r61}, %r12;
	add.s32 	%r441, %r431, 320;
	wmma.store.d.sync.aligned.row.m16n16k16.shared.f16 	[%r441], {%r61, %r61, %r61, %r61}, %r12;
	add.s32 	%r442, %r431, 352;
	wmma.store.d.sync.aligned.row.m16n16k16.shared.f16 	[%r442], {%r61, %r61, %r61, %r61}, %r12;
	add.s32 	%r443, %r431, 384;
	wmma.store.d.sync.aligned.row.m16n16k16.shared.f16 	[%r443], {%r61, %r61, %r61, %r61}, %r12;
	add.s32 	%r444, %r431, 416;
	wmma.store.d.sync.aligned.row.m16n16k16.shared.f16 	[%r444], {%r61, %r61, %r61, %r61}, %r12;
	add.s32 	%r445, %r431, 448;
	wmma.store.d.sync.aligned.row.m16n16k16.shared.f16 	[%r445], {%r61, %r61, %r61, %r61}, %r12;
	add.s32 	%r446, %r431, 480;
	wmma.store.d.sync.aligned.row.m16n16k16.shared.f16 	[%r446], {%r61, %r61, %r61, %r61}, %r12;
	add.s32 	%r1437, %r1437, 256;
	add.s32 	%r1436, %r1436, 16;
	setp.ne.s32 	%p18, %r1436, %r35;
	@%p18 bra 	$L__BB1_27;
$L__BB1_28:
	add.s32 	%r447, %r312, -1;
	shr.u32 	%r448, %r447, 4;
	add.s32 	%r449, %r448, 1;
	and.b32  	%r116, %r449, 15;
	setp.eq.s32 	%p19, %r116, 0;
	@%p19 bra 	$L__BB1_38;
	add.s32 	%r450, %r116, -1;
	setp.lt.u32 	%p20, %r450, 7;
	@%p20 bra 	$L__BB1_31;
	add.s32 	%r451, %r1437, %r110;
	shl.b32 	%r452, %r451, 1;
	add.s32 	%r453, %r19, %r452;
	wmma.store.d.sync.aligned.row.m16n16k16.shared.f16 	[%r453], {%r61, %r61, %r61, %r61}, %r12;
	add.s32 	%r454, %r453, 32;
	wmma.store.d.sync.aligned.row.m16n16k16.shared.f16 	[%r454], {%r61, %r61, %r61, %r61}, %r12;
	add.s32 	%r455, %r453, 64;
	wmma.store.d.sync.aligned.row.m16n16k16.shared.f16 	[%r455], {%r61, %r61, %r61, %r61}, %r12;
	add.s32 	%r456, %r453, 96;
	wmma.store.d.sync.aligned.row.m16n16k16.shared.f16 	[%r456], {%r61, %r61, %r61, %r61}, %r12;
	add.s32 	%r457, %r453, 128;
	wmma.store.d.sync.aligned.row.m16n16k16.shared.f16 	[%r457], {%r61, %r61, %r61, %r61}, %r12;
	add.s32 	%r458, %r453, 160;
	wmma.store.d.sync.aligned.row.m16n16k16.shared.f16 	[%r458], {%r61, %r61, %r61, %r61}, %r12;
	add.s32 	%r459, %r453, 192;
	wmma.store.d.sync.aligned.row.m16n16k16.shared.f16 	[%r459], {%r61, %r61, %r61, %r61}, %r12;
	add.s32 	%r460, %r453, 224;
	wmma.store.d.sync.aligned.row.m16n16k16.shared.f16 	[%r460], {%r61, %r61, %r61, %r61}, %r12;
	add.s32 	%r1437, %r1437, 128;
$L__BB1_31:
	and.b32  	%r119, %r449, 7;
	setp.eq.s32 	%p21, %r119, 0;
	@%p21 bra 	$L__BB1_38;
	add.s32 	%r464, %r119, -1;
	setp.lt.u32 	%p22, %r464, 3;
	@%p22 bra 	$L__BB1_34;
	add.s32 	%r465, %r1437, %r110;
	shl.b32 	%r466, %r465, 1;
	add.s32 	%r467, %r19, %r466;
	wmma.store.d.sync.aligned.row.m16n16k16.shared.f16 	[%r467], {%r61, %r61, %r61, %r61}, %r12;
	add.s32 	%r468, %r467, 32;
	wmma.store.d.sync.aligned.row.m16n16k16.shared.f16 	[%r468], {%r61, %r61, %r61, %r61}, %r12;
	add.s32 	%r469, %r467, 64;
	wmma.store.d.sync.aligned.row.m16n16k16.shared.f16 	[%r469], {%r61, %r61, %r61, %r61}, %r12;
	add.s32 	%r470, %r467, 96;
	wmma.store.d.sync.aligned.row.m16n16k16.shared.f16 	[%r470], {%r61, %r61, %r61, %r61}, %r12;
	add.s32 	%r1437, %r1437, 64;
$L__BB1_34:
	setp.eq.s32 	%p23, %r36, 0;
	@%p23 bra 	$L__BB1_38;
	setp.eq.s32 	%p24, %r36, 1;
	add.s32 	%r471, %r1437, %r110;
	shl.b32 	%r472, %r471, 1;
	add.s32 	%r122, %r19, %r472;
	wmma.store.d.sync.aligned.row.m16n16k16.shared.f16 	[%r122], {%r61, %r61, %r61, %r61}, %r12;
	@%p24 bra 	$L__BB1_38;
	setp.eq.s32 	%p25, %r36, 2;
	add.s32 	%r473, %r122, 32;
	wmma.store.d.sync.aligned.row.m16n16k16.shared.f16 	[%r473], {%r61, %r61, %r61, %r61}, %r12;
	@%p25 bra 	$L__BB1_38;
	add.s32 	%r474, %r122, 64;
	wmma.store.d.sync.aligned.row.m16n16k16.shared.f16 	[%r474], {%r61, %r61, %r61, %r61}, %r12;
$L__BB1_38:
	add.s32 	%r1434, %r1434, 16;
	setp.lt.s32 	%p26, %r1434, %r311;
	@%p26 bra 	$L__BB1_25;
	bra.uni 	$L__BB1_88;
$L__BB1_39:
	setp.lt.s32 	%p118, %r15, 1;
	@%p118 bra 	$L__BB1_76;
	ld.param.u32 	%r1402, [_Z32block_attn_mask_1warp_n32_kernelP6__halfS0_S0_PKiS2_S2_S2_S0_S2_S2_iiifiiii_param_16];
	ld.param.u64 	%rd147, [_Z32block_attn_mask_1warp_n32_kernelP6__halfS0_S0_PKiS2_S2_S2_S0_S2_S2_iiifiiii_param_0];
	shr.u32 	%r46, %r2, 5;
	cvta.to.global.u64 	%rd4, %rd147;
	mov.u32 	%r1346, %ctaid.x;
	mul.lo.s32 	%r1347, %r311, %r1346;
	mad.lo.s32 	%r1348, %r1402, %r1347, %r9;
	shr.u32 	%r1349, %r1348, 31;
	add.s32 	%r1350, %r1348, %r1349;
	shr.s32 	%r1351, %r1350, 1;
	add.s32 	%r47, %r1351, %r2;
	and.b32  	%r48, %r15, 3;
	setp.lt.u32 	%p119, %r15, 4;
	mov.b32 	%r1515, 0;
	@%p119 bra 	$L__BB1_67;
	and.b32  	%r1515, %r15, 2147483644;
	mov.b32 	%r1514, 0;
$L__BB1_42:
	.pragma "nounroll";
	add.s32 	%r1353, %r1514, %r46;
	mad.lo.s32 	%r1354, %r1353, 40, %r3;
	shl.b32 	%r295, %r1354, 1;
	div.s32 	%r1355, %r295, %r10;
	shl.b32 	%r1356, %r1355, 2;
	add.s32 	%r1357, %r31, %r1356;
	ld.shared.f32 	%f734, [%r1357];
	shl.b32 	%r1358, %r1354, 2;
	add.s32 	%r296, %r20, %r1358;
	ld.shared.u32 	%r1359, [%r296];
	mov.b32 	{%rs279, %rs2}, %r1359;
	// begin inline asm
	{  cvt.rn.f16.f32 %rs278, %f734;}

	// end inline asm
	// begin inline asm
	{  cvt.f32.f16 %f735, %rs279;}

	// end inline asm
	// begin inline asm
	{  cvt.f32.f16 %f736, %rs278;}

	// end inline asm
	// begin inline asm
	{rcp.approx.ftz.f32 %f737, %f736;
}
	// end inline asm
	mul.f32 	%f739, %f735, %f737;
	// begin inline asm
	{  cvt.rn.f16.f32 %rs408, %f739;}

	// end inline asm
	// begin inline asm
	{abs.f16 %rs282,%rs408;
}
	// end inline asm
	mov.b16 	%rs286, 143;
	// begin inline asm
	{ .reg .pred __$temp3;
  setp.lt.f16  __$temp3, %rs282, %rs286;
  selp.u16 %rs284, 1, 0, __$temp3;}
	// end inline asm
	setp.eq.s16 	%p120, %rs284, 0;
	@%p120 bra 	$L__BB1_45;
	mov.f32 	%f740, 0f00000000;
	// begin inline asm
	{  cvt.rn.f16.f32 %rs287, %f740;}

	// end inline asm
	// begin inline asm
	{ .reg .pred __$temp3;
  setp.lt.f16  __$temp3, %rs287, %rs282;
  selp.u16 %rs288, 1, 0, __$temp3;}
	// end inline asm
	setp.eq.s16 	%p121, %rs288, 0;
	@%p121 bra 	$L__BB1_45;
	neg.f32 	%f742, %f736;
	fma.rn.f32 	%f743, %f742, %f739, %f735;
	fma.rn.f32 	%f741, %f737, %f743, %f739;
	// begin inline asm
	{  cvt.rn.f16.f32 %rs408, %f741;}

	// end inline asm
$L__BB1_45:
	// begin inline asm
	{  cvt.f32.f16 %f744, %rs2;}

	// end inline asm
	mul.f32 	%f745, %f744, %f737;
	// begin inline asm
	{  cvt.rn.f16.f32 %rs409, %f745;}

	// end inline asm
	// begin inline asm
	{abs.f16 %rs294,%rs409;
}
	// end inline asm
	mov.b16 	%rs298, 143;
	// begin inline asm
	{ .reg .pred __$temp3;
  setp.lt.f16  __$temp3, %rs294, %rs298;
  selp.u16 %rs296, 1, 0, __$temp3;}
	// end inline asm
	setp.eq.s16 	%p122, %rs296, 0;
	@%p122 bra 	$L__BB1_48;
	mov.f32 	%f746, 0f00000000;
	// begin inline asm
	{  cvt.rn.f16.f32 %rs299, %f746;}

	// end inline asm
	// begin inline asm
	{ .reg .pred __$temp3;
  setp.lt.f16  __$temp3, %rs299, %rs294;
  selp.u16 %rs300, 1, 0, __$temp3;}
	// end inline asm
	setp.eq.s16 	%p123, %rs300, 0;
	@%p123 bra 	$L__BB1_48;
	neg.f32 	%f748, %f736;
	fma.rn.f32 	%f749, %f748, %f745, %f744;
	fma.rn.f32 	%f747, %f737, %f749, %f745;
	// begin inline asm
	{  cvt.rn.f16.f32 %rs409, %f747;}

	// end inline asm
$L__BB1_48:
	shl.b32 	%r1360, %r1514, 5;
	add.s32 	%r1361, %r47, %r1360;
	mul.wide.s32 	%rd141, %r1361, 4;
	add.s64 	%rd9, %rd4, %rd141;
	mov.b32 	%r1362, {%rs408, %rs409};
	st.global.u32 	[%rd9], %r1362;
	add.s32 	%r1363, %r295, 80;
	div.s32 	%r1364, %r1363, %r10;
	shl.b32 	%r1365, %r1364, 2;
	add.s32 	%r1366, %r31, %r1365;
	ld.shared.f32 	%f750, [%r1366];
	ld.shared.u32 	%r1367, [%r296+160];
	mov.b32 	{%rs305, %rs11}, %r1367;
	// begin inline asm
	{  cvt.rn.f16.f32 %rs304, %f750;}

	// end inline asm
	// begin inline asm
	{  cvt.f32.f16 %f751, %rs305;}

	// end inline asm
	// begin inline asm
	{  cvt.f32.f16 %f752, %rs304;}

	// end inline asm
	// begin inline asm
	{rcp.approx.ftz.f32 %f753, %f752;
}
	// end inline asm
	mul.f32 	%f755, %f751, %f753;
	// begin inline asm
	{  cvt.rn.f16.f32 %rs410, %f755;}

	// end inline asm
	// begin inline asm
	{abs.f16 %rs308,%rs410;
}
	// end inline asm
	mov.b16 	%rs312, 143;
	// begin inline asm
	{ .reg .pred __$temp3;
  setp.lt.f16  __$temp3, %rs308, %rs312;
  selp.u16 %rs310, 1, 0, __$temp3;}
	// end inline asm
	setp.eq.s16 	%p124, %rs310, 0;
	@%p124 bra 	$L__BB1_51;
	mov.f32 	%f756, 0f00000000;
	// begin inline asm
	{  cvt.rn.f16.f32 %rs313, %f756;}

	// end inline asm
	// begin inline asm
	{ .reg .pred __$temp3;
  setp.lt.f16  __$temp3, %rs313, %rs308;
  selp.u16 %rs314, 1, 0, __$temp3;}
	// end inline asm
	setp.eq.s16 	%p125, %rs314, 0;
	@%p125 bra 	$L__BB1_51;
	neg.f32 	%f758, %f752;
	fma.rn.f32 	%f759, %f758, %f755, %f751;
	fma.rn.f32 	%f757, %f753, %f759, %f755;
	// begin inline asm
	{  cvt.rn.f16.f32 %rs410, %f757;}

	// end inline asm
$L__BB1_51:
	// begin inline asm
	{  cvt.f32.f16 %f760, %rs11;}

	// end inline asm
	mul.f32 	%f761, %f760, %f753;
	// begin inline asm
	{  cvt.rn.f16.f32 %rs411, %f761;}

	// end inline asm
	// begin inline asm
	{abs.f16 %rs320,%rs411;
}
	// end inline asm
	mov.b16 	%rs324, 143;
	// begin inline asm
	{ .reg .pred __$temp3;
  setp.lt.f16  __$temp3, %rs320, %rs324;
  selp.u16 %rs322, 1, 0, __$temp3;}
	// end inline asm
	setp.eq.s16 	%p126, %rs322, 0;
	@%p126 bra 	$L__BB1_54;
	mov.f32 	%f762, 0f00000000;
	// begin inline asm
	{  cvt.rn.f16.f32 %rs325, %f762;}

	// end inline asm
	// begin inline asm
	{ .reg .pred __$temp3;
  setp.lt.f16  __$temp3, %rs325, %rs320;
  selp.u16 %rs326, 1, 0, __$temp3;}
	// end inline asm
	setp.eq.s16 	%p127, %rs326, 0;
	@%p127 bra 	$L__BB1_54;
	neg.f32 	%f764, %f752;
	fma.rn.f32 	%f765, %f764, %f761, %f760;
	fma.rn.f32 	%f763, %f753, %f765, %f761;
	// begin inline asm
	{  cvt.rn.f16.f32 %rs411, %f763;}

	// end inline asm
$L__BB1_54:
	mov.b32 	%r1368, {%rs410, %rs411};
	st.global.u32 	[%rd9+128], %r1368;
	add.s32 	%r1369, %r295, 160;
	div.s32 	%r1370, %r1369, %r10;
	shl.b32 	%r1371, %r1370, 2;
	add.s32 	%r1372, %r31, %r1371;
	ld.shared.f32 	%f766, [%r1372];
	ld.shared.u32 	%r1373, [%r296+320];
	mov.b32 	{%rs331, %rs20}, %r1373;
	// begin inline asm
	{  cvt.rn.f16.f32 %rs330, %f766;}

	// end inline asm
	// begin inline asm
	{  cvt.f32.f16 %f767, %rs331;}

	// end inline asm
	// begin inline asm
	{  cvt.f32.f16 %f768, %rs330;}

	// end inline asm
	// begin inline asm
	{rcp.approx.ftz.f32 %f769, %f768;
}
	// end inline asm
	mul.f32 	%f771, %f767, %f769;
	// begin inline asm
	{  cvt.rn.f16.f32 %rs412, %f771;}

	// end inline asm
	// begin inline asm
	{abs.f16 %rs334,%rs412;
}
	// end inline asm
	mov.b16 	%rs338, 143;
	// begin inline asm
	{ .reg .pred __$temp3;
  setp.lt.f16  __$temp3, %rs334, %rs338;
  selp.u16 %rs336, 1, 0, __$temp3;}
	// end inline asm
	setp.eq.s16 	%p128, %rs336, 0;
	@%p128 bra 	$L__BB1_57;
	mov.f32 	%f772, 0f00000000;
	// begin inline asm
	{  cvt.rn.f16.f32 %rs339, %f772;}

	// end inline asm
	// begin inline asm
	{ .reg .pred __$temp3;
  setp.lt.f16  __$temp3, %rs339, %rs334;
  selp.u16 %rs340, 1, 0, __$temp3;}
	// end inline asm
	setp.eq.s16 	%p129, %rs340, 0;
	@%p129 bra 	$L__BB1_57;
	neg.f32 	%f774, %f768;
	fma.rn.f32 	%f775, %f774, %f771, %f767;
	fma.rn.f32 	%f773, %f769, %f775, %f771;
	// begin inline asm
	{  cvt.rn.f16.f32 %rs412, %f773;}

	// end inline asm
$L__BB1_57:
	// begin inline asm
	{  cvt.f32.f16 %f776, %rs20;}

	// end inline asm
	mul.f32 	%f777, %f776, %f769;
	// begin inline asm
	{  cvt.rn.f16.f32 %rs413, %f777;}

	// end inline asm
	// begin inline asm
	{abs.f16 %rs346,%rs413;
}
	// end inline asm
	mov.b16 	%rs350, 143;
	// begin inline asm
	{ .reg .pred __$temp3;
  setp.lt.f16  __$temp3, %rs346, %rs350;
  selp.u16 %rs348, 1, 0, __$temp3;}
	// end inline asm
	setp.eq.s16 	%p130, %rs348, 0;
	@%p130 bra 	$L__BB1_60;
	mov.f32 	%f778, 0f00000000;
	// begin inline asm
	{  cvt.rn.f16.f32 %rs351, %f778;}

	// end inline asm
	// begin inline asm
	{ .reg .pred __$temp3;
  setp.lt.f16  __$temp3, %rs351, %rs346;
  selp.u16 %rs352, 1, 0, __$temp3;}
	// end inline asm
	setp.eq.s16 	%p131, %rs352, 0;
	@%p131 bra 	$L__BB1_60;
	neg.f32 	%f780, %f768;
	fma.rn.f32 	%f781, %f780, %f777, %f776;
	fma.rn.f32 	%f779, %f769, %f781, %f777;
	// begin inline asm
	{  cvt.rn.f16.f32 %rs413, %f779;}

	// end inline asm
$L__BB1_60:
	mov.b32 	%r1374, {%rs412, %rs413};
	st.global.u32 	[%rd9+256], %r1374;
	add.s32 	%r1375, %r295, 240;
	div.s32 	%r1376, %r1375, %r10;
	shl.b32 	%r1377, %r1376, 2;
	add.s32 	%r1378, %r31, %r1377;
	ld.shared.f32 	%f782, [%r1378];
	ld.shared.u32 	%r1379, [%r296+480];
	mov.b32 	{%rs357, %rs29}, %r1379;
	// begin inline asm
	{  cvt.rn.f16.f32 %rs356, %f782;}

	// end inline asm
	// begin inline asm
	{  cvt.f32.f16 %f783, %rs357;}

	// end inline asm
	// begin inline asm
	{  cvt.f32.f16 %f784, %rs356;}

	// end inline asm
	// begin inline asm
	{rcp.approx.ftz.f32 %f785, %f784;
}
	// end inline asm
	mul.f32 	%f787, %f783, %f785;
	// begin inline asm
	{  cvt.rn.f16.f32 %rs414, %f787;}

	// end inline asm
	// begin inline asm
	{abs.f16 %rs360,%rs414;
}
	// end inline asm
	mov.b16 	%rs364, 143;
	// begin inline asm
	{ .reg .pred __$temp3;
  setp.lt.f16  __$temp3, %rs360, %rs364;
  selp.u16 %rs362, 1, 0, __$temp3;}
	// end inline asm
	setp.eq.s16 	%p132, %rs362, 0;
	@%p132 bra 	$L__BB1_63;
	mov.f32 	%f788, 0f00000000;
	// begin inline asm
	{  cvt.rn.f16.f32 %rs365, %f788;}

	// end inline asm
	// begin inline asm
	{ .reg .pred __$temp3;
  setp.lt.f16  __$temp3, %rs365, %rs360;
  selp.u16 %rs366, 1, 0, __$temp3;}
	// end inline asm
	setp.eq.s16 	%p133, %rs366, 0;
	@%p133 bra 	$L__BB1_63;
	neg.f32 	%f790, %f784;
	fma.rn.f32 	%f791, %f790, %f787, %f783;
	fma.rn.f32 	%f789, %f785, %f791, %f787;
	// begin inline asm
	{  cvt.rn.f16.f32 %rs414, %f789;}

	// end inline asm
$L__BB1_63:
	// begin inline asm
	{  cvt.f32.f16 %f792, %rs29;}

	// end inline asm
	mul.f32 	%f793, %f792, %f785;
	// begin inline asm
	{  cvt.rn.f16.f32 %rs415, %f793;}

	// end inline asm
	// begin inline asm
	{abs.f16 %rs372,%rs415;
}
	// end inline asm
	mov.b16 	%rs376, 143;
	// begin inline asm
	{ .reg .pred __$temp3;
  setp.lt.f16  __$temp3, %rs372, %rs376;
  selp.u16 %rs374, 1, 0, __$temp3;}
	// end inline asm
	setp.eq.s16 	%p134, %rs374, 0;
	@%p134 bra 	$L__BB1_66;
	mov.f32 	%f794, 0f00000000;
	// begin inline asm
	{  cvt.rn.f16.f32 %rs377, %f794;}

	// end inline asm
	// begin inline asm
	{ .reg .pred __$temp3;
  setp.lt.f16  __$temp3, %rs377, %rs372;
  selp.u16 %rs378, 1, 0, __$temp3;}
	// end inline asm
	setp.eq.s16 	%p135, %rs378, 0;
	@%p135 bra 	$L__BB1_66;
	neg.f32 	%f796, %f784;
	fma.rn.f32 	%f797, %f796, %f793, %f792;
	fma.rn.f32 	%f795, %f785, %f797, %f793;
	// begin inline asm
	{  cvt.rn.f16.f32 %rs415, %f795;}

	// end inline asm
$L__BB1_66:
	mov.b32 	%r1380, {%rs414, %rs415};
	st.global.u32 	[%rd9+384], %r1380;
	add.s32 	%r1514, %r1514, 4;
	setp.ne.s32 	%p136, %r1514, %r1515;
	@%p136 bra 	$L__BB1_42;
$L__BB1_67:
	setp.eq.s32 	%p137, %r48, 0;
	@%p137 bra 	$L__BB1_76;
	shl.b32 	%r1381, %r1515, 5;
	add.s32 	%r1519, %r47, %r1381;
	mul.lo.s32 	%r1382, %r311, %r12;
	shl.b32 	%r1383, %r1382, 1;
	shl.b32 	%r1384, %r312, 1;
	shl.b32 	%r1385, %r311, 1;
	add.s32 	%r1386, %r1384, %r1385;
	mad.lo.s32 	%r1387, %r1386, %r10, %r1383;
	add.s32 	%r1388, %r1515, %r46;
	mad.lo.s32 	%r1389, %r1388, 160, %r1387;
	shl.b32 	%r1390, %r3, 2;
	add.s32 	%r1391, %r1389, %r1390;
	mov.u32 	%r1392, shared_mem;
	add.s32 	%r1518, %r1392, %r1391;
	shl.b32 	%r1393, %r3, 1;
	mad.lo.s32 	%r1517, %r1388, 80, %r1393;
	neg.s32 	%r1516, %r48;
$L__BB1_69:
	.pragma "nounroll";
	div.s32 	%r1394, %r1517, %r10;
	shl.b32 	%r1395, %r1394, 2;
	add.s32 	%r1396, %r31, %r1395;
	ld.shared.f32 	%f798, [%r1396];
	ld.shared.u32 	%r1397, [%r1518];
	mov.b32 	{%rs383, %rs38}, %r1397;
	// begin inline asm
	{  cvt.rn.f16.f32 %rs382, %f798;}

	// end inline asm
	// begin inline asm
	{  cvt.f32.f16 %f799, %rs383;}

	// end inline asm
	// begin inline asm
	{  cvt.f32.f16 %f800, %rs382;}

	// end inline asm
	// begin inline asm
	{rcp.approx.ftz.f32 %f801, %f800;
}
	// end inline asm
	mul.f32 	%f803, %f799, %f801;
	// begin inline asm
	{  cvt.rn.f16.f32 %rs416, %f803;}

	// end inline asm
	// begin inline asm
	{abs.f16 %rs386,%rs416;
}
	// end inline asm
	mov.b16 	%rs390, 143;
	// begin inline asm
	{ .reg .pred __$temp3;
  setp.lt.f16  __$temp3, %rs386, %rs390;
  selp.u16 %rs388, 1, 0, __$temp3;}
	// end inline asm
	setp.eq.s16 	%p138, %rs388, 0;
	@%p138 bra 	$L__BB1_72;
	mov.f32 	%f804, 0f00000000;
	// begin inline asm
	{  cvt.rn.f16.f32 %rs391, %f804;}

	// end inline asm
	// begin inline asm
	{ .reg .pred __$temp3;
  setp.lt.f16  __$temp3, %rs391, %rs386;
  selp.u16 %rs392, 1, 0, __$temp3;}
	// end inline asm
	setp.eq.s16 	%p139, %rs392, 0;
	@%p139 bra 	$L__BB1_72;
	neg.f32 	%f806, %f800;
	fma.rn.f32 	%f807, %f806, %f803, %f799;
	fma.rn.f32 	%f805, %f801, %f807, %f803;
	// begin inline asm
	{  cvt.rn.f16.f32 %rs416, %f805;}

	// end inline asm
$L__BB1_72:
	// begin inline asm
	{  cvt.f32.f16 %f808, %rs38;}

	// end inline asm
	mul.f32 	%f809, %f808, %f801;
	// begin inline asm
	{  cvt.rn.f16.f32 %rs417, %f809;}

	// end inline asm
	// begin inline asm
	{abs.f16 %rs398,%rs417;
}
	// end inline asm
	mov.b16 	%rs402, 143;
	// begin inline asm
	{ .reg .pred __$temp3;
  setp.lt.f16  __$temp3, %rs398, %rs402;
  selp.u16 %rs400, 1, 0, __$temp3;}
	// end inline asm
	setp.eq.s16 	%p140, %rs400, 0;
	@%p140 bra 	$L__BB1_75;
	mov.f32 	%f810, 0f00000000;
	// begin inline asm
	{  cvt.rn.f16.f32 %rs403, %f810;}

	// end inline asm
	// begin inline asm
	{ .reg .pred __$temp3;
  setp.lt.f16  __$temp3, %rs403, %rs398;
  selp.u16 %rs404, 1, 0, __$temp3;}
	// end inline asm
	setp.eq.s16 	%p141, %rs404, 0;
	@%p141 bra 	$L__BB1_75;
	neg.f32 	%f812, %f800;
	fma.rn.f32 	%f813, %f812, %f809, %f808;
	fma.rn.f32 	%f811, %f801, %f813, %f809;
	// begin inline asm
	{  cvt.rn.f16.f32 %rs417, %f811;}

	// end inline asm
$L__BB1_75:
	mul.wide.s32 	%rd142, %r1519, 4;
	add.s64 	%rd143, %rd4, %rd142;
	mov.b32 	%r1398, {%rs416, %rs417};
	st.global.u32 	[%rd143], %r1398;
	add.s32 	%r1519, %r1519, 32;
	add.s32 	%r1518, %r1518, 160;
	add.s32 	%r1517, %r1517, 80;
	add.s32 	%r1516, %r1516, 1;
	setp.ne.s32 	%p142, %r1516, 0;
	@%p142 bra 	$L__BB1_69;
$L__BB1_76:
	ret;
$L__BB1_77:
	mov.f32 	%f74, 0f00000000;
	// begin inline asm
	{  cvt.rn.f16.f32 %rs48, %f74;}

	// end inline asm
	mov.b32 	%r62, {%rs48, %rs48};
	mov.b32 	%r1413, 0;
$L__BB1_78:
	mul.lo.s32 	%r64, %r1413, %r10;
	mul.lo.s32 	%r65, %r1413, %r12;
	mov.b32 	%r1414, 0;
$L__BB1_79:
	setp.lt.u32 	%p27, %r316, 49;
	mul.lo.s32 	%r67, %r1414, %r10;
	mov.b32 	%r1429, 0;
	mov.u32 	%r1433, %r62;
	mov.u32 	%r1432, %r62;
	mov.u32 	%r1431, %r62;
	mov.u32 	%r1430, %r62;
	@%p27 bra 	$L__BB1_82;
	mov.b32 	%r1429, 0;
	mov.u32 	%r1433, %r62;
	mov.u32 	%r1432, %r62;
	mov.u32 	%r1431, %r62;
	mov.u32 	%r1430, %r62;
	mov.u32 	%r1420, %r1429;
$L__BB1_81:
	add.s32 	%r480, %r1429, %r64;
	shl.b32 	%r481, %r480, 1;
	mov.u32 	%r482, shared_mem;
	add.s32 	%r483, %r482, %r481;
	wmma.load.a.sync.aligned.row.m16n16k16.shared.f16 	{%r484, %r485, %r486, %r487, %r488, %r489, %r490, %r491}, [%r483], %r10;
	add.s32 	%r492, %r1429, %r67;
	shl.b32 	%r493, %r492, 1;
	add.s32 	%r494, %r18, %r493;
	wmma.load.b.sync.aligned.col.m16n16k16.shared.f16 	{%r495, %r496, %r497, %r498, %r499, %r500, %r501, %r502}, [%r494], %r10;
	wmma.mma.sync.aligned.row.col.m16n16k16.f16.f16 {%r503, %r504, %r505, %r506}, {%r484, %r485, %r486, %r487, %r488, %r489, %r490, %r491}, {%r495, %r496, %r497, %r498, %r499, %r500, %r501, %r502}, {%r1430, %r1431, %r1432, %r1433};
	add.s32 	%r507, %r483, 32;
	wmma.load.a.sync.aligned.row.m16n16k16.shared.f16 	{%r508, %r509, %r510, %r511, %r512, %r513, %r514, %r515}, [%r507], %r10;
	add.s32 	%r516, %r494, 32;
	wmma.load.b.sync.aligned.col.m16n16k16.shared.f16 	{%r517, %r518, %r519, %r520, %r521, %r522, %r523, %r524}, [%r516], %r10;
	wmma.mma.sync.aligned.row.col.m16n16k16.f16.f16 {%r525, %r526, %r527, %r528}, {%r508, %r509, %r510, %r511, %r512, %r513, %r514, %r515}, {%r517, %r518, %r519, %r520, %r521, %r522, %r523, %r524}, {%r503, %r504, %r505, %r506};
	add.s32 	%r529, %r483, 64;
	wmma.load.a.sync.aligned.row.m16n16k16.shared.f16 	{%r530, %r531, %r532, %r533, %r534, %r535, %r536, %r537}, [%r529], %r10;
	add.s32 	%r538, %r494, 64;
	wmma.load.b.sync.aligned.col.m16n16k16.shared.f16 	{%r539, %r540, %r541, %r542, %r543, %r544, %r545, %r546}, [%r538], %r10;
	wmma.mma.sync.aligned.row.col.m16n16k16.f16.f16 {%r547, %r548, %r549, %r550}, {%r530, %r531, %r532, %r533, %r534, %r535, %r536, %r537}, {%r539, %r540, %r541, %r542, %r543, %r544, %r545, %r546}, {%r525, %r526, %r527, %r528};
	add.s32 	%r551, %r483, 96;
	wmma.load.a.sync.aligned.row.m16n16k16.shared.f16 	{%r552, %r553, %r554, %r555, %r556, %r557, %r558, %r559}, [%r551], %r10;
	add.s32 	%r560, %r494, 96;
	wmma.load.b.sync.aligned.col.m16n16k16.shared.f16 	{%r561, %r562, %r563, %r564, %r565, %r566, %r567, %r568}, [%r560], %r10;
	wmma.mma.sync.aligned.row.col.m16n16k16.f16.f16 {%r1430, %r1431, %r1432, %r1433}, {%r552, %r553, %r554, %r555, %r556, %r557, %r558, %r559}, {%r561, %r562, %r563, %r564, %r565, %r566, %r567, %r568}, {%r547, %r548, %r549, %r550};
	add.s32 	%r1429, %r1429, 64;
	add.s32 	%r1420, %r1420, 4;
	setp.ne.s32 	%p28, %r1420, %r38;
	@%p28 bra 	$L__BB1_81;
$L__BB1_82:
	setp.eq.s32 	%p29, %r37, 0;
	@%p29 bra 	$L__BB1_86;
	setp.eq.s32 	%p30, %r37, 1;
	add.s32 	%r569, %r1429, %r64;
	shl.b32 	%r570, %r569, 1;
	mov.u32 	%r571, shared_mem;
	add.s32 	%r89, %r571, %r570;
	wmma.load.a.sync.aligned.row.m16n16k16.shared.f16 	{%r572, %r573, %r574, %r575, %r576, %r577, %r578, %r579}, [%r89], %r10;
	add.s32 	%r580, %r1429, %r67;
	shl.b32 	%r581, %r580, 1;
	add.s32 	%r90, %r18, %r581;
	wmma.load.b.sync.aligned.col.m16n16k16.shared.f16 	{%r582, %r583, %r584, %r585, %r586, %r587, %r588, %r589}, [%r90], %r10;
	wmma.mma.sync.aligned.row.col.m16n16k16.f16.f16 {%r1430, %r1431, %r1432, %r1433}, {%r572, %r573, %r574, %r575, %r576, %r577, %r578, %r579}, {%r582, %r583, %r584, %r585, %r586, %r587, %r588, %r589}, {%r1430, %r1431, %r1432, %r1433};
	@%p30 bra 	$L__BB1_86;
	setp.eq.s32 	%p31, %r37, 2;
	add.s32 	%r590, %r89, 32;
	wmma.load.a.sync.aligned.row.m16n16k16.shared.f16 	{%r591, %r592, %r593, %r594, %r595, %r596, %r597, %r598}, [%r590], %r10;
	add.s32 	%r599, %r90, 32;
	wmma.load.b.sync.aligned.col.m16n16k16.shared.f16 	{%r600, %r601, %r602, %r603, %r604, %r605, %r606, %r607}, [%r599], %r10;
	wmma.mma.sync.aligned.row.col.m16n16k16.f16.f16 {%r1430, %r1431, %r1432, %r1433}, {%r591, %r592, %r593, %r594, %r595, %r596, %r597, %r598}, {%r600, %r601, %r602, %r603, %r604, %r605, %r606, %r607}, {%r1430, %r1431, %r1432, %r1433};
	@%p31 bra 	$L__BB1_86;
	add.s32 	%r608, %r89, 64;
	wmma.load.a.sync.aligned.row.m16n16k16.shared.f16 	{%r609, %r610, %r611, %r612, %r613, %r614, %r615, %r616}, [%r608], %r10;
	add.s32 	%r617, %r90, 64;
	wmma.load.b.sync.aligned.col.m16n16k16.shared.f16 	{%r618, %r619, %r620, %r621, %r622, %r623, %r624, %r625}, [%r617], %r10;
	wmma.mma.sync.aligned.row.col.m16n16k16.f16.f16 {%r1430, %r1431, %r1432, %r1433}, {%r609, %r610, %r611, %r612, %r613, %r614, %r615, %r616}, {%r618, %r619, %r620, %r621, %r622, %r623, %r624, %r625}, {%r1430, %r1431, %r1432, %r1433};
$L__BB1_86:
	add.s32 	%r626, %r1414, %r65;
	shl.b32 	%r627, %r626, 1;
	add.s32 	%r628, %r19, %r627;
	wmma.store.d.sync.aligned.row.m16n16k16.shared.f16 	[%r628], {%r1430, %r1431, %r1432, %r1433}, %r12;
	add.s32 	%r1414, %r1414, 16;
	setp.lt.s32 	%p32, %r1414, %r312;
	@%p32 bra 	$L__BB1_79;
	add.s32 	%r1413, %r1413, 16;
	setp.lt.s32 	%p33, %r1413, %r311;
	@%p33 bra 	$L__BB1_78;
$L__BB1_88:
	setp.lt.s32 	%p34, %r16, 1;
	bar.sync 	0;
	@%p34 bra 	$L__BB1_96;
	ld.param.u32 	%r1401, [_Z32block_attn_mask_1warp_n32_kernelP6__halfS0_S0_PKiS2_S2_S2_S0_S2_S2_iiifiiii_param_16];
	shr.u32 	%r124, %r2, 5;
	setp.lt.u32 	%p35, %r16, 4;
	mul.lo.s32 	%r630, %r53, %r312;
	mad.lo.s32 	%r631, %r630, %r1401, %r9;
	shr.u32 	%r632, %r631, 31;
	add.s32 	%r633, %r631, %r632;
	shr.s32 	%r634, %r633, 1;
	cvt.s64.s32 	%rd6, %r634;
	mov.b32 	%r1441, 0;
	@%p35 bra 	$L__BB1_92;
	mov.b32 	%r1440, 0;
$L__BB1_91:
	.pragma "nounroll";
	add.s32 	%r640, %r1440, %r124;
	mad.lo.s32 	%r641, %r640, 40, %r3;
	shl.b32 	%r642, %r1440, 5;
	add.s32 	%r643, %r642, %r2;
	cvt.u64.u32 	%rd75, %r643;
	add.s64 	%rd76, %rd75, %rd6;
	shl.b64 	%rd77, %rd76, 2;
	add.s64 	%rd71, %rd12, %rd77;
	shl.b32 	%r644, %r641, 2;
	add.s32 	%r636, %r18, %r644;
	// begin inline asm
	cp.async.ca.shared.global [%r636], [%rd71], 4, 4;
	// end inline asm
	add.s64 	%rd72, %rd71, 128;
	add.s32 	%r637, %r636, 160;
	// begin inline asm
	cp.async.ca.shared.global [%r637], [%rd72], 4, 4;
	// end inline asm
	add.s64 	%rd73, %rd71, 256;
	add.s32 	%r638, %r636, 320;
	// begin inline asm
	cp.async.ca.shared.global [%r638], [%rd73], 4, 4;
	// end inline asm
	add.s64 	%rd74, %rd71, 384;
	add.s32 	%r639, %r636, 480;
	// begin inline asm
	cp.async.ca.shared.global [%r639], [%rd74], 4, 4;
	// end inline asm
	add.s32 	%r1440, %r1440, 4;
	and.b32  	%r1441, %r16, 2147483644;
	setp.ne.s32 	%p36, %r1440, %r1441;
	@%p36 bra 	$L__BB1_91;
$L__BB1_92:
	and.b32  	%r645, %r16, 3;
	setp.eq.s32 	%p37, %r645, 0;
	@%p37 bra 	$L__BB1_96;
	setp.eq.s32 	%p38, %r645, 1;
	add.s32 	%r648, %r1441, %r124;
	mad.lo.s32 	%r649, %r648, 40, %r3;
	shl.b32 	%r650, %r1441, 5;
	add.s32 	%r129, %r650, %r2;
	cvt.u64.u32 	%rd79, %r129;
	add.s64 	%rd80, %rd79, %rd6;
	shl.b64 	%rd81, %rd80, 2;
	add.s64 	%rd78, %rd12, %rd81;
	shl.b32 	%r651, %r649, 2;
	add.s32 	%r646, %r18, %r651;
	// begin inline asm
	cp.async.ca.shared.global [%r646], [%rd78], 4, 4;
	// end inline asm
	@%p38 bra 	$L__BB1_96;
	setp.eq.s32 	%p39, %r645, 2;
	add.s32 	%r654, %r129, 32;
	cvt.u64.u32 	%rd83, %r654;
	add.s64 	%rd84, %rd83, %rd6;
	shl.b64 	%rd85, %rd84, 2;
	add.s64 	%rd82, %rd12, %rd85;
	add.s32 	%r652, %r646, 160;
	// begin inline asm
	cp.async.ca.shared.global [%r652], [%rd82], 4, 4;
	// end inline asm
	@%p39 bra 	$L__BB1_96;
	add.s32 	%r656, %r129, 64;
	cvt.u64.u32 	%rd87, %r656;
	add.s64 	%rd88, %rd87, %rd6;
	shl.b64 	%rd89, %rd88, 2;
	add.s64 	%rd86, %rd12, %rd89;
	add.s32 	%r655, %r646, 320;
	// begin inline asm
	cp.async.ca.shared.global [%r655], [%rd86], 4, 4;
	// end inline asm
$L__BB1_96:
	// begin inline asm
	cp.async.commit_group;
	// end inline asm
	setp.ge.s32 	%p40, %r1410, %r21;
	@%p40 bra 	$L__BB1_99;
	ld.param.u64 	%rd150, [_Z32block_attn_mask_1warp_n32_kernelP6__halfS0_S0_PKiS2_S2_S2_S0_S2_S2_iiifiiii_param_4];
	ld.param.u64 	%rd149, [_Z32block_attn_mask_1warp_n32_kernelP6__halfS0_S0_PKiS2_S2_S2_S0_S2_S2_iiifiiii_param_3];
	cvta.to.global.u64 	%rd90, %rd149;
	mov.u32 	%r657, %ctaid.x;
	mul.wide.u32 	%rd91, %r657, 4;
	add.s64 	%rd92, %rd90, %rd91;
	ld.global.u32 	%r658, [%rd92];
	add.s32 	%r659, %r658, %r1410;
	cvta.to.global.u64 	%rd93, %rd150;
	mul.wide.s32 	%rd94, %r659, 4;
	add.s64 	%rd95, %rd93, %rd94;
	ld.global.u32 	%r660, [%rd95];
	setp.ne.s32 	%p41, %r53, %r660;
	@%p41 bra 	$L__BB1_99;
	add.s32 	%r1410, %r1410, 1;
	bra.uni 	$L__BB1_116;
$L__BB1_99:
	setp.ge.s32 	%p42, %r1409, %r22;
	@%p42 bra 	$L__BB1_186;
	ld.param.u64 	%rd153, [_Z32block_attn_mask_1warp_n32_kernelP6__halfS0_S0_PKiS2_S2_S2_S0_S2_S2_iiifiiii_param_6];
	ld.param.u64 	%rd152, [_Z32block_attn_mask_1warp_n32_kernelP6__halfS0_S0_PKiS2_S2_S2_S0_S2_S2_iiifiiii_param_5];
	cvta.to.global.u64 	%rd96, %rd152;
	mov.u32 	%r661, %ctaid.x;
	mul.wide.u32 	%rd97, %r661, 4;
	add.s64 	%rd98, %rd96, %rd97;
	ld.global.u32 	%r662, [%rd98];
	add.s32 	%r132, %r662, %r1409;
	cvta.to.global.u64 	%rd99, %rd153;
	mul.wide.s32 	%rd100, %r132, 4;
	add.s64 	%rd101, %rd99, %rd100;
	ld.global.u32 	%r663, [%rd101];
	setp.ne.s32 	%p43, %r53, %r663;
	@%p43 bra 	$L__BB1_186;
	setp.lt.s32 	%p44, %r17, 1;
	@%p44 bra 	$L__BB1_115;
	ld.param.u64 	%rd154, [_Z32block_attn_mask_1warp_n32_kernelP6__halfS0_S0_PKiS2_S2_S2_S0_S2_S2_iiifiiii_param_7];
	cvta.to.global.u64 	%rd7, %rd154;
	setp.lt.u32 	%p45, %r17, 16;
	mul.lo.s32 	%r665, %r312, %r311;
	mul.lo.s32 	%r666, %r132, %r665;
	shr.u32 	%r667, %r666, 31;
	add.s32 	%r668, %r666, %r667;
	shr.s32 	%r669, %r668, 1;
	add.s32 	%r133, %r669, %r2;
	mov.b32 	%r1444, 0;
	@%p45 bra 	$L__BB1_105;
	mov.b32 	%r1442, 0;
$L__BB1_104:
	.pragma "nounroll";
	shr.u32 	%r719, %r2, 1;
	and.b32  	%r720, %r719, 504;
	add.s32 	%r721, %r720, %r2;
	mad.lo.s32 	%r722, %r1442, 48, %r721;
	shl.b32 	%r723, %r1442, 5;
	shl.b32 	%r724, %r722, 2;
	add.s32 	%r725, %r19, %r724;
	ld.shared.u32 	%r672, [%r725];
	add.s32 	%r726, %r133, %r723;
	mul.wide.s32 	%rd102, %r726, 4;
	add.s64 	%rd103, %rd7, %rd102;
	ld.global.u32 	%r673, [%rd103];
	// begin inline asm
	{add.f16x2 %r671,%r672,%r673;
}
	// end inline asm
	st.shared.u32 	[%r725], %r671;
	ld.shared.u32 	%r675, [%r725+192];
	ld.global.u32 	%r676, [%rd103+128];
	// begin inline asm
	{add.f16x2 %r674,%r675,%r676;
}
	// end inline asm
	st.shared.u32 	[%r725+192], %r674;
	ld.shared.u32 	%r678, [%r725+384];
	ld.global.u32 	%r679, [%rd103+256];
	// begin inline asm
	{add.f16x2 %r677,%r678,%r679;
}
	// end inline asm
	st.shared.u32 	[%r725+384], %r677;
	ld.shared.u32 	%r681, [%r725+576];
	ld.global.u32 	%r682, [%rd103+384];
	// begin inline asm
	{add.f16x2 %r680,%r681,%r682;
}
	// end inline asm
	st.shared.u32 	[%r725+576], %r680;
	ld.shared.u32 	%r684, [%r725+768];
	ld.global.u32 	%r685, [%rd103+512];
	// begin inline asm
	{add.f16x2 %r683,%r684,%r685;
}
	// end inline asm
	st.shared.u32 	[%r725+768], %r683;
	ld.shared.u32 	%r687, [%r725+960];
	ld.global.u32 	%r688, [%rd103+640];
	// begin inline asm
	{add.f16x2 %r686,%r687,%r688;
}
	// end inline asm
	st.shared.u32 	[%r725+960], %r686;
	ld.shared.u32 	%r690, [%r725+1152];
	ld.global.u32 	%r691, [%rd103+768];
	// begin inline asm
	{add.f16x2 %r689,%r690,%r691;
}
	// end inline asm
	st.shared.u32 	[%r725+1152], %r689;
	ld.shared.u32 	%r693, [%r725+1344];
	ld.global.u32 	%r694, [%rd103+896];
	// begin inline asm
	{add.f16x2 %r692,%r693,%r694;
}
	// end inline asm
	st.shared.u32 	[%r725+1344], %r692;
	ld.shared.u32 	%r696, [%r725+1536];
	ld.global.u32 	%r697, [%rd103+1024];
	// begin inline asm
	{add.f16x2 %r695,%r696,%r697;
}
	// end inline asm
	st.shared.u32 	[%r725+1536], %r695;
	ld.shared.u32 	%r699, [%r725+1728];
	ld.global.u32 	%r700, [%rd103+1152];
	// begin inline asm
	{add.f16x2 %r698,%r699,%r700;
}
	// end inline asm
	st.shared.u32 	[%r725+1728], %r698;
	ld.shared.u32 	%r702, [%r725+1920];
	ld.global.u32 	%r703, [%rd103+1280];
	// begin inline asm
	{add.f16x2 %r701,%r702,%r703;
}
	// end inline asm
	st.shared.u32 	[%r725+1920], %r701;
	ld.shared.u32 	%r705, [%r725+2112];
	ld.global.u32 	%r706, [%rd103+1408];
	// begin inline asm
	{add.f16x2 %r704,%r705,%r706;
}
	// end inline asm
	st.shared.u32 	[%r725+2112], %r704;
	ld.shared.u32 	%r708, [%r725+2304];
	ld.global.u32 	%r709, [%rd103+1536];
	// begin inline asm
	{add.f16x2 %r707,%r708,%r709;
}
	// end inline asm
	st.shared.u32 	[%r725+2304], %r707;
	ld.shared.u32 	%r711, [%r725+2496];
	ld.global.u32 	%r712, [%rd103+1664];
	// begin inline asm
	{add.f16x2 %r710,%r711,%r712;
}
	// end inline asm
	st.shared.u32 	[%r725+2496], %r710;
	ld.shared.u32 	%r714, [%r725+2688];
	ld.global.u32 	%r715, [%rd103+1792];
	// begin inline asm
	{add.f16x2 %r713,%r714,%r715;
}
	// end inline asm
	st.shared.u32 	[%r725+2688], %r713;
	ld.shared.u32 	%r717, [%r725+2880];
	ld.global.u32 	%r718, [%rd103+1920];
	// begin inline asm
	{add.f16x2 %r716,%r717,%r718;
}
	// end inline asm
	st.shared.u32 	[%r725+2880], %r716;
	add.s32 	%r1442, %r1442, 16;
	and.b32  	%r1444, %r17, 2147483632;
	setp.ne.s32 	%p46, %r1442, %r1444;
	@%p46 bra 	$L__BB1_104;
$L__BB1_105:
	setp.eq.s32 	%p47, %r39, 0;
	@%p47 bra 	$L__BB1_115;
	and.b32  	%r727, %r17, 15;
	add.s32 	%r728, %r727, -1;
	setp.lt.u32 	%p48, %r728, 7;
	@%p48 bra 	$L__BB1_108;
	shr.u32 	%r753, %r2, 1;
	and.b32  	%r754, %r753, 504;
	add.s32 	%r755, %r754, %r2;
	mad.lo.s32 	%r756, %r1444, 48, %r755;
	shl.b32 	%r757, %r1444, 5;
	shl.b32 	%r758, %r756, 2;
	add.s32 	%r759, %r19, %r758;
	ld.shared.u32 	%r730, [%r759];
	add.s32 	%r760, %r133, %r757;
	mul.wide.s32 	%rd104, %r760, 4;
	add.s64 	%rd105, %rd7, %rd104;
	ld.global.u32 	%r731, [%rd105];
	// begin inline asm
	{add.f16x2 %r729,%r730,%r731;
}
	// end inline asm
	st.shared.u32 	[%r759], %r729;
	ld.shared.u32 	%r733, [%r759+192];
	ld.global.u32 	%r734, [%rd105+128];
	// begin inline asm
	{add.f16x2 %r732,%r733,%r734;
}
	// end inline asm
	st.shared.u32 	[%r759+192], %r732;
	ld.shared.u32 	%r736, [%r759+384];
	ld.global.u32 	%r737, [%rd105+256];
	// begin inline asm
	{add.f16x2 %r735,%r736,%r737;
}
	// end inline asm
	st.shared.u32 	[%r759+384], %r735;
	ld.shared.u32 	%r739, [%r759+576];
	ld.global.u32 	%r740, [%rd105+384];
	// begin inline asm
	{add.f16x2 %r738,%r739,%r740;
}
	// end inline asm
	st.shared.u32 	[%r759+576], %r738;
	ld.shared.u32 	%r742, [%r759+768];
	ld.global.u32 	%r743, [%rd105+512];
	// begin inline asm
	{add.f16x2 %r741,%r742,%r743;
}
	// end inline asm
	st.shared.u32 	[%r759+768], %r741;
	ld.shared.u32 	%r745, [%r759+960];
	ld.global.u32 	%r746, [%rd105+640];
	// begin inline asm
	{add.f16x2 %r744,%r745,%r746;
}
	// end inline asm
	st.shared.u32 	[%r759+960], %r744;
	ld.shared.u32 	%r748, [%r759+1152];
	ld.global.u32 	%r749, [%rd105+768];
	// begin inline asm
	{add.f16x2 %r747,%r748,%r749;
}
	// end inline asm
	st.shared.u32 	[%r759+1152], %r747;
	ld.shared.u32 	%r751, [%r759+1344];
	ld.global.u32 	%r752, [%rd105+896];
	// begin inline asm
	{add.f16x2 %r750,%r751,%r752;
}
	// end inline asm
	st.shared.u32 	[%r759+1344], %r750;
	add.s32 	%r1444, %r1444, 8;
$L__BB1_108:
	setp.eq.s32 	%p49, %r40, 0;
	@%p49 bra 	$L__BB1_115;
	and.b32  	%r761, %r17, 7;
	add.s32 	%r762, %r761, -1;
	setp.lt.u32 	%p50, %r762, 3;
	@%p50 bra 	$L__BB1_111;
	shr.u32 	%r775, %r2, 1;
	and.b32  	%r776, %r775, 504;
	add.s32 	%r777, %r776, %r2;
	mad.lo.s32 	%r778, %r1444, 48, %r777;
	shl.b32 	%r779, %r1444, 5;
	shl.b32 	%r780, %r778, 2;
	add.s32 	%r781, %r19, %r780;
	ld.shared.u32 	%r764, [%r781];
	add.s32 	%r782, %r133, %r779;
	mul.wide.s32 	%rd106, %r782, 4;
	add.s64 	%rd107, %rd7, %rd106;
	ld.global.u32 	%r765, [%rd107];
	// begin inline asm
	{add.f16x2 %r763,%r764,%r765;
}
	// end inline asm
	st.shared.u32 	[%r781], %r763;
	ld.shared.u32 	%r767, [%r781+192];
	ld.global.u32 	%r768, [%rd107+128];
	// begin inline asm
	{add.f16x2 %r766,%r767,%r768;
}
	// end inline asm
	st.shared.u32 	[%r781+192], %r766;
	ld.shared.u32 	%r770, [%r781+384];
	ld.global.u32 	%r771, [%rd107+256];
	// begin inline asm
	{add.f16x2 %r769,%r770,%r771;
}
	// end inline asm
	st.shared.u32 	[%r781+384], %r769;
	ld.shared.u32 	%r773, [%r781+576];
	ld.global.u32 	%r774, [%rd107+384];
	// begin inline asm
	{add.f16x2 %r772,%r773,%r774;
}
	// end inline asm
	st.shared.u32 	[%r781+576], %r772;
	add.s32 	%r1444, %r1444, 4;
$L__BB1_111:
	and.b32  	%r783, %r17, 3;
	setp.eq.s32 	%p51, %r783, 0;
	@%p51 bra 	$L__BB1_115;
	setp.eq.s32 	%p52, %r783, 1;
	shr.u32 	%r788, %r2, 1;
	and.b32  	%r789, %r788, 504;
	add.s32 	%r790, %r789, %r2;
	mad.lo.s32 	%r791, %r1444, 48, %r790;
	shl.b32 	%r792, %r1444, 5;
	shl.b32 	%r793, %r791, 2;
	add.s32 	%r142, %r19, %r793;
	ld.shared.u32 	%r785, [%r142];
	add.s32 	%r794, %r133, %r792;
	mul.wide.s32 	%rd108, %r794, 4;
	add.s64 	%rd8, %rd7, %rd108;
	ld.global.u32 	%r786, [%rd8];
	// begin inline asm
	{add.f16x2 %r784,%r785,%r786;
}
	// end inline asm
	st.shared.u32 	[%r142], %r784;
	@%p52 bra 	$L__BB1_115;
	setp.eq.s32 	%p53, %r783, 2;
	ld.shared.u32 	%r796, [%r142+192];
	ld.global.u32 	%r797, [%rd8+128];
	// begin inline asm
	{add.f16x2 %r795,%r796,%r797;
}
	// end inline asm
	st.shared.u32 	[%r142+192], %r795;
	@%p53 bra 	$L__BB1_115;
	ld.shared.u32 	%r800, [%r142+384];
	ld.global.u32 	%r801, [%rd8+256];
	// begin inline asm
	{add.f16x2 %r799,%r800,%r801;
}
	// end inline asm
	st.shared.u32 	[%r142+384], %r799;
$L__BB1_115:
	bar.sync 	0;
	add.s32 	%r1409, %r1409, 1;
$L__BB1_116:
	shl.b32 	%r802, %r311, 2;
	add.s32 	%r146, %r29, %r802;
	setp.lt.s32 	%p54, %r311, 33;
	@%p54 bra 	$L__BB1_142;
	mov.b32 	%r1455, 0;
$L__BB1_118:
	setp.ne.s32 	%p55, %r1408, 0;
	mad.lo.s32 	%r166, %r1404, %r2, %r1455;
	shl.b32 	%r804, %r166, 2;
	add.s32 	%r167, %r29, %r804;
	add.s32 	%r168, %r146, %r804;
	add.s32 	%r169, %r30, %r804;
	add.s32 	%r170, %r31, %r804;
	@%p55 bra 	$L__BB1_120;
	mov.b32 	%r805, -8388608;
	st.shared.u32 	[%r167], %r805;
	mov.b32 	%r806, 0;
	st.shared.u32 	[%r168], %r806;
	st.shared.u32 	[%r169], %r805;
	st.shared.u32 	[%r170], %r806;
$L__BB1_120:
	setp.lt.s32 	%p56, %r312, 2;
	mul.lo.s32 	%r807, %r166, %r12;
	shl.b32 	%r808, %r807, 1;
	add.s32 	%r171, %r19, %r808;
	mov.f32 	%f837, 0f00000000;
	mov.f32 	%f836, 0fFF800000;
	@%p56 bra 	$L__BB1_129;
	setp.lt.u32 	%p57, %r32, 3;
	mov.f32 	%f836, 0fFF800000;
	mov.f32 	%f837, 0f00000000;
	mov.b32 	%r1458, 0;
	@%p57 bra 	$L__BB1_124;
	mov.f32 	%f836, 0fFF800000;
	mov.f32 	%f837, 0f00000000;
	mov.b32 	%r1456, 0;
$L__BB1_123:
	.pragma "nounroll";
	shl.b32 	%r811, %r1456, 2;
	add.s32 	%r812, %r171, %r811;
	ld.shared.u32 	%r813, [%r812];
	mov.b32 	{%rs49, %rs50}, %r813;
	// begin inline asm
	{  cvt.f32.f16 %f82, %rs49;}

	// end inline asm
	mul.f32 	%f90, %f69, %f82;
	shl.b32 	%r814, %r1456, 1;
	mul.wide.u32 	%rd109, %r814, 4;
	add.s64 	%rd110, %rd1, %rd109;
	// begin inline asm
	{  cvt.f32.f16 %f83, %rs50;}

	// end inline asm
	mul.f32 	%f91, %f69, %f83;
	max.f32 	%f92, %f836, %f90;
	sub.f32 	%f93, %f836, %f92;
	mul.f32 	%f94, %f93, 0f3FB8AA3B;
	ex2.approx.f32 	%f95, %f94;
	sub.f32 	%f96, %f90, %f92;
	mul.f32 	%f97, %f96, 0f3FB8AA3B;
	ex2.approx.f32 	%f98, %f97;
	fma.rn.f32 	%f99, %f837, %f95, %f98;
	max.f32 	%f100, %f92, %f91;
	sub.f32 	%f101, %f92, %f100;
	mul.f32 	%f102, %f101, 0f3FB8AA3B;
	ex2.approx.f32 	%f103, %f102;
	sub.f32 	%f104, %f91, %f100;
	mul.f32 	%f105, %f104, 0f3FB8AA3B;
	ex2.approx.f32 	%f106, %f105;
	fma.rn.f32 	%f107, %f99, %f103, %f106;
	ld.shared.u32 	%r815, [%r812+4];
	mov.b32 	{%rs51, %rs52}, %r815;
	// begin inline asm
	{  cvt.f32.f16 %f84, %rs51;}

	// end inline asm
	mul.f32 	%f108, %f69, %f84;
	// begin inline asm
	{  cvt.f32.f16 %f85, %rs52;}

	// end inline asm
	mul.f32 	%f109, %f69, %f85;
	st.local.v4.f32 	[%rd110], {%f90, %f91, %f108, %f109};
	max.f32 	%f110, %f100, %f108;
	sub.f32 	%f111, %f100, %f110;
	mul.f32 	%f112, %f111, 0f3FB8AA3B;
	ex2.approx.f32 	%f113, %f112;
	sub.f32 	%f114, %f108, %f110;
	mul.f32 	%f115, %f114, 0f3FB8AA3B;
	ex2.approx.f32 	%f116, %f115;
	fma.rn.f32 	%f117, %f107, %f113, %f116;
	max.f32 	%f118, %f110, %f109;
	sub.f32 	%f119, %f110, %f118;
	mul.f32 	%f120, %f119, 0f3FB8AA3B;
	ex2.approx.f32 	%f121, %f120;
	sub.f32 	%f122, %f109, %f118;
	mul.f32 	%f123, %f122, 0f3FB8AA3B;
	ex2.approx.f32 	%f124, %f123;
	fma.rn.f32 	%f125, %f117, %f121, %f124;
	ld.shared.u32 	%r816, [%r812+8];
	mov.b32 	{%rs53, %rs54}, %r816;
	// begin inline asm
	{  cvt.f32.f16 %f86, %rs53;}

	// end inline asm
	mul.f32 	%f126, %f69, %f86;
	// begin inline asm
	{  cvt.f32.f16 %f87, %rs54;}

	// end inline asm
	mul.f32 	%f127, %f69, %f87;
	max.f32 	%f128, %f118, %f126;
	sub.f32 	%f129, %f118, %f128;
	mul.f32 	%f130, %f129, 0f3FB8AA3B;
	ex2.approx.f32 	%f131, %f130;
	sub.f32 	%f132, %f126, %f128;
	mul.f32 	%f133, %f132, 0f3FB8AA3B;
	ex2.approx.f32 	%f134, %f133;
	fma.rn.f32 	%f135, %f125, %f131, %f134;
	max.f32 	%f136, %f128, %f127;
	sub.f32 	%f137, %f128, %f136;
	mul.f32 	%f138, %f137, 0f3FB8AA3B;
	ex2.approx.f32 	%f139, %f138;
	sub.f32 	%f140, %f127, %f136;
	mul.f32 	%f141, %f140, 0f3FB8AA3B;
	ex2.approx.f32 	%f142, %f141;
	fma.rn.f32 	%f143, %f135, %f139, %f142;
	ld.shared.u32 	%r817, [%r812+12];
	mov.b32 	{%rs55, %rs56}, %r817;
	// begin inline asm
	{  cvt.f32.f16 %f88, %rs55;}

	// end inline asm
	mul.f32 	%f144, %f69, %f88;
	// begin inline asm
	{  cvt.f32.f16 %f89, %rs56;}

	// end inline asm
	mul.f32 	%f145, %f69, %f89;
	st.local.v4.f32 	[%rd110+16], {%f126, %f127, %f144, %f145};
	max.f32 	%f146, %f136, %f144;
	sub.f32 	%f147, %f136, %f146;
	mul.f32 	%f148, %f147, 0f3FB8AA3B;
	ex2.approx.f32 	%f149, %f148;
	sub.f32 	%f150, %f144, %f146;
	mul.f32 	%f151, %f150, 0f3FB8AA3B;
	ex2.approx.f32 	%f152, %f151;
	fma.rn.f32 	%f153, %f143, %f149, %f152;
	max.f32 	%f836, %f146, %f145;
	sub.f32 	%f154, %f146, %f836;
	mul.f32 	%f155, %f154, 0f3FB8AA3B;
	ex2.approx.f32 	%f156, %f155;
	sub.f32 	%f157, %f145, %f836;
	mul.f32 	%f158, %f157, 0f3FB8AA3B;
	ex2.approx.f32 	%f159, %f158;
	fma.rn.f32 	%f837, %f153, %f156, %f159;
	add.s32 	%r1456, %r1456, 4;
	setp.ne.s32 	%p58, %r1456, %r41;
	mov.u32 	%r1458, %r41;
	@%p58 bra 	$L__BB1_123;
$L__BB1_124:
	setp.eq.s32 	%p59, %r33, 0;
	@%p59 bra 	$L__BB1_129;
	setp.eq.s32 	%p60, %r33, 1;
	@%p60 bra 	$L__BB1_127;
	shl.b32 	%r818, %r1458, 2;
	add.s32 	%r819, %r171, %r818;
	ld.shared.u32 	%r820, [%r819];
	mov.b32 	{%rs57, %rs58}, %r820;
	// begin inline asm
	{  cvt.f32.f16 %f161, %rs57;}

	// end inline asm
	mul.f32 	%f165, %f69, %f161;
	shl.b32 	%r821, %r1458, 1;
	mul.wide.u32 	%rd111, %r821, 4;
	add.s64 	%rd112, %rd1, %rd111;
	// begin inline asm
	{  cvt.f32.f16 %f162, %rs58;}

	// end inline asm
	mul.f32 	%f166, %f69, %f162;
	st.local.v2.f32 	[%rd112], {%f165, %f166};
	max.f32 	%f167, %f836, %f165;
	sub.f32 	%f168, %f836, %f167;
	mul.f32 	%f169, %f168, 0f3FB8AA3B;
	ex2.approx.f32 	%f170, %f169;
	sub.f32 	%f171, %f165, %f167;
	mul.f32 	%f172, %f171, 0f3FB8AA3B;
	ex2.approx.f32 	%f173, %f172;
	fma.rn.f32 	%f174, %f837, %f170, %f173;
	max.f32 	%f175, %f167, %f166;
	sub.f32 	%f176, %f167, %f175;
	mul.f32 	%f177, %f176, 0f3FB8AA3B;
	ex2.approx.f32 	%f178, %f177;
	sub.f32 	%f179, %f166, %f175;
	mul.f32 	%f180, %f179, 0f3FB8AA3B;
	ex2.approx.f32 	%f181, %f180;
	fma.rn.f32 	%f182, %f174, %f178, %f181;
	ld.shared.u32 	%r822, [%r819+4];
	mov.b32 	{%rs59, %rs60}, %r822;
	// begin inline asm
	{  cvt.f32.f16 %f163, %rs59;}

	// end inline asm
	mul.f32 	%f183, %f69, %f163;
	// begin inline asm
	{  cvt.f32.f16 %f164, %rs60;}

	// end inline asm
	mul.f32 	%f184, %f69, %f164;
	st.local.v2.f32 	[%rd112+8], {%f183, %f184};
	max.f32 	%f185, %f175, %f183;
	sub.f32 	%f186, %f175, %f185;
	mul.f32 	%f187, %f186, 0f3FB8AA3B;
	ex2.approx.f32 	%f188, %f187;
	sub.f32 	%f189, %f183, %f185;
	mul.f32 	%f190, %f189, 0f3FB8AA3B;
	ex2.approx.f32 	%f191, %f190;
	fma.rn.f32 	%f192, %f182, %f188, %f191;
	max.f32 	%f836, %f185, %f184;
	sub.f32 	%f193, %f185, %f836;
	mul.f32 	%f194, %f193, 0f3FB8AA3B;
	ex2.approx.f32 	%f195, %f194;
	sub.f32 	%f196, %f184, %f836;
	mul.f32 	%f197, %f196, 0f3FB8AA3B;
	ex2.approx.f32 	%f198, %f197;
	fma.rn.f32 	%f837, %f192, %f195, %f198;
	add.s32 	%r1458, %r1458, 2;
$L__BB1_127:
	setp.eq.s32 	%p61, %r42, 0;
	@%p61 bra 	$L__BB1_129;
	shl.b32 	%r823, %r1458, 2;
	add.s32 	%r824, %r171, %r823;
	ld.shared.u32 	%r825, [%r824];
	mov.b32 	{%rs61, %rs62}, %r825;
	// begin inline asm
	{  cvt.f32.f16 %f199, %rs61;}

	// end inline asm
	mul.f32 	%f201, %f69, %f199;
	shl.b32 	%r826, %r1458, 1;
	mul.wide.u32 	%rd113, %r826, 4;
	add.s64 	%rd114, %rd1, %rd113;
	// begin inline asm
	{  cvt.f32.f16 %f200, %rs62;}

	// end inline asm
	mul.f32 	%f202, %f69, %f200;
	st.local.v2.f32 	[%rd114], {%f201, %f202};
	max.f32 	%f203, %f836, %f201;
	sub.f32 	%f204, %f836, %f203;
	mul.f32 	%f205, %f204, 0f3FB8AA3B;
	ex2.approx.f32 	%f206, %f205;
	sub.f32 	%f207, %f201, %f203;
	mul.f32 	%f208, %f207, 0f3FB8AA3B;
	ex2.approx.f32 	%f209, %f208;
	fma.rn.f32 	%f210, %f837, %f206, %f209;
	max.f32 	%f836, %f203, %f202;
	sub.f32 	%f211, %f203, %f836;
	mul.f32 	%f212, %f211, 0f3FB8AA3B;
	ex2.approx.f32 	%f213, %f212;
	sub.f32 	%f214, %f202, %f836;
	mul.f32 	%f215, %f214, 0f3FB8AA3B;
	ex2.approx.f32 	%f216, %f215;
	fma.rn.f32 	%f837, %f210, %f213, %f216;
$L__BB1_129:
	setp.lt.s32 	%p62, %r312, 2;
	ld.shared.f32 	%f217, [%r169];
	max.f32 	%f38, %f217, %f836;
	@%p62 bra 	$L__BB1_141;
	setp.lt.u32 	%p63, %r32, 7;
	mov.b32 	%r1461, 0;
	@%p63 bra 	$L__BB1_133;
	mov.b32 	%r1459, 0;
$L__BB1_132:
	.pragma "nounroll";
	shl.b32 	%r837, %r1459, 1;
	mul.wide.u32 	%rd115, %r837, 4;
	add.s64 	%rd116, %rd1, %rd115;
	ld.local.v4.f32 	{%f234, %f235, %f236, %f237}, [%rd116];
	sub.f32 	%f238, %f234, %f38;
	mul.f32 	%f239, %f238, 0f3FB8AA3B;
	ex2.approx.f32 	%f218, %f239;
	sub.f32 	%f240, %f235, %f38;
	mul.f32 	%f241, %f240, 0f3FB8AA3B;
	ex2.approx.f32 	%f219, %f241;
	// begin inline asm
	{ cvt.rn.f16x2.f32 %r829, %f219, %f218; }

	// end inline asm
	shl.b32 	%r838, %r1459, 2;
	add.s32 	%r839, %r171, %r838;
	st.shared.u32 	[%r839], %r829;
	sub.f32 	%f242, %f236, %f38;
	mul.f32 	%f243, %f242, 0f3FB8AA3B;
	ex2.approx.f32 	%f220, %f243;
	sub.f32 	%f244, %f237, %f38;
	mul.f32 	%f245, %f244, 0f3FB8AA3B;
	ex2.approx.f32 	%f221, %f245;
	// begin inline asm
	{ cvt.rn.f16x2.f32 %r830, %f221, %f220; }

	// end inline asm
	st.shared.u32 	[%r839+4], %r830;
	ld.local.v4.f32 	{%f246, %f247, %f248, %f249}, [%rd116+16];
	sub.f32 	%f250, %f246, %f38;
	mul.f32 	%f251, %f250, 0f3FB8AA3B;
	ex2.approx.f32 	%f222, %f251;
	sub.f32 	%f252, %f247, %f38;
	mul.f32 	%f253, %f252, 0f3FB8AA3B;
	ex2.approx.f32 	%f223, %f253;
	// begin inline asm
	{ cvt.rn.f16x2.f32 %r831, %f223, %f222; }

	// end inline asm
	st.shared.u32 	[%r839+8], %r831;
	sub.f32 	%f254, %f248, %f38;
	mul.f32 	%f255, %f254, 0f3FB8AA3B;
	ex2.approx.f32 	%f224, %f255;
	sub.f32 	%f256, %f249, %f38;
	mul.f32 	%f257, %f256, 0f3FB8AA3B;
	ex2.approx.f32 	%f225, %f257;
	// begin inline asm
	{ cvt.rn.f16x2.f32 %r832, %f225, %f224; }

	// end inline asm
	st.shared.u32 	[%r839+12], %r832;
	ld.local.v4.f32 	{%f258, %f259, %f260, %f261}, [%rd116+32];
	sub.f32 	%f262, %f258, %f38;
	mul.f32 	%f263, %f262, 0f3FB8AA3B;
	ex2.approx.f32 	%f226, %f263;
	sub.f32 	%f264, %f259, %f38;
	mul.f32 	%f265, %f264, 0f3FB8AA3B;
	ex2.approx.f32 	%f227, %f265;
	// begin inline asm
	{ cvt.rn.f16x2.f32 %r833, %f227, %f226; }

	// end inline asm
	st.shared.u32 	[%r839+16], %r833;
	sub.f32 	%f266, %f260, %f38;
	mul.f32 	%f267, %f266, 0f3FB8AA3B;
	ex2.approx.f32 	%f228, %f267;
	sub.f32 	%f268, %f261, %f38;
	mul.f32 	%f269, %f268, 0f3FB8AA3B;
	ex2.approx.f32 	%f229, %f269;
	// begin inline asm
	{ cvt.rn.f16x2.f32 %r834, %f229, %f228; }

	// end inline asm
	st.shared.u32 	[%r839+20], %r834;
	ld.local.v4.f32 	{%f270, %f271, %f272, %f273}, [%rd116+48];
	sub.f32 	%f274, %f270, %f38;
	mul.f32 	%f275, %f274, 0f3FB8AA3B;
	ex2.approx.f32 	%f230, %f275;
	sub.f32 	%f276, %f271, %f38;
	mul.f32 	%f277, %f276, 0f3FB8AA3B;
	ex2.approx.f32 	%f231, %f277;
	// begin inline asm
	{ cvt.rn.f16x2.f32 %r835, %f231, %f230; }

	// end inline asm
	st.shared.u32 	[%r839+24], %r835;
	sub.f32 	%f278, %f272, %f38;
	mul.f32 	%f279, %f278, 0f3FB8AA3B;
	ex2.approx.f32 	%f232, %f279;
	sub.f32 	%f280, %f273, %f38;
	mul.f32 	%f281, %f280, 0f3FB8AA3B;
	ex2.approx.f32 	%f233, %f281;
	// begin inline asm
	{ cvt.rn.f16x2.f32 %r836, %f233, %f232; }

	// end inline asm
	st.shared.u32 	[%r839+28], %r836;
	add.s32 	%r1459, %r1459, 8;
	setp.ne.s32 	%p64, %r1459, %r43;
	mov.u32 	%r1461, %r43;
	@%p64 bra 	$L__BB1_132;
$L__BB1_133:
	setp.eq.s32 	%p65, %r34, 0;
	@%p65 bra 	$L__BB1_141;
	add.s32 	%r840, %r34, -1;
	setp.lt.u32 	%p66, %r840, 3;
	@%p66 bra 	$L__BB1_136;
	shl.b32 	%r845, %r1461, 1;
	mul.wide.u32 	%rd117, %r845, 4;
	add.s64 	%rd118, %rd1, %rd117;
	ld.local.v2.f32 	{%f290, %f291}, [%rd118];
	sub.f32 	%f292, %f290, %f38;
	mul.f32 	%f293, %f292, 0f3FB8AA3B;
	ex2.approx.f32 	%f282, %f293;
	sub.f32 	%f294, %f291, %f38;
	mul.f32 	%f295, %f294, 0f3FB8AA3B;
	ex2.approx.f32 	%f283, %f295;
	// begin inline asm
	{ cvt.rn.f16x2.f32 %r841, %f283, %f282; }

	// end inline asm
	shl.b32 	%r846, %r1461, 2;
	add.s32 	%r847, %r171, %r846;
	st.shared.u32 	[%r847], %r841;
	ld.local.v2.f32 	{%f296, %f297}, [%rd118+8];
	sub.f32 	%f298, %f296, %f38;
	mul.f32 	%f299, %f298, 0f3FB8AA3B;
	ex2.approx.f32 	%f284, %f299;
	sub.f32 	%f300, %f297, %f38;
	mul.f32 	%f301, %f300, 0f3FB8AA3B;
	ex2.approx.f32 	%f285, %f301;
	// begin inline asm
	{ cvt.rn.f16x2.f32 %r842, %f285, %f284; }

	// end inline asm
	st.shared.u32 	[%r847+4], %r842;
	ld.local.v2.f32 	{%f302, %f303}, [%rd118+16];
	sub.f32 	%f304, %f302, %f38;
	mul.f32 	%f305, %f304, 0f3FB8AA3B;
	ex2.approx.f32 	%f286, %f305;
	sub.f32 	%f306, %f303, %f38;
	mul.f32 	%f307, %f306, 0f3FB8AA3B;
	ex2.approx.f32 	%f287, %f307;
	// begin inline asm
	{ cvt.rn.f16x2.f32 %r843, %f287, %f286; }

	// end inline asm
	st.shared.u32 	[%r847+8], %r843;
	ld.local.v2.f32 	{%f308, %f309}, [%rd118+24];
	sub.f32 	%f310, %f308, %f38;
	mul.f32 	%f311, %f310, 0f3FB8AA3B;
	ex2.approx.f32 	%f288, %f311;
	sub.f32 	%f312, %f309, %f38;
	mul.f32 	%f313, %f312, 0f3FB8AA3B;
	ex2.approx.f32 	%f289, %f313;
	// begin inline asm
	{ cvt.rn.f16x2.f32 %r844, %f289, %f288; }

	// end inline asm
	st.shared.u32 	[%r847+12], %r844;
	add.s32 	%r1461, %r1461, 4;
$L__BB1_136:
	setp.eq.s32 	%p67, %r33, 0;
	@%p67 bra 	$L__BB1_141;
	setp.eq.s32 	%p68, %r33, 1;
	@%p68 bra 	$L__BB1_139;
	shl.b32 	%r850, %r1461, 1;
	mul.wide.u32 	%rd119, %r850, 4;
	add.s64 	%rd120, %rd1, %rd119;
	ld.local.v2.f32 	{%f318, %f319}, [%rd120];
	sub.f32 	%f320, %f318, %f38;
	mul.f32 	%f321, %f320, 0f3FB8AA3B;
	ex2.approx.f32 	%f314, %f321;
	sub.f32 	%f322, %f319, %f38;
	mul.f32 	%f323, %f322, 0f3FB8AA3B;
	ex2.approx.f32 	%f315, %f323;
	// begin inline asm
	{ cvt.rn.f16x2.f32 %r848, %f315, %f314; }

	// end inline asm
	shl.b32 	%r851, %r1461, 2;
	add.s32 	%r852, %r171, %r851;
	st.shared.u32 	[%r852], %r848;
	add.s32 	%r853, %r850, 2;
	mul.wide.u32 	%rd121, %r853, 4;
	add.s64 	%rd122, %rd1, %rd121;
	ld.local.v2.f32 	{%f324, %f325}, [%rd122];
	sub.f32 	%f326, %f324, %f38;
	mul.f32 	%f327, %f326, 0f3FB8AA3B;
	ex2.approx.f32 	%f316, %f327;
	sub.f32 	%f328, %f325, %f38;
	mul.f32 	%f329, %f328, 0f3FB8AA3B;
	ex2.approx.f32 	%f317, %f329;
	// begin inline asm
	{ cvt.rn.f16x2.f32 %r849, %f317, %f316; }

	// end inline asm
	st.shared.u32 	[%r852+4], %r849;
	add.s32 	%r1461, %r1461, 2;
$L__BB1_139:
	setp.eq.s32 	%p69, %r42, 0;
	@%p69 bra 	$L__BB1_141;
	shl.b32 	%r855, %r1461, 1;
	mul.wide.u32 	%rd123, %r855, 4;
	add.s64 	%rd124, %rd1, %rd123;
	ld.local.v2.f32 	{%f332, %f333}, [%rd124];
	sub.f32 	%f334, %f332, %f38;
	mul.f32 	%f335, %f334, 0f3FB8AA3B;
	ex2.approx.f32 	%f330, %f335;
	sub.f32 	%f336, %f333, %f38;
	mul.f32 	%f337, %f336, 0f3FB8AA3B;
	ex2.approx.f32 	%f331, %f337;
	// begin inline asm
	{ cvt.rn.f16x2.f32 %r854, %f331, %f330; }

	// end inline asm
	shl.b32 	%r856, %r1461, 2;
	add.s32 	%r857, %r171, %r856;
	st.shared.u32 	[%r857], %r854;
$L__BB1_141:
	ld.shared.f32 	%f338, [%r170];
	ld.shared.f32 	%f339, [%r169];
	sub.f32 	%f340, %f339, %f38;
	mul.f32 	%f341, %f340, 0f3FB8AA3B;
	ex2.approx.f32 	%f342, %f341;
	sub.f32 	%f343, %f836, %f38;
	mul.f32 	%f344, %f343, 0f3FB8AA3B;
	ex2.approx.f32 	%f345, %f344;
	mul.f32 	%f346, %f837, %f345;
	fma.rn.f32 	%f347, %f338, %f342, %f346;
	st.shared.f32 	[%r167], %f339;
	ld.shared.f32 	%f348, [%r170];
	st.shared.f32 	[%r168], %f348;
	st.shared.f32 	[%r169], %f38;
	st.shared.f32 	[%r170], %f347;
	add.s32 	%r1455, %r1455, 1;
	setp.ne.s32 	%p70, %r1455, %r1404;
	@%p70 bra 	$L__BB1_118;
	bra.uni 	$L__BB1_167;
$L__BB1_142:
	div.s32 	%r147, %r2, %r1403;
	mul.lo.s32 	%r863, %r147, %r1403;
	sub.s32 	%r864, %r2, %r863;
	setp.ne.s32 	%p71, %r864, 0;
	@%p71 bra 	$L__BB1_167;
	setp.ne.s32 	%p72, %r1408, 0;
	shl.b32 	%r865, %r147, 2;
	add.s32 	%r148, %r29, %r865;
	add.s32 	%r149, %r146, %r865;
	add.s32 	%r150, %r30, %r865;
	add.s32 	%r151, %r31, %r865;
	@%p72 bra 	$L__BB1_145;
	mov.b32 	%r866, -8388608;
	st.shared.u32 	[%r148], %r866;
	mov.b32 	%r867, 0;
	st.shared.u32 	[%r149], %r867;
	st.shared.u32 	[%r150], %r866;
	st.shared.u32 	[%r151], %r867;
$L__BB1_145:
	setp.lt.s32 	%p73, %r312, 2;
	mul.lo.s32 	%r868, %r147, %r12;
	shl.b32 	%r869, %r868, 1;
	add.s32 	%r152, %r19, %r869;
	mov.f32 	%f825, 0f00000000;
	mov.f32 	%f824, 0fFF800000;
	@%p73 bra 	$L__BB1_154;
	setp.lt.u32 	%p74, %r32, 3;
	mov.f32 	%f824, 0fFF800000;
	mov.f32 	%f825, 0f00000000;
	mov.b32 	%r1450, 0;
	@%p74 bra 	$L__BB1_149;
	mov.f32 	%f824, 0fFF800000;
	mov.f32 	%f825, 0f00000000;
	mov.b32 	%r1448, 0;
$L__BB1_148:
	.pragma "nounroll";
	shl.b32 	%r872, %r1448, 2;
	add.s32 	%r873, %r152, %r872;
	ld.shared.u32 	%r874, [%r873];
	mov.b32 	{%rs63, %rs64}, %r874;
	// begin inline asm
	{  cvt.f32.f16 %f356, %rs63;}

	// end inline asm
	mul.f32 	%f364, %f69, %f356;
	shl.b32 	%r875, %r1448, 1;
	mul.wide.u32 	%rd125, %r875, 4;
	add.s64 	%rd126, %rd2, %rd125;
	// begin inline asm
	{  cvt.f32.f16 %f357, %rs64;}

	// end inline asm
	mul.f32 	%f365, %f69, %f357;
	max.f32 	%f366, %f824, %f364;
	sub.f32 	%f367, %f824, %f366;
	mul.f32 	%f368, %f367, 0f3FB8AA3B;
	ex2.approx.f32 	%f369, %f368;
	sub.f32 	%f370, %f364, %f366;
	mul.f32 	%f371, %f370, 0f3FB8AA3B;
	ex2.approx.f32 	%f372, %f371;
	fma.rn.f32 	%f373, %f825, %f369, %f372;
	max.f32 	%f374, %f366, %f365;
	sub.f32 	%f375, %f366, %f374;
	mul.f32 	%f376, %f375, 0f3FB8AA3B;
	ex2.approx.f32 	%f377, %f376;
	sub.f32 	%f378, %f365, %f374;
	mul.f32 	%f379, %f378, 0f3FB8AA3B;
	ex2.approx.f32 	%f380, %f379;
	fma.rn.f32 	%f381, %f373, %f377, %f380;
	ld.shared.u32 	%r876, [%r873+4];
	mov.b32 	{%rs65, %rs66}, %r876;
	// begin inline asm
	{  cvt.f32.f16 %f358, %rs65;}

	// end inline asm
	mul.f32 	%f382, %f69, %f358;
	// begin inline asm
	{  cvt.f32.f16 %f359, %rs66;}

	// end inline asm
	mul.f32 	%f383, %f69, %f359;
	st.local.v4.f32 	[%rd126], {%f364, %f365, %f382, %f383};
	max.f32 	%f384, %f374, %f382;
	sub.f32 	%f385, %f374, %f384;
	mul.f32 	%f386, %f385, 0f3FB8AA3B;
	ex2.approx.f32 	%f387, %f386;
	sub.f32 	%f388, %f382, %f384;
	mul.f32 	%f389, %f388, 0f3FB8AA3B;
	ex2.approx.f32 	%f390, %f389;
	fma.rn.f32 	%f391, %f381, %f387, %f390;
	max.f32 	%f392, %f384, %f383;
	sub.f32 	%f393, %f384, %f392;
	mul.f32 	%f394, %f393, 0f3FB8AA3B;
	ex2.approx.f32 	%f395, %f394;
	sub.f32 	%f396, %f383, %f392;
	mul.f32 	%f397, %f396, 0f3FB8AA3B;
	ex2.approx.f32 	%f398, %f397;
	fma.rn.f32 	%f399, %f391, %f395, %f398;
	ld.shared.u32 	%r877, [%r873+8];
	mov.b32 	{%rs67, %rs68}, %r877;
	// begin inline asm
	{  cvt.f32.f16 %f360, %rs67;}

	// end inline asm
	mul.f32 	%f400, %f69, %f360;
	// begin inline asm
	{  cvt.f32.f16 %f361, %rs68;}

	// end inline asm
	mul.f32 	%f401, %f69, %f361;
	max.f32 	%f402, %f392, %f400;
	sub.f32 	%f403, %f392, %f402;
	mul.f32 	%f404, %f403, 0f3FB8AA3B;
	ex2.approx.f32 	%f405, %f404;
	sub.f32 	%f406, %f400, %f402;
	mul.f32 	%f407, %f406, 0f3FB8AA3B;
	ex2.approx.f32 	%f408, %f407;
	fma.rn.f32 	%f409, %f399, %f405, %f408;
	max.f32 	%f410, %f402, %f401;
	sub.f32 	%f411, %f402, %f410;
	mul.f32 	%f412, %f411, 0f3FB8AA3B;
	ex2.approx.f32 	%f413, %f412;
	sub.f32 	%f414, %f401, %f410;
	mul.f32 	%f415, %f414, 0f3FB8AA3B;
	ex2.approx.f32 	%f416, %f415;
	fma.rn.f32 	%f417, %f409, %f413, %f416;
	ld.shared.u32 	%r878, [%r873+12];
	mov.b32 	{%rs69, %rs70}, %r878;
	// begin inline asm
	{  cvt.f32.f16 %f362, %rs69;}

	// end inline asm
	mul.f32 	%f418, %f69, %f362;
	// begin inline asm
	{  cvt.f32.f16 %f363, %rs70;}

	// end inline asm
	mul.f32 	%f419, %f69, %f363;
	st.local.v4.f32 	[%rd126+16], {%f400, %f401, %f418, %f419};
	max.f32 	%f420, %f410, %f418;
	sub.f32 	%f421, %f410, %f420;
	mul.f32 	%f422, %f421, 0f3FB8AA3B;
	ex2.approx.f32 	%f423, %f422;
	sub.f32 	%f424, %f418, %f420;
	mul.f32 	%f425, %f424, 0f3FB8AA3B;
	ex2.approx.f32 	%f426, %f425;
	fma.rn.f32 	%f427, %f417, %f423, %f426;
	max.f32 	%f824, %f420, %f419;
	sub.f32 	%f428, %f420, %f824;
	mul.f32 	%f429, %f428, 0f3FB8AA3B;
	ex2.approx.f32 	%f430, %f429;
	sub.f32 	%f431, %f419, %f824;
	mul.f32 	%f432, %f431, 0f3FB8AA3B;
	ex2.approx.f32 	%f433, %f432;
	fma.rn.f32 	%f825, %f427, %f430, %f433;
	add.s32 	%r1448, %r1448, 4;
	setp.ne.s32 	%p75, %r1448, %r41;
	mov.u32 	%r1450, %r41;
	@%p75 bra 	$L__BB1_148;
$L__BB1_149:
	setp.eq.s32 	%p76, %r33, 0;
	@%p76 bra 	$L__BB1_154;
	setp.eq.s32 	%p77, %r33, 1;
	@%p77 bra 	$L__BB1_152;
	shl.b32 	%r879, %r1450, 2;
	add.s32 	%r880, %r152, %r879;
	ld.shared.u32 	%r881, [%r880];
	mov.b32 	{%rs71, %rs72}, %r881;
	// begin inline asm
	{  cvt.f32.f16 %f435, %rs71;}

	// end inline asm
	mul.f32 	%f439, %f69, %f435;
	shl.b32 	%r882, %r1450, 1;
	mul.wide.u32 	%rd127, %r882, 4;
	add.s64 	%rd128, %rd2, %rd127;
	// begin inline asm
	{  cvt.f32.f16 %f436, %rs72;}

	// end inline asm
	mul.f32 	%f440, %f69, %f436;
	st.local.v2.f32 	[%rd128], {%f439, %f440};
	max.f32 	%f441, %f824, %f439;
	sub.f32 	%f442, %f824, %f441;
	mul.f32 	%f443, %f442, 0f3FB8AA3B;
	ex2.approx.f32 	%f444, %f443;
	sub.f32 	%f445, %f439, %f441;
	mul.f32 	%f446, %f445, 0f3FB8AA3B;
	ex2.approx.f32 	%f447, %f446;
	fma.rn.f32 	%f448, %f825, %f444, %f447;
	max.f32 	%f449, %f441, %f440;
	sub.f32 	%f450, %f441, %f449;
	mul.f32 	%f451, %f450, 0f3FB8AA3B;
	ex2.approx.f32 	%f452, %f451;
	sub.f32 	%f453, %f440, %f449;
	mul.f32 	%f454, %f453, 0f3FB8AA3B;
	ex2.approx.f32 	%f455, %f454;
	fma.rn.f32 	%f456, %f448, %f452, %f455;
	ld.shared.u32 	%r883, [%r880+4];
	mov.b32 	{%rs73, %rs74}, %r883;
	// begin inline asm
	{  cvt.f32.f16 %f437, %rs73;}

	// end inline asm
	mul.f32 	%f457, %f69, %f437;
	// begin inline asm
	{  cvt.f32.f16 %f438, %rs74;}

	// end inline asm
	mul.f32 	%f458, %f69, %f438;
	st.local.v2.f32 	[%rd128+8], {%f457, %f458};
	max.f32 	%f459, %f449, %f457;
	sub.f32 	%f460, %f449, %f459;
	mul.f32 	%f461, %f460, 0f3FB8AA3B;
	ex2.approx.f32 	%f462, %f461;
	sub.f32 	%f463, %f457, %f459;
	mul.f32 	%f464, %f463, 0f3FB8AA3B;
	ex2.approx.f32 	%f465, %f464;
	fma.rn.f32 	%f466, %f456, %f462, %f465;
	max.f32 	%f824, %f459, %f458;
	sub.f32 	%f467, %f459, %f824;
	mul.f32 	%f468, %f467, 0f3FB8AA3B;
	ex2.approx.f32 	%f469, %f468;
	sub.f32 	%f470, %f458, %f824;
	mul.f32 	%f471, %f470, 0f3FB8AA3B;
	ex2.approx.f32 	%f472, %f471;
	fma.rn.f32 	%f825, %f466, %f469, %f472;
	add.s32 	%r1450, %r1450, 2;
$L__BB1_152:
	setp.eq.s32 	%p78, %r42, 0;
	@%p78 bra 	$L__BB1_154;
	shl.b32 	%r884, %r1450, 2;
	add.s32 	%r885, %r152, %r884;
	ld.shared.u32 	%r886, [%r885];
	mov.b32 	{%rs75, %rs76}, %r886;
	// begin inline asm
	{  cvt.f32.f16 %f473, %rs75;}

	// end inline asm
	mul.f32 	%f475, %f69, %f473;
	shl.b32 	%r887, %r1450, 1;
	mul.wide.u32 	%rd129, %r887, 4;
	add.s64 	%rd130, %rd2, %rd129;
	// begin inline asm
	{  cvt.f32.f16 %f474, %rs76;}

	// end inline asm
	mul.f32 	%f476, %f69, %f474;
	st.local.v2.f32 	[%rd130], {%f475, %f476};
	max.f32 	%f477, %f824, %f475;
	sub.f32 	%f478, %f824, %f477;
	mul.f32 	%f479, %f478, 0f3FB8AA3B;
	ex2.approx.f32 	%f480, %f479;
	sub.f32 	%f481, %f475, %f477;
	mul.f32 	%f482, %f481, 0f3FB8AA3B;
	ex2.approx.f32 	%f483, %f482;
	fma.rn.f32 	%f484, %f825, %f480, %f483;
	max.f32 	%f824, %f477, %f476;
	sub.f32 	%f485, %f477, %f824;
	mul.f32 	%f486, %f485, 0f3FB8AA3B;
	ex2.approx.f32 	%f487, %f486;
	sub.f32 	%f488, %f476, %f824;
	mul.f32 	%f489, %f488, 0f3FB8AA3B;
	ex2.approx.f32 	%f490, %f489;
	fma.rn.f32 	%f825, %f484, %f487, %f490;
$L__BB1_154:
	setp.lt.s32 	%p79, %r312, 2;
	ld.shared.f32 	%f491, [%r150];
	max.f32 	%f19, %f491, %f824;
	@%p79 bra 	$L__BB1_166;
	setp.lt.u32 	%p80, %r32, 7;
	mov.b32 	%r1453, 0;
	@%p80 bra 	$L__BB1_158;
	mov.b32 	%r1451, 0;
$L__BB1_157:
	.pragma "nounroll";
	shl.b32 	%r898, %r1451, 1;
	mul.wide.u32 	%rd131, %r898, 4;
	add.s64 	%rd132, %rd2, %rd131;
	ld.local.v4.f32 	{%f508, %f509, %f510, %f511}, [%rd132];
	sub.f32 	%f512, %f508, %f19;
	mul.f32 	%f513, %f512, 0f3FB8AA3B;
	ex2.approx.f32 	%f492, %f513;
	sub.f32 	%f514, %f509, %f19;
	mul.f32 	%f515, %f514, 0f3FB8AA3B;
	ex2.approx.f32 	%f493, %f515;
	// begin inline asm
	{ cvt.rn.f16x2.f32 %r890, %f493, %f492; }

	// end inline asm
	shl.b32 	%r899, %r1451, 2;
	add.s32 	%r900, %r152, %r899;
	st.shared.u32 	[%r900], %r890;
	sub.f32 	%f516, %f510, %f19;
	mul.f32 	%f517, %f516, 0f3FB8AA3B;
	ex2.approx.f32 	%f494, %f517;
	sub.f32 	%f518, %f511, %f19;
	mul.f32 	%f519, %f518, 0f3FB8AA3B;
	ex2.approx.f32 	%f495, %f519;
	// begin inline asm
	{ cvt.rn.f16x2.f32 %r891, %f495, %f494; }

	// end inline asm
	st.shared.u32 	[%r900+4], %r891;
	ld.local.v4.f32 	{%f520, %f521, %f522, %f523}, [%rd132+16];
	sub.f32 	%f524, %f520, %f19;
	mul.f32 	%f525, %f524, 0f3FB8AA3B;
	ex2.approx.f32 	%f496, %f525;
	sub.f32 	%f526, %f521, %f19;
	mul.f32 	%f527, %f526, 0f3FB8AA3B;
	ex2.approx.f32 	%f497, %f527;
	// begin inline asm
	{ cvt.rn.f16x2.f32 %r892, %f497, %f496; }

	// end inline asm
	st.shared.u32 	[%r900+8], %r892;
	sub.f32 	%f528, %f522, %f19;
	mul.f32 	%f529, %f528, 0f3FB8AA3B;
	ex2.approx.f32 	%f498, %f529;
	sub.f32 	%f530, %f523, %f19;
	mul.f32 	%f531, %f530, 0f3FB8AA3B;
	ex2.approx.f32 	%f499, %f531;
	// begin inline asm
	{ cvt.rn.f16x2.f32 %r893, %f499, %f498; }

	// end inline asm
	st.shared.u32 	[%r900+12], %r893;
	ld.local.v4.f32 	{%f532, %f533, %f534, %f535}, [%rd132+32];
	sub.f32 	%f536, %f532, %f19;
	mul.f32 	%f537, %f536, 0f3FB8AA3B;
	ex2.approx.f32 	%f500, %f537;
	sub.f32 	%f538, %f533, %f19;
	mul.f32 	%f539, %f538, 0f3FB8AA3B;
	ex2.approx.f32 	%f501, %f539;
	// begin inline asm
	{ cvt.rn.f16x2.f32 %r894, %f501, %f500; }

	// end inline asm
	st.shared.u32 	[%r900+16], %r894;
	sub.f32 	%f540, %f534, %f19;
	mul.f32 	%f541, %f540, 0f3FB8AA3B;
	ex2.approx.f32 	%f502, %f541;
	sub.f32 	%f542, %f535, %f19;
	mul.f32 	%f543, %f542, 0f3FB8AA3B;
	ex2.approx.f32 	%f503, %f543;
	// begin inline asm
	{ cvt.rn.f16x2.f32 %r895, %f503, %f502; }

	// end inline asm
	st.shared.u32 	[%r900+20], %r895;
	ld.local.v4.f32 	{%f544, %f545, %f546, %f547}, [%rd132+48];
	sub.f32 	%f548, %f544, %f19;
	mul.f32 	%f549, %f548, 0f3FB8AA3B;
	ex2.approx.f32 	%f504, %f549;
	sub.f32 	%f550, %f545, %f19;
	mul.f32 	%f551, %f550, 0f3FB8AA3B;
	ex2.approx.f32 	%f505, %f551;
	// begin inline asm
	{ cvt.rn.f16x2.f32 %r896, %f505, %f504; }

	// end inline asm
	st.shared.u32 	[%r900+24], %r896;
	sub.f32 	%f552, %f546, %f19;
	mul.f32 	%f553, %f552, 0f3FB8AA3B;
	ex2.approx.f32 	%f506, %f553;
	sub.f32 	%f554, %f547, %f19;
	mul.f32 	%f555, %f554, 0f3FB8AA3B;
	ex2.approx.f32 	%f507, %f555;
	// begin inline asm
	{ cvt.rn.f16x2.f32 %r897, %f507, %f506; }

	// end inline asm
	st.shared.u32 	[%r900+28], %r897;
	add.s32 	%r1451, %r1451, 8;
	setp.ne.s32 	%p81, %r1451, %r43;
	mov.u32 	%r1453, %r43;
	@%p81 bra 	$L__BB1_157;
$L__BB1_158:
	setp.eq.s32 	%p82, %r34, 0;
	@%p82 bra 	$L__BB1_166;
	add.s32 	%r901, %r34, -1;
	setp.lt.u32 	%p83, %r901, 3;
	@%p83 bra 	$L__BB1_161;
	shl.b32 	%r906, %r1453, 1;
	mul.wide.u32 	%rd133, %r906, 4;
	add.s64 	%rd134, %rd2, %rd133;
	ld.local.v2.f32 	{%f564, %f565}, [%rd134];
	sub.f32 	%f566, %f564, %f19;
	mul.f32 	%f567, %f566, 0f3FB8AA3B;
	ex2.approx.f32 	%f556, %f567;
	sub.f32 	%f568, %f565, %f19;
	mul.f32 	%f569, %f568, 0f3FB8AA3B;
	ex2.approx.f32 	%f557, %f569;
	// begin inline asm
	{ cvt.rn.f16x2.f32 %r902, %f557, %f556; }

	// end inline asm
	shl.b32 	%r907, %r1453, 2;
	add.s32 	%r908, %r152, %r907;
	st.shared.u32 	[%r908], %r902;
	ld.local.v2.f32 	{%f570, %f571}, [%rd134+8];
	sub.f32 	%f572, %f570, %f19;
	mul.f32 	%f573, %f572, 0f3FB8AA3B;
	ex2.approx.f32 	%f558, %f573;
	sub.f32 	%f574, %f571, %f19;
	mul.f32 	%f575, %f574, 0f3FB8AA3B;
	ex2.approx.f32 	%f559, %f575;
	// begin inline asm
	{ cvt.rn.f16x2.f32 %r903, %f559, %f558; }

	// end inline asm
	st.shared.u32 	[%r908+4], %r903;
	ld.local.v2.f32 	{%f576, %f577}, [%rd134+16];
	sub.f32 	%f578, %f576, %f19;
	mul.f32 	%f579, %f578, 0f3FB8AA3B;
	ex2.approx.f32 	%f560, %f579;
	sub.f32 	%f580, %f577, %f19;
	mul.f32 	%f581, %f580, 0f3FB8AA3B;
	ex2.approx.f32 	%f561, %f581;
	// begin inline asm
	{ cvt.rn.f16x2.f32 %r904, %f561, %f560; }

	// end inline asm
	st.shared.u32 	[%r908+8], %r904;
	ld.local.v2.f32 	{%f582, %f583}, [%rd134+24];
	sub.f32 	%f584, %f582, %f19;
	mul.f32 	%f585, %f584, 0f3FB8AA3B;
	ex2.approx.f32 	%f562, %f585;
	sub.f32 	%f586, %f583, %f19;
	mul.f32 	%f587, %f586, 0f3FB8AA3B;
	ex2.approx.f32 	%f563, %f587;
	// begin inline asm
	{ cvt.rn.f16x2.f32 %r905, %f563, %f562; }

	// end inline asm
	st.shared.u32 	[%r908+12], %r905;
	add.s32 	%r1453, %r1453, 4;
$L__BB1_161:
	setp.eq.s32 	%p84, %r33, 0;
	@%p84 bra 	$L__BB1_166;
	setp.eq.s32 	%p85, %r33, 1;
	@%p85 bra 	$L__BB1_164;
	shl.b32 	%r911, %r1453, 1;
	mul.wide.u32 	%rd135, %r911, 4;
	add.s64 	%rd136, %rd2, %rd135;
	ld.local.v2.f32 	{%f592, %f593}, [%rd136];
	sub.f32 	%f594, %f592, %f19;
	mul.f32 	%f595, %f594, 0f3FB8AA3B;
	ex2.approx.f32 	%f588, %f595;
	sub.f32 	%f596, %f593, %f19;
	mul.f32 	%f597, %f596, 0f3FB8AA3B;
	ex2.approx.f32 	%f589, %f597;
	// begin inline asm
	{ cvt.rn.f16x2.f32 %r909, %f589, %f588; }

	// end inline asm
	shl.b32 	%r912, %r1453, 2;
	add.s32 	%r913, %r152, %r912;
	st.shared.u32 	[%r913], %r909;
	add.s32 	%r914, %r911, 2;
	mul.wide.u32 	%rd137, %r914, 4;
	add.s64 	%rd138, %rd2, %rd137;
	ld.local.v2.f32 	{%f598, %f599}, [%rd138];
	sub.f32 	%f600, %f598, %f19;
	mul.f32 	%f601, %f600, 0f3FB8AA3B;
	ex2.approx.f32 	%f590, %f601;
	sub.f32 	%f602, %f599, %f19;
	mul.f32 	%f603, %f602, 0f3FB8AA3B;
	ex2.approx.f32 	%f591, %f603;
	// begin inline asm
	{ cvt.rn.f16x2.f32 %r910, %f591, %f590; }

	// end inline asm
	st.shared.u32 	[%r913+4], %r910;
	add.s32 	%r1453, %r1453, 2;
$L__BB1_164:
	setp.eq.s32 	%p86, %r42, 0;
	@%p86 bra 	$L__BB1_166;
	shl.b32 	%r916, %r1453, 1;
	mul.wide.u32 	%rd139, %r916, 4;
	add.s64 	%rd140, %rd2, %rd139;
	ld.local.v2.f32 	{%f606, %f607}, [%rd140];
	sub.f32 	%f608, %f606, %f19;
	mul.f32 	%f609, %f608, 0f3FB8AA3B;
	ex2.approx.f32 	%f604, %f609;
	sub.f32 	%f610, %f607, %f19;
	mul.f32 	%f611, %f610, 0f3FB8AA3B;
	ex2.approx.f32 	%f605, %f611;
	// begin inline asm
	{ cvt.rn.f16x2.f32 %r915, %f605, %f604; }

	// end inline asm
	shl.b32 	%r917, %r1453, 2;
	add.s32 	%r918, %r152, %r917;
	st.shared.u32 	[%r918], %r915;
$L__BB1_166:
	ld.shared.f32 	%f612, [%r151];
	ld.shared.f32 	%f613, [%r150];
	sub.f32 	%f614, %f613, %f19;
	mul.f32 	%f615, %f614, 0f3FB8AA3B;
	ex2.approx.f32 	%f616, %f615;
	sub.f32 	%f617, %f824, %f19;
	mul.f32 	%f618, %f617, 0f3FB8AA3B;
	ex2.approx.f32 	%f619, %f618;
	mul.f32 	%f620, %f825, %f619;
	fma.rn.f32 	%f621, %f612, %f616, %f620;
	st.shared.f32 	[%r148], %f613;
	ld.shared.f32 	%f622, [%r151];
	st.shared.f32 	[%r149], %f622;
	st.shared.f32 	[%r150], %f19;
	st.shared.f32 	[%r151], %f621;
$L__BB1_167:
	setp.lt.s32 	%p87, %r311, 1;
	// begin inline asm
	cp.async.wait_group 0;
	// end inline asm
	bar.sync 	0;
	@%p87 bra 	$L__BB1_185;
	setp.lt.s32 	%p88, %r316, 1;
	@%p88 bra 	$L__BB1_185;
	mov.f32 	%f623, 0f00000000;
	// begin inline asm
	{  cvt.rn.f16.f32 %rs77, %f623;}

	// end inline asm
	mov.b32 	%r185, {%rs77, %rs77};
	mov.b32 	%r1463, 0;
$L__BB1_170:
	setp.eq.s32 	%p89, %r1408, 0;
	mul.lo.s32 	%r187, %r1463, %r12;
	mul.lo.s32 	%r188, %r1463, %r10;
	@%p89 bra 	$L__BB1_187;
	shr.u32 	%r920, %r3, 2;
	add.s32 	%r921, %r1463, %r920;
	shl.b32 	%r922, %r921, 2;
	add.s32 	%r194, %r29, %r922;
	add.s32 	%r195, %r30, %r922;
	setp.lt.s32 	%p90, %r312, 1;
	@%p90 bra 	$L__BB1_208;
	mov.b32 	%r1472, 0;
$L__BB1_173:
	setp.lt.u32 	%p94, %r312, 49;
	mov.b32 	%r1487, 0;
	mov.u32 	%r1491, %r185;
	mov.u32 	%r1490, %r185;
	mov.u32 	%r1489, %r185;
	mov.u32 	%r1488, %r185;
	@%p94 bra 	$L__BB1_176;
	mov.b32 	%r1487, 0;
	mov.u32 	%r1491, %r185;
	mov.u32 	%r1490, %r185;
	mov.u32 	%r1489, %r185;
	mov.u32 	%r1488, %r185;
	mov.u32 	%r1478, %r1487;
$L__BB1_175:
	add.s32 	%r974, %r1487, %r187;
	shl.b32 	%r975, %r974, 1;
	add.s32 	%r976, %r19, %r975;
	wmma.load.a.sync.aligned.row.m16n16k16.shared.f16 	{%r977, %r978, %r979, %r980, %r981, %r982, %r983, %r984}, [%r976], %r12;
	mad.lo.s32 	%r985, %r1487, %r10, %r1472;
	shl.b32 	%r986, %r985, 1;
	add.s32 	%r987, %r18, %r986;
	wmma.load.b.sync.aligned.row.m16n16k16.shared.f16 	{%r988, %r989, %r990, %r991, %r992, %r993, %r994, %r995}, [%r987], %r10;
	wmma.mma.sync.aligned.row.row.m16n16k16.f16.f16 {%r996, %r997, %r998, %r999}, {%r977, %r978, %r979, %r980, %r981, %r982, %r983, %r984}, {%r988, %r989, %r990, %r991, %r992, %r993, %r994, %r995}, {%r1488, %r1489, %r1490, %r1491};
	add.s32 	%r1000, %r976, 32;
	wmma.load.a.sync.aligned.row.m16n16k16.shared.f16 	{%r1001, %r1002, %r1003, %r1004, %r1005, %r1006, %r1007, %r1008}, [%r1000], %r12;
	shl.b32 	%r1009, %r10, 5;
	add.s32 	%r1010, %r987, %r1009;
	wmma.load.b.sync.aligned.row.m16n16k16.shared.f16 	{%r1011, %r1012, %r1013, %r1014, %r1015, %r1016, %r1017, %r1018}, [%r1010], %r10;
	wmma.mma.sync.aligned.row.row.m16n16k16.f16.f16 {%r1019, %r1020, %r1021, %r1022}, {%r1001, %r1002, %r1003, %r1004, %r1005, %r1006, %r1007, %r1008}, {%r1011, %r1012, %r1013, %r1014, %r1015, %r1016, %r1017, %r1018}, {%r996, %r997, %r998, %r999};
	add.s32 	%r1023, %r976, 64;
	wmma.load.a.sync.aligned.row.m16n16k16.shared.f16 	{%r1024, %r1025, %r1026, %r1027, %r1028, %r1029, %r1030, %r1031}, [%r1023], %r12;
	shl.b32 	%r1032, %r10, 6;
	add.s32 	%r1033, %r987, %r1032;
	wmma.load.b.sync.aligned.row.m16n16k16.shared.f16 	{%r1034, %r1035, %r1036, %r1037, %r1038, %r1039, %r1040, %r1041}, [%r1033], %r10;
	wmma.mma.sync.aligned.row.row.m16n16k16.f16.f16 {%r1042, %r1043, %r1044, %r1045}, {%r1024, %r1025, %r1026, %r1027, %r1028, %r1029, %r1030, %r1031}, {%r1034, %r1035, %r1036, %r1037, %r1038, %r1039, %r1040, %r1041}, {%r1019, %r1020, %r1021, %r1022};
	add.s32 	%r1046, %r976, 96;
	wmma.load.a.sync.aligned.row.m16n16k16.shared.f16 	{%r1047, %r1048, %r1049, %r1050, %r1051, %r1052, %r1053, %r1054}, [%r1046], %r12;
	add.s32 	%r1055, %r1033, %r1009;
	wmma.load.b.sync.aligned.row.m16n16k16.shared.f16 	{%r1056, %r1057, %r1058, %r1059, %r1060, %r1061, %r1062, %r1063}, [%r1055], %r10;
	wmma.mma.sync.aligned.row.row.m16n16k16.f16.f16 {%r1488, %r1489, %r1490, %r1491}, {%r1047, %r1048, %r1049, %r1050, %r1051, %r1052, %r1053, %r1054}, {%r1056, %r1057, %r1058, %r1059, %r1060, %r1061, %r1062, %r1063}, {%r1042, %r1043, %r1044, %r1045};
	add.s32 	%r1487, %r1487, 64;
	add.s32 	%r1478, %r1478, 4;
	setp.ne.s32 	%p95, %r1478, %r45;
	@%p95 bra 	$L__BB1_175;
$L__BB1_176:
	setp.eq.s32 	%p96, %r36, 0;
	@%p96 bra 	$L__BB1_180;
	setp.eq.s32 	%p97, %r36, 1;
	add.s32 	%r1064, %r1487, %r187;
	shl.b32 	%r1065, %r1064, 1;
	add.s32 	%r231, %r19, %r1065;
	wmma.load.a.sync.aligned.row.m16n16k16.shared.f16 	{%r1066, %r1067, %r1068, %r1069, %r1070, %r1071, %r1072, %r1073}, [%r231], %r12;
	mad.lo.s32 	%r1074, %r1487, %r10, %r1472;
	shl.b32 	%r1075, %r1074, 1;
	add.s32 	%r232, %r18, %r1075;
	wmma.load.b.sync.aligned.row.m16n16k16.shared.f16 	{%r1076, %r1077, %r1078, %r1079, %r1080, %r1081, %r1082, %r1083}, [%r232], %r10;
	wmma.mma.sync.aligned.row.row.m16n16k16.f16.f16 {%r1488, %r1489, %r1490, %r1491}, {%r1066, %r1067, %r1068, %r1069, %r1070, %r1071, %r1072, %r1073}, {%r1076, %r1077, %r1078, %r1079, %r1080, %r1081, %r1082, %r1083}, {%r1488, %r1489, %r1490, %r1491};
	@%p97 bra 	$L__BB1_180;
	setp.eq.s32 	%p98, %r36, 2;
	add.s32 	%r1084, %r231, 32;
	wmma.load.a.sync.aligned.row.m16n16k16.shared.f16 	{%r1085, %r1086, %r1087, %r1088, %r1089, %r1090, %r1091, %r1092}, [%r1084], %r12;
	shl.b32 	%r1093, %r10, 5;
	add.s32 	%r1094, %r232, %r1093;
	wmma.load.b.sync.aligned.row.m16n16k16.shared.f16 	{%r1095, %r1096, %r1097, %r1098, %r1099, %r1100, %r1101, %r1102}, [%r1094], %r10;
	wmma.mma.sync.aligned.row.row.m16n16k16.f16.f16 {%r1488, %r1489, %r1490, %r1491}, {%r1085, %r1086, %r1087, %r1088, %r1089, %r1090, %r1091, %r1092}, {%r1095, %r1096, %r1097, %r1098, %r1099, %r1100, %r1101, %r1102}, {%r1488, %r1489, %r1490, %r1491};
	@%p98 bra 	$L__BB1_180;
	add.s32 	%r1103, %r231, 64;
	wmma.load.a.sync.aligned.row.m16n16k16.shared.f16 	{%r1104, %r1105, %r1106, %r1107, %r1108, %r1109, %r1110, %r1111}, [%r1103], %r12;
	shl.b32 	%r1112, %r10, 6;
	add.s32 	%r1113, %r232, %r1112;
	wmma.load.b.sync.aligned.row.m16n16k16.shared.f16 	{%r1114, %r1115, %r1116, %r1117, %r1118, %r1119, %r1120, %r1121}, [%r1113], %r10;
	wmma.mma.sync.aligned.row.row.m16n16k16.f16.f16 {%r1488, %r1489, %r1490, %r1491}, {%r1104, %r1105, %r1106, %r1107, %r1108, %r1109, %r1110, %r1111}, {%r1114, %r1115, %r1116, %r1117, %r1118, %r1119, %r1120, %r1121}, {%r1488, %r1489, %r1490, %r1491};
$L__BB1_180:
	add.s32 	%r1122, %r1472, %r188;
	shl.b32 	%r1123, %r1122, 1;
	add.s32 	%r1124, %r20, %r1123;
	wmma.load.c.sync.aligned.row.m16n16k16.shared.f16 	{%r1125, %r1126, %r1127, %r1128}, [%r1124], %r10;
	ld.shared.f32 	%f708, [%r194];
	ld.shared.f32 	%f709, [%r195];
	sub.f32 	%f710, %f708, %f709;
	fma.rn.f32 	%f711, %f710, 0f3BBB989D, 0f3F000000;
	cvt.sat.f32.f32 	%f712, %f711;
	mov.f32 	%f713, 0f4B400001;
	mov.f32 	%f714, 0f437C0000;
	fma.rm.f32 	%f715, %f712, %f714, %f713;
	add.f32 	%f716, %f715, 0fCB40007F;
	neg.f32 	%f717, %f716;
	fma.rn.f32 	%f718, %f710, 0f3FB8AA3B, %f717;
	fma.rn.f32 	%f719, %f710, 0f32A57060, %f718;
	mov.b32 	%r1129, %f715;
	shl.b32 	%r1130, %r1129, 23;
	mov.b32 	%f720, %r1130;
	ex2.approx.ftz.f32 	%f721, %f719;
	mul.f32 	%f706, %f721, %f720;
	mov.b32 	{%rs233, %rs239}, %r1488;
	mov.b32 	{%rs230, %rs236}, %r1125;
	// begin inline asm
	{  cvt.rn.f16.f32 %rs228, %f706;}

	// end inline asm
	// begin inline asm
	{mul.f16 %rs229,%rs230,%rs228;
}
	// end inline asm
	// begin inline asm
	{add.f16 %rs232,%rs233,%rs229;
}
	// end inline asm
	// begin inline asm
	{mul.f16 %rs235,%rs236,%rs228;
}
	// end inline asm
	// begin inline asm
	{add.f16 %rs238,%rs239,%rs235;
}
	// end inline asm
	mov.b32 	%r1131, {%rs232, %rs238};
	mov.b32 	{%rs245, %rs251}, %r1490;
	mov.b32 	{%rs242, %rs248}, %r1127;
	// begin inline asm
	{mul.f16 %rs241,%rs242,%rs228;
}
	// end inline asm
	// begin inline asm
	{add.f16 %rs244,%rs245,%rs241;
}
	// end inline asm
	// begin inline asm
	{mul.f16 %rs247,%rs248,%rs228;
}
	// end inline asm
	// begin inline asm
	{add.f16 %rs250,%rs251,%rs247;
}
	// end inline asm
	mov.b32 	%r1132, {%rs244, %rs250};
	ld.shared.f32 	%f722, [%r194+32];
	ld.shared.f32 	%f723, [%r195+32];
	sub.f32 	%f724, %f722, %f723;
	fma.rn.f32 	%f725, %f724, 0f3BBB989D, 0f3F000000;
	cvt.sat.f32.f32 	%f726, %f725;
	fma.rm.f32 	%f727, %f726, %f714, %f713;
	add.f32 	%f728, %f727, 0fCB40007F;
	neg.f32 	%f729, %f728;
	fma.rn.f32 	%f730, %f724, 0f3FB8AA3B, %f729;
	fma.rn.f32 	%f731, %f724, 0f32A57060, %f730;
	mov.b32 	%r1133, %f727;
	shl.b32 	%r1134, %r1133, 23;
	mov.b32 	%f732, %r1134;
	ex2.approx.ftz.f32 	%f733, %f731;
	mul.f32 	%f707, %f733, %f732;
	mov.b32 	{%rs258, %rs264}, %r1489;
	mov.b32 	{%rs255, %rs261}, %r1126;
	// begin inline asm
	{  cvt.rn.f16.f32 %rs253, %f707;}

	// end inline asm
	// begin inline asm
	{mul.f16 %rs254,%rs255,%rs253;
}
	// end inline asm
	// begin inline asm
	{add.f16 %rs257,%rs258,%rs254;
}
	// end inline asm
	// begin inline asm
	{mul.f16 %rs260,%rs261,%rs253;
}
	// end inline asm
	// begin inline asm
	{add.f16 %rs263,%rs264,%rs260;
}
	// end inline asm
	mov.b32 	%r1135, {%rs257, %rs263};
	mov.b32 	{%rs270, %rs276}, %r1491;
	mov.b32 	{%rs267, %rs273}, %r1128;
	// begin inline asm
	{mul.f16 %rs266,%rs267,%rs253;
}
	// end inline asm
	// begin inline asm
	{add.f16 %rs269,%rs270,%rs266;
}
	// end inline asm
	// begin inline asm
	{mul.f16 %rs272,%rs273,%rs253;
}
	// end inline asm
	// begin inline asm
	{add.f16 %rs275,%rs276,%rs272;
}
	// end inline asm
	mov.b32 	%r1136, {%rs269, %rs275};
	wmma.store.d.sync.aligned.row.m16n16k16.shared.f16 	[%r1124], {%r1131, %r1135, %r1132, %r1136}, %r10;
	add.s32 	%r1472, %r1472, 16;
	setp.lt.s32 	%p99, %r1472, %r316;
	@%p99 bra 	$L__BB1_173;
	bra.uni 	$L__BB1_184;
$L__BB1_181:
	add.s32 	%r925, %r1466, %r188;
	shl.b32 	%r926, %r925, 1;
	add.s32 	%r927, %r20, %r926;
	wmma.load.c.sync.aligned.row.m16n16k16.shared.f16 	{%r928, %r929, %r930, %r931}, [%r927], %r10;
	ld.shared.f32 	%f628, [%r194];
	ld.shared.f32 	%f629, [%r195];
	sub.f32 	%f630, %f628, %f629;
	fma.rn.f32 	%f631, %f630, 0f3BBB989D, 0f3F000000;
	cvt.sat.f32.f32 	%f632, %f631;
	mov.f32 	%f633, 0f4B400001;
	mov.f32 	%f634, 0f437C0000;
	fma.rm.f32 	%f635, %f632, %f634, %f633;
	add.f32 	%f636, %f635, 0fCB40007F;
	neg.f32 	%f637, %f636;
	fma.rn.f32 	%f638, %f630, 0f3FB8AA3B, %f637;
	fma.rn.f32 	%f639, %f630, 0f32A57060, %f638;
	mov.b32 	%r932, %f635;
	shl.b32 	%r933, %r932, 23;
	mov.b32 	%f640, %r933;
	ex2.approx.ftz.f32 	%f641, %f639;
	mul.f32 	%f624, %f641, %f640;
	mov.b32 	{%rs80, %rs86}, %r928;
	// begin inline asm
	{  cvt.rn.f16.f32 %rs78, %f624;}

	// end inline asm
	// begin inline asm
	{mul.f16 %rs79,%rs80,%rs78;
}
	// end inline asm
	// begin inline asm
	{add.f16 %rs82,%rs77,%rs79;
}
	// end inline asm
	// begin inline asm
	{mul.f16 %rs85,%rs86,%rs78;
}
	// end inline asm
	// begin inline asm
	{add.f16 %rs88,%rs77,%rs85;
}
	// end inline asm
	mov.b32 	%r934, {%rs82, %rs88};
	mov.b32 	{%rs92, %rs98}, %r930;
	// begin inline asm
	{mul.f16 %rs91,%rs92,%rs78;
}
	// end inline asm
	// begin inline asm
	{add.f16 %rs94,%rs77,%rs91;
}
	// end inline asm
	// begin inline asm
	{mul.f16 %rs97,%rs98,%rs78;
}
	// end inline asm
	// begin inline asm
	{add.f16 %rs100,%rs77,%rs97;
}
	// end inline asm
	mov.b32 	%r935, {%rs94, %rs100};
	ld.shared.f32 	%f642, [%r194+32];
	ld.shared.f32 	%f643, [%r195+32];
	sub.f32 	%f644, %f642, %f643;
	fma.rn.f32 	%f645, %f644, 0f3BBB989D, 0f3F000000;
	cvt.sat.f32.f32 	%f646, %f645;
	fma.rm.f32 	%f647, %f646, %f634, %f633;
	add.f32 	%f648, %f647, 0fCB40007F;
	neg.f32 	%f649, %f648;
	fma.rn.f32 	%f650, %f644, 0f3FB8AA3B, %f649;
	fma.rn.f32 	%f651, %f644, 0f32A57060, %f650;
	mov.b32 	%r936, %f647;
	shl.b32 	%r937, %r936, 23;
	mov.b32 	%f652, %r937;
	ex2.approx.ftz.f32 	%f653, %f651;
	mul.f32 	%f625, %f653, %f652;
	mov.b32 	{%rs105, %rs111}, %r929;
	// begin inline asm
	{  cvt.rn.f16.f32 %rs103, %f625;}

	// end inline asm
	// begin inline asm
	{mul.f16 %rs104,%rs105,%rs103;
}
	// end inline asm
	// begin inline asm
	{add.f16 %rs107,%rs77,%rs104;
}
	// end inline asm
	// begin inline asm
	{mul.f16 %rs110,%rs111,%rs103;
}
	// end inline asm
	// begin inline asm
	{add.f16 %rs113,%rs77,%rs110;
}
	// end inline asm
	mov.b32 	%r938, {%rs107, %rs113};
	mov.b32 	{%rs117, %rs123}, %r931;
	// begin inline asm
	{mul.f16 %rs116,%rs117,%rs103;
}
	// end inline asm
	// begin inline asm
	{add.f16 %rs119,%rs77,%rs116;
}
	// end inline asm
	// begin inline asm
	{mul.f16 %rs122,%rs123,%rs103;
}
	// end inline asm
	// begin inline asm
	{add.f16 %rs125,%rs77,%rs122;
}
	// end inline asm
	mov.b32 	%r939, {%rs119, %rs125};
	wmma.store.d.sync.aligned.row.m16n16k16.shared.f16 	[%r927], {%r934, %r938, %r935, %r939}, %r10;
	add.s32 	%r940, %r927, 32;
	wmma.load.c.sync.aligned.row.m16n16k16.shared.f16 	{%r941, %r942, %r943, %r944}, [%r940], %r10;
	ld.shared.f32 	%f654, [%r194];
	ld.shared.f32 	%f655, [%r195];
	sub.f32 	%f656, %f654, %f655;
	fma.rn.f32 	%f657, %f656, 0f3BBB989D, 0f3F000000;
	cvt.sat.f32.f32 	%f658, %f657;
	fma.rm.f32 	%f659, %f658, %f634, %f633;
	add.f32 	%f660, %f659, 0fCB40007F;
	neg.f32 	%f661, %f660;
	fma.rn.f32 	%f662, %f656, 0f3FB8AA3B, %f661;
	fma.rn.f32 	%f663, %f656, 0f32A57060, %f662;
	mov.b32 	%r945, %f659;
	shl.b32 	%r946, %r945, 23;
	mov.b32 	%f664, %r946;
	ex2.approx.ftz.f32 	%f665, %f663;
	mul.f32 	%f626, %f665, %f664;
	mov.b32 	{%rs130, %rs136}, %r941;
	// begin inline asm
	{  cvt.rn.f16.f32 %rs128, %f626;}

	// end inline asm
	// begin inline asm
	{mul.f16 %rs129,%rs130,%rs128;
}
	// end inline asm
	// begin inline asm
	{add.f16 %rs132,%rs77,%rs129;
}
	// end inline asm
	// begin inline asm
	{mul.f16 %rs135,%rs136,%rs128;
}
	// end inline asm
	// begin inline asm
	{add.f16 %rs138,%rs77,%rs135;
}
	// end inline asm
	mov.b32 	%r947, {%rs132, %rs138};
	mov.b32 	{%rs142, %rs148}, %r943;
	// begin inline asm
	{mul.f16 %rs141,%rs142,%rs128;
}
	// end inline asm
	// begin inline asm
	{add.f16 %rs144,%rs77,%rs141;
}
	// end inline asm
	// begin inline asm
	{mul.f16 %rs147,%rs148,%rs128;
}
	// end inline asm
	// begin inline asm
	{add.f16 %rs150,%rs77,%rs147;
}
	// end inline asm
	mov.b32 	%r948, {%rs144, %rs150};
	ld.shared.f32 	%f666, [%r194+32];
	ld.shared.f32 	%f667, [%r195+32];
	sub.f32 	%f668, %f666, %f667;
	fma.rn.f32 	%f669, %f668, 0f3BBB989D, 0f3F000000;
	cvt.sat.f32.f32 	%f670, %f669;
	fma.rm.f32 	%f671, %f670, %f634, %f633;
	add.f32 	%f672, %f671, 0fCB40007F;
	neg.f32 	%f673, %f672;
	fma.rn.f32 	%f674, %f668, 0f3FB8AA3B, %f673;
	fma.rn.f32 	%f675, %f668, 0f32A57060, %f674;
	mov.b32 	%r949, %f671;
	shl.b32 	%r950, %r949, 23;
	mov.b32 	%f676, %r950;
	ex2.approx.ftz.f32 	%f677, %f675;
	mul.f32 	%f627, %f677, %f676;
	mov.b32 	{%rs155, %rs161}, %r942;
	// begin inline asm
	{  cvt.rn.f16.f32 %rs153, %f627;}

	// end inline asm
	// begin inline asm
	{mul.f16 %rs154,%rs155,%rs153;
}
	// end inline asm
	// begin inline asm
	{add.f16 %rs157,%rs77,%rs154;
}
	// end inline asm
	// begin inline asm
	{mul.f16 %rs160,%rs161,%rs153;
}
	// end inline asm
	// begin inline asm
	{add.f16 %rs163,%rs77,%rs160;
}
	// end inline asm
	mov.b32 	%r951, {%rs157, %rs163};
	mov.b32 	{%rs167, %rs173}, %r944;
	// begin inline asm
	{mul.f16 %rs166,%rs167,%rs153;
}
	// end inline asm
	// begin inline asm
	{add.f16 %rs169,%rs77,%rs166;
}
	// end inline asm
	// begin inline asm
	{mul.f16 %rs172,%rs173,%rs153;
}
	// end inline asm
	// begin inline asm
	{add.f16 %rs175,%rs77,%rs172;
}
	// end inline asm
	mov.b32 	%r952, {%rs169, %rs175};
	wmma.store.d.sync.aligned.row.m16n16k16.shared.f16 	[%r940], {%r947, %r951, %r948, %r952}, %r10;
	add.s32 	%r1466, %r1466, 32;
	add.s32 	%r1465, %r1465, 2;
	setp.ne.s32 	%p92, %r1465, %r44;
	@%p92 bra 	$L__BB1_181;
$L__BB1_182:
	add.s32 	%r953, %r316, -1;
	and.b32  	%r954, %r953, 16;
	setp.ne.s32 	%p93, %r954, 0;
	@%p93 bra 	$L__BB1_184;
	add.s32 	%r955, %r1466, %r188;
	shl.b32 	%r956, %r955, 1;
	add.s32 	%r957, %r20, %r956;
	wmma.load.c.sync.aligned.row.m16n16k16.shared.f16 	{%r958, %r959, %r960, %r961}, [%r957], %r10;
	ld.shared.f32 	%f680, [%r194];
	ld.shared.f32 	%f681, [%r195];
	sub.f32 	%f682, %f680, %f681;
	fma.rn.f32 	%f683, %f682, 0f3BBB989D, 0f3F000000;
	cvt.sat.f32.f32 	%f684, %f683;
	mov.f32 	%f685, 0f4B400001;
	mov.f32 	%f686, 0f437C0000;
	fma.rm.f32 	%f687, %f684, %f686, %f685;
	add.f32 	%f688, %f687, 0fCB40007F;
	neg.f32 	%f689, %f688;
	fma.rn.f32 	%f690, %f682, 0f3FB8AA3B, %f689;
	fma.rn.f32 	%f691, %f682, 0f32A57060, %f690;
	mov.b32 	%r962, %f687;
	shl.b32 	%r963, %r962, 23;
	mov.b32 	%f692, %r963;
	ex2.approx.ftz.f32 	%f693, %f691;
	mul.f32 	%f678, %f693, %f692;
	mov.b32 	{%rs180, %rs186}, %r958;
	// begin inline asm
	{  cvt.rn.f16.f32 %rs178, %f678;}

	// end inline asm
	// begin inline asm
	{mul.f16 %rs179,%rs180,%rs178;
}
	// end inline asm
	// begin inline asm
	{add.f16 %rs182,%rs77,%rs179;
}
	// end inline asm
	// begin inline asm
	{mul.f16 %rs185,%rs186,%rs178;
}
	// end inline asm
	// begin inline asm
	{add.f16 %rs188,%rs77,%rs185;
}
	// end inline asm
	mov.b32 	%r964, {%rs182, %rs188};
	mov.b32 	{%rs192, %rs198}, %r960;
	// begin inline asm
	{mul.f16 %rs191,%rs192,%rs178;
}
	// end inline asm
	// begin inline asm
	{add.f16 %rs194,%rs77,%rs191;
}
	// end inline asm
	// begin inline asm
	{mul.f16 %rs197,%rs198,%rs178;
}
	// end inline asm
	// begin inline asm
	{add.f16 %rs200,%rs77,%rs197;
}
	// end inline asm
	mov.b32 	%r965, {%rs194, %rs200};
	ld.shared.f32 	%f694, [%r194+32];
	ld.shared.f32 	%f695, [%r195+32];
	sub.f32 	%f696, %f694, %f695;
	fma.rn.f32 	%f697, %f696, 0f3BBB989D, 0f3F000000;
	cvt.sat.f32.f32 	%f698, %f697;
	fma.rm.f32 	%f699, %f698, %f686, %f685;
	add.f32 	%f700, %f699, 0fCB40007F;
	neg.f32 	%f701, %f700;
	fma.rn.f32 	%f702, %f696, 0f3FB8AA3B, %f701;
	fma.rn.f32 	%f703, %f696, 0f32A57060, %f702;
	mov.b32 	%r966, %f699;
	shl.b32 	%r967, %r966, 23;
	mov.b32 	%f704, %r967;
	ex2.approx.ftz.f32 	%f705, %f703;
	mul.f32 	%f679, %f705, %f704;
	mov.b32 	{%rs205, %rs211}, %r959;
	// begin inline asm
	{  cvt.rn.f16.f32 %rs203, %f679;}

	// end inline asm
	// begin inline asm
	{mul.f16 %rs204,%rs205,%rs203;
}
	// end inline asm
	// begin inline asm
	{add.f16 %rs207,%rs77,%rs204;
}
	// end inline asm
	// begin inline asm
	{mul.f16 %rs210,%rs211,%rs203;
}
	// end inline asm
	// begin inline asm
	{add.f16 %rs213,%rs77,%rs210;
}
	// end inline asm
	mov.b32 	%r968, {%rs207, %rs213};
	mov.b32 	{%rs217, %rs223}, %r961;
	// begin inline asm
	{mul.f16 %rs216,%rs217,%rs203;
}
	// end inline asm
	// begin inline asm
	{add.f16 %rs219,%rs77,%rs216;
}
	// end inline asm
	// begin inline asm
	{mul.f16 %rs222,%rs223,%rs203;
}
	// end inline asm
	// begin inline asm
	{add.f16 %rs225,%rs77,%rs222;
}
	// end inline asm
	mov.b32 	%r969, {%rs219, %rs225};
	wmma.store.d.sync.aligned.row.m16n16k16.shared.f16 	[%r957], {%r964, %r968, %r965, %r969}, %r10;
$L__BB1_184:
	add.s32 	%r1463, %r1463, 16;
	setp.lt.s32 	%p116, %r1463, %r311;
	@%p116 bra 	$L__BB1_170;
$L__BB1_185:
	bar.sync 	0;
$L__BB1_186:
	add.s32 	%r1408, %r1408, 1;
	add.s32 	%r1344, %r22, %r21;
	setp.lt.s32 	%p117, %r1408, %r1344;
	@%p117 bra 	$L__BB1_14;
	bra.uni 	$L__BB1_39;
$L__BB1_187:
	setp.lt.s32 	%p100, %r312, 1;
	@%p100 bra 	$L__BB1_210;
	mov.b32 	%r1492, 0;
$L__BB1_189:
	setp.lt.u32 	%p110, %r312, 49;
	mov.b32 	%r1507, 0;
	mov.u32 	%r1511, %r185;
	mov.u32 	%r1510, %r185;
	mov.u32 	%r1509, %r185;
	mov.u32 	%r1508, %r185;
	@%p110 bra 	$L__BB1_192;
	mov.b32 	%r1507, 0;
	mov.u32 	%r1511, %r185;
	mov.u32 	%r1510, %r185;
	mov.u32 	%r1509, %r185;
	mov.u32 	%r1508, %r185;
	mov.u32 	%r1498, %r1507;
$L__BB1_191:
	add.s32 	%r1193, %r1507, %r187;
	shl.b32 	%r1194, %r1193, 1;
	add.s32 	%r1195, %r19, %r1194;
	wmma.load.a.sync.aligned.row.m16n16k16.shared.f16 	{%r1196, %r1197, %r1198, %r1199, %r1200, %r1201, %r1202, %r1203}, [%r1195], %r12;
	mad.lo.s32 	%r1204, %r1507, %r10, %r1492;
	shl.b32 	%r1205, %r1204, 1;
	add.s32 	%r1206, %r18, %r1205;
	wmma.load.b.sync.aligned.row.m16n16k16.shared.f16 	{%r1207, %r1208, %r1209, %r1210, %r1211, %r1212, %r1213, %r1214}, [%r1206], %r10;
	wmma.mma.sync.aligned.row.row.m16n16k16.f16.f16 {%r1215, %r1216, %r1217, %r1218}, {%r1196, %r1197, %r1198, %r1199, %r1200, %r1201, %r1202, %r1203}, {%r1207, %r1208, %r1209, %r1210, %r1211, %r1212, %r1213, %r1214}, {%r1508, %r1509, %r1510, %r1511};
	add.s32 	%r1219, %r1195, 32;
	wmma.load.a.sync.aligned.row.m16n16k16.shared.f16 	{%r1220, %r1221, %r1222, %r1223, %r1224, %r1225, %r1226, %r1227}, [%r1219], %r12;
	shl.b32 	%r1228, %r10, 5;
	add.s32 	%r1229, %r1206, %r1228;
	wmma.load.b.sync.aligned.row.m16n16k16.shared.f16 	{%r1230, %r1231, %r1232, %r1233, %r1234, %r1235, %r1236, %r1237}, [%r1229], %r10;
	wmma.mma.sync.aligned.row.row.m16n16k16.f16.f16 {%r1238, %r1239, %r1240, %r1241}, {%r1220, %r1221, %r1222, %r1223, %r1224, %r1225, %r1226, %r1227}, {%r1230, %r1231, %r1232, %r1233, %r1234, %r1235, %r1236, %r1237}, {%r1215, %r1216, %r1217, %r1218};
	add.s32 	%r1242, %r1195, 64;
	wmma.load.a.sync.aligned.row.m16n16k16.shared.f16 	{%r1243, %r1244, %r1245, %r1246, %r1247, %r1248, %r1249, %r1250}, [%r1242], %r12;
	shl.b32 	%r1251, %r10, 6;
	add.s32 	%r1252, %r1206, %r1251;
	wmma.load.b.sync.aligned.row.m16n16k16.shared.f16 	{%r1253, %r1254, %r1255, %r1256, %r1257, %r1258, %r1259, %r1260}, [%r1252], %r10;
	wmma.mma.sync.aligned.row.row.m16n16k16.f16.f16 {%r1261, %r1262, %r1263, %r1264}, {%r1243, %r1244, %r1245, %r1246, %r1247, %r1248, %r1249, %r1250}, {%r1253, %r1254, %r1255, %r1256, %r1257, %r1258, %r1259, %r1260}, {%r1238, %r1239, %r1240, %r1241};
	add.s32 	%r1265, %r1195, 96;
	wmma.load.a.sync.aligned.row.m16n16k16.shared.f16 	{%r1266, %r1267, %r1268, %r1269, %r1270, %r1271, %r1272, %r1273}, [%r1265], %r12;
	add.s32 	%r1274, %r1252, %r1228;
	wmma.load.b.sync.aligned.row.m16n16k16.shared.f16 	{%r1275, %r1276, %r1277, %r1278, %r1279, %r1280, %r1281, %r1282}, [%r1274], %r10;
	wmma.mma.sync.aligned.row.row.m16n16k16.f16.f16 {%r1508, %r1509, %r1510, %r1511}, {%r1266, %r1267, %r1268, %r1269, %r1270, %r1271, %r1272, %r1273}, {%r1275, %r1276, %r1277, %r1278, %r1279, %r1280, %r1281, %r1282}, {%r1261, %r1262, %r1263, %r1264};
	add.s32 	%r1507, %r1507, 64;
	add.s32 	%r1498, %r1498, 4;
	setp.ne.s32 	%p111, %r1498, %r45;
	@%p111 bra 	$L__BB1_191;
$L__BB1_192:
	setp.eq.s32 	%p112, %r36, 0;
	@%p112 bra 	$L__BB1_196;
	setp.eq.s32 	%p113, %r36, 1;
	add.s32 	%r1283, %r1507, %r187;
	shl.b32 	%r1284, %r1283, 1;
	add.s32 	%r272, %r19, %r1284;
	wmma.load.a.sync.aligned.row.m16n16k16.shared.f16 	{%r1285, %r1286, %r1287, %r1288, %r1289, %r1290, %r1291, %r1292}, [%r272], %r12;
	mad.lo.s32 	%r1293, %r1507, %r10, %r1492;
	shl.b32 	%r1294, %r1293, 1;
	add.s32 	%r273, %r18, %r1294;
	wmma.load.b.sync.aligned.row.m16n16k16.shared.f16 	{%r1295, %r1296, %r1297, %r1298, %r1299, %r1300, %r1301, %r1302}, [%r273], %r10;
	wmma.mma.sync.aligned.row.row.m16n16k16.f16.f16 {%r1508, %r1509, %r1510, %r1511}, {%r1285, %r1286, %r1287, %r1288, %r1289, %r1290, %r1291, %r1292}, {%r1295, %r1296, %r1297, %r1298, %r1299, %r1300, %r1301, %r1302}, {%r1508, %r1509, %r1510, %r1511};
	@%p113 bra 	$L__BB1_196;
	setp.eq.s32 	%p114, %r36, 2;
	add.s32 	%r1303, %r272, 32;
	wmma.load.a.sync.aligned.row.m16n16k16.shared.f16 	{%r1304, %r1305, %r1306, %r1307, %r1308, %r1309, %r1310, %r1311}, [%r1303], %r12;
	shl.b32 	%r1312, %r10, 5;
	add.s32 	%r1313, %r273, %r1312;
	wmma.load.b.sync.aligned.row.m16n16k16.shared.f16 	{%r1314, %r1315, %r1316, %r1317, %r1318, %r1319, %r1320, %r1321}, [%r1313], %r10;
	wmma.mma.sync.aligned.row.row.m16n16k16.f16.f16 {%r1508, %r1509, %r1510, %r1511}, {%r1304, %r1305, %r1306, %r1307, %r1308, %r1309, %r1310, %r1311}, {%r1314, %r1315, %r1316, %r1317, %r1318, %r1319, %r1320, %r1321}, {%r1508, %r1509, %r1510, %r1511};
	@%p114 bra 	$L__BB1_196;
	add.s32 	%r1322, %r272, 64;
	wmma.load.a.sync.aligned.row.m16n16k16.shared.f16 	{%r1323, %r1324, %r1325, %r1326, %r1327, %r1328, %r1329, %r1330}, [%r1322], %r12;
	shl.b32 	%r1331, %r10, 6;
	add.s32 	%r1332, %r273, %r1331;
	wmma.load.b.sync.aligned.row.m16n16k16.shared.f16 	{%r1333, %r1334, %r1335, %r1336, %r1337, %r1338, %r1339, %r1340}, [%r1332], %r10;
	wmma.mma.sync.aligned.row.row.m16n16k16.f16.f16 {%r1508, %r1509, %r1510, %r1511}, {%r1323, %r1324, %r1325, %r1326, %r1327, %r1328, %r1329, %r1330}, {%r1333, %r1334, %r1335, %r1336, %r1337, %r1338, %r1339, %r1340}, {%r1508, %r1509, %r1510, %r1511};
$L__BB1_196:
	add.s32 	%r1341, %r1492, %r188;
	shl.b32 	%r1342, %r1341, 1;
	add.s32 	%r1343, %r20, %r1342;
	wmma.store.d.sync.aligned.row.m16n16k16.shared.f16 	[%r1343], {%r1508, %r1509, %r1510, %r1511}, %r10;
	add.s32 	%r1492, %r1492, 16;
	setp.lt.s32 	%p115, %r1492, %r316;
	@%p115 bra 	$L__BB1_189;
	bra.uni 	$L__BB1_184;
$L__BB1_197:
	.pragma "nounroll";
	add.s32 	%r1139, %r1469, %r188;
	shl.b32 	%r1140, %r1139, 1;
	add.s32 	%r1141, %r20, %r1140;
	wmma.store.d.sync.aligned.row.m16n16k16.shared.f16 	[%r1141], {%r185, %r185, %r185, %r185}, %r10;
	add.s32 	%r1142, %r1141, 32;
	wmma.store.d.sync.aligned.row.m16n16k16.shared.f16 	[%r1142], {%r185, %r185, %r185, %r185}, %r10;
	add.s32 	%r1143, %r1141, 64;
	wmma.store.d.sync.aligned.row.m16n16k16.shared.f16 	[%r1143], {%r185, %r185, %r185, %r185}, %r10;
	add.s32 	%r1144, %r1141, 96;
	wmma.store.d.sync.aligned.row.m16n16k16.shared.f16 	[%r1144], {%r185, %r185, %r185, %r185}, %r10;
	add.s32 	%r1145, %r1141, 128;
	wmma.store.d.sync.aligned.row.m16n16k16.shared.f16 	[%r1145], {%r185, %r185, %r185, %r185}, %r10;
	add.s32 	%r1146, %r1141, 160;
	wmma.store.d.sync.aligned.row.m16n16k16.shared.f16 	[%r1146], {%r185, %r185, %r185, %r185}, %r10;
	add.s32 	%r1147, %r1141, 192;
	wmma.store.d.sync.aligned.row.m16n16k16.shared.f16 	[%r1147], {%r185, %r185, %r185, %r185}, %r10;
	add.s32 	%r1148, %r1141, 224;
	wmma.store.d.sync.aligned.row.m16n16k16.shared.f16 	[%r1148], {%r185, %r185, %r185, %r185}, %r10;
	add.s32 	%r1149, %r1141, 256;
	wmma.store.d.sync.aligned.row.m16n16k16.shared.f16 	[%r1149], {%r185, %r185, %r185, %r185}, %r10;
	add.s32 	%r1150, %r1141, 288;
	wmma.store.d.sync.aligned.row.m16n16k16.shared.f16 	[%r1150], {%r185, %r185, %r185, %r185}, %r10;
	add.s32 	%r1151, %r1141, 320;
	wmma.store.d.sync.aligned.row.m16n16k16.shared.f16 	[%r1151], {%r185, %r185, %r185, %r185}, %r10;
	add.s32 	%r1152, %r1141, 352;
	wmma.store.d.sync.aligned.row.m16n16k16.shared.f16 	[%r1152], {%r185, %r185, %r185, %r185}, %r10;
	add.s32 	%r1153, %r1141, 384;
	wmma.store.d.sync.aligned.row.m16n16k16.shared.f16 	[%r1153], {%r185, %r185, %r185, %r185}, %r10;
	add.s32 	%r1154, %r1141, 416;
	wmma.store.d.sync.aligned.row.m16n16k16.shared.f16 	[%r1154], {%r185, %r185, %r185, %r185}, %r10;
	add.s32 	%r1155, %r1141, 448;
	wmma.store.d.sync.aligned.row.m16n16k16.shared.f16 	[%r1155], {%r185, %r185, %r185, %r185}, %r10;
	add.s32 	%r1156, %r1141, 480;
	wmma.store.d.sync.aligned.row.m16n16k16.shared.f16 	[%r1156], {%r185, %r185, %r185, %r185}, %r10;
	add.s32 	%r1469, %r1469, 256;
	add.s32 	%r1468, %r1468, 16;
	add.s32 	%r1157, %r316, -1;
	shr.u32 	%r1158, %r1157, 4;
	add.s32 	%r1159, %r1158, 1;
	and.b32  	%r1160, %r1159, 536870896;
	setp.ne.s32 	%p102, %r1468, %r1160;
	@%p102 bra 	$L__BB1_197;
$L__BB1_198:
	add.s32 	%r1161, %r316, -1;
	shr.u32 	%r1162, %r1161, 4;
	add.s32 	%r1163, %r1162, 1;
	and.b32  	%r202, %r1163, 15;
	setp.eq.s32 	%p103, %r202, 0;
	@%p103 bra 	$L__BB1_184;
	add.s32 	%r1164, %r202, -1;
	setp.lt.u32 	%p104, %r1164, 7;
	@%p104 bra 	$L__BB1_201;
	add.s32 	%r1165, %r1469, %r188;
	shl.b32 	%r1166, %r1165, 1;
	add.s32 	%r1167, %r20, %r1166;
	wmma.store.d.sync.aligned.row.m16n16k16.shared.f16 	[%r1167], {%r185, %r185, %r185, %r185}, %r10;
	add.s32 	%r1168, %r1167, 32;
	wmma.store.d.sync.aligned.row.m16n16k16.shared.f16 	[%r1168], {%r185, %r185, %r185, %r185}, %r10;
	add.s32 	%r1169, %r1167, 64;
	wmma.store.d.sync.aligned.row.m16n16k16.shared.f16 	[%r1169], {%r185, %r185, %r185, %r185}, %r10;
	add.s32 	%r1170, %r1167, 96;
	wmma.store.d.sync.aligned.row.m16n16k16.shared.f16 	[%r1170], {%r185, %r185, %r185, %r185}, %r10;
	add.s32 	%r1171, %r1167, 128;
	wmma.store.d.sync.aligned.row.m16n16k16.shared.f16 	[%r1171], {%r185, %r185, %r185, %r185}, %r10;
	add.s32 	%r1172, %r1167, 160;
	wmma.store.d.sync.aligned.row.m16n16k16.shared.f16 	[%r1172], {%r185, %r185, %r185, %r185}, %r10;
	add.s32 	%r1173, %r1167, 192;
	wmma.store.d.sync.aligned.row.m16n16k16.shared.f16 	[%r1173], {%r185, %r185, %r185, %r185}, %r10;
	add.s32 	%r1174, %r1167, 224;
	wmma.store.d.sync.aligned.row.m16n16k16.shared.f16 	[%r1174], {%r185, %r185, %r185, %r185}, %r10;
	add.s32 	%r1469, %r1469, 128;
$L__BB1_201:
	and.b32  	%r205, %r1163, 7;
	setp.eq.s32 	%p105, %r205, 0;
	@%p105 bra 	$L__BB1_184;
	add.s32 	%r1178, %r205, -1;
	setp.lt.u32 	%p106, %r1178, 3;
	@%p106 bra 	$L__BB1_204;
	add.s32 	%r1179, %r1469, %r188;
	shl.b32 	%r1180, %r1179, 1;
	add.s32 	%r1181, %r20, %r1180;
	wmma.store.d.sync.aligned.row.m16n16k16.shared.f16 	[%r1181], {%r185, %r185, %r185, %r185}, %r10;
	add.s32 	%r1182, %r1181, 32;
	wmma.store.d.sync.aligned.row.m16n16k16.shared.f16 	[%r1182], {%r185, %r185, %r185, %r185}, %r10;
	add.s32 	%r1183, %r1181, 64;
	wmma.store.d.sync.aligned.row.m16n16k16.shared.f16 	[%r1183], {%r185, %r185, %r185, %r185}, %r10;
	add.s32 	%r1184, %r1181, 96;
	wmma.store.d.sync.aligned.row.m16n16k16.shared.f16 	[%r1184], {%r185, %r185, %r185, %r185}, %r10;
	add.s32 	%r1469, %r1469, 64;
$L__BB1_204:
	setp.eq.s32 	%p107, %r37, 0;
	@%p107 bra 	$L__BB1_184;
	setp.eq.s32 	%p108, %r37, 1;
	add.s32 	%r1185, %r1469, %r188;
	shl.b32 	%r1186, %r1185, 1;
	add.s32 	%r208, %r20, %r1186;
	wmma.store.d.sync.aligned.row.m16n16k16.shared.f16 	[%r208], {%r185, %r185, %r185, %r185}, %r10;
	@%p108 bra 	$L__BB1_184;
	setp.eq.s32 	%p109, %r37, 2;
	add.s32 	%r1187, %r208, 32;
	wmma.store.d.sync.aligned.row.m16n16k16.shared.f16 	[%r1187], {%r185, %r185, %r185, %r185}, %r10;
	@%p109 bra 	$L__BB1_184;
	add.s32 	%r1188, %r208, 64;
	wmma.store.d.sync.aligned.row.m16n16k16.shared.f16 	[%r1188], {%r185, %r185, %r185, %r185}, %r10;
	bra.uni 	$L__BB1_184;
$L__BB1_208:
	setp.lt.u32 	%p91, %r316, 17;
	mov.b32 	%r1466, 0;
	@%p91 bra 	$L__BB1_182;
	mov.b32 	%r1466, 0;
	mov.u32 	%r1465, %r1466;
	bra.uni 	$L__BB1_181;
$L__BB1_210:
	setp.lt.u32 	%p101, %r316, 241;
	mov.b32 	%r1469, 0;
	@%p101 bra 	$L__BB1_198;
	mov.b32 	%r1469, 0;
	mov.u32 	%r1468, %r1469;
	bra.uni 	$L__BB1_197;

}
	// .globl	_Z32block_attn_mask_1warp_n64_kernelP6__halfS0_S0_PKiS2_S2_S2_S0_S2_S2_iiifiiii
.visible .entry _Z32block_attn_mask_1warp_n64_kernelP6__halfS0_S0_PKiS2_S2_S2_S0_S2_S2_iiifiiii(
	.param .u64 .ptr .align 1 _Z32block_attn_mask_1warp_n64_kernelP6__halfS0_S0_PKiS2_S2_S2_S0_S2_S2_iiifiiii_param_0,
	.param .u64 .ptr .align 1 _Z32block_attn_mask_1warp_n64_kernelP6__halfS0_S0_PKiS2_S2_S2_S0_S2_S2_iiifiiii_param_1,
	.param .u64 .ptr .align 1 _Z32block_attn_mask_1warp_n64_kernelP6__halfS0_S0_PKiS2_S2_S2_S0_S2_S2_iiifiiii_param_2,
	.param .u64 .ptr .align 1 _Z32block_attn_mask_1warp_n64_kernelP6__halfS0_S0_PKiS2_S2_S2_S0_S2_S2_iiifiiii_param_3,
	.param .u64 .ptr .align 1 _Z32block_attn_mask_1warp_n64_kernelP6__halfS0_S0_PKiS2_S2_S2_S0_S2_S2_iiifiiii_param_4,
	.param .u64 .ptr .align 1 _Z32block_attn_mask_1warp_n64_kernelP6__halfS0_S0_PKiS2_S2_S2_S0_S2_S2_iiifiiii_param_5,
	.param .u64 .ptr .align 1 _Z32block_attn_mask_1warp_n64_kernelP6__halfS0_S0_PKiS2_S2_S2_S0_S2_S2_iiifiiii_param_6,
	.param .u64 .ptr .align 1 _Z32block_attn_mask_1warp_n64_kernelP6__halfS0_S0_PKiS2_S2_S2_S0_S2_S2_iiifiiii_param_7,
	.param .u64 .ptr .align 1 _Z32block_attn_mask_1warp_n64_kernelP6__halfS0_S0_PKiS2_S2_S2_S0_S2_S2_iiifiiii_param_8,
	.param .u64 .ptr .align 1 _Z32block_attn_mask_1warp_n64_kernelP6__halfS0_S0_PKiS2_S2_S2_S0_S2_S2_iiifiiii_param_9,
	.param .u32 _Z32block_attn_mask_1warp_n64_kernelP6__halfS0_S0_PKiS2_S2_S2_S0_S2_S2_iiifiiii_param_10,
	.param .u32 _Z32block_attn_mask_1warp_n64_kernelP6__halfS0_S0_PKiS2_S2_S2_S0_S2_S2_iiifiiii_param_11,
	.param .u32 _Z32block_attn_mask_1warp_n64_kernelP6__halfS0_S0_PKiS2_S2_S2_S0_S2_S2_iiifiiii_param_12,
	.param .f32 _Z32block_attn_mask_1warp_n64_kernelP6__halfS0_S0_PKiS2_S2_S2_S0_S2_S2_iiifiiii_param_13,
	.param .u32 _Z32block_attn_mask_1warp_n64_kernelP6__halfS0_S0_PKiS2_S2_S2_S0_S2_S2_iiifiiii_param_14,
	.param .u32 _Z32block_attn_mask_1warp_n64_kernelP6__halfS0_S0_PKiS2_S2_S2_S0_S2_S2_iiifiiii_param_15,
	.param .u32 _Z32block_attn_mask_1warp_n64_kernelP6__halfS0_S0_PKiS2_S2_S2_S0_S2_S2_iiifiiii_param_16,
	.param .u32 _Z32block_attn_mask_1warp_n64_kernelP6__halfS0_S0_PKiS2_S2_S2_S0_S2_S2_iiifiiii_param_17
)
{
	.local .align 16 .b8 	__local_depot2[256];
	.reg .b64 	%SP;
	.reg .b64 	%SPL;
	.reg .pred 	%p<143>;
	.reg .b16 	%rs<418>;
	.reg .b32 	%r<1496>;
	.reg .b32 	%f<838>;
	.reg .b64 	%rd<157>;

	mov.u64 	%SPL, __local_depot2;
	ld.param.u64 	%rd11, [_Z32block_attn_mask_1warp_n64_kernelP6__halfS0_S0_PKiS2_S2_S2_S0_S2_S2_iiifiiii_param_1];
	ld.param.u64 	%rd12, [_Z32block_attn_mask_1warp_n64_kernelP6__halfS0_S0_PKiS2_S2_S2_S0_S2_S2_iiifiiii_param_2];
	ld.param.u32 	%r310, [_Z32block_attn_mask_1warp_n64_kernelP6__halfS0_S0_PKiS2_S2_S2_S0_S2_S2_iiifiiii_param_10];
	ld.param.u32 	%r311, [_Z32block_attn_mask_1warp_n64_kernelP6__halfS0_S0_PKiS2_S2_S2_S0_S2_S2_iiifiiii_param_11];
	ld.param.f32 	%f69, [_Z32block_attn_mask_1warp_n64_kernelP6__halfS0_S0_PKiS2_S2_S2_S0_S2_S2_iiifiiii_param_13];
	ld.param.u32 	%r312, [_Z32block_attn_mask_1warp_n64_kernelP6__halfS0_S0_PKiS2_S2_S2_S0_S2_S2_iiifiiii_param_14];
	ld.param.u32 	%r313, [_Z32block_attn_mask_1warp_n64_kernelP6__halfS0_S0_PKiS2_S2_S2_S0_S2_S2_iiifiiii_param_15];
	ld.param.u32 	%r315, [_Z32block_attn_mask_1warp_n64_kernelP6__halfS0_S0_PKiS2_S2_S2_S0_S2_S2_iiifiiii_param_17];
	add.u64 	%rd1, %SPL, 0;
	add.u64 	%rd2, %SPL, 0;
	mov.u32 	%r1, %ctaid.x;
	mov.u32 	%r2, %tid.x;
	setp.gt.s32 	%p2, %r310, 32;
	@%p2 bra 	$L__BB2_2;
	div.s32 	%r1379, 32, %r310;
	bra.uni 	$L__BB2_3;
$L__BB2_2:
	shr.u32 	%r1380, %r310, 5;
$L__BB2_3:
	ld.param.u64 	%rd151, [_Z32block_attn_mask_1warp_n64_kernelP6__halfS0_S0_PKiS2_S2_S2_S0_S2_S2_iiifiiii_param_5];
	ld.param.u64 	%rd148, [_Z32block_attn_mask_1warp_n64_kernelP6__halfS0_S0_PKiS2_S2_S2_S0_S2_S2_iiifiiii_param_3];
	mul.lo.s32 	%r7, %r310, %r1;
	mov.u32 	%r318, %ctaid.y;
	mul.lo.s32 	%r319, %r312, %r318;
	mov.u32 	%r320, %ctaid.z;
	mad.lo.s32 	%r8, %r313, %r320, %r319;
	mul.lo.s32 	%r321, %r315, %r310;
	mul.lo.s32 	%r322, %r315, %r311;
	mul.lo.s32 	%r323, %r311, %r310;
	add.s32 	%r9, %r315, 16;
	shl.b32 	%r324, %r310, 4;
	add.s32 	%r10, %r321, %r324;
	shl.b32 	%r325, %r311, 4;
	add.s32 	%r326, %r322, %r325;
	add.s32 	%r11, %r311, 16;
	add.s32 	%r327, %r323, %r324;
	shr.s32 	%r328, %r321, 31;
	shr.u32 	%r329, %r328, 27;
	add.s32 	%r330, %r321, %r329;
	shr.s32 	%r12, %r330, 5;
	shr.s32 	%r331, %r322, 31;
	shr.u32 	%r332, %r331, 27;
	add.s32 	%r333, %r322, %r332;
	shr.s32 	%r334, %r323, 31;
	shr.u32 	%r335, %r334, 27;
	add.s32 	%r336, %r323, %r335;
	shr.s32 	%r13, %r336, 5;
	shr.s32 	%r14, %r330, 6;
	shr.s32 	%r15, %r333, 6;
	shr.s32 	%r16, %r336, 6;
	shl.b32 	%r337, %r10, 1;
	mov.u32 	%r338, shared_mem;
	add.s32 	%r17, %r338, %r337;
	shl.b32 	%r339, %r326, 1;
	add.s32 	%r18, %r17, %r339;
	shl.b32 	%r340, %r327, 1;
	add.s32 	%r19, %r18, %r340;
	cvta.to.global.u64 	%rd22, %rd148;
	mul.wide.u32 	%rd23, %r1, 4;
	add.s64 	%rd24, %rd22, %rd23;
	ld.global.u32 	%r341, [%rd24+4];
	ld.global.u32 	%r342, [%rd24];
	sub.s32 	%r20, %r341, %r342;
	cvta.to.global.u64 	%rd25, %rd151;
	add.s64 	%rd26, %rd25, %rd23;
	ld.global.u32 	%r343, [%rd26+4];
	ld.global.u32 	%r344, [%rd26];
	sub.s32 	%r21, %r343, %r344;
	setp.lt.s32 	%p3, %r14, 1;
	@%p3 bra 	$L__BB2_12;
	ld.param.u32 	%r1375, [_Z32block_attn_mask_1warp_n64_kernelP6__halfS0_S0_PKiS2_S2_S2_S0_S2_S2_iiifiiii_param_16];
	mad.lo.s32 	%r346, %r1375, %r7, %r8;
	shr.u32 	%r347, %r346, 31;
	add.s32 	%r348, %r346, %r347;
	shr.s32 	%r349, %r348, 1;
	cvt.s64.s32 	%rd3, %r349;
	setp.lt.u32 	%p4, %r14, 4;
	mov.b32 	%r1383, 0;
	@%p4 bra 	$L__BB2_7;
	and.b32  	%r1383, %r14, 2147483644;
	mov.b32 	%r1381, 0;
$L__BB2_6:
	.pragma "nounroll";
	ld.param.u64 	%rd144, [_Z32block_attn_mask_1warp_n64_kernelP6__halfS0_S0_PKiS2_S2_S2_S0_S2_S2_iiifiiii_param_0];
	mad.lo.s32 	%r356, %r1381, 40, %r2;
	shl.b32 	%r357, %r1381, 3;
	sub.s32 	%r358, %r356, %r357;
	cvt.u64.u32 	%rd31, %r358;
	add.s64 	%rd32, %rd31, %rd3;
	shl.b64 	%rd33, %rd32, 2;
	add.s64 	%rd27, %rd144, %rd33;
	shl.b32 	%r359, %r356, 2;
	add.s32 	%r351, %r338, %r359;
	// begin inline asm
	cp.async.ca.shared.global [%r351], [%rd27], 4, 4;
	// end inline asm
	mov.f32 	%f70, 0f00000000;
	// begin inline asm
	{.reg .f16 low;
  cvt.rn.f16.f32 low, %f70;
  mov.b32 %r352, {low,low};}

	// end inline asm
	add.s32 	%r361, %r19, %r359;
	st.shared.u32 	[%r361], %r352;
	add.s64 	%rd28, %rd27, 128;
	add.s32 	%r353, %r351, 160;
	// begin inline asm
	cp.async.ca.shared.global [%r353], [%rd28], 4, 4;
	// end inline asm
	st.shared.u32 	[%r361+160], %r352;
	add.s64 	%rd29, %rd27, 256;
	add.s32 	%r354, %r351, 320;
	// begin inline asm
	cp.async.ca.shared.global [%r354], [%rd29], 4, 4;
	// end inline asm
	st.shared.u32 	[%r361+320], %r352;
	add.s64 	%rd30, %rd27, 384;
	add.s32 	%r355, %r351, 480;
	// begin inline asm
	cp.async.ca.shared.global [%r355], [%rd30], 4, 4;
	// end inline asm
	st.shared.u32 	[%r361+480], %r352;
	add.s32 	%r1381, %r1381, 4;
	setp.ne.s32 	%p5, %r1381, %r1383;
	@%p5 bra 	$L__BB2_6;
$L__BB2_7:
	and.b32  	%r362, %r14, 3;
	setp.eq.s32 	%p6, %r362, 0;
	@%p6 bra 	$L__BB2_12;
	setp.eq.s32 	%p7, %r362, 1;
	@%p7 bra 	$L__BB2_10;
	ld.param.u64 	%rd145, [_Z32block_attn_mask_1warp_n64_kernelP6__halfS0_S0_PKiS2_S2_S2_S0_S2_S2_iiifiiii_param_0];
	mad.lo.s32 	%r366, %r1383, 40, %r2;
	shl.b32 	%r367, %r1383, 3;
	sub.s32 	%r368, %r366, %r367;
	cvt.u64.u32 	%rd36, %r368;
	add.s64 	%rd37, %rd36, %rd3;
	shl.b64 	%rd38, %rd37, 2;
	add.s64 	%rd34, %rd145, %rd38;
	shl.b32 	%r369, %r366, 2;
	add.s32 	%r363, %r338, %r369;
	// begin inline asm
	cp.async.ca.shared.global [%r363], [%rd34], 4, 4;
	// end inline asm
	mov.f32 	%f71, 0f00000000;
	// begin inline asm
	{.reg .f16 low;
  cvt.rn.f16.f32 low, %f71;
  mov.b32 %r364, {low,low};}

	// end inline asm
	add.s32 	%r371, %r19, %r369;
	st.shared.u32 	[%r371], %r364;
	add.s32 	%r372, %r368, 32;
	cvt.u64.u32 	%rd39, %r372;
	add.s64 	%rd40, %rd39, %rd3;
	shl.b64 	%rd41, %rd40, 2;
	add.s64 	%rd35, %rd145, %rd41;
	add.s32 	%r365, %r363, 160;
	// begin inline asm
	cp.async.ca.shared.global [%r365], [%rd35], 4, 4;
	// end inline asm
	st.shared.u32 	[%r371+160], %r364;
	add.s32 	%r1383, %r1383, 2;
$L__BB2_10:
	and.b32  	%r373, %r12, 2;
	setp.eq.s32 	%p8, %r373, 0;
	@%p8 bra 	$L__BB2_12;
	ld.param.u64 	%rd146, [_Z32block_attn_mask_1warp_n64_kernelP6__halfS0_S0_PKiS2_S2_S2_S0_S2_S2_iiifiiii_param_0];
	mad.lo.s32 	%r376, %r1383, 40, %r2;
	shl.b32 	%r377, %r1383, 3;
	sub.s32 	%r378, %r376, %r377;
	cvt.u64.u32 	%rd43, %r378;
	add.s64 	%rd44, %rd43, %rd3;
	shl.b64 	%rd45, %rd44, 2;
	add.s64 	%rd42, %rd146, %rd45;
	shl.b32 	%r379, %r376, 2;
	add.s32 	%r374, %r338, %r379;
	// begin inline asm
	cp.async.ca.shared.global [%r374], [%rd42], 4, 4;
	// end inline asm
	mov.f32 	%f72, 0f00000000;
	// begin inline asm
	{.reg .f16 low;
  cvt.rn.f16.f32 low, %f72;
  mov.b32 %r375, {low,low};}

	// end inline asm
	add.s32 	%r381, %r19, %r379;
	st.shared.u32 	[%r381], %r375;
$L__BB2_12:
	add.s32 	%r28, %r19, %r337;
	shl.b32 	%r383, %r310, 2;
	add.s32 	%r384, %r28, %r383;
	add.s32 	%r29, %r384, %r383;
	add.s32 	%r30, %r29, %r383;
	// begin inline asm
	cp.async.commit_group;
	// end inline asm
	// begin inline asm
	cp.async.wait_group 0;
	// end inline asm
	bar.sync 	0;
	add.s32 	%r385, %r21, %r20;
	setp.lt.s32 	%p9, %r385, 1;
	@%p9 bra 	$L__BB2_39;
	shr.u32 	%r387, %r311, 31;
	add.s32 	%r388, %r311, %r387;
	shr.s32 	%r389, %r388, 1;
	add.s32 	%r31, %r389, -1;
	and.b32  	%r32, %r389, 3;
	and.b32  	%r33, %r389, 7;
	add.s32 	%r390, %r311, -1;
	shr.u32 	%r391, %r390, 4;
	add.s32 	%r392, %r391, 1;
	add.s32 	%r393, %r315, -1;
	shr.u32 	%r394, %r393, 4;
	add.s32 	%r395, %r394, 1;
	min.s32 	%r396, %r310, %r311;
	setp.lt.s32 	%p1, %r396, 1;
	and.b32  	%r34, %r392, 536870896;
	and.b32  	%r35, %r392, 3;
	and.b32  	%r36, %r395, 3;
	and.b32  	%r37, %r395, 536870908;
	and.b32  	%r38, %r13, 30;
	and.b32  	%r39, %r13, 14;
	and.b32  	%r40, %r389, 1073741820;
	and.b32  	%r41, %r389, 1;
	and.b32  	%r42, %r389, 1073741816;
	and.b32  	%r43, %r395, 536870910;
	and.b32  	%r44, %r392, 536870908;
	mov.b32 	%r1384, 0;
	mov.u32 	%r1385, %r1384;
	mov.u32 	%r1386, %r1384;
$L__BB2_14:
	ld.param.u64 	%rd156, [_Z32block_attn_mask_1warp_n64_kernelP6__halfS0_S0_PKiS2_S2_S2_S0_S2_S2_iiifiiii_param_9];
	ld.param.u64 	%rd155, [_Z32block_attn_mask_1warp_n64_kernelP6__halfS0_S0_PKiS2_S2_S2_S0_S2_S2_iiifiiii_param_8];
	setp.lt.s32 	%p10, %r15, 1;
	cvta.to.global.u64 	%rd46, %rd155;
	mov.u32 	%r397, %ctaid.x;
	mul.wide.u32 	%rd47, %r397, 4;
	add.s64 	%rd48, %rd46, %rd47;
	ld.global.u32 	%r398, [%rd48];
	add.s32 	%r399, %r398, %r1384;
	cvta.to.global.u64 	%rd49, %rd156;
	mul.wide.s32 	%rd50, %r399, 4;
	add.s64 	%rd51, %rd49, %rd50;
	ld.global.u32 	%r51, [%rd51];
	mul.lo.s32 	%r52, %r51, %r311;
	@%p10 bra 	$L__BB2_22;
	ld.param.u32 	%r1376, [_Z32block_attn_mask_1warp_n64_kernelP6__halfS0_S0_PKiS2_S2_S2_S0_S2_S2_iiifiiii_param_16];
	setp.lt.u32 	%p11, %r15, 4;
	mad.lo.s32 	%r401, %r52, %r1376, %r8;
	shr.u32 	%r402, %r401, 31;
	add.s32 	%r403, %r401, %r402;
	shr.s32 	%r404, %r403, 1;
	cvt.s64.s32 	%rd5, %r404;
	mov.b32 	%r1388, 0;
	@%p11 bra 	$L__BB2_18;
	mov.b32 	%r1387, 0;
$L__BB2_17:
	.pragma "nounroll";
	mad.lo.s32 	%r410, %r1387, 40, %r2;
	shl.b32 	%r411, %r1387, 3;
	sub.s32 	%r412, %r410, %r411;
	cvt.u64.u32 	%rd56, %r412;
	add.s64 	%rd57, %rd56, %rd5;
	shl.b64 	%rd58, %rd57, 2;
	add.s64 	%rd52, %rd11, %rd58;
	shl.b32 	%r413, %r410, 2;
	add.s32 	%r406, %r17, %r413;
	// begin inline asm
	cp.async.ca.shared.global [%r406], [%rd52], 4, 4;
	// end inline asm
	add.s64 	%rd53, %rd52, 128;
	add.s32 	%r407, %r406, 160;
	// begin inline asm
	cp.async.ca.shared.global [%r407], [%rd53], 4, 4;
	// end inline asm
	add.s64 	%rd54, %rd52, 256;
	add.s32 	%r408, %r406, 320;
	// begin inline asm
	cp.async.ca.shared.global [%r408], [%rd54], 4, 4;
	// end inline asm
	add.s64 	%rd55, %rd52, 384;
	add.s32 	%r409, %r406, 480;
	// begin inline asm
	cp.async.ca.shared.global [%r409], [%rd55], 4, 4;
	// end inline asm
	add.s32 	%r1387, %r1387, 4;
	and.b32  	%r1388, %r15, 2147483644;
	setp.ne.s32 	%p12, %r1387, %r1388;
	@%p12 bra 	$L__BB2_17;
$L__BB2_18:
	and.b32  	%r57, %r15, 3;
	setp.eq.s32 	%p13, %r57, 0;
	@%p13 bra 	$L__BB2_22;
	setp.eq.s32 	%p14, %r57, 1;
	mad.lo.s32 	%r415, %r1388, 40, %r2;
	shl.b32 	%r416, %r1388, 3;
	sub.s32 	%r58, %r415, %r416;
	cvt.u64.u32 	%rd60, %r58;
	add.s64 	%rd61, %rd60, %rd5;
	shl.b64 	%rd62, %rd61, 2;
	add.s64 	%rd59, %rd11, %rd62;
	shl.b32 	%r417, %r415, 2;
	add.s32 	%r414, %r17, %r417;
	// begin inline asm
	cp.async.ca.shared.global [%r414], [%rd59], 4, 4;
	// end inline asm
	@%p14 bra 	$L__BB2_22;
	setp.eq.s32 	%p15, %r57, 2;
	add.s32 	%r419, %r58, 32;
	cvt.u64.u32 	%rd64, %r419;
	add.s64 	%rd65, %rd64, %rd5;
	shl.b64 	%rd66, %rd65, 2;
	add.s64 	%rd63, %rd11, %rd66;
	add.s32 	%r418, %r414, 160;
	// begin inline asm
	cp.async.ca.shared.global [%r418], [%rd63], 4, 4;
	// end inline asm
	@%p15 bra 	$L__BB2_22;
	add.s32 	%r421, %r58, 64;
	cvt.u64.u32 	%rd68, %r421;
	add.s64 	%rd69, %rd68, %rd5;
	shl.b64 	%rd70, %rd69, 2;
	add.s64 	%rd67, %rd11, %rd70;
	add.s32 	%r420, %r414, 320;
	// begin inline asm
	cp.async.ca.shared.global [%r420], [%rd67], 4, 4;
	// end inline asm
$L__BB2_22:
	// begin inline asm
	cp.async.commit_group;
	// end inline asm
	// begin inline asm
	cp.async.wait_group 0;
	// end inline asm
	bar.sync 	0;
	@%p1 bra 	$L__BB2_88;
	setp.gt.s32 	%p16, %r315, 0;
	@%p16 bra 	$L__BB2_77;
	mov.f32 	%f73, 0f00000000;
	// begin inline asm
	{  cvt.rn.f16.f32 %rs47, %f73;}

	// end inline asm
	mov.b32 	%r60, {%rs47, %rs47};
	mov.b32 	%r1410, 0;
$L__BB2_25:
	setp.lt.u32 	%p17, %r311, 241;
	mul.lo.s32 	%r109, %r1410, %r11;
	mov.b32 	%r1413, 0;
	@%p17 bra 	$L__BB2_28;
	mov.b32 	%r1413, 0;
	mov.u32 	%r1412, %r1413;
$L__BB2_27:
	.pragma "nounroll";
	add.s32 	%r425, %r1413, %r109;
	shl.b32 	%r426, %r425, 1;
	add.s32 	%r427, %r18, %r426;
	wmma.store.d.sync.aligned.row.m16n16k16.shared.f16 	[%r427], {%r60, %r60, %r60, %r60}, %r11;
	add.s32 	%r428, %r427, 32;
	wmma.store.d.sync.aligned.row.m16n16k16.shared.f16 	[%r428], {%r60, %r60, %r60, %r60}, %r11;
	add.s32 	%r429, %r427, 64;
	wmma.store.d.sync.aligned.row.m16n16k16.shared.f16 	[%r429], {%r60, %r60, %r60, %r60}, %r11;
	add.s32 	%r430, %r427, 96;
	wmma.store.d.sync.aligned.row.m16n16k16.shared.f16 	[%r430], {%r60, %r60, %r60, %r60}, %r11;
	add.s32 	%r431, %r427, 128;
	wmma.store.d.sync.aligned.row.m16n16k16.shared.f16 	[%r431], {%r60, %r60, %r60, %r60}, %r11;
	add.s32 	%r432, %r427, 160;
	wmma.store.d.sync.aligned.row.m16n16k16.shared.f16 	[%r432], {%r60, %r60, %r60, %r60}, %r11;
	add.s32 	%r433, %r427, 192;
	wmma.store.d.sync.aligned.row.m16n16k16.shared.f16 	[%r433], {%r60, %r60, %r60, %r60}, %r11;
	add.s32 	%r434, %r427, 224;
	wmma.store.d.sync.aligned.row.m16n16k16.shared.f16 	[%r434], {%r60, %r60, %r60, %r60}, %r11;
	add.s32 	%r435, %r427, 256;
	wmma.store.d.sync.aligned.row.m16n16k16.shared.f16 	[%r435], {%r60, %r60, %r60, %r60}, %r11;
	add.s32 	%r436, %r427, 288;
	wmma.store.d.sync.aligned.row.m16n16k16.shared.f16 	[%r436], {%r60, %r60, %r60, %r60}, %r11;
	add.s32 	%r437, %r427, 320;
	wmma.store.d.sync.aligned.row.m16n16k16.shared.f16 	[%r437], {%r60, %r60, %r60, %r60}, %r11;
	add.s32 	%r438, %r427, 352;
	wmma.store.d.sync.aligned.row.m16n16k16.shared.f16 	[%r438], {%r60, %r60, %r60, %r60}, %r11;
	add.s32 	%r439, %r427, 384;
	wmma.store.d.sync.aligned.row.m16n16k16.shared.f16 	[%r439], {%r60, %r60, %r60, %r60}, %r11;
	add.s32 	%r440, %r427, 416;
	wmma.store.d.sync.aligned.row.m16n16k16.shared.f16 	[%r440], {%r60, %r60, %r60, %r60}, %r11;
	add.s32 	%r441, %r427, 448;
	wmma.store.d.sync.aligned.row.m16n16k16.shared.f16 	[%r441], {%r60, %r60, %r60, %r60}, %r11;
	add.s32 	%r442, %r427, 480;
	wmma.store.d.sync.aligned.row.m16n16k16.shared.f16 	[%r442], {%r60, %r60, %r60, %r60}, %r11;
	add.s32 	%r1413, %r1413, 256;
	add.s32 	%r1412, %r1412, 16;
	setp.ne.s32 	%p18, %r1412, %r34;
	@%p18 bra 	$L__BB2_27;
$L__BB2_28:
	add.s32 	%r443, %r311, -1;
	shr.u32 	%r444, %r443, 4;
	add.s32 	%r445, %r444, 1;
	and.b32  	%r115, %r445, 15;
	setp.eq.s32 	%p19, %r115, 0;
	@%p19 bra 	$L__BB2_38;
	add.s32 	%r446, %r115, -1;
	setp.lt.u32 	%p20, %r446, 7;
	@%p20 bra 	$L__BB2_31;
	add.s32 	%r447, %r1413, %r109;
	shl.b32 	%r448, %r447, 1;
	add.s32 	%r449, %r18, %r448;
	wmma.store.d.sync.aligned.row.m16n16k16.shared.f16 	[%r449], {%r60, %r60, %r60, %r60}, %r11;
	add.s32 	%r450, %r449, 32;
	wmma.store.d.sync.aligned.row.m16n16k16.shared.f16 	[%r450], {%r60, %r60, %r60, %r60}, %r11;
	add.s32 	%r451, %r449, 64;
	wmma.store.d.sync.aligned.row.m16n16k16.shared.f16 	[%r451], {%r60, %r60, %r60, %r60}, %r11;
	add.s32 	%r452, %r449, 96;
	wmma.store.d.sync.aligned.row.m16n16k16.shared.f16 	[%r452], {%r60, %r60, %r60, %r60}, %r11;
	add.s32 	%r453, %r449, 128;
	wmma.store.d.sync.aligned.row.m16n16k16.shared.f16 	[%r453], {%r60, %r60, %r60, %r60}, %r11;
	add.s32 	%r454, %r449, 160;
	wmma.store.d.sync.aligned.row.m16n16k16.shared.f16 	[%r454], {%r60, %r60, %r60, %r60}, %r11;
	add.s32 	%r455, %r449, 192;
	wmma.store.d.sync.aligned.row.m16n16k16.shared.f16 	[%r455], {%r60, %r60, %r60, %r60}, %r11;
	add.s32 	%r456, %r449, 224;
	wmma.store.d.sync.aligned.row.m16n16k16.shared.f16 	[%r456], {%r60, %r60, %r60, %r60}, %r11;
	add.s32 	%r1413, %r1413, 128;
$L__BB2_31:
	and.b32  	%r118, %r445, 7;
	setp.eq.s32 	%p21, %r118, 0;
	@%p21 bra 	$L__BB2_38;
	add.s32 	%r460, %r118, -1;
	setp.lt.u32 	%p22, %r460, 3;
	@%p22 bra 	$L__BB2_34;
	add.s32 	%r461, %r1413, %r109;
	shl.b32 	%r462, %r461, 1;
	add.s32 	%r463, %r18, %r462;
	wmma.store.d.sync.aligned.row.m16n16k16.shared.f16 	[%r463], {%r60, %r60, %r60, %r60}, %r11;
	add.s32 	%r464, %r463, 32;
	wmma.store.d.sync.aligned.row.m16n16k16.shared.f16 	[%r464], {%r60, %r60, %r60, %r60}, %r11;
	add.s32 	%r465, %r463, 64;
	wmma.store.d.sync.aligned.row.m16n16k16.shared.f16 	[%r465], {%r60, %r60, %r60, %r60}, %r11;
	add.s32 	%r466, %r463, 96;
	wmma.store.d.sync.aligned.row.m16n16k16.shared.f16 	[%r466], {%r60, %r60, %r60, %r60}, %r11;
	add.s32 	%r1413, %r1413, 64;
$L__BB2_34:
	setp.eq.s32 	%p23, %r35, 0;
	@%p23 bra 	$L__BB2_38;
	setp.eq.s32 	%p24, %r35, 1;
	add.s32 	%r467, %r1413, %r109;
	shl.b32 	%r468, %r467, 1;
	add.s32 	%r121, %r18, %r468;
	wmma.store.d.sync.aligned.row.m16n16k16.shared.f16 	[%r121], {%r60, %r60, %r60, %r60}, %r11;
	@%p24 bra 	$L__BB2_38;
	setp.eq.s32 	%p25, %r35, 2;
	add.s32 	%r469, %r121, 32;
	wmma.store.d.sync.aligned.row.m16n16k16.shared.f16 	[%r469], {%r60, %r60, %r60, %r60}, %r11;
	@%p25 bra 	$L__BB2_38;
	add.s32 	%r470, %r121, 64;
	wmma.store.d.sync.aligned.row.m16n16k16.shared.f16 	[%r470], {%r60, %r60, %r60, %r60}, %r11;
$L__BB2_38:
	add.s32 	%r1410, %r1410, 16;
	setp.lt.s32 	%p26, %r1410, %r310;
	@%p26 bra 	$L__BB2_25;
	bra.uni 	$L__BB2_88;
$L__BB2_39:
	setp.lt.s32 	%p118, %r14, 1;
	@%p118 bra 	$L__BB2_76;
	ld.param.u32 	%r1378, [_Z32block_attn_mask_1warp_n64_kernelP6__halfS0_S0_PKiS2_S2_S2_S0_S2_S2_iiifiiii_param_16];
	ld.param.u64 	%rd147, [_Z32block_attn_mask_1warp_n64_kernelP6__halfS0_S0_PKiS2_S2_S2_S0_S2_S2_iiifiiii_param_0];
	cvta.to.global.u64 	%rd4, %rd147;
	mov.u32 	%r1324, %ctaid.x;
	mul.lo.s32 	%r1325, %r310, %r1324;
	mad.lo.s32 	%r1326, %r1378, %r1325, %r8;
	shr.u32 	%r1327, %r1326, 31;
	add.s32 	%r1328, %r1326, %r1327;
	shr.s32 	%r1329, %r1328, 1;
	add.s32 	%r45, %r1329, %r2;
	and.b32  	%r46, %r14, 3;
	setp.lt.u32 	%p119, %r14, 4;
	mov.b32 	%r1491, 0;
	@%p119 bra 	$L__BB2_67;
	and.b32  	%r1491, %r14, 2147483644;
	mov.b32 	%r1490, 0;
$L__BB2_42:
	.pragma "nounroll";
	mad.lo.s32 	%r1331, %r1490, 40, %r2;
	shl.b32 	%r294, %r1331, 1;
	div.s32 	%r1332, %r294, %r9;
	shl.b32 	%r1333, %r1332, 2;
	add.s32 	%r1334, %r30, %r1333;
	ld.shared.f32 	%f734, [%r1334];
	shl.b32 	%r1335, %r1331, 2;
	add.s32 	%r295, %r19, %r1335;
	ld.shared.u32 	%r1336, [%r295];
	mov.b32 	{%rs279, %rs2}, %r1336;
	// begin inline asm
	{  cvt.rn.f16.f32 %rs278, %f734;}

	// end inline asm
	// begin inline asm
	{  cvt.f32.f16 %f735, %rs279;}

	// end inline asm
	// begin inline asm
	{  cvt.f32.f16 %f736, %rs278;}

	// end inline asm
	// begin inline asm
	{rcp.approx.ftz.f32 %f737, %f736;
}
	// end inline asm
	mul.f32 	%f739, %f735, %f737;
	// begin inline asm
	{  cvt.rn.f16.f32 %rs408, %f739;}

	// end inline asm
	// begin inline asm
	{abs.f16 %rs282,%rs408;
}
	// end inline asm
	mov.b16 	%rs286, 143;
	// begin inline asm
	{ .reg .pred __$temp3;
  setp.lt.f16  __$temp3, %rs282, %rs286;
  selp.u16 %rs284, 1, 0, __$temp3;}
	// end inline asm
	setp.eq.s16 	%p120, %rs284, 0;
	@%p120 bra 	$L__BB2_45;
	mov.f32 	%f740, 0f00000000;
	// begin inline asm
	{  cvt.rn.f16.f32 %rs287, %f740;}

	// end inline asm
	// begin inline asm
	{ .reg .pred __$temp3;
  setp.lt.f16  __$temp3, %rs287, %rs282;
  selp.u16 %rs288, 1, 0, __$temp3;}
	// end inline asm
	setp.eq.s16 	%p121, %rs288, 0;
	@%p121 bra 	$L__BB2_45;
	neg.f32 	%f742, %f736;
	fma.rn.f32 	%f743, %f742, %f739, %f735;
	fma.rn.f32 	%f741, %f737, %f743, %f739;
	// begin inline asm
	{  cvt.rn.f16.f32 %rs408, %f741;}

	// end inline asm
$L__BB2_45:
	// begin inline asm
	{  cvt.f32.f16 %f744, %rs2;}

	// end inline asm
	mul.f32 	%f745, %f744, %f737;
	// begin inline asm
	{  cvt.rn.f16.f32 %rs409, %f745;}

	// end inline asm
	// begin inline asm
	{abs.f16 %rs294,%rs409;
}
	// end inline asm
	mov.b16 	%rs298, 143;
	// begin inline asm
	{ .reg .pred __$temp3;
  setp.lt.f16  __$temp3, %rs294, %rs298;
  selp.u16 %rs296, 1, 0, __$temp3;}
	// end inline asm
	setp.eq.s16 	%p122, %rs296, 0;
	@%p122 bra 	$L__BB2_48;
	mov.f32 	%f746, 0f00000000;
	// begin inline asm
	{  cvt.rn.f16.f32 %rs299, %f746;}

	// end inline asm
	// begin inline asm
	{ .reg .pred __$temp3;
  setp.lt.f16  __$temp3, %rs299, %rs294;
  selp.u16 %rs300, 1, 0, __$temp3;}
	// end inline asm
	setp.eq.s16 	%p123, %rs300, 0;
	@%p123 bra 	$L__BB2_48;
	neg.f32 	%f748, %f736;
	fma.rn.f32 	%f749, %f748, %f745, %f744;
	fma.rn.f32 	%f747, %f737, %f749, %f745;
	// begin inline asm
	{  cvt.rn.f16.f32 %rs409, %f747;}

	// end inline asm
$L__BB2_48:
	shl.b32 	%r1337, %r1490, 5;
	add.s32 	%r1338, %r45, %r1337;
	mul.wide.s32 	%rd141, %r1338, 4;
	add.s64 	%rd9, %rd4, %rd141;
	mov.b32 	%r1339, {%rs408, %rs409};
	st.global.u32 	[%rd9], %r1339;
	add.s32 	%r1340, %r294, 80;
	div.s32 	%r1341, %r1340, %r9;
	shl.b32 	%r1342, %r1341, 2;
	add.s32 	%r1343, %r30, %r1342;
	ld.shared.f32 	%f750, [%r1343];
	ld.shared.u32 	%r1344, [%r295+160];
	mov.b32 	{%rs305, %rs11}, %r1344;
	// begin inline asm
	{  cvt.rn.f16.f32 %rs304, %f750;}

	// end inline asm
	// begin inline asm
	{  cvt.f32.f16 %f751, %rs305;}

	// end inline asm
	// begin inline asm
	{  cvt.f32.f16 %f752, %rs304;}

	// end inline asm
	// begin inline asm
	{rcp.approx.ftz.f32 %f753, %f752;
}
	// end inline asm
	mul.f32 	%f755, %f751, %f753;
	// begin inline asm
	{  cvt.rn.f16.f32 %rs410, %f755;}

	// end inline asm
	// begin inline asm
	{abs.f16 %rs308,%rs410;
}
	// end inline asm
	mov.b16 	%rs312, 143;
	// begin inline asm
	{ .reg .pred __$temp3;
  setp.lt.f16  __$temp3, %rs308, %rs312;
  selp.u16 %rs310, 1, 0, __$temp3;}
	// end inline asm
	setp.eq.s16 	%p124, %rs310, 0;
	@%p124 bra 	$L__BB2_51;
	mov.f32 	%f756, 0f00000000;
	// begin inline asm
	{  cvt.rn.f16.f32 %rs313, %f756;}

	// end inline asm
	// begin inline asm
	{ .reg .pred __$temp3;
  setp.lt.f16  __$temp3, %rs313, %rs308;
  selp.u16 %rs314, 1, 0, __$temp3;}
	// end inline asm
	setp.eq.s16 	%p125, %rs314, 0;
	@%p125 bra 	$L__BB2_51;
	neg.f32 	%f758, %f752;
	fma.rn.f32 	%f759, %f758, %f755, %f751;
	fma.rn.f32 	%f757, %f753, %f759, %f755;
	// begin inline asm
	{  cvt.rn.f16.f32 %rs410, %f757;}

	// end inline asm
$L__BB2_51:
	// begin inline asm
	{  cvt.f32.f16 %f760, %rs11;}

	// end inline asm
	mul.f32 	%f761, %f760, %f753;
	// begin inline asm
	{  cvt.rn.f16.f32 %rs411, %f761;}

	// end inline asm
	// begin inline asm
	{abs.f16 %rs320,%rs411;
}
	// end inline asm
	mov.b16 	%rs324, 143;
	// begin inline asm
	{ .reg .pred __$temp3;
  setp.lt.f16  __$temp3, %rs320, %rs324;
  selp.u16 %rs322, 1, 0, __$temp3;}
	// end inline asm
	setp.eq.s16 	%p126, %rs322, 0;
	@%p126 bra 	$L__BB2_54;
	mov.f32 	%f762, 0f00000000;
	// begin inline asm
	{  cvt.rn.f16.f32 %rs325, %f762;}

	// end inline asm
	// begin inline asm
	{ .reg .pred __$temp3;
  setp.lt.f16  __$temp3, %rs325, %rs320;
  selp.u16 %rs326, 1, 0, __$temp3;}
	// end inline asm
	setp.eq.s16 	%p127, %rs326, 0;
	@%p127 bra 	$L__BB2_54;
	neg.f32 	%f764, %f752;
	fma.rn.f32 	%f765, %f764, %f761, %f760;
	fma.rn.f32 	%f763, %f753, %f765, %f761;
	// begin inline asm
	{  cvt.rn.f16.f32 %rs411, %f763;}

	// end inline asm
$L__BB2_54:
	mov.b32 	%r1345, {%rs410, %rs411};
	st.global.u32 	[%rd9+128], %r1345;
	add.s32 	%r1346, %r294, 160;
	div.s32 	%r1347, %r1346, %r9;
	shl.b32 	%r1348, %r1347, 2;
	add.s32 	%r1349, %r30, %r1348;
	ld.shared.f32 	%f766, [%r1349];
	ld.shared.u32 	%r1350, [%r295+320];
	mov.b32 	{%rs331, %rs20}, %r1350;
	// begin inline asm
	{  cvt.rn.f16.f32 %rs330, %f766;}

	// end inline asm
	// begin inline asm
	{  cvt.f32.f16 %f767, %rs331;}

	// end inline asm
	// begin inline asm
	{  cvt.f32.f16 %f768, %rs330;}

	// end inline asm
	// begin inline asm
	{rcp.approx.ftz.f32 %f769, %f768;
}
	// end inline asm
	mul.f32 	%f771, %f767, %f769;
	// begin inline asm
	{  cvt.rn.f16.f32 %rs412, %f771;}

	// end inline asm
	// begin inline asm
	{abs.f16 %rs334,%rs412;
}
	// end inline asm
	mov.b16 	%rs338, 143;
	// begin inline asm
	{ .reg .pred __$temp3;
  setp.lt.f16  __$temp3, %rs334, %rs338;
  selp.u16 %rs336, 1, 0, __$temp3;}
	// end inline asm
	setp.eq.s16 	%p128, %rs336, 0;
	@%p128 bra 	$L__BB2_57;
	mov.f32 	%f772, 0f00000000;
	// begin inline asm
	{  cvt.rn.f16.f32 %rs339, %f772;}

	// end inline asm
	// begin inline asm
	{ .reg .pred __$temp3;
  setp.lt.f16  __$temp3, %rs339, %rs334;
  selp.u16 %rs340, 1, 0, __$temp3;}
	// end inline asm
	setp.eq.s16 	%p129, %rs340, 0;
	@%p129 bra 	$L__BB2_57;
	neg.f32 	%f774, %f768;
	fma.rn.f32 	%f775, %f774, %f771, %f767;
	fma.rn.f32 	%f773, %f769, %f775, %f771;
	// begin inline asm
	{  cvt.rn.f16.f32 %rs412, %f773;}

	// end inline asm
$L__BB2_57:
	// begin inline asm
	{  cvt.f32.f16 %f776, %rs20;}

	// end inline asm
	mul.f32 	%f777, %f776, %f769;
	// begin inline asm
	{  cvt.rn.f16.f32 %rs413, %f777;}

	// end inline asm
	// begin inline asm
	{abs.f16 %rs346,%rs413;
}
	// end inline asm
	mov.b16 	%rs350, 143;
	// begin inline asm
	{ .reg .pred __$temp3;
  setp.lt.f16  __$temp3, %rs346, %rs350;
  selp.u16 %rs348, 1, 0, __$temp3;}
	// end inline asm
	setp.eq.s16 	%p130, %rs348, 0;
	@%p130 bra 	$L__BB2_60;
	mov.f32 	%f778, 0f00000000;
	// begin inline asm
	{  cvt.rn.f16.f32 %rs351, %f778;}

	// end inline asm
	// begin inline asm
	{ .reg .pred __$temp3;
  setp.lt.f16  __$temp3, %rs351, %rs346;
  selp.u16 %rs352, 1, 0, __$temp3;}
	// end inline asm
	setp.eq.s16 	%p131, %rs352, 0;
	@%p131 bra 	$L__BB2_60;
	neg.f32 	%f780, %f768;
	fma.rn.f32 	%f781, %f780, %f777, %f776;
	fma.rn.f32 	%f779, %f769, %f781, %f777;
	// begin inline asm
	{  cvt.rn.f16.f32 %rs413, %f779;}

	// end inline asm
$L__BB2_60:
	mov.b32 	%r1351, {%rs412, %rs413};
	st.global.u32 	[%rd9+256], %r1351;
	add.s32 	%r1352, %r294, 240;
	div.s32 	%r1353, %r1352, %r9;
	shl.b32 	%r1354, %r1353, 2;
	add.s32 	%r1355, %r30, %r1354;
	ld.shared.f32 	%f782, [%r1355];
	ld.shared.u32 	%r1356, [%r295+480];
	mov.b32 	{%rs357, %rs29}, %r1356;
	// begin inline asm
	{  cvt.rn.f16.f32 %rs356, %f782;}

	// end inline asm
	// begin inline asm
	{  cvt.f32.f16 %f783, %rs357;}

	// end inline asm
	// begin inline asm
	{  cvt.f32.f16 %f784, %rs356;}

	// end inline asm
	// begin inline asm
	{rcp.approx.ftz.f32 %f785, %f784;
}
	// end inline asm
	mul.f32 	%f787, %f783, %f785;
	// begin inline asm
	{  cvt.rn.f16.f32 %rs414, %f787;}

	// end inline asm
	// begin inline asm
	{abs.f16 %rs360,%rs414;
}
	// end inline asm
	mov.b16 	%rs364, 143;
	// begin inline asm
	{ .reg .pred __$temp3;
  setp.lt.f16  __$temp3, %rs360, %rs364;
  selp.u16 %rs362, 1, 0, __$temp3;}
	// end inline asm
	setp.eq.s16 	%p132, %rs362, 0;
	@%p132 bra 	$L__BB2_63;
	mov.f32 	%f788, 0f00000000;
	// begin inline asm
	{  cvt.rn.f16.f32 %rs365, %f788;}

	// end inline asm
	// begin inline asm
	{ .reg .pred __$temp3;
  setp.lt.f16  __$temp3, %rs365, %rs360;
  selp.u16 %rs366, 1, 0, __$temp3;}
	// end inline asm
	setp.eq.s16 	%p133, %rs366, 0;
	@%p133 bra 	$L__BB2_63;
	neg.f32 	%f790, %f784;
	fma.rn.f32 	%f791, %f790, %f787, %f783;
	fma.rn.f32 	%f789, %f785, %f791, %f787;
	// begin inline asm
	{  cvt.rn.f16.f32 %rs414, %f789;}

	// end inline asm
$L__BB2_63:
	// begin inline asm
	{  cvt.f32.f16 %f792, %rs29;}

	// end inline asm
	mul.f32 	%f793, %f792, %f785;
	// begin inline asm
	{  cvt.rn.f16.f32 %rs415, %f793;}

	// end inline asm
	// begin inline asm
	{abs.f16 %rs372,%rs415;
}
	// end inline asm
	mov.b16 	%rs376, 143;
	// begin inline asm
	{ .reg .pred __$temp3;
  setp.lt.f16  __$temp3, %rs372, %rs376;
  selp.u16 %rs374, 1, 0, __$temp3;}
	// end inline asm
	setp.eq.s16 	%p134, %rs374, 0;
	@%p134 bra 	$L__BB2_66;
	mov.f32 	%f794, 0f00000000;
	// begin inline asm
	{  cvt.rn.f16.f32 %rs377, %f794;}

	// end inline asm
	// begin inline asm
	{ .reg .pred __$temp3;
  setp.lt.f16  __$temp3, %rs377, %rs372;
  selp.u16 %rs378, 1, 0, __$temp3;}
	// end inline asm
	setp.eq.s16 	%p135, %rs378, 0;
	@%p135 bra 	$L__BB2_66;
	neg.f32 	%f796, %f784;
	fma.rn.f32 	%f797, %f796, %f793, %f792;
	fma.rn.f32 	%f795, %f785, %f797, %f793;
	// begin inline asm
	{  cvt.rn.f16.f32 %rs415, %f795;}

	// end inline asm
$L__BB2_66:
	mov.b32 	%r1357, {%rs414, %rs415};
	st.global.u32 	[%rd9+384], %r1357;
	add.s32 	%r1490, %r1490, 4;
	setp.ne.s32 	%p136, %r1490, %r1491;
	@%p136 bra 	$L__BB2_42;
$L__BB2_67:
	setp.eq.s32 	%p137, %r46, 0;
	@%p137 bra 	$L__BB2_76;
	shl.b32 	%r1358, %r1491, 5;
	add.s32 	%r1495, %r45, %r1358;
	mul.lo.s32 	%r1359, %r310, %r11;
	shl.b32 	%r1360, %r1359, 1;
	shl.b32 	%r1361, %r311, 1;
	shl.b32 	%r1362, %r310, 1;
	add.s32 	%r1363, %r1361, %r1362;
	mad.lo.s32 	%r1364, %r1363, %r9, %r1360;
	mad.lo.s32 	%r1365, %r1491, 160, %r1364;
	shl.b32 	%r1366, %r2, 2;
	add.s32 	%r1367, %r1365, %r1366;
	mov.u32 	%r1368, shared_mem;
	add.s32 	%r1494, %r1368, %r1367;
	shl.b32 	%r1369, %r2, 1;
	mad.lo.s32 	%r1493, %r1491, 80, %r1369;
	neg.s32 	%r1492, %r46;
$L__BB2_69:
	.pragma "nounroll";
	div.s32 	%r1370, %r1493, %r9;
	shl.b32 	%r1371, %r1370, 2;
	add.s32 	%r1372, %r30, %r1371;
	ld.shared.f32 	%f798, [%r1372];
	ld.shared.u32 	%r1373, [%r1494];
	mov.b32 	{%rs383, %rs38}, %r1373;
	// begin inline asm
	{  cvt.rn.f16.f32 %rs382, %f798;}

	// end inline asm
	// begin inline asm
	{  cvt.f32.f16 %f799, %rs383;}

	// end inline asm
	// begin inline asm
	{  cvt.f32.f16 %f800, %rs382;}

	// end inline asm
	// begin inline asm
	{rcp.approx.ftz.f32 %f801, %f800;
}
	// end inline asm
	mul.f32 	%f803, %f799, %f801;
	// begin inline asm
	{  cvt.rn.f16.f32 %rs416, %f803;}

	// end inline asm
	// begin inline asm
	{abs.f16 %rs386,%rs416;
}
	// end inline asm
	mov.b16 	%rs390, 143;
	// begin inline asm
	{ .reg .pred __$temp3;
  setp.lt.f16  __$temp3, %rs386, %rs390;
  selp.u16 %rs388, 1, 0, __$temp3;}
	// end inline asm
	setp.eq.s16 	%p138, %rs388, 0;
	@%p138 bra 	$L__BB2_72;
	mov.f32 	%f804, 0f00000000;
	// begin inline asm
	{  cvt.rn.f16.f32 %rs391, %f804;}

	// end inline asm
	// begin inline asm
	{ .reg .pred __$temp3;
  setp.lt.f16  __$temp3, %rs391, %rs386;
  selp.u16 %rs392, 1, 0, __$temp3;}
	// end inline asm
	setp.eq.s16 	%p139, %rs392, 0;
	@%p139 bra 	$L__BB2_72;
	neg.f32 	%f806, %f800;
	fma.rn.f32 	%f807, %f806, %f803, %f799;
	fma.rn.f32 	%f805, %f801, %f807, %f803;
	// begin inline asm
	{  cvt.rn.f16.f32 %rs416, %f805;}

	// end inline asm
$L__BB2_72:
	// begin inline asm
	{  cvt.f32.f16 %f808, %rs38;}

	// end inline asm
	mul.f32 	%f809, %f808, %f801;
	// begin inline asm
	{  cvt.rn.f16.f32 %rs417, %f809;}

	// end inline asm
	// begin inline asm
	{abs.f16 %rs398,%rs417;
}
	// end inline asm
	mov.b16 	%rs402, 143;
	// begin inline asm
	{ .reg .pred __$temp3;
  setp.lt.f16  __$temp3, %rs398, %rs402;
  selp.u16 %rs400, 1, 0, __$temp3;}
	// end inline asm
	setp.eq.s16 	%p140, %rs400, 0;
	@%p140 bra 	$L__BB2_75;
	mov.f32 	%f810, 0f00000000;
	// begin inline asm
	{  cvt.rn.f16.f32 %rs403, %f810;}

	// end inline asm
	// begin inline asm
	{ .reg .pred __$temp3;
  setp.lt.f16  __$temp3, %rs403, %rs398;
  selp.u16 %rs404, 1, 0, __$temp3;}
	// end inline asm
	setp.eq.s16 	%p141, %rs404, 0;
	@%p141 bra 	$L__BB2_75;
	neg.f32 	%f812, %f800;
	fma.rn.f32 	%f813, %f812, %f809, %f808;
	fma.rn.f32 	%f811, %f801, %f813, %f809;
	// begin inline asm
	{  cvt.rn.f16.f32 %rs417, %f811;}

	// end inline asm
$L__BB2_75:
	mul.wide.s32 	%rd142, %r1495, 4;
	add.s64 	%rd143, %rd4, %rd142;
	mov.b32 	%r1374, {%rs416, %rs417};
	st.global.u32 	[%rd143], %r1374;
	add.s32 	%r1495, %r1495, 32;
	add.s32 	%r1494, %r1494, 160;
	add.s32 	%r1493, %r1493, 80;
	add.s32 	%r1492, %r1492, 1;
	setp.ne.s32 	%p142, %r1492, 0;
	@%p142 bra 	$L__BB2_69;
$L__BB2_76:
	ret;
$L__BB2_77:
	mov.f32 	%f74, 0f00000000;
	// begin inline asm
	{  cvt.rn.f16.f32 %rs48, %f74;}

	// end inline asm
	mov.b32 	%r61, {%rs48, %rs48};
	mov.b32 	%r1389, 0;
$L__BB2_78:
	mul.lo.s32 	%r63, %r1389, %r9;
	mul.lo.s32 	%r64, %r1389, %r11;
	mov.b32 	%r1390, 0;
$L__BB2_79:
	setp.lt.u32 	%p27, %r315, 49;
	mul.lo.s32 	%r66, %r1390, %r9;
	mov.b32 	%r1405, 0;
	mov.u32 	%r1409, %r61;
	mov.u32 	%r1408, %r61;
	mov.u32 	%r1407, %r61;
	mov.u32 	%r1406, %r61;
	@%p27 bra 	$L__BB2_82;
	mov.b32 	%r1405, 0;
	mov.u32 	%r1409, %r61;
	mov.u32 	%r1408, %r61;
	mov.u32 	%r1407, %r61;
	mov.u32 	%r1406, %r61;
	mov.u32 	%r1396, %r1405;
$L__BB2_81:
	add.s32 	%r476, %r1405, %r63;
	shl.b32 	%r477, %r476, 1;
	mov.u32 	%r478, shared_mem;
	add.s32 	%r479, %r478, %r477;
	wmma.load.a.sync.aligned.row.m16n16k16.shared.f16 	{%r480, %r481, %r482, %r483, %r484, %r485, %r486, %r487}, [%r479], %r9;
	add.s32 	%r488, %r1405, %r66;
	shl.b32 	%r489, %r488, 1;
	add.s32 	%r490, %r17, %r489;
	wmma.load.b.sync.aligned.col.m16n16k16.shared.f16 	{%r491, %r492, %r493, %r494, %r495, %r496, %r497, %r498}, [%r490], %r9;
	wmma.mma.sync.aligned.row.col.m16n16k16.f16.f16 {%r499, %r500, %r501, %r502}, {%r480, %r481, %r482, %r483, %r484, %r485, %r486, %r487}, {%r491, %r492, %r493, %r494, %r495, %r496, %r497, %r498}, {%r1406, %r1407, %r1408, %r1409};
	add.s32 	%r503, %r479, 32;
	wmma.load.a.sync.aligned.row.m16n16k16.shared.f16 	{%r504, %r505, %r506, %r507, %r508, %r509, %r510, %r511}, [%r503], %r9;
	add.s32 	%r512, %r490, 32;
	wmma.load.b.sync.aligned.col.m16n16k16.shared.f16 	{%r513, %r514, %r515, %r516, %r517, %r518, %r519, %r520}, [%r512], %r9;
	wmma.mma.sync.aligned.row.col.m16n16k16.f16.f16 {%r521, %r522, %r523, %r524}, {%r504, %r505, %r506, %r507, %r508, %r509, %r510, %r511}, {%r513, %r514, %r515, %r516, %r517, %r518, %r519, %r520}, {%r499, %r500, %r501, %r502};
	add.s32 	%r525, %r479, 64;
	wmma.load.a.sync.aligned.row.m16n16k16.shared.f16 	{%r526, %r527, %r528, %r529, %r530, %r531, %r532, %r533}, [%r525], %r9;
	add.s32 	%r534, %r490, 64;
	wmma.load.b.sync.aligned.col.m16n16k16.shared.f16 	{%r535, %r536, %r537, %r538, %r539, %r540, %r541, %r542}, [%r534], %r9;
	wmma.mma.sync.aligned.row.col.m16n16k16.f16.f16 {%r543, %r544, %r545, %r546}, {%r526, %r527, %r528, %r529, %r530, %r531, %r532, %r533}, {%r535, %r536, %r537, %r538, %r539, %r540, %r541, %r542}, {%r521, %r522, %r523, %r524};
	add.s32 	%r547, %r479, 96;
	wmma.load.a.sync.aligned.row.m16n16k16.shared.f16 	{%r548, %r549, %r550, %r551, %r552, %r553, %r554, %r555}, [%r547], %r9;
	add.s32 	%r556, %r490, 96;
	wmma.load.b.sync.aligned.col.m16n16k16.shared.f16 	{%r557, %r558, %r559, %r560, %r561, %r562, %r563, %r564}, [%r556], %r9;
	wmma.mma.sync.aligned.row.col.m16n16k16.f16.f16 {%r1406, %r1407, %r1408, %r1409}, {%r548, %r549, %r550, %r551, %r552, %r553, %r554, %r555}, {%r557, %r558, %r559, %r560, %r561, %r562, %r563, %r564}, {%r543, %r544, %r545, %r546};
	add.s32 	%r1405, %r1405, 64;
	add.s32 	%r1396, %r1396, 4;
	setp.ne.s32 	%p28, %r1396, %r37;
	@%p28 bra 	$L__BB2_81;
$L__BB2_82:
	setp.eq.s32 	%p29, %r36, 0;
	@%p29 bra 	$L__BB2_86;
	setp.eq.s32 	%p30, %r36, 1;
	add.s32 	%r565, %r1405, %r63;
	shl.b32 	%r566, %r565, 1;
	mov.u32 	%r567, shared_mem;
	add.s32 	%r88, %r567, %r566;
	wmma.load.a.sync.aligned.row.m16n16k16.shared.f16 	{%r568, %r569, %r570, %r571, %r572, %r573, %r574, %r575}, [%r88], %r9;
	add.s32 	%r576, %r1405, %r66;
	shl.b32 	%r577, %r576, 1;
	add.s32 	%r89, %r17, %r577;
	wmma.load.b.sync.aligned.col.m16n16k16.shared.f16 	{%r578, %r579, %r580, %r581, %r582, %r583, %r584, %r585}, [%r89], %r9;
	wmma.mma.sync.aligned.row.col.m16n16k16.f16.f16 {%r1406, %r1407, %r1408, %r1409}, {%r568, %r569, %r570, %r571, %r572, %r573, %r574, %r575}, {%r578, %r579, %r580, %r581, %r582, %r583, %r584, %r585}, {%r1406, %r1407, %r1408, %r1409};
	@%p30 bra 	$L__BB2_86;
	setp.eq.s32 	%p31, %r36, 2;
	add.s32 	%r586, %r88, 32;
	wmma.load.a.sync.aligned.row.m16n16k16.shared.f16 	{%r587, %r588, %r589, %r590, %r591, %r592, %r593, %r594}, [%r586], %r9;
	add.s32 	%r595, %r89, 32;
	wmma.load.b.sync.aligned.col.m16n16k16.shared.f16 	{%r596, %r597, %r598, %r599, %r600, %r601, %r602, %r603}, [%r595], %r9;
	wmma.mma.sync.aligned.row.col.m16n16k16.f16.f16 {%r1406, %r1407, %r1408, %r1409}, {%r587, %r588, %r589, %r590, %r591, %r592, %r593, %r594}, {%r596, %r597, %r598, %r599, %r600, %r601, %r602, %r603}, {%r1406, %r1407, %r1408, %r1409};
	@%p31 bra 	$L__BB2_86;
	add.s32 	%r604, %r88, 64;
	wmma.load.a.sync.aligned.row.m16n16k16.shared.f16 	{%r605, %r606, %r607, %r608, %r609, %r610, %r611, %r612}, [%r604], %r9;
	add.s32 	%r613, %r89, 64;
	wmma.load.b.sync.aligned.col.m16n16k16.shared.f16 	{%r614, %r615, %r616, %r617, %r618, %r619, %r620, %r621}, [%r613], %r9;
	wmma.mma.sync.aligned.row.col.m16n16k16.f16.f16 {%r1406, %r1407, %r1408, %r1409}, {%r605, %r606, %r607, %r608, %r609, %r610, %r611, %r612}, {%r614, %r615, %r616, %r617, %r618, %r619, %r620, %r621}, {%r1406, %r1407, %r1408, %r1409};
$L__BB2_86:
	add.s32 	%r622, %r1390, %r64;
	shl.b32 	%r623, %r622, 1;
	add.s32 	%r624, %r18, %r623;
	wmma.store.d.sync.aligned.row.m16n16k16.shared.f16 	[%r624], {%r1406, %r1407, %r1408, %r1409}, %r11;
	add.s32 	%r1390, %r1390, 16;
	setp.lt.s32 	%p32, %r1390, %r311;
	@%p32 bra 	$L__BB2_79;
	add.s32 	%r1389, %r1389, 16;
	setp.lt.s32 	%p33, %r1389, %r310;
	@%p33 bra 	$L__BB2_78;
$L__BB2_88:
	setp.lt.s32 	%p34, %r15, 1;
	bar.sync 	0;
	@%p34 bra 	$L__BB2_96;
	ld.param.u32 	%r1377, [_Z32block_attn_mask_1warp_n64_kernelP6__halfS0_S0_PKiS2_S2_S2_S0_S2_S2_iiifiiii_param_16];
	setp.lt.u32 	%p35, %r15, 4;
	mul.lo.s32 	%r626, %r51, %r311;
	mad.lo.s32 	%r627, %r626, %r1377, %r8;
	shr.u32 	%r628, %r627, 31;
	add.s32 	%r629, %r627, %r628;
	shr.s32 	%r630, %r629, 1;
	cvt.s64.s32 	%rd6, %r630;
	mov.b32 	%r1417, 0;
	@%p35 bra 	$L__BB2_92;
	mov.b32 	%r1416, 0;
$L__BB2_91:
	.pragma "nounroll";
	mad.lo.s32 	%r636, %r1416, 40, %r2;
	shl.b32 	%r637, %r1416, 3;
	sub.s32 	%r638, %r636, %r637;
	cvt.u64.u32 	%rd75, %r638;
	add.s64 	%rd76, %rd75, %rd6;
	shl.b64 	%rd77, %rd76, 2;
	add.s64 	%rd71, %rd12, %rd77;
	shl.b32 	%r639, %r636, 2;
	add.s32 	%r632, %r17, %r639;
	// begin inline asm
	cp.async.ca.shared.global [%r632], [%rd71], 4, 4;
	// end inline asm
	add.s64 	%rd72, %rd71, 128;
	add.s32 	%r633, %r632, 160;
	// begin inline asm
	cp.async.ca.shared.global [%r633], [%rd72], 4, 4;
	// end inline asm
	add.s64 	%rd73, %rd71, 256;
	add.s32 	%r634, %r632, 320;
	// begin inline asm
	cp.async.ca.shared.global [%r634], [%rd73], 4, 4;
	// end inline asm
	add.s64 	%rd74, %rd71, 384;
	add.s32 	%r635, %r632, 480;
	// begin inline asm
	cp.async.ca.shared.global [%r635], [%rd74], 4, 4;
	// end inline asm
	add.s32 	%r1416, %r1416, 4;
	and.b32  	%r1417, %r15, 2147483644;
	setp.ne.s32 	%p36, %r1416, %r1417;
	@%p36 bra 	$L__BB2_91;
$L__BB2_92:
	and.b32  	%r127, %r15, 3;
	setp.eq.s32 	%p37, %r127, 0;
	@%p37 bra 	$L__BB2_96;
	setp.eq.s32 	%p38, %r127, 1;
	mad.lo.s32 	%r641, %r1417, 40, %r2;
	shl.b32 	%r642, %r1417, 3;
	sub.s32 	%r128, %r641, %r642;
	cvt.u64.u32 	%rd79, %r128;
	add.s64 	%rd80, %rd79, %rd6;
	shl.b64 	%rd81, %rd80, 2;
	add.s64 	%rd78, %rd12, %rd81;
	shl.b32 	%r643, %r641, 2;
	add.s32 	%r640, %r17, %r643;
	// begin inline asm
	cp.async.ca.shared.global [%r640], [%rd78], 4, 4;
	// end inline asm
	@%p38 bra 	$L__BB2_96;
	setp.eq.s32 	%p39, %r127, 2;
	add.s32 	%r645, %r128, 32;
	cvt.u64.u32 	%rd83, %r645;
	add.s64 	%rd84, %rd83, %rd6;
	shl.b64 	%rd85, %rd84, 2;
	add.s64 	%rd82, %rd12, %rd85;
	add.s32 	%r644, %r640, 160;
	// begin inline asm
	cp.async.ca.shared.global [%r644], [%rd82], 4, 4;
	// end inline asm
	@%p39 bra 	$L__BB2_96;
	add.s32 	%r647, %r128, 64;
	cvt.u64.u32 	%rd87, %r647;
	add.s64 	%rd88, %rd87, %rd6;
	shl.b64 	%rd89, %rd88, 2;
	add.s64 	%rd86, %rd12, %rd89;
	add.s32 	%r646, %r640, 320;
	// begin inline asm
	cp.async.ca.shared.global [%r646], [%rd86], 4, 4;
	// end inline asm
$L__BB2_96:
	// begin inline asm
	cp.async.commit_group;
	// end inline asm
	setp.ge.s32 	%p40, %r1386, %r20;
	@%p40 bra 	$L__BB2_99;
	ld.param.u64 	%rd150, [_Z32block_attn_mask_1warp_n64_kernelP6__halfS0_S0_PKiS2_S2_S2_S0_S2_S2_iiifiiii_param_4];
	ld.param.u64 	%rd149, [_Z32block_attn_mask_1warp_n64_kernelP6__halfS0_S0_PKiS2_S2_S2_S0_S2_S2_iiifiiii_param_3];
	cvta.to.global.u64 	%rd90, %rd149;
	mov.u32 	%r648, %ctaid.x;
	mul.wide.u32 	%rd91, %r648, 4;
	add.s64 	%rd92, %rd90, %rd91;
	ld.global.u32 	%r649, [%rd92];
	add.s32 	%r650, %r649, %r1386;
	cvta.to.global.u64 	%rd93, %rd150;
	mul.wide.s32 	%rd94, %r650, 4;
	add.s64 	%rd95, %rd93, %rd94;
	ld.global.u32 	%r651, [%rd95];
	setp.ne.s32 	%p41, %r51, %r651;
	@%p41 bra 	$L__BB2_99;
	add.s32 	%r1386, %r1386, 1;
	bra.uni 	$L__BB2_116;
$L__BB2_99:
	setp.ge.s32 	%p42, %r1385, %r21;
	@%p42 bra 	$L__BB2_186;
	ld.param.u64 	%rd153, [_Z32block_attn_mask_1warp_n64_kernelP6__halfS0_S0_PKiS2_S2_S2_S0_S2_S2_iiifiiii_param_6];
	ld.param.u64 	%rd152, [_Z32block_attn_mask_1warp_n64_kernelP6__halfS0_S0_PKiS2_S2_S2_S0_S2_S2_iiifiiii_param_5];
	cvta.to.global.u64 	%rd96, %rd152;
	mov.u32 	%r652, %ctaid.x;
	mul.wide.u32 	%rd97, %r652, 4;
	add.s64 	%rd98, %rd96, %rd97;
	ld.global.u32 	%r653, [%rd98];
	add.s32 	%r131, %r653, %r1385;
	cvta.to.global.u64 	%rd99, %rd153;
	mul.wide.s32 	%rd100, %r131, 4;
	add.s64 	%rd101, %rd99, %rd100;
	ld.global.u32 	%r654, [%rd101];
	setp.ne.s32 	%p43, %r51, %r654;
	@%p43 bra 	$L__BB2_186;
	setp.lt.s32 	%p44, %r16, 1;
	@%p44 bra 	$L__BB2_115;
	ld.param.u64 	%rd154, [_Z32block_attn_mask_1warp_n64_kernelP6__halfS0_S0_PKiS2_S2_S2_S0_S2_S2_iiifiiii_param_7];
	cvta.to.global.u64 	%rd7, %rd154;
	setp.lt.u32 	%p45, %r16, 16;
	mul.lo.s32 	%r656, %r311, %r310;
	mul.lo.s32 	%r657, %r131, %r656;
	shr.u32 	%r658, %r657, 31;
	add.s32 	%r659, %r657, %r658;
	shr.s32 	%r660, %r659, 1;
	add.s32 	%r132, %r660, %r2;
	mov.b32 	%r1420, 0;
	@%p45 bra 	$L__BB2_105;
	mov.b32 	%r1418, 0;
$L__BB2_104:
	.pragma "nounroll";
	mad.lo.s32 	%r710, %r1418, 40, %r2;
	shl.b32 	%r711, %r1418, 5;
	shl.b32 	%r712, %r710, 2;
	add.s32 	%r713, %r18, %r712;
	ld.shared.u32 	%r663, [%r713];
	add.s32 	%r714, %r132, %r711;
	mul.wide.s32 	%rd102, %r714, 4;
	add.s64 	%rd103, %rd7, %rd102;
	ld.global.u32 	%r664, [%rd103];
	// begin inline asm
	{add.f16x2 %r662,%r663,%r664;
}
	// end inline asm
	st.shared.u32 	[%r713], %r662;
	ld.shared.u32 	%r666, [%r713+160];
	ld.global.u32 	%r667, [%rd103+128];
	// begin inline asm
	{add.f16x2 %r665,%r666,%r667;
}
	// end inline asm
	st.shared.u32 	[%r713+160], %r665;
	ld.shared.u32 	%r669, [%r713+320];
	ld.global.u32 	%r670, [%rd103+256];
	// begin inline asm
	{add.f16x2 %r668,%r669,%r670;
}
	// end inline asm
	st.shared.u32 	[%r713+320], %r668;
	ld.shared.u32 	%r672, [%r713+480];
	ld.global.u32 	%r673, [%rd103+384];
	// begin inline asm
	{add.f16x2 %r671,%r672,%r673;
}
	// end inline asm
	st.shared.u32 	[%r713+480], %r671;
	ld.shared.u32 	%r675, [%r713+640];
	ld.global.u32 	%r676, [%rd103+512];
	// begin inline asm
	{add.f16x2 %r674,%r675,%r676;
}
	// end inline asm
	st.shared.u32 	[%r713+640], %r674;
	ld.shared.u32 	%r678, [%r713+800];
	ld.global.u32 	%r679, [%rd103+640];
	// begin inline asm
	{add.f16x2 %r677,%r678,%r679;
}
	// end inline asm
	st.shared.u32 	[%r713+800], %r677;
	ld.shared.u32 	%r681, [%r713+960];
	ld.global.u32 	%r682, [%rd103+768];
	// begin inline asm
	{add.f16x2 %r680,%r681,%r682;
}
	// end inline asm
	st.shared.u32 	[%r713+960], %r680;
	ld.shared.u32 	%r684, [%r713+1120];
	ld.global.u32 	%r685, [%rd103+896];
	// begin inline asm
	{add.f16x2 %r683,%r684,%r685;
}
	// end inline asm
	st.shared.u32 	[%r713+1120], %r683;
	ld.shared.u32 	%r687, [%r713+1280];
	ld.global.u32 	%r688, [%rd103+1024];
	// begin inline asm
	{add.f16x2 %r686,%r687,%r688;
}
	// end inline asm
	st.shared.u32 	[%r713+1280], %r686;
	ld.shared.u32 	%r690, [%r713+1440];
	ld.global.u32 	%r691, [%rd103+1152];
	// begin inline asm
	{add.f16x2 %r689,%r690,%r691;
}
	// end inline asm
	st.shared.u32 	[%r713+1440], %r689;
	ld.shared.u32 	%r693, [%r713+1600];
	ld.global.u32 	%r694, [%rd103+1280];
	// begin inline asm
	{add.f16x2 %r692,%r693,%r694;
}
	// end inline asm
	st.shared.u32 	[%r713+1600], %r692;
	ld.shared.u32 	%r696, [%r713+1760];
	ld.global.u32 	%r697, [%rd103+1408];
	// begin inline asm
	{add.f16x2 %r695,%r696,%r697;
}
	// end inline asm
	st.shared.u32 	[%r713+1760], %r695;
	ld.shared.u32 	%r699, [%r713+1920];
	ld.global.u32 	%r700, [%rd103+1536];
	// begin inline asm
	{add.f16x2 %r698,%r699,%r700;
}
	// end inline asm
	st.shared.u32 	[%r713+1920], %r698;
	ld.shared.u32 	%r702, [%r713+2080];
	ld.global.u32 	%r703, [%rd103+1664];
	// begin inline asm
	{add.f16x2 %r701,%r702,%r703;
}
	// end inline asm
	st.shared.u32 	[%r713+2080], %r701;
	ld.shared.u32 	%r705, [%r713+2240];
	ld.global.u32 	%r706, [%rd103+1792];
	// begin inline asm
	{add.f16x2 %r704,%r705,%r706;
}
	// end inline asm
	st.shared.u32 	[%r713+2240], %r704;
	ld.shared.u32 	%r708, [%r713+2400];
	ld.global.u32 	%r709, [%rd103+1920];
	// begin inline asm
	{add.f16x2 %r707,%r708,%r709;
}
	// end inline asm
	st.shared.u32 	[%r713+2400], %r707;
	add.s32 	%r1418, %r1418, 16;
	and.b32  	%r1420, %r16, 2147483632;
	setp.ne.s32 	%p46, %r1418, %r1420;
	@%p46 bra 	$L__BB2_104;
$L__BB2_105:
	setp.eq.s32 	%p47, %r38, 0;
	@%p47 bra 	$L__BB2_115;
	and.b32  	%r715, %r16, 15;
	add.s32 	%r716, %r715, -1;
	setp.lt.u32 	%p48, %r716, 7;
	@%p48 bra 	$L__BB2_108;
	mad.lo.s32 	%r741, %r1420, 40, %r2;
	shl.b32 	%r742, %r1420, 5;
	shl.b32 	%r743, %r741, 2;
	add.s32 	%r744, %r18, %r743;
	ld.shared.u32 	%r718, [%r744];
	add.s32 	%r745, %r132, %r742;
	mul.wide.s32 	%rd104, %r745, 4;
	add.s64 	%rd105, %rd7, %rd104;
	ld.global.u32 	%r719, [%rd105];
	// begin inline asm
	{add.f16x2 %r717,%r718,%r719;
}
	// end inline asm
	st.shared.u32 	[%r744], %r717;
	ld.shared.u32 	%r721, [%r744+160];
	ld.global.u32 	%r722, [%rd105+128];
	// begin inline asm
	{add.f16x2 %r720,%r721,%r722;
}
	// end inline asm
	st.shared.u32 	[%r744+160], %r720;
	ld.shared.u32 	%r724, [%r744+320];
	ld.global.u32 	%r725, [%rd105+256];
	// begin inline asm
	{add.f16x2 %r723,%r724,%r725;
}
	// end inline asm
	st.shared.u32 	[%r744+320], %r723;
	ld.shared.u32 	%r727, [%r744+480];
	ld.global.u32 	%r728, [%rd105+384];
	// begin inline asm
	{add.f16x2 %r726,%r727,%r728;
}
	// end inline asm
	st.shared.u32 	[%r744+480], %r726;
	ld.shared.u32 	%r730, [%r744+640];
	ld.global.u32 	%r731, [%rd105+512];
	// begin inline asm
	{add.f16x2 %r729,%r730,%r731;
}
	// end inline asm
	st.shared.u32 	[%r744+640], %r729;
	ld.shared.u32 	%r733, [%r744+800];
	ld.global.u32 	%r734, [%rd105+640];
	// begin inline asm
	{add.f16x2 %r732,%r733,%r734;
}
	// end inline asm
	st.shared.u32 	[%r744+800], %r732;
	ld.shared.u32 	%r736, [%r744+960];
	ld.global.u32 	%r737, [%rd105+768];
	// begin inline asm
	{add.f16x2 %r735,%r736,%r737;
}
	// end inline asm
	st.shared.u32 	[%r744+960], %r735;
	ld.shared.u32 	%r739, [%r744+1120];
	ld.global.u32 	%r740, [%rd105+896];
	// begin inline asm
	{add.f16x2 %r738,%r739,%r740;
}
	// end inline asm
	st.shared.u32 	[%r744+1120], %r738;
	add.s32 	%r1420, %r1420, 8;
$L__BB2_108:
	setp.eq.s32 	%p49, %r39, 0;
	@%p49 bra 	$L__BB2_115;
	and.b32  	%r746, %r16, 7;
	add.s32 	%r747, %r746, -1;
	setp.lt.u32 	%p50, %r747, 3;
	@%p50 bra 	$L__BB2_111;
	mad.lo.s32 	%r760, %r1420, 40, %r2;
	shl.b32 	%r761, %r1420, 5;
	shl.b32 	%r762, %r760, 2;
	add.s32 	%r763, %r18, %r762;
	ld.shared.u32 	%r749, [%r763];
	add.s32 	%r764, %r132, %r761;
	mul.wide.s32 	%rd106, %r764, 4;
	add.s64 	%rd107, %rd7, %rd106;
	ld.global.u32 	%r750, [%rd107];
	// begin inline asm
	{add.f16x2 %r748,%r749,%r750;
}
	// end inline asm
	st.shared.u32 	[%r763], %r748;
	ld.shared.u32 	%r752, [%r763+160];
	ld.global.u32 	%r753, [%rd107+128];
	// begin inline asm
	{add.f16x2 %r751,%r752,%r753;
}
	// end inline asm
	st.shared.u32 	[%r763+160], %r751;
	ld.shared.u32 	%r755, [%r763+320];
	ld.global.u32 	%r756, [%rd107+256];
	// begin inline asm
	{add.f16x2 %r754,%r755,%r756;
}
	// end inline asm
	st.shared.u32 	[%r763+320], %r754;
	ld.shared.u32 	%r758, [%r763+480];
	ld.global.u32 	%r759, [%rd107+384];
	// begin inline asm
	{add.f16x2 %r757,%r758,%r759;
}
	// end inline asm
	st.shared.u32 	[%r763+480], %r757;
	add.s32 	%r1420, %r1420, 4;
$L__BB2_111:
	and.b32  	%r765, %r16, 3;
	setp.eq.s32 	%p51, %r765, 0;
	@%p51 bra 	$L__BB2_115;
	setp.eq.s32 	%p52, %r765, 1;
	mad.lo.s32 	%r770, %r1420, 40, %r2;
	shl.b32 	%r771, %r1420, 5;
	shl.b32 	%r772, %r770, 2;
	add.s32 	%r141, %r18, %r772;
	ld.shared.u32 	%r767, [%r141];
	add.s32 	%r773, %r132, %r771;
	mul.wide.s32 	%rd108, %r773, 4;
	add.s64 	%rd8, %rd7, %rd108;
	ld.global.u32 	%r768, [%rd8];
	// begin inline asm
	{add.f16x2 %r766,%r767,%r768;
}
	// end inline asm
	st.shared.u32 	[%r141], %r766;
	@%p52 bra 	$L__BB2_115;
	setp.eq.s32 	%p53, %r765, 2;
	ld.shared.u32 	%r775, [%r141+160];
	ld.global.u32 	%r776, [%rd8+128];
	// begin inline asm
	{add.f16x2 %r774,%r775,%r776;
}
	// end inline asm
	st.shared.u32 	[%r141+160], %r774;
	@%p53 bra 	$L__BB2_115;
	ld.shared.u32 	%r779, [%r141+320];
	ld.global.u32 	%r780, [%rd8+256];
	// begin inline asm
	{add.f16x2 %r778,%r779,%r780;
}
	// end inline asm
	st.shared.u32 	[%r141+320], %r778;
$L__BB2_115:
	bar.sync 	0;
	add.s32 	%r1385, %r1385, 1;
$L__BB2_116:
	shl.b32 	%r781, %r310, 2;
	add.s32 	%r145, %r28, %r781;
	setp.lt.s32 	%p54, %r310, 33;
	@%p54 bra 	$L__BB2_142;
	mov.b32 	%r1431, 0;
$L__BB2_118:
	setp.ne.s32 	%p55, %r1384, 0;
	mad.lo.s32 	%r165, %r1380, %r2, %r1431;
	shl.b32 	%r783, %r165, 2;
	add.s32 	%r166, %r28, %r783;
	add.s32 	%r167, %r145, %r783;
	add.s32 	%r168, %r29, %r783;
	add.s32 	%r169, %r30, %r783;
	@%p55 bra 	$L__BB2_120;
	mov.b32 	%r784, -8388608;
	st.shared.u32 	[%r166], %r784;
	mov.b32 	%r785, 0;
	st.shared.u32 	[%r167], %r785;
	st.shared.u32 	[%r168], %r784;
	st.shared.u32 	[%r169], %r785;
$L__BB2_120:
	setp.lt.s32 	%p56, %r311, 2;
	mul.lo.s32 	%r786, %r165, %r11;
	shl.b32 	%r787, %r786, 1;
	add.s32 	%r170, %r18, %r787;
	mov.f32 	%f837, 0f00000000;
	mov.f32 	%f836, 0fFF800000;
	@%p56 bra 	$L__BB2_129;
	setp.lt.u32 	%p57, %r31, 3;
	mov.f32 	%f836, 0fFF800000;
	mov.f32 	%f837, 0f00000000;
	mov.b32 	%r1434, 0;
	@%p57 bra 	$L__BB2_124;
	mov.f32 	%f836, 0fFF800000;
	mov.f32 	%f837, 0f00000000;
	mov.b32 	%r1432, 0;
$L__BB2_123:
	.pragma "nounroll";
	shl.b32 	%r790, %r1432, 2;
	add.s32 	%r791, %r170, %r790;
	ld.shared.u32 	%r792, [%r791];
	mov.b32 	{%rs49, %rs50}, %r792;
	// begin inline asm
	{  cvt.f32.f16 %f82, %rs49;}

	// end inline asm
	mul.f32 	%f90, %f69, %f82;
	shl.b32 	%r793, %r1432, 1;
	mul.wide.u32 	%rd109, %r793, 4;
	add.s64 	%rd110, %rd1, %rd109;
	// begin inline asm
	{  cvt.f32.f16 %f83, %rs50;}

	// end inline asm
	mul.f32 	%f91, %f69, %f83;
	max.f32 	%f92, %f836, %f90;
	sub.f32 	%f93, %f836, %f92;
	mul.f32 	%f94, %f93, 0f3FB8AA3B;
	ex2.approx.f32 	%f95, %f94;
	sub.f32 	%f96, %f90, %f92;
	mul.f32 	%f97, %f96, 0f3FB8AA3B;
	ex2.approx.f32 	%f98, %f97;
	fma.rn.f32 	%f99, %f837, %f95, %f98;
	max.f32 	%f100, %f92, %f91;
	sub.f32 	%f101, %f92, %f100;
	mul.f32 	%f102, %f101, 0f3FB8AA3B;
	ex2.approx.f32 	%f103, %f102;
	sub.f32 	%f104, %f91, %f100;
	mul.f32 	%f105, %f104, 0f3FB8AA3B;
	ex2.approx.f32 	%f106, %f105;
	fma.rn.f32 	%f107, %f99, %f103, %f106;
	ld.shared.u32 	%r794, [%r791+4];
	mov.b32 	{%rs51, %rs52}, %r794;
	// begin inline asm
	{  cvt.f32.f16 %f84, %rs51;}

	// end inline asm
	mul.f32 	%f108, %f69, %f84;
	// begin inline asm
	{  cvt.f32.f16 %f85, %rs52;}

	// end inline asm
	mul.f32 	%f109, %f69, %f85;
	st.local.v4.f32 	[%rd110], {%f90, %f91, %f108, %f109};
	max.f32 	%f110, %f100, %f108;
	sub.f32 	%f111, %f100, %f110;
	mul.f32 	%f112, %f111, 0f3FB8AA3B;
	ex2.approx.f32 	%f113, %f112;
	sub.f32 	%f114, %f108, %f110;
	mul.f32 	%f115, %f114, 0f3FB8AA3B;
	ex2.approx.f32 	%f116, %f115;
	fma.rn.f32 	%f117, %f107, %f113, %f116;
	max.f32 	%f118, %f110, %f109;
	sub.f32 	%f119, %f110, %f118;
	mul.f32 	%f120, %f119, 0f3FB8AA3B;
	ex2.approx.f32 	%f121, %f120;
	sub.f32 	%f122, %f109, %f118;
	mul.f32 	%f123, %f122, 0f3FB8AA3B;
	ex2.approx.f32 	%f124, %f123;
	fma.rn.f32 	%f125, %f117, %f121, %f124;
	ld.shared.u32 	%r795, [%r791+8];
	mov.b32 	{%rs53, %rs54}, %r795;
	// begin inline asm
	{  cvt.f32.f16 %f86, %rs53;}

	// end inline asm
	mul.f32 	%f126, %f69, %f86;
	// begin inline asm
	{  cvt.f32.f16 %f87, %rs54;}

	// end inline asm
	mul.f32 	%f127, %f69, %f87;
	max.f32 	%f128, %f118, %f126;
	sub.f32 	%f129, %f118, %f128;
	mul.f32 	%f130, %f129, 0f3FB8AA3B;
	ex2.approx.f32 	%f131, %f130;
	sub.f32 	%f132, %f126, %f128;
	mul.f32 	%f133, %f132, 0f3FB8AA3B;
	ex2.approx.f32 	%f134, %f133;
	fma.rn.f32 	%f135, %f125, %f131, %f134;
	max.f32 	%f136, %f128, %f127;
	sub.f32 	%f137, %f128, %f136;
	mul.f32 	%f138, %f137, 0f3FB8AA3B;
	ex2.approx.f32 	%f139, %f138;
	sub.f32 	%f140, %f127, %f136;
	mul.f32 	%f141, %f140, 0f3FB8AA3B;
	ex2.approx.f32 	%f142, %f141;
	fma.rn.f32 	%f143, %f135, %f139, %f142;
	ld.shared.u32 	%r796, [%r791+12];
	mov.b32 	{%rs55, %rs56}, %r796;
	// begin inline asm
	{  cvt.f32.f16 %f88, %rs55;}

	// end inline asm
	mul.f32 	%f144, %f69, %f88;
	// begin inline asm
	{  cvt.f32.f16 %f89, %rs56;}

	// end inline asm
	mul.f32 	%f145, %f69, %f89;
	st.local.v4.f32 	[%rd110+16], {%f126, %f127, %f144, %f145};
	max.f32 	%f146, %f136, %f144;
	sub.f32 	%f147, %f136, %f146;
	mul.f32 	%f148, %f147, 0f3FB8AA3B;
	ex2.approx.f32 	%f149, %f148;
	sub.f32 	%f150, %f144, %f146;
	mul.f32 	%f151, %f150, 0f3FB8AA3B;
	ex2.approx.f32 	%f152, %f151;
	fma.rn.f32 	%f153, %f143, %f149, %f152;
	max.f32 	%f836, %f146, %f145;
	sub.f32 	%f154, %f146, %f836;
	mul.f32 	%f155, %f154, 0f3FB8AA3B;
	ex2.approx.f32 	%f156, %f155;
	sub.f32 	%f157, %f145, %f836;
	mul.f32 	%f158, %f157, 0f3FB8AA3B;
	ex2.approx.f32 	%f159, %f158;
	fma.rn.f32 	%f837, %f153, %f156, %f159;
	add.s32 	%r1432, %r1432, 4;
	setp.ne.s32 	%p58, %r1432, %r40;
	mov.u32 	%r1434, %r40;
	@%p58 bra 	$L__BB2_123;
$L__BB2_124:
	setp.eq.s32 	%p59, %r32, 0;
	@%p59 bra 	$L__BB2_129;
	setp.eq.s32 	%p60, %r32, 1;
	@%p60 bra 	$L__BB2_127;
	shl.b32 	%r797, %r1434, 2;
	add.s32 	%r798, %r170, %r797;
	ld.shared.u32 	%r799, [%r798];
	mov.b32 	{%rs57, %rs58}, %r799;
	// begin inline asm
	{  cvt.f32.f16 %f161, %rs57;}

	// end inline asm
	mul.f32 	%f165, %f69, %f161;
	shl.b32 	%r800, %r1434, 1;
	mul.wide.u32 	%rd111, %r800, 4;
	add.s64 	%rd112, %rd1, %rd111;
	// begin inline asm
	{  cvt.f32.f16 %f162, %rs58;}

	// end inline asm
	mul.f32 	%f166, %f69, %f162;
	st.local.v2.f32 	[%rd112], {%f165, %f166};
	max.f32 	%f167, %f836, %f165;
	sub.f32 	%f168, %f836, %f167;
	mul.f32 	%f169, %f168, 0f3FB8AA3B;
	ex2.approx.f32 	%f170, %f169;
	sub.f32 	%f171, %f165, %f167;
	mul.f32 	%f172, %f171, 0f3FB8AA3B;
	ex2.approx.f32 	%f173, %f172;
	fma.rn.f32 	%f174, %f837, %f170, %f173;
	max.f32 	%f175, %f167, %f166;
	sub.f32 	%f176, %f167, %f175;
	mul.f32 	%f177, %f176, 0f3FB8AA3B;
	ex2.approx.f32 	%f178, %f177;
	sub.f32 	%f179, %f166, %f175;
	mul.f32 	%f180, %f179, 0f3FB8AA3B;
	ex2.approx.f32 	%f181, %f180;
	fma.rn.f32 	%f182, %f174, %f178, %f181;
	ld.shared.u32 	%r801, [%r798+4];
	mov.b32 	{%rs59, %rs60}, %r801;
	// begin inline asm
	{  cvt.f32.f16 %f163, %rs59;}

	// end inline asm
	mul.f32 	%f183, %f69, %f163;
	// begin inline asm
	{  cvt.f32.f16 %f164, %rs60;}

	// end inline asm
	mul.f32 	%f184, %f69, %f164;
	st.local.v2.f32 	[%rd112+8], {%f183, %f184};
	max.f32 	%f185, %f175, %f183;
	sub.f32 	%f186, %f175, %f185;
	mul.f32 	%f187, %f186, 0f3FB8AA3B;
	ex2.approx.f32 	%f188, %f187;
	sub.f32 	%f189, %f183, %f185;
	mul.f32 	%f190, %f189, 0f3FB8AA3B;
	ex2.approx.f32 	%f191, %f190;
	fma.rn.f32 	%f192, %f182, %f188, %f191;
	max.f32 	%f836, %f185, %f184;
	sub.f32 	%f193, %f185, %f836;
	mul.f32 	%f194, %f193, 0f3FB8AA3B;
	ex2.approx.f32 	%f195, %f194;
	sub.f32 	%f196, %f184, %f836;
	mul.f32 	%f197, %f196, 0f3FB8AA3B;
	ex2.approx.f32 	%f198, %f197;
	fma.rn.f32 	%f837, %f192, %f195, %f198;
	add.s32 	%r1434, %r1434, 2;
$L__BB2_127:
	setp.eq.s32 	%p61, %r41, 0;
	@%p61 bra 	$L__BB2_129;
	shl.b32 	%r802, %r1434, 2;
	add.s32 	%r803, %r170, %r802;
	ld.shared.u32 	%r804, [%r803];
	mov.b32 	{%rs61, %rs62}, %r804;
	// begin inline asm
	{  cvt.f32.f16 %f199, %rs61;}

	// end inline asm
	mul.f32 	%f201, %f69, %f199;
	shl.b32 	%r805, %r1434, 1;
	mul.wide.u32 	%rd113, %r805, 4;
	add.s64 	%rd114, %rd1, %rd113;
	// begin inline asm
	{  cvt.f32.f16 %f200, %rs62;}

	// end inline asm
	mul.f32 	%f202, %f69, %f200;
	st.local.v2.f32 	[%rd114], {%f201, %f202};
	max.f32 	%f203, %f836, %f201;
	sub.f32 	%f204, %f836, %f203;
	mul.f32 	%f205, %f204, 0f3FB8AA3B;
	ex2.approx.f32 	%f206, %f205;
	sub.f32 	%f207, %f201, %f203;
	mul.f32 	%f208, %f207, 0f3FB8AA3B;
	ex2.approx.f32 	%f209, %f208;
	fma.rn.f32 	%f210, %f837, %f206, %f209;
	max.f32 	%f836, %f203, %f202;
	sub.f32 	%f211, %f203, %f836;
	mul.f32 	%f212, %f211, 0f3FB8AA3B;
	ex2.approx.f32 	%f213, %f212;
	sub.f32 	%f214, %f202, %f836;
	mul.f32 	%f215, %f214, 0f3FB8AA3B;
	ex2.approx.f32 	%f216, %f215;
	fma.rn.f32 	%f837, %f210, %f213, %f216;
$L__BB2_129:
	setp.lt.s32 	%p62, %r311, 2;
	ld.shared.f32 	%f217, [%r168];
	max.f32 	%f38, %f217, %f836;
	@%p62 bra 	$L__BB2_141;
	setp.lt.u32 	%p63, %r31, 7;
	mov.b32 	%r1437, 0;
	@%p63 bra 	$L__BB2_133;
	mov.b32 	%r1435, 0;
$L__BB2_132:
	.pragma "nounroll";
	shl.b32 	%r816, %r1435, 1;
	mul.wide.u32 	%rd115, %r816, 4;
	add.s64 	%rd116, %rd1, %rd115;
	ld.local.v4.f32 	{%f234, %f235, %f236, %f237}, [%rd116];
	sub.f32 	%f238, %f234, %f38;
	mul.f32 	%f239, %f238, 0f3FB8AA3B;
	ex2.approx.f32 	%f218, %f239;
	sub.f32 	%f240, %f235, %f38;
	mul.f32 	%f241, %f240, 0f3FB8AA3B;
	ex2.approx.f32 	%f219, %f241;
	// begin inline asm
	{ cvt.rn.f16x2.f32 %r808, %f219, %f218; }

	// end inline asm
	shl.b32 	%r817, %r1435, 2;
	add.s32 	%r818, %r170, %r817;
	st.shared.u32 	[%r818], %r808;
	sub.f32 	%f242, %f236, %f38;
	mul.f32 	%f243, %f242, 0f3FB8AA3B;
	ex2.approx.f32 	%f220, %f243;
	sub.f32 	%f244, %f237, %f38;
	mul.f32 	%f245, %f244, 0f3FB8AA3B;
	ex2.approx.f32 	%f221, %f245;
	// begin inline asm
	{ cvt.rn.f16x2.f32 %r809, %f221, %f220; }

	// end inline asm
	st.shared.u32 	[%r818+4], %r809;
	ld.local.v4.f32 	{%f246, %f247, %f248, %f249}, [%rd116+16];
	sub.f32 	%f250, %f246, %f38;
	mul.f32 	%f251, %f250, 0f3FB8AA3B;
	ex2.approx.f32 	%f222, %f251;
	sub.f32 	%f252, %f247, %f38;
	mul.f32 	%f253, %f252, 0f3FB8AA3B;
	ex2.approx.f32 	%f223, %f253;
	// begin inline asm
	{ cvt.rn.f16x2.f32 %r810, %f223, %f222; }

	// end inline asm
	st.shared.u32 	[%r818+8], %r810;
	sub.f32 	%f254, %f248, %f38;
	mul.f32 	%f255, %f254, 0f3FB8AA3B;
	ex2.approx.f32 	%f224, %f255;
	sub.f32 	%f256, %f249, %f38;
	mul.f32 	%f257, %f256, 0f3FB8AA3B;
	ex2.approx.f32 	%f225, %f257;
	// begin inline asm
	{ cvt.rn.f16x2.f32 %r811, %f225, %f224; }

	// end inline asm
	st.shared.u32 	[%r818+12], %r811;
	ld.local.v4.f32 	{%f258, %f259, %f260, %f261}, [%rd116+32];
	sub.f32 	%f262, %f258, %f38;
	mul.f32 	%f263, %f262, 0f3FB8AA3B;
	ex2.approx.f32 	%f226, %f263;
	sub.f32 	%f264, %f259, %f38;
	mul.f32 	%f265, %f264, 0f3FB8AA3B;
	ex2.approx.f32 	%f227, %f265;
	// begin inline asm
	{ cvt.rn.f16x2.f32 %r812, %f227, %f226; }

	// end inline asm
	st.shared.u32 	[%r818+16], %r812;
	sub.f32 	%f266, %f260, %f38;
	mul.f32 	%f267, %f266, 0f3FB8AA3B;
	ex2.approx.f32 	%f228, %f267;
	sub.f32 	%f268, %f261, %f38;
	mul.f32 	%f269, %f268, 0f3FB8AA3B;
	ex2.approx.f32 	%f229, %f269;
	// begin inline asm
	{ cvt.rn.f16x2.f32 %r813, %f229, %f228; }

	// end inline asm
	st.shared.u32 	[%r818+20], %r813;
	ld.local.v4.f32 	{%f270, %f271, %f272, %f273}, [%rd116+48];
	sub.f32 	%f274, %f270, %f38;
	mul.f32 	%f275, %f274, 0f3FB8AA3B;
	ex2.approx.f32 	%f230, %f275;
	sub.f32 	%f276, %f271, %f38;
	mul.f32 	%f277, %f276, 0f3FB8AA3B;
	ex2.approx.f32 	%f231, %f277;
	// begin inline asm
	{ cvt.rn.f16x2.f32 %r814, %f231, %f230; }

	// end inline asm
	st.shared.u32 	[%r818+24], %r814;
	sub.f32 	%f278, %f272, %f38;
	mul.f32 	%f279, %f278, 0f3FB8AA3B;
	ex2.approx.f32 	%f232, %f279;
	sub.f32 	%f280, %f273, %f38;
	mul.f32 	%f281, %f280, 0f3FB8AA3B;
	ex2.approx.f32 	%f233, %f281;
	// begin inline asm
	{ cvt.rn.f16x2.f32 %r815, %f233, %f232; }

	// end inline asm
	st.shared.u32 	[%r818+28], %r815;
	add.s32 	%r1435, %r1435, 8;
	setp.ne.s32 	%p64, %r1435, %r42;
	mov.u32 	%r1437, %r42;
	@%p64 bra 	$L__BB2_132;
$L__BB2_133:
	setp.eq.s32 	%p65, %r33, 0;
	@%p65 bra 	$L__BB2_141;
	add.s32 	%r819, %r33, -1;
	setp.lt.u32 	%p66, %r819, 3;
	@%p66 bra 	$L__BB2_136;
	shl.b32 	%r824, %r1437, 1;
	mul.wide.u32 	%rd117, %r824, 4;
	add.s64 	%rd118, %rd1, %rd117;
	ld.local.v2.f32 	{%f290, %f291}, [%rd118];
	sub.f32 	%f292, %f290, %f38;
	mul.f32 	%f293, %f292, 0f3FB8AA3B;
	ex2.approx.f32 	%f282, %f293;
	sub.f32 	%f294, %f291, %f38;
	mul.f32 	%f295, %f294, 0f3FB8AA3B;
	ex2.approx.f32 	%f283, %f295;
	// begin inline asm
	{ cvt.rn.f16x2.f32 %r820, %f283, %f282; }

	// end inline asm
	shl.b32 	%r825, %r1437, 2;
	add.s32 	%r826, %r170, %r825;
	st.shared.u32 	[%r826], %r820;
	ld.local.v2.f32 	{%f296, %f297}, [%rd118+8];
	sub.f32 	%f298, %f296, %f38;
	mul.f32 	%f299, %f298, 0f3FB8AA3B;
	ex2.approx.f32 	%f284, %f299;
	sub.f32 	%f300, %f297, %f38;
	mul.f32 	%f301, %f300, 0f3FB8AA3B;
	ex2.approx.f32 	%f285, %f301;
	// begin inline asm
	{ cvt.rn.f16x2.f32 %r821, %f285, %f284; }

	// end inline asm
	st.shared.u32 	[%r826+4], %r821;
	ld.local.v2.f32 	{%f302, %f303}, [%rd118+16];
	sub.f32 	%f304, %f302, %f38;
	mul.f32 	%f305, %f304, 0f3FB8AA3B;
	ex2.approx.f32 	%f286, %f305;
	sub.f32 	%f306, %f303, %f38;
	mul.f32 	%f307, %f306, 0f3FB8AA3B;
	ex2.approx.f32 	%f287, %f307;
	// begin inline asm
	{ cvt.rn.f16x2.f32 %r822, %f287, %f286; }

	// end inline asm
	st.shared.u32 	[%r826+8], %r822;
	ld.local.v2.f32 	{%f308, %f309}, [%rd118+24];
	sub.f32 	%f310, %f308, %f38;
	mul.f32 	%f311, %f310, 0f3FB8AA3B;
	ex2.approx.f32 	%f288, %f311;
	sub.f32 	%f312, %f309, %f38;
	mul.f32 	%f313, %f312, 0f3FB8AA3B;
	ex2.approx.f32 	%f289, %f313;
	// begin inline asm
	{ cvt.rn.f16x2.f32 %r823, %f289, %f288; }

	// end inline asm
	st.shared.u32 	[%r826+12], %r823;
	add.s32 	%r1437, %r1437, 4;
$L__BB2_136:
	setp.eq.s32 	%p67, %r32, 0;
	@%p67 bra 	$L__BB2_141;
	setp.eq.s32 	%p68, %r32, 1;
	@%p68 bra 	$L__BB2_139;
	shl.b32 	%r829, %r1437, 1;
	mul.wide.u32 	%rd119, %r829, 4;
	add.s64 	%rd120, %rd1, %rd119;
	ld.local.v2.f32 	{%f318, %f319}, [%rd120];
	sub.f32 	%f320, %f318, %f38;
	mul.f32 	%f321, %f320, 0f3FB8AA3B;
	ex2.approx.f32 	%f314, %f321;
	sub.f32 	%f322, %f319, %f38;
	mul.f32 	%f323, %f322, 0f3FB8AA3B;
	ex2.approx.f32 	%f315, %f323;
	// begin inline asm
	{ cvt.rn.f16x2.f32 %r827, %f315, %f314; }

	// end inline asm
	shl.b32 	%r830, %r1437, 2;
	add.s32 	%r831, %r170, %r830;
	st.shared.u32 	[%r831], %r827;
	add.s32 	%r832, %r829, 2;
	mul.wide.u32 	%rd121, %r832, 4;
	add.s64 	%rd122, %rd1, %rd121;
	ld.local.v2.f32 	{%f324, %f325}, [%rd122];
	sub.f32 	%f326, %f324, %f38;
	mul.f32 	%f327, %f326, 0f3FB8AA3B;
	ex2.approx.f32 	%f316, %f327;
	sub.f32 	%f328, %f325, %f38;
	mul.f32 	%f329, %f328, 0f3FB8AA3B;
	ex2.approx.f32 	%f317, %f329;
	// begin inline asm
	{ cvt.rn.f16x2.f32 %r828, %f317, %f316; }

	// end inline asm
	st.shared.u32 	[%r831+4], %r828;
	add.s32 	%r1437, %r1437, 2;
$L__BB2_139:
	setp.eq.s32 	%p69, %r41, 0;
	@%p69 bra 	$L__BB2_141;
	shl.b32 	%r834, %r1437, 1;
	mul.wide.u32 	%rd123, %r834, 4;
	add.s64 	%rd124, %rd1, %rd123;
	ld.local.v2.f32 	{%f332, %f333}, [%rd124];
	sub.f32 	%f334, %f332, %f38;
	mul.f32 	%f335, %f334, 0f3FB8AA3B;
	ex2.approx.f32 	%f330, %f335;
	sub.f32 	%f336, %f333, %f38;
	mul.f32 	%f337, %f336, 0f3FB8AA3B;
	ex2.approx.f32 	%f331, %f337;
	// begin inline asm
	{ cvt.rn.f16x2.f32 %r833, %f331, %f330; }

	// end inline asm
	shl.b32 	%r835, %r1437, 2;
	add.s32 	%r836, %r170, %r835;
	st.shared.u32 	[%r836], %r833;
$L__BB2_141:
	ld.shared.f32 	%f338, [%r169];
	ld.shared.f32 	%f339, [%r168];
	sub.f32 	%f340, %f339, %f38;
	mul.f32 	%f341, %f340, 0f3FB8AA3B;
	ex2.approx.f32 	%f342, %f341;
	sub.f32 	%f343, %f836, %f38;
	mul.f32 	%f344, %f343, 0f3FB8AA3B;
	ex2.approx.f32 	%f345, %f344;
	mul.f32 	%f346, %f837, %f345;
	fma.rn.f32 	%f347, %f338, %f342, %f346;
	st.shared.f32 	[%r166], %f339;
	ld.shared.f32 	%f348, [%r169];
	st.shared.f32 	[%r167], %f348;
	st.shared.f32 	[%r168], %f38;
	st.shared.f32 	[%r169], %f347;
	add.s32 	%r1431, %r1431, 1;
	setp.ne.s32 	%p70, %r1431, %r1380;
	@%p70 bra 	$L__BB2_118;
	bra.uni 	$L__BB2_167;
$L__BB2_142:
	div.s32 	%r146, %r2, %r1379;
	mul.lo.s32 	%r841, %r146, %r1379;
	sub.s32 	%r842, %r2, %r841;
	setp.ne.s32 	%p71, %r842, 0;
	@%p71 bra 	$L__BB2_167;
	setp.ne.s32 	%p72, %r1384, 0;
	shl.b32 	%r843, %r146, 2;
	add.s32 	%r147, %r28, %r843;
	add.s32 	%r148, %r145, %r843;
	add.s32 	%r149, %r29, %r843;
	add.s32 	%r150, %r30, %r843;
	@%p72 bra 	$L__BB2_145;
	mov.b32 	%r844, -8388608;
	st.shared.u32 	[%r147], %r844;
	mov.b32 	%r845, 0;
	st.shared.u32 	[%r148], %r845;
	st.shared.u32 	[%r149], %r844;
	st.shared.u32 	[%r150], %r845;
$L__BB2_145:
	setp.lt.s32 	%p73, %r311, 2;
	mul.lo.s32 	%r846, %r146, %r11;
	shl.b32 	%r847, %r846, 1;
	add.s32 	%r151, %r18, %r847;
	mov.f32 	%f825, 0f00000000;
	mov.f32 	%f824, 0fFF800000;
	@%p73 bra 	$L__BB2_154;
	setp.lt.u32 	%p74, %r31, 3;
	mov.f32 	%f824, 0fFF800000;
	mov.f32 	%f825, 0f00000000;
	mov.b32 	%r1426, 0;
	@%p74 bra 	$L__BB2_149;
	mov.f32 	%f824, 0fFF800000;
	mov.f32 	%f825, 0f00000000;
	mov.b32 	%r1424, 0;
$L__BB2_148:
	.pragma "nounroll";
	shl.b32 	%r850, %r1424, 2;
	add.s32 	%r851, %r151, %r850;
	ld.shared.u32 	%r852, [%r851];
	mov.b32 	{%rs63, %rs64}, %r852;
	// begin inline asm
	{  cvt.f32.f16 %f356, %rs63;}

	// end inline asm
	mul.f32 	%f364, %f69, %f356;
	shl.b32 	%r853, %r1424, 1;
	mul.wide.u32 	%rd125, %r853, 4;
	add.s64 	%rd126, %rd2, %rd125;
	// begin inline asm
	{  cvt.f32.f16 %f357, %rs64;}

	// end inline asm
	mul.f32 	%f365, %f69, %f357;
	max.f32 	%f366, %f824, %f364;
	sub.f32 	%f367, %f824, %f366;
	mul.f32 	%f368, %f367, 0f3FB8AA3B;
	ex2.approx.f32 	%f369, %f368;
	sub.f32 	%f370, %f364, %f366;
	mul.f32 	%f371, %f370, 0f3FB8AA3B;
	ex2.approx.f32 	%f372, %f371;
	fma.rn.f32 	%f373, %f825, %f369, %f372;
	max.f32 	%f374, %f366, %f365;
	sub.f32 	%f375, %f366, %f374;
	mul.f32 	%f376, %f375, 0f3FB8AA3B;
	ex2.approx.f32 	%f377, %f376;
	sub.f32 	%f378, %f365, %f374;
	mul.f32 	%f379, %f378, 0f3FB8AA3B;
	ex2.approx.f32 	%f380, %f379;
	fma.rn.f32 	%f381, %f373, %f377, %f380;
	ld.shared.u32 	%r854, [%r851+4];
	mov.b32 	{%rs65, %rs66}, %r854;
	// begin inline asm
	{  cvt.f32.f16 %f358, %rs65;}

	// end inline asm
	mul.f32 	%f382, %f69, %f358;
	// begin inline asm
	{  cvt.f32.f16 %f359, %rs66;}

	// end inline asm
	mul.f32 	%f383, %f69, %f359;
	st.local.v4.f32 	[%rd126], {%f364, %f365, %f382, %f383};
	max.f32 	%f384, %f374, %f382;
	sub.f32 	%f385, %f374, %f384;
	mul.f32 	%f386, %f385, 0f3FB8AA3B;
	ex2.approx.f32 	%f387, %f386;
	sub.f32 	%f388, %f382, %f384;
	mul.f32 	%f389, %f388, 0f3FB8AA3B;
	ex2.approx.f32 	%f390, %f389;
	fma.rn.f32 	%f391, %f381, %f387, %f390;
	max.f32 	%f392, %f384, %f383;
	sub.f32 	%f393, %f384, %f392;
	mul.f32 	%f394, %f393, 0f3FB8AA3B;
	ex2.approx.f32 	%f395, %f394;
	sub.f32 	%f396, %f383, %f392;
	mul.f32 	%f397, %f396, 0f3FB8AA3B;
	ex2.approx.f32 	%f398, %f397;
	fma.rn.f32 	%f399, %f391, %f395, %f398;
	ld.shared.u32 	%r855, [%r851+8];
	mov.b32 	{%rs67, %rs68}, %r855;
	// begin inline asm
	{  cvt.f32.f16 %f360, %rs67;}

	// end inline asm
	mul.f32 	%f400, %f69, %f360;
	// begin inline asm
	{  cvt.f32.f16 %f361, %rs68;}

	// end inline asm
	mul.f32 	%f401, %f69, %f361;
	max.f32 	%f402, %f392, %f400;
	sub.f32 	%f403, %f392, %f402;
	mul.f32 	%f404, %f403, 0f3FB8AA3B;
	ex2.approx.f32 	%f405, %f404;
	sub.f32 	%f406, %f400, %f402;
	mul.f32 	%f407, %f406, 0f3FB8AA3B;
	ex2.approx.f32 	%f408, %f407;
	fma.rn.f32 	%f409, %f399, %f405, %f408;
	max.f32 	%f410, %f402, %f401;
	sub.f32 	%f411, %f402, %f410;
	mul.f32 	%f412, %f411, 0f3FB8AA3B;
	ex2.approx.f32 	%f413, %f412;
	sub.f32 	%f414, %f401, %f410;
	mul.f32 	%f415, %f414, 0f3FB8AA3B;
	ex2.approx.f32 	%f416, %f415;
	fma.rn.f32 	%f417, %f409, %f413, %f416;
	ld.shared.u32 	%r856, [%r851+12];
	mov.b32 	{%rs69, %rs70}, %r856;
	// begin inline asm
	{  cvt.f32.f16 %f362, %rs69;}

	// end inline asm
	mul.f32 	%f418, %f69, %f362;
	// begin inline asm
	{  cvt.f32.f16 %f363, %rs70;}

	// end inline asm
	mul.f32 	%f419, %f69, %f363;
	st.local.v4.f32 	[%rd126+16], {%f400, %f401, %f418, %f419};
	max.f32 	%f420, %f410, %f418;
	sub.f32 	%f421, %f410, %f420;
	mul.f32 	%f422, %f421, 0f3FB8AA3B;
	ex2.approx.f32 	%f423, %f422;
	sub.f32 	%f424, %f418, %f420;
	mul.f32 	%f425, %f424, 0f3FB8AA3B;
	ex2.approx.f32 	%f426, %f425;
	fma.rn.f32 	%f427, %f417, %f423, %f426;
	max.f32 	%f824, %f420, %f419;
	sub.f32 	%f428, %f420, %f824;
	mul.f32 	%f429, %f428, 0f3FB8AA3B;
	ex2.approx.f32 	%f430, %f429;
	sub.f32 	%f431, %f419, %f824;
	mul.f32 	%f432, %f431, 0f3FB8AA3B;
	ex2.approx.f32 	%f433, %f432;
	fma.rn.f32 	%f825, %f427, %f430, %f433;
	add.s32 	%r1424, %r1424, 4;
	setp.ne.s32 	%p75, %r1424, %r40;
	mov.u32 	%r1426, %r40;
	@%p75 bra 	$L__BB2_148;
$L__BB2_149:
	setp.eq.s32 	%p76, %r32, 0;
	@%p76 bra 	$L__BB2_154;
	setp.eq.s32 	%p77, %r32, 1;
	@%p77 bra 	$L__BB2_152;
	shl.b32 	%r857, %r1426, 2;
	add.s32 	%r858, %r151, %r857;
	ld.shared.u32 	%r859, [%r858];
	mov.b32 	{%rs71, %rs72}, %r859;
	// begin inline asm
	{  cvt.f32.f16 %f435, %rs71;}

	// end inline asm
	mul.f32 	%f439, %f69, %f435;
	shl.b32 	%r860, %r1426, 1;
	mul.wide.u32 	%rd127, %r860, 4;
	add.s64 	%rd128, %rd2, %rd127;
	// begin inline asm
	{  cvt.f32.f16 %f436, %rs72;}

	// end inline asm
	mul.f32 	%f440, %f69, %f436;
	st.local.v2.f32 	[%rd128], {%f439, %f440};
	max.f32 	%f441, %f824, %f439;
	sub.f32 	%f442, %f824, %f441;
	mul.f32 	%f443, %f442, 0f3FB8AA3B;
	ex2.approx.f32 	%f444, %f443;
	sub.f32 	%f445, %f439, %f441;
	mul.f32 	%f446, %f445, 0f3FB8AA3B;
	ex2.approx.f32 	%f447, %f446;
	fma.rn.f32 	%f448, %f825, %f444, %f447;
	max.f32 	%f449, %f441, %f440;
	sub.f32 	%f450, %f441, %f449;
	mul.f32 	%f451, %f450, 0f3FB8AA3B;
	ex2.approx.f32 	%f452, %f451;
	sub.f32 	%f453, %f440, %f449;
	mul.f32 	%f454, %f453, 0f3FB8AA3B;
	ex2.approx.f32 	%f455, %f454;
	fma.rn.f32 	%f456, %f448, %f452, %f455;
	ld.shared.u32 	%r861, [%r858+4];
	mov.b32 	{%rs73, %rs74}, %r861;
	// begin inline asm
	{  cvt.f32.f16 %f437, %rs73;}

	// end inline asm
	mul.f32 	%f457, %f69, %f437;
	// begin inline asm
	{  cvt.f32.f16 %f438, %rs74;}

	// end inline asm
	mul.f32 	%f458, %f69, %f438;
	st.local.v2.f32 	[%rd128+8], {%f457, %f458};
	max.f32 	%f459, %f449, %f457;
	sub.f32 	%f460, %f449, %f459;
	mul.f32 	%f461, %f460, 0f3FB8AA3B;
	ex2.approx.f32 	%f462, %f461;
	sub.f32 	%f463, %f457, %f459;
	mul.f32 	%f464, %f463, 0f3FB8AA3B;
	ex2.approx.f32 	%f465, %f464;
	fma.rn.f32 	%f466, %f456, %f462, %f465;
	max.f32 	%f824, %f459, %f458;
	sub.f32 	%f467, %f459, %f824;
	mul.f32 	%f468, %f467, 0f3FB8AA3B;
	ex2.approx.f32 	%f469, %f468;
	sub.f32 	%f470, %f458, %f824;
	mul.f32 	%f471, %f470, 0f3FB8AA3B;
	ex2.approx.f32 	%f472, %f471;
	fma.rn.f32 	%f825, %f466, %f469, %f472;
	add.s32 	%r1426, %r1426, 2;
$L__BB2_152:
	setp.eq.s32 	%p78, %r41, 0;
	@%p78 bra 	$L__BB2_154;
	shl.b32 	%r862, %r1426, 2;
	add.s32 	%r863, %r151, %r862;
	ld.shared.u32 	%r864, [%r863];
	mov.b32 	{%rs75, %rs76}, %r864;
	// begin inline asm
	{  cvt.f32.f16 %f473, %rs75;}

	// end inline asm
	mul.f32 	%f475, %f69, %f473;
	shl.b32 	%r865, %r1426, 1;
	mul.wide.u32 	%rd129, %r865, 4;
	add.s64 	%rd130, %rd2, %rd129;
	// begin inline asm
	{  cvt.f32.f16 %f474, %rs76;}

	// end inline asm
	mul.f32 	%f476, %f69, %f474;
	st.local.v2.f32 	[%rd130], {%f475, %f476};
	max.f32 	%f477, %f824, %f475;
	sub.f32 	%f478, %f824, %f477;
	mul.f32 	%f479, %f478, 0f3FB8AA3B;
	ex2.approx.f32 	%f480, %f479;
	sub.f32 	%f481, %f475, %f477;
	mul.f32 	%f482, %f481, 0f3FB8AA3B;
	ex2.approx.f32 	%f483, %f482;
	fma.rn.f32 	%f484, %f825, %f480, %f483;
	max.f32 	%f824, %f477, %f476;
	sub.f32 	%f485, %f477, %f824;
	mul.f32 	%f486, %f485, 0f3FB8AA3B;
	ex2.approx.f32 	%f487, %f486;
	sub.f32 	%f488, %f476, %f824;
	mul.f32 	%f489, %f488, 0f3FB8AA3B;
	ex2.approx.f32 	%f490, %f489;
	fma.rn.f32 	%f825, %f484, %f487, %f490;
$L__BB2_154:
	setp.lt.s32 	%p79, %r311, 2;
	ld.shared.f32 	%f491, [%r149];
	max.f32 	%f19, %f491, %f824;
	@%p79 bra 	$L__BB2_166;
	setp.lt.u32 	%p80, %r31, 7;
	mov.b32 	%r1429, 0;
	@%p80 bra 	$L__BB2_158;
	mov.b32 	%r1427, 0;
$L__BB2_157:
	.pragma "nounroll";
	shl.b32 	%r876, %r1427, 1;
	mul.wide.u32 	%rd131, %r876, 4;
	add.s64 	%rd132, %rd2, %rd131;
	ld.local.v4.f32 	{%f508, %f509, %f510, %f511}, [%rd132];
	sub.f32 	%f512, %f508, %f19;
	mul.f32 	%f513, %f512, 0f3FB8AA3B;
	ex2.approx.f32 	%f492, %f513;
	sub.f32 	%f514, %f509, %f19;
	mul.f32 	%f515, %f514, 0f3FB8AA3B;
	ex2.approx.f32 	%f493, %f515;
	// begin inline asm
	{ cvt.rn.f16x2.f32 %r868, %f493, %f492; }

	// end inline asm
	shl.b32 	%r877, %r1427, 2;
	add.s32 	%r878, %r151, %r877;
	st.shared.u32 	[%r878], %r868;
	sub.f32 	%f516, %f510, %f19;
	mul.f32 	%f517, %f516, 0f3FB8AA3B;
	ex2.approx.f32 	%f494, %f517;
	sub.f32 	%f518, %f511, %f19;
	mul.f32 	%f519, %f518, 0f3FB8AA3B;
	ex2.approx.f32 	%f495, %f519;
	// begin inline asm
	{ cvt.rn.f16x2.f32 %r869, %f495, %f494; }

	// end inline asm
	st.shared.u32 	[%r878+4], %r869;
	ld.local.v4.f32 	{%f520, %f521, %f522, %f523}, [%rd132+16];
	sub.f32 	%f524, %f520, %f19;
	mul.f32 	%f525, %f524, 0f3FB8AA3B;
	ex2.approx.f32 	%f496, %f525;
	sub.f32 	%f526, %f521, %f19;
	mul.f32 	%f527, %f526, 0f3FB8AA3B;
	ex2.approx.f32 	%f497, %f527;
	// begin inline asm
	{ cvt.rn.f16x2.f32 %r870, %f497, %f496; }

	// end inline asm
	st.shared.u32 	[%r878+8], %r870;
	sub.f32 	%f528, %f522, %f19;
	mul.f32 	%f529, %f528, 0f3FB8AA3B;
	ex2.approx.f32 	%f498, %f529;
	sub.f32 	%f530, %f523, %f19;
	mul.f32 	%f531, %f530, 0f3FB8AA3B;
	ex2.approx.f32 	%f499, %f531;
	// begin inline asm
	{ cvt.rn.f16x2.f32 %r871, %f499, %f498; }

	// end inline asm
	st.shared.u32 	[%r878+12], %r871;
	ld.local.v4.f32 	{%f532, %f533, %f534, %f535}, [%rd132+32];
	sub.f32 	%f536, %f532, %f19;
	mul.f32 	%f537, %f536, 0f3FB8AA3B;
	ex2.approx.f32 	%f500, %f537;
	sub.f32 	%f538, %f533, %f19;
	mul.f32 	%f539, %f538, 0f3FB8AA3B;
	ex2.approx.f32 	%f501, %f539;
	// begin inline asm
	{ cvt.rn.f16x2.f32 %r872, %f501, %f500; }

	// end inline asm
	st.shared.u32 	[%r878+16], %r872;
	sub.f32 	%f540, %f534, %f19;
	mul.f32 	%f541, %f540, 0f3FB8AA3B;
	ex2.approx.f32 	%f502, %f541;
	sub.f32 	%f542, %f535, %f19;
	mul.f32 	%f543, %f542, 0f3FB8AA3B;
	ex2.approx.f32 	%f503, %f543;
	// begin inline asm
	{ cvt.rn.f16x2.f32 %r873, %f503, %f502; }

	// end inline asm
	st.shared.u32 	[%r878+20], %r873;
	ld.local.v4.f32 	{%f544, %f545, %f546, %f547}, [%rd132+48];
	sub.f32 	%f548, %f544, %f19;
	mul.f32 	%f549, %f548, 0f3FB8AA3B;
	ex2.approx.f32 	%f504, %f549;
	sub.f32 	%f550, %f545, %f19;
	mul.f32 	%f551, %f550, 0f3FB8AA3B;
	ex2.approx.f32 	%f505, %f551;
	// begin inline asm
	{ cvt.rn.f16x2.f32 %r874, %f505, %f504; }

	// end inline asm
	st.shared.u32 	[%r878+24], %r874;
	sub.f32 	%f552, %f546, %f19;
	mul.f32 	%f553, %f552, 0f3FB8AA3B;
	ex2.approx.f32 	%f506, %f553;
	sub.f32 	%f554, %f547, %f19;
	mul.f32 	%f555, %f554, 0f3FB8AA3B;
	ex2.approx.f32 	%f507, %f555;
	// begin inline asm
	{ cvt.rn.f16x2.f32 %r875, %f507, %f506; }

	// end inline asm
	st.shared.u32 	[%r878+28], %r875;
	add.s32 	%r1427, %r1427, 8;
	setp.ne.s32 	%p81, %r1427, %r42;
	mov.u32 	%r1429, %r42;
	@%p81 bra 	$L__BB2_157;
$L__BB2_158:
	setp.eq.s32 	%p82, %r33, 0;
	@%p82 bra 	$L__BB2_166;
	add.s32 	%r879, %r33, -1;
	setp.lt.u32 	%p83, %r879, 3;
	@%p83 bra 	$L__BB2_161;
	shl.b32 	%r884, %r1429, 1;
	mul.wide.u32 	%rd133, %r884, 4;
	add.s64 	%rd134, %rd2, %rd133;
	ld.local.v2.f32 	{%f564, %f565}, [%rd134];
	sub.f32 	%f566, %f564, %f19;
	mul.f32 	%f567, %f566, 0f3FB8AA3B;
	ex2.approx.f32 	%f556, %f567;
	sub.f32 	%f568, %f565, %f19;
	mul.f32 	%f569, %f568, 0f3FB8AA3B;
	ex2.approx.f32 	%f557, %f569;
	// begin inline asm
	{ cvt.rn.f16x2.f32 %r880, %f557, %f556; }

	// end inline asm
	shl.b32 	%r885, %r1429, 2;
	add.s32 	%r886, %r151, %r885;
	st.shared.u32 	[%r886], %r880;
	ld.local.v2.f32 	{%f570, %f571}, [%rd134+8];
	sub.f32 	%f572, %f570, %f19;
	mul.f32 	%f573, %f572, 0f3FB8AA3B;
	ex2.approx.f32 	%f558, %f573;
	sub.f32 	%f574, %f571, %f19;
	mul.f32 	%f575, %f574, 0f3FB8AA3B;
	ex2.approx.f32 	%f559, %f575;
	// begin inline asm
	{ cvt.rn.f16x2.f32 %r881, %f559, %f558; }

	// end inline asm
	st.shared.u32 	[%r886+4], %r881;
	ld.local.v2.f32 	{%f576, %f577}, [%rd134+16];
	sub.f32 	%f578, %f576, %f19;
	mul.f32 	%f579, %f578, 0f3FB8AA3B;
	ex2.approx.f32 	%f560, %f579;
	sub.f32 	%f580, %f577, %f19;
	mul.f32 	%f581, %f580, 0f3FB8AA3B;
	ex2.approx.f32 	%f561, %f581;
	// begin inline asm
	{ cvt.rn.f16x2.f32 %r882, %f561, %f560; }

	// end inline asm
	st.shared.u32 	[%r886+8], %r882;
	ld.local.v2.f32 	{%f582, %f583}, [%rd134+24];
	sub.f32 	%f584, %f582, %f19;
	mul.f32 	%f585, %f584, 0f3FB8AA3B;
	ex2.approx.f32 	%f562, %f585;
	sub.f32 	%f586, %f583, %f19;
	mul.f32 	%f587, %f586, 0f3FB8AA3B;
	ex2.approx.f32 	%f563, %f587;
	// begin inline asm
	{ cvt.rn.f16x2.f32 %r883, %f563, %f562; }

	// end inline asm
	st.shared.u32 	[%r886+12], %r883;
	add.s32 	%r1429, %r1429, 4;
$L__BB2_161:
	setp.eq.s32 	%p84, %r32, 0;
	@%p84 bra 	$L__BB2_166;
	setp.eq.s32 	%p85, %r32, 1;
	@%p85 bra 	$L__BB2_164;
	shl.b32 	%r889, %r1429, 1;
	mul.wide.u32 	%rd135, %r889, 4;
	add.s64 	%rd136, %rd2, %rd135;
	ld.local.v2.f32 	{%f592, %f593}, [%rd136];
	sub.f32 	%f594, %f592, %f19;
	mul.f32 	%f595, %f594, 0f3FB8AA3B;
	ex2.approx.f32 	%f588, %f595;
	sub.f32 	%f596, %f593, %f19;
	mul.f32 	%f597, %f596, 0f3FB8AA3B;
	ex2.approx.f32 	%f589, %f597;
	// begin inline asm
	{ cvt.rn.f16x2.f32 %r887, %f589, %f588; }

	// end inline asm
	shl.b32 	%r890, %r1429, 2;
	add.s32 	%r891, %r151, %r890;
	st.shared.u32 	[%r891], %r887;
	add.s32 	%r892, %r889, 2;
	mul.wide.u32 	%rd137, %r892, 4;
	add.s64 	%rd138, %rd2, %rd137;
	ld.local.v2.f32 	{%f598, %f599}, [%rd138];
	sub.f32 	%f600, %f598, %f19;
	mul.f32 	%f601, %f600, 0f3FB8AA3B;
	ex2.approx.f32 	%f590, %f601;
	sub.f32 	%f602, %f599, %f19;
	mul.f32 	%f603, %f602, 0f3FB8AA3B;
	ex2.approx.f32 	%f591, %f603;
	// begin inline asm
	{ cvt.rn.f16x2.f32 %r888, %f591, %f590; }

	// end inline asm
	st.shared.u32 	[%r891+4], %r888;
	add.s32 	%r1429, %r1429, 2;
$L__BB2_164:
	setp.eq.s32 	%p86, %r41, 0;
	@%p86 bra 	$L__BB2_166;
	shl.b32 	%r894, %r1429, 1;
	mul.wide.u32 	%rd139, %r894, 4;
	add.s64 	%rd140, %rd2, %rd139;
	ld.local.v2.f32 	{%f606, %f607}, [%rd140];
	sub.f32 	%f608, %f606, %f19;
	mul.f32 	%f609, %f608, 0f3FB8AA3B;
	ex2.approx.f32 	%f604, %f609;
	sub.f32 	%f610, %f607, %f19;
	mul.f32 	%f611, %f610, 0f3FB8AA3B;
	ex2.approx.f32 	%f605, %f611;
	// begin inline asm
	{ cvt.rn.f16x2.f32 %r893, %f605, %f604; }

	// end inline asm
	shl.b32 	%r895, %r1429, 2;
	add.s32 	%r896, %r151, %r895;
	st.shared.u32 	[%r896], %r893;
$L__BB2_166:
	ld.shared.f32 	%f612, [%r150];
	ld.shared.f32 	%f613, [%r149];
	sub.f32 	%f614, %f613, %f19;
	mul.f32 	%f615, %f614, 0f3FB8AA3B;
	ex2.approx.f32 	%f616, %f615;
	sub.f32 	%f617, %f824, %f19;
	mul.f32 	%f618, %f617, 0f3FB8AA3B;
	ex2.approx.f32 	%f619, %f618;
	mul.f32 	%f620, %f825, %f619;
	fma.rn.f32 	%f621, %f612, %f616, %f620;
	st.shared.f32 	[%r147], %f613;
	ld.shared.f32 	%f622, [%r150];
	st.shared.f32 	[%r148], %f622;
	st.shared.f32 	[%r149], %f19;
	st.shared.f32 	[%r150], %f621;
$L__BB2_167:
	setp.lt.s32 	%p87, %r310, 1;
	// begin inline asm
	cp.async.wait_group 0;
	// end inline asm
	bar.sync 	0;
	@%p87 bra 	$L__BB2_185;
	setp.lt.s32 	%p88, %r315, 1;
	@%p88 bra 	$L__BB2_185;
	mov.f32 	%f623, 0f00000000;
	// begin inline asm
	{  cvt.rn.f16.f32 %rs77, %f623;}

	// end inline asm
	mov.b32 	%r184, {%rs77, %rs77};
	mov.b32 	%r1439, 0;
$L__BB2_170:
	setp.eq.s32 	%p89, %r1384, 0;
	mul.lo.s32 	%r186, %r1439, %r11;
	mul.lo.s32 	%r187, %r1439, %r9;
	@%p89 bra 	$L__BB2_187;
	shr.u32 	%r898, %r2, 2;
	add.s32 	%r899, %r1439, %r898;
	shl.b32 	%r900, %r899, 2;
	add.s32 	%r193, %r28, %r900;
	add.s32 	%r194, %r29, %r900;
	setp.lt.s32 	%p90, %r311, 1;
	@%p90 bra 	$L__BB2_208;
	mov.b32 	%r1448, 0;
$L__BB2_173:
	setp.lt.u32 	%p94, %r311, 49;
	mov.b32 	%r1463, 0;
	mov.u32 	%r1467, %r184;
	mov.u32 	%r1466, %r184;
	mov.u32 	%r1465, %r184;
	mov.u32 	%r1464, %r184;
	@%p94 bra 	$L__BB2_176;
	mov.b32 	%r1463, 0;
	mov.u32 	%r1467, %r184;
	mov.u32 	%r1466, %r184;
	mov.u32 	%r1465, %r184;
	mov.u32 	%r1464, %r184;
	mov.u32 	%r1454, %r1463;
$L__BB2_175:
	add.s32 	%r952, %r1463, %r186;
	shl.b32 	%r953, %r952, 1;
	add.s32 	%r954, %r18, %r953;
	wmma.load.a.sync.aligned.row.m16n16k16.shared.f16 	{%r955, %r956, %r957, %r958, %r959, %r960, %r961, %r962}, [%r954], %r11;
	mad.lo.s32 	%r963, %r1463, %r9, %r1448;
	shl.b32 	%r964, %r963, 1;
	add.s32 	%r965, %r17, %r964;
	wmma.load.b.sync.aligned.row.m16n16k16.shared.f16 	{%r966, %r967, %r968, %r969, %r970, %r971, %r972, %r973}, [%r965], %r9;
	wmma.mma.sync.aligned.row.row.m16n16k16.f16.f16 {%r974, %r975, %r976, %r977}, {%r955, %r956, %r957, %r958, %r959, %r960, %r961, %r962}, {%r966, %r967, %r968, %r969, %r970, %r971, %r972, %r973}, {%r1464, %r1465, %r1466, %r1467};
	add.s32 	%r978, %r954, 32;
	wmma.load.a.sync.aligned.row.m16n16k16.shared.f16 	{%r979, %r980, %r981, %r982, %r983, %r984, %r985, %r986}, [%r978], %r11;
	shl.b32 	%r987, %r9, 5;
	add.s32 	%r988, %r965, %r987;
	wmma.load.b.sync.aligned.row.m16n16k16.shared.f16 	{%r989, %r990, %r991, %r992, %r993, %r994, %r995, %r996}, [%r988], %r9;
	wmma.mma.sync.aligned.row.row.m16n16k16.f16.f16 {%r997, %r998, %r999, %r1000}, {%r979, %r980, %r981, %r982, %r983, %r984, %r985, %r986}, {%r989, %r990, %r991, %r992, %r993, %r994, %r995, %r996}, {%r974, %r975, %r976, %r977};
	add.s32 	%r1001, %r954, 64;
	wmma.load.a.sync.aligned.row.m16n16k16.shared.f16 	{%r1002, %r1003, %r1004, %r1005, %r1006, %r1007, %r1008, %r1009}, [%r1001], %r11;
	shl.b32 	%r1010, %r9, 6;
	add.s32 	%r1011, %r965, %r1010;
	wmma.load.b.sync.aligned.row.m16n16k16.shared.f16 	{%r1012, %r1013, %r1014, %r1015, %r1016, %r1017, %r1018, %r1019}, [%r1011], %r9;
	wmma.mma.sync.aligned.row.row.m16n16k16.f16.f16 {%r1020, %r1021, %r1022, %r1023}, {%r1002, %r1003, %r1004, %r1005, %r1006, %r1007, %r1008, %r1009}, {%r1012, %r1013, %r1014, %r1015, %r1016, %r1017, %r1018, %r1019}, {%r997, %r998, %r999, %r1000};
	add.s32 	%r1024, %r954, 96;
	wmma.load.a.sync.aligned.row.m16n16k16.shared.f16 	{%r1025, %r1026, %r1027, %r1028, %r1029, %r1030, %r1031, %r1032}, [%r1024], %r11;
	add.s32 	%r1033, %r1011, %r987;
	wmma.load.b.sync.aligned.row.m16n16k16.shared.f16 	{%r1034, %r1035, %r1036, %r1037, %r1038, %r1039, %r1040, %r1041}, [%r1033], %r9;
	wmma.mma.sync.aligned.row.row.m16n16k16.f16.f16 {%r1464, %r1465, %r1466, %r1467}, {%r1025, %r1026, %r1027, %r1028, %r1029, %r1030, %r1031, %r1032}, {%r1034, %r1035, %r1036, %r1037, %r1038, %r1039, %r1040, %r1041}, {%r1020, %r1021, %r1022, %r1023};
	add.s32 	%r1463, %r1463, 64;
	add.s32 	%r1454, %r1454, 4;
	setp.ne.s32 	%p95, %r1454, %r44;
	@%p95 bra 	$L__BB2_175;
$L__BB2_176:
	setp.eq.s32 	%p96, %r35, 0;
	@%p96 bra 	$L__BB2_180;
	setp.eq.s32 	%p97, %r35, 1;
	add.s32 	%r1042, %r1463, %r186;
	shl.b32 	%r1043, %r1042, 1;
	add.s32 	%r230, %r18, %r1043;
	wmma.load.a.sync.aligned.row.m16n16k16.shared.f16 	{%r1044, %r1045, %r1046, %r1047, %r1048, %r1049, %r1050, %r1051}, [%r230], %r11;
	mad.lo.s32 	%r1052, %r1463, %r9, %r1448;
	shl.b32 	%r1053, %r1052, 1;
	add.s32 	%r231, %r17, %r1053;
	wmma.load.b.sync.aligned.row.m16n16k16.shared.f16 	{%r1054, %r1055, %r1056, %r1057, %r1058, %r1059, %r1060, %r1061}, [%r231], %r9;
	wmma.mma.sync.aligned.row.row.m16n16k16.f16.f16 {%r1464, %r1465, %r1466, %r1467}, {%r1044, %r1045, %r1046, %r1047, %r1048, %r1049, %r1050, %r1051}, {%r1054, %r1055, %r1056, %r1057, %r1058, %r1059, %r1060, %r1061}, {%r1464, %r1465, %r1466, %r1467};
	@%p97 bra 	$L__BB2_180;
	setp.eq.s32 	%p98, %r35, 2;
	add.s32 	%r1062, %r230, 32;
	wmma.load.a.sync.aligned.row.m16n16k16.shared.f16 	{%r1063, %r1064, %r1065, %r1066, %r1067, %r1068, %r1069, %r1070}, [%r1062], %r11;
	shl.b32 	%r1071, %r9, 5;
	add.s32 	%r1072, %r231, %r1071;
	wmma.load.b.sync.aligned.row.m16n16k16.shared.f16 	{%r1073, %r1074, %r1075, %r1076, %r1077, %r1078, %r1079, %r1080}, [%r1072], %r9;
	wmma.mma.sync.aligned.row.row.m16n16k16.f16.f16 {%r1464, %r1465, %r1466, %r1467}, {%r1063, %r1064, %r1065, %r1066, %r1067, %r1068, %r1069, %r1070}, {%r1073, %r1074, %r1075, %r1076, %r1077, %r1078, %r1079, %r1080}, {%r1464, %r1465, %r1466, %r1467};
	@%p98 bra 	$L__BB2_180;
	add.s32 	%r1081, %r230, 64;
	wmma.load.a.sync.aligned.row.m16n16k16.shared.f16 	{%r1082, %r1083, %r1084, %r1085, %r1086, %r1087, %r1088, %r1089}, [%r1081], %r11;
	shl.b32 	%r1090, %r9, 6;
	add.s32 	%r1091, %r231, %r1090;
	wmma.load.b.sync.aligned.row.m16n16k16.shared.f16 	{%r1092, %r1093, %r1094, %r1095, %r1096, %r1097, %r1098, %r1099}, [%r1091], %r9;
	wmma.mma.sync.aligned.row.row.m16n16k16.f16.f16 {%r1464, %r1465, %r1466, %r1467}, {%r1082, %r1083, %r1084, %r1085, %r1086, %r1087, %r1088, %r1089}, {%r1092, %r1093, %r1094, %r1095, %r1096, %r1097, %r1098, %r1099}, {%r1464, %r1465, %r1466, %r1467};
$L__BB2_180:
	add.s32 	%r1100, %r1448, %r187;
	shl.b32 	%r1101, %r1100, 1;
	add.s32 	%r1102, %r19, %r1101;
	wmma.load.c.sync.aligned.row.m16n16k16.shared.f16 	{%r1103, %r1104, %r1105, %r1106}, [%r1102], %r9;
	ld.shared.f32 	%f708, [%r193];
	ld.shared.f32 	%f709, [%r194];
	sub.f32 	%f710, %f708, %f709;
	fma.rn.f32 	%f711, %f710, 0f3BBB989D, 0f3F000000;
	cvt.sat.f32.f32 	%f712, %f711;
	mov.f32 	%f713, 0f4B400001;
	mov.f32 	%f714, 0f437C0000;
	fma.rm.f32 	%f715, %f712, %f714, %f713;
	add.f32 	%f716, %f715, 0fCB40007F;
	neg.f32 	%f717, %f716;
	fma.rn.f32 	%f718, %f710, 0f3FB8AA3B, %f717;
	fma.rn.f32 	%f719, %f710, 0f32A57060, %f718;
	mov.b32 	%r1107, %f715;
	shl.b32 	%r1108, %r1107, 23;
	mov.b32 	%f720, %r1108;
	ex2.approx.ftz.f32 	%f721, %f719;
	mul.f32 	%f706, %f721, %f720;
	mov.b32 	{%rs233, %rs239}, %r1464;
	mov.b32 	{%rs230, %rs236}, %r1103;
	// begin inline asm
	{  cvt.rn.f16.f32 %rs228, %f706;}

	// end inline asm
	// begin inline asm
	{mul.f16 %rs229,%rs230,%rs228;
}
	// end inline asm
	// begin inline asm
	{add.f16 %rs232,%rs233,%rs229;
}
	// end inline asm
	// begin inline asm
	{mul.f16 %rs235,%rs236,%rs228;
}
	// end inline asm
	// begin inline asm
	{add.f16 %rs238,%rs239,%rs235;
}
	// end inline asm
	mov.b32 	%r1109, {%rs232, %rs238};
	mov.b32 	{%rs245, %rs251}, %r1466;
	mov.b32 	{%rs242, %rs248}, %r1105;
	// begin inline asm
	{mul.f16 %rs241,%rs242,%rs228;
}
	// end inline asm
	// begin inline asm
	{add.f16 %rs244,%rs245,%rs241;
}
	// end inline asm
	// begin inline asm
	{mul.f16 %rs247,%rs248,%rs228;
}
	// end inline asm
	// begin inline asm
	{add.f16 %rs250,%rs251,%rs247;
}
	// end inline asm
	mov.b32 	%r1110, {%rs244, %rs250};
	ld.shared.f32 	%f722, [%r193+32];
	ld.shared.f32 	%f723, [%r194+32];
	sub.f32 	%f724, %f722, %f723;
	fma.rn.f32 	%f725, %f724, 0f3BBB989D, 0f3F000000;
	cvt.sat.f32.f32 	%f726, %f725;
	fma.rm.f32 	%f727, %f726, %f714, %f713;
	add.f32 	%f728, %f727, 0fCB40007F;
	neg.f32 	%f729, %f728;
	fma.rn.f32 	%f730, %f724, 0f3FB8AA3B, %f729;
	fma.rn.f32 	%f731, %f724, 0f32A57060, %f730;
	mov.b32 	%r1111, %f727;
	shl.b32 	%r1112, %r1111, 23;
	mov.b32 	%f732, %r1112;
	ex2.approx.ftz.f32 	%f733, %f731;
	mul.f32 	%f707, %f733, %f732;
	mov.b32 	{%rs258, %rs264}, %r1465;
	mov.b32 	{%rs255, %rs261}, %r1104;
	// begin inline asm
	{  cvt.rn.f16.f32 %rs253, %f707;}

	// end inline asm
	// begin inline asm
	{mul.f16 %rs254,%rs255,%rs253;
}
	// end inline asm
	// begin inline asm
	{add.f16 %rs257,%rs258,%rs254;
}
	// end inline asm
	// begin inline asm
	{mul.f16 %rs260,%rs261,%rs253;
}
	// end inline asm
	// begin inline asm
	{add.f16 %rs263,%rs264,%rs260;
}
	// end inline asm
	mov.b32 	%r1113, {%rs257, %rs263};
	mov.b32 	{%rs270, %rs276}, %r1467;
	mov.b32 	{%rs267, %rs273}, %r1106;
	// begin inline asm
	{mul.f16 %rs266,%rs267,%rs253;
}
	// end inline asm
	// begin inline asm
	{add.f16 %rs269,%rs270,%rs266;
}
	// end inline asm
	// begin inline asm
	{mul.f16 %rs272,%rs273,%rs253;
}
	// end inline asm
	// begin inline asm
	{add.f16 %rs275,%rs276,%rs272;
}
	// end inline asm
	mov.b32 	%r1114, {%rs269, %rs275};
	wmma.store.d.sync.aligned.row.m16n16k16.shared.f16 	[%r1102], {%r1109, %r1113, %r1110, %r1114}, %r9;
	add.s32 	%r1448, %r1448, 16;
	setp.lt.s32 	%p99, %r1448, %r315;
	@%p99 bra 	$L__BB2_173;
	bra.uni 	$L__BB2_184;
$L__BB2_181:
	add.s32 	%r903, %r1442, %r187;
	shl.b32 	%r904, %r903, 1;
	add.s32 	%r905, %r19, %r904;
	wmma.load.c.sync.aligned.row.m16n16k16.shared.f16 	{%r906, %r907, %r908, %r909}, [%r905], %r9;
	ld.shared.f32 	%f628, [%r193];
	ld.shared.f32 	%f629, [%r194];
	sub.f32 	%f630, %f628, %f629;
	fma.rn.f32 	%f631, %f630, 0f3BBB989D, 0f3F000000;
	cvt.sat.f32.f32 	%f632, %f631;
	mov.f32 	%f633, 0f4B400001;
	mov.f32 	%f634, 0f437C0000;
	fma.rm.f32 	%f635, %f632, %f634, %f633;
	add.f32 	%f636, %f635, 0fCB40007F;
	neg.f32 	%f637, %f636;
	fma.rn.f32 	%f638, %f630, 0f3FB8AA3B, %f637;
	fma.rn.f32 	%f639, %f630, 0f32A57060, %f638;
	mov.b32 	%r910, %f635;
	shl.b32 	%r911, %r910, 23;
	mov.b32 	%f640, %r911;
	ex2.approx.ftz.f32 	%f641, %f639;
	mul.f32 	%f624, %f641, %f640;
	mov.b32 	{%rs80, %rs86}, %r906;
	// begin inline asm
	{  cvt.rn.f16.f32 %rs78, %f624;}

	// end inline asm
	// begin inline asm
	{mul.f16 %rs79,%rs80,%rs78;
}
	// end inline asm
	// begin inline asm
	{add.f16 %rs82,%rs77,%rs79;
}
	// end inline asm
	// begin inline asm
	{mul.f16 %rs85,%rs86,%rs78;
}
	// end inline asm
	// begin inline asm
	{add.f16 %rs88,%rs77,%rs85;
}
	// end inline asm
	mov.b32 	%r912, {%rs82, %rs88};
	mov.b32 	{%rs92, %rs98}, %r908;
	// begin inline asm
	{mul.f16 %rs91,%rs92,%rs78;
}
	// end inline asm
	// begin inline asm
	{add.f16 %rs94,%rs77,%rs91;
}
	// end inline asm
	// begin inline asm
	{mul.f16 %rs97,%rs98,%rs78;
}
	// end inline asm
	// begin inline asm
	{add.f16 %rs100,%rs77,%rs97;
}
	// end inline asm
	mov.b32 	%r913, {%rs94, %rs100};
	ld.shared.f32 	%f642, [%r193+32];
	ld.shared.f32 	%f643, [%r194+32];
	sub.f32 	%f644, %f642, %f643;
	fma.rn.f32 	%f645, %f644, 0f3BBB989D, 0f3F000000;
	cvt.sat.f32.f32 	%f646, %f645;
	fma.rm.f32 	%f647, %f646, %f634, %f633;
	add.f32 	%f648, %f647, 0fCB40007F;
	neg.f32 	%f649, %f648;
	fma.rn.f32 	%f650, %f644, 0f3FB8AA3B, %f649;
	fma.rn.f32 	%f651, %f644, 0f32A57060, %f650;
	mov.b32 	%r914, %f647;
	shl.b32 	%r915, %r914, 23;
	mov.b32 	%f652, %r915;
	ex2.approx.ftz.f32 	%f653, %f651;
	mul.f32 	%f625, %f653, %f652;
	mov.b32 	{%rs105, %rs111}, %r907;
	// begin inline asm
	{  cvt.rn.f16.f32 %rs103, %f625;}

	// end inline asm
	// begin inline asm
	{mul.f16 %rs104,%rs105,%rs103;
}
	// end inline asm
	// begin inline asm
	{add.f16 %rs107,%rs77,%rs104;
}
	// end inline asm
	// begin inline asm
	{mul.f16 %rs110,%rs111,%rs103;
}
	// end inline asm
	// begin inline asm
	{add.f16 %rs113,%rs77,%rs110;
}
	// end inline asm
	mov.b32 	%r916, {%rs107, %rs113};
	mov.b32 	{%rs117, %rs123}, %r909;
	// begin inline asm
	{mul.f16 %rs116,%rs117,%rs103;
}
	// end inline asm
	// begin inline asm
	{add.f16 %rs119,%rs77,%rs116;
}
	// end inline asm
	// begin inline asm
	{mul.f16 %rs122,%rs123,%rs103;
}
	// end inline asm
	// begin inline asm
	{add.f16 %rs125,%rs77,%rs122;
}
	// end inline asm
	mov.b32 	%r917, {%rs119, %rs125};
	wmma.store.d.sync.aligned.row.m16n16k16.shared.f16 	[%r905], {%r912, %r916, %r913, %r917}, %r9;
	add.s32 	%r918, %r905, 32;
	wmma.load.c.sync.aligned.row.m16n16k16.shared.f16 	{%r919, %r920, %r921, %r922}, [%r918], %r9;
	ld.shared.f32 	%f654, [%r193];
	ld.shared.f32 	%f655, [%r194];
	sub.f32 	%f656, %f654, %f655;
	fma.rn.f32 	%f657, %f656, 0f3BBB989D, 0f3F000000;
	cvt.sat.f32.f32 	%f658, %f657;
	fma.rm.f32 	%f659, %f658, %f634, %f633;
	add.f32 	%f660, %f659, 0fCB40007F;
	neg.f32 	%f661, %f660;
	fma.rn.f32 	%f662, %f656, 0f3FB8AA3B, %f661;
	fma.rn.f32 	%f663, %f656, 0f32A57060, %f662;
	mov.b32 	%r923, %f659;
	shl.b32 	%r924, %r923, 23;
	mov.b32 	%f664, %r924;
	ex2.approx.ftz.f32 	%f665, %f663;
	mul.f32 	%f626, %f665, %f664;
	mov.b32 	{%rs130, %rs136}, %r919;
	// begin inline asm
	{  cvt.rn.f16.f32 %rs128, %f626;}

	// end inline asm
	// begin inline asm
	{mul.f16 %rs129,%rs130,%rs128;
}
	// end inline asm
	// begin inline asm
	{add.f16 %rs132,%rs77,%rs129;
}
	// end inline asm
	// begin inline asm
	{mul.f16 %rs135,%rs136,%rs128;
}
	// end inline asm
	// begin inline asm
	{add.f16 %rs138,%rs77,%rs135;
}
	// end inline asm
	mov.b32 	%r925, {%rs132, %rs138};
	mov.b32 	{%rs142, %rs148}, %r921;
	// begin inline asm
	{mul.f16 %rs141,%rs142,%rs128;
}
	// end inline asm
	// begin inline asm
	{add.f16 %rs144,%rs77,%rs141;
}
	// end inline asm
	// begin inline asm
	{mul.f16 %rs147,%rs148,%rs128;
}
	// end inline asm
	// begin inline asm
	{add.f16 %rs150,%rs77,%rs147;
}
	// end inline asm
	mov.b32 	%r926, {%rs144, %rs150};
	ld.shared.f32 	%f666, [%r193+32];
	ld.shared.f32 	%f667, [%r194+32];
	sub.f32 	%f668, %f666, %f667;
	fma.rn.f32 	%f669, %f668, 0f3BBB989D, 0f3F000000;
	cvt.sat.f32.f32 	%f670, %f669;
	fma.rm.f32 	%f671, %f670, %f634, %f633;
	add.f32 	%f672, %f671, 0fCB40007F;
	neg.f32 	%f673, %f672;
	fma.rn.f32 	%f674, %f668, 0f3FB8AA3B, %f673;
	fma.rn.f32 	%f675, %f668, 0f32A57060, %f674;
	mov.b32 	%r927, %f671;
	shl.b32 	%r928, %r927, 23;
	mov.b32 	%f676, %r928;
	ex2.approx.ftz.f32 	%f677, %f675;
	mul.f32 	%f627, %f677, %f676;
	mov.b32 	{%rs155, %rs161}, %r920;
	// begin inline asm
	{  cvt.rn.f16.f32 %rs153, %f627;}

	// end inline asm
	// begin inline asm
	{mul.f16 %rs154,%rs155,%rs153;
}
	// end inline asm
	// begin inline asm
	{add.f16 %rs157,%rs77,%rs154;
}
	// end inline asm
	// begin inline asm
	{mul.f16 %rs160,%rs161,%rs153;
}
	// end inline asm
	// begin inline asm
	{add.f16 %rs163,%rs77,%rs160;
}
	// end inline asm
	mov.b32 	%r929, {%rs157, %rs163};
	mov.b32 	{%rs167, %rs173}, %r922;
	// begin inline asm
	{mul.f16 %rs166,%rs167,%rs153;
}
	// end inline asm
	// begin inline asm
	{add.f16 %rs169,%rs77,%rs166;
}
	// end inline asm
	// begin inline asm
	{mul.f16 %rs172,%rs173,%rs153;
}
	// end inline asm
	// begin inline asm
	{add.f16 %rs175,%rs77,%rs172;
}
	// end inline asm
	mov.b32 	%r930, {%rs169, %rs175};
	wmma.store.d.sync.aligned.row.m16n16k16.shared.f16 	[%r918], {%r925, %r929, %r926, %r930}, %r9;
	add.s32 	%r1442, %r1442, 32;
	add.s32 	%r1441, %r1441, 2;
	setp.ne.s32 	%p92, %r1441, %r43;
	@%p92 bra 	$L__BB2_181;
$L__BB2_182:
	add.s32 	%r931, %r315, -1;
	and.b32  	%r932, %r931, 16;
	setp.ne.s32 	%p93, %r932, 0;
	@%p93 bra 	$L__BB2_184;
	add.s32 	%r933, %r1442, %r187;
	shl.b32 	%r934, %r933, 1;
	add.s32 	%r935, %r19, %r934;
	wmma.load.c.sync.aligned.row.m16n16k16.shared.f16 	{%r936, %r937, %r938, %r939}, [%r935], %r9;
	ld.shared.f32 	%f680, [%r193];
	ld.shared.f32 	%f681, [%r194];
	sub.f32 	%f682, %f680, %f681;
	fma.rn.f32 	%f683, %f682, 0f3BBB989D, 0f3F000000;
	cvt.sat.f32.f32 	%f684, %f683;
	mov.f32 	%f685, 0f4B400001;
	mov.f32 	%f686, 0f437C0000;
	fma.rm.f32 	%f687, %f684, %f686, %f685;
	add.f32 	%f688, %f687, 0fCB40007F;
	neg.f32 	%f689, %f688;
	fma.rn.f32 	%f690, %f682, 0f3FB8AA3B, %f689;
	fma.rn.f32 	%f691, %f682, 0f32A57060, %f690;
	mov.b32 	%r940, %f687;
	shl.b32 	%r941, %r940, 23;
	mov.b32 	%f692, %r941;
	ex2.approx.ftz.f32 	%f693, %f691;
	mul.f32 	%f678, %f693, %f692;
	mov.b32 	{%rs180, %rs186}, %r936;
	// begin inline asm
	{  cvt.rn.f16.f32 %rs178, %f678;}

	// end inline asm
	// begin inline asm
	{mul.f16 %rs179,%rs180,%rs178;
}
	// end inline asm
	// begin inline asm
	{add.f16 %rs182,%rs77,%rs179;
}
	// end inline asm
	// begin inline asm
	{mul.f16 %rs185,%rs186,%rs178;
}
	// end inline asm
	// begin inline asm
	{add.f16 %rs188,%rs77,%rs185;
}
	// end inline asm
	mov.b32 	%r942, {%rs182, %rs188};
	mov.b32 	{%rs192, %rs198}, %r938;
	// begin inline asm
	{mul.f16 %rs191,%rs192,%rs178;
}
	// end inline asm
	// begin inline asm
	{add.f16 %rs194,%rs77,%rs191;
}
	// end inline asm
	// begin inline asm
	{mul.f16 %rs197,%rs198,%rs178;
}
	// end inline asm
	// begin inline asm
	{add.f16 %rs200,%rs77,%rs197;
}
	// end inline asm
	mov.b32 	%r943, {%rs194, %rs200};
	ld.shared.f32 	%f694, [%r193+32];
	ld.shared.f32 	%f695, [%r194+32];
	sub.f32 	%f696, %f694, %f695;
	fma.rn.f32 	%f697, %f696, 0f3BBB989D, 0f3F000000;
	cvt.sat.f32.f32 	%f698, %f697;
	fma.rm.f32 	%f699, %f698, %f686, %f685;
	add.f32 	%f700, %f699, 0fCB40007F;
	neg.f32 	%f701, %f700;
	fma.rn.f32 	%f702, %f696, 0f3FB8AA3B, %f701;
	fma.rn.f32 	%f703, %f696, 0f32A57060, %f702;
	mov.b32 	%r944, %f699;
	shl.b32 	%r945, %r944, 23;
	mov.b32 	%f704, %r945;
	ex2.approx.ftz.f32 	%f705, %f703;
	mul.f32 	%f679, %f705, %f704;
	mov.b32 	{%rs205, %rs211}, %r937;
	// begin inline asm
	{  cvt.rn.f16.f32 %rs203, %f679;}

	// end inline asm
	// begin inline asm
	{mul.f16 %rs204,%rs205,%rs203;
}
	// end inline asm
	// begin inline asm
	{add.f16 %rs207,%rs77,%rs204;
}
	// end inline asm
	// begin inline asm
	{mul.f16 %rs210,%rs211,%rs203;
}
	// end inline asm
	// begin inline asm
	{add.f16 %rs213,%rs77,%rs210;
}
	// end inline asm
	mov.b32 	%r946, {%rs207, %rs213};
	mov.b32 	{%rs217, %rs223}, %r939;
	// begin inline asm
	{mul.f16 %rs216,%rs217,%rs203;
}
	// end inline asm
	// begin inline asm
	{add.f16 %rs219,%rs77,%rs216;
}
	// end inline asm
	// begin inline asm
	{mul.f16 %rs222,%rs223,%rs203;
}
	// end inline asm
	// begin inline asm
	{add.f16 %rs225,%rs77,%rs222;
}
	// end inline asm
	mov.b32 	%r947, {%rs219, %rs225};
	wmma.store.d.sync.aligned.row.m16n16k16.shared.f16 	[%r935], {%r942, %r946, %r943, %r947}, %r9;
$L__BB2_184:
	add.s32 	%r1439, %r1439, 16;
	setp.lt.s32 	%p116, %r1439, %r310;
	@%p116 bra 	$L__BB2_170;
$L__BB2_185:
	bar.sync 	0;
$L__BB2_186:
	add.s32 	%r1384, %r1384, 1;
	add.s32 	%r1322, %r21, %r20;
	setp.lt.s32 	%p117, %r1384, %r1322;
	@%p117 bra 	$L__BB2_14;
	bra.uni 	$L__BB2_39;
$L__BB2_187:
	setp.lt.s32 	%p100, %r311, 1;
	@%p100 bra 	$L__BB2_210;
	mov.b32 	%r1468, 0;
$L__BB2_189:
	setp.lt.u32 	%p110, %r311, 49;
	mov.b32 	%r1483, 0;
	mov.u32 	%r1487, %r184;
	mov.u32 	%r1486, %r184;
	mov.u32 	%r1485, %r184;
	mov.u32 	%r1484, %r184;
	@%p110 bra 	$L__BB2_192;
	mov.b32 	%r1483, 0;
	mov.u32 	%r1487, %r184;
	mov.u32 	%r1486, %r184;
	mov.u32 	%r1485, %r184;
	mov.u32 	%r1484, %r184;
	mov.u32 	%r1474, %r1483;
$L__BB2_191:
	add.s32 	%r1171, %r1483, %r186;
	shl.b32 	%r1172, %r1171, 1;
	add.s32 	%r1173, %r18, %r1172;
	wmma.load.a.sync.aligned.row.m16n16k16.shared.f16 	{%r1174, %r1175, %r1176, %r1177, %r1178, %r1179, %r1180, %r1181}, [%r1173], %r11;
	mad.lo.s32 	%r1182, %r1483, %r9, %r1468;
	shl.b32 	%r1183, %r1182, 1;
	add.s32 	%r1184, %r17, %r1183;
	wmma.load.b.sync.aligned.row.m16n16k16.shared.f16 	{%r1185, %r1186, %r1187, %r1188, %r1189, %r1190, %r1191, %r1192}, [%r1184], %r9;
	wmma.mma.sync.aligned.row.row.m16n16k16.f16.f16 {%r1193, %r1194, %r1195, %r1196}, {%r1174, %r1175, %r1176, %r1177, %r1178, %r1179, %r1180, %r1181}, {%r1185, %r1186, %r1187, %r1188, %r1189, %r1190, %r1191, %r1192}, {%r1484, %r1485, %r1486, %r1487};
	add.s32 	%r1197, %r1173, 32;
	wmma.load.a.sync.aligned.row.m16n16k16.shared.f16 	{%r1198, %r1199, %r1200, %r1201, %r1202, %r1203, %r1204, %r1205}, [%r1197], %r11;
	shl.b32 	%r1206, %r9, 5;
	add.s32 	%r1207, %r1184, %r1206;
	wmma.load.b.sync.aligned.row.m16n16k16.shared.f16 	{%r1208, %r1209, %r1210, %r1211, %r1212, %r1213, %r1214, %r1215}, [%r1207], %r9;
	wmma.mma.sync.aligned.row.row.m16n16k16.f16.f16 {%r1216, %r1217, %r1218, %r1219}, {%r1198, %r1199, %r1200, %r1201, %r1202, %r1203, %r1204, %r1205}, {%r1208, %r1209, %r1210, %r1211, %r1212, %r1213, %r1214, %r1215}, {%r1193, %r1194, %r1195, %r1196};
	add.s32 	%r1220, %r1173, 64;
	wmma.load.a.sync.aligned.row.m16n16k16.shared.f16 	{%r1221, %r1222, %r1223, %r1224, %r1225, %r1226, %r1227, %r1228}, [%r1220], %r11;
	shl.b32 	%r1229, %r9, 6;
	add.s32 	%r1230, %r1184, %r1229;
	wmma.load.b.sync.aligned.row.m16n16k16.shared.f16 	{%r1231, %r1232, %r1233, %r1234, %r1235, %r1236, %r1237, %r1238}, [%r1230], %r9;
	wmma.mma.sync.aligned.row.row.m16n16k16.f16.f16 {%r1239, %r1240, %r1241, %r1242}, {%r1221, %r1222, %r1223, %r1224, %r1225, %r1226, %r1227, %r1228}, {%r1231, %r1232, %r1233, %r1234, %r1235, %r1236, %r1237, %r1238}, {%r1216, %r1217, %r1218, %r1219};
	add.s32 	%r1243, %r1173, 96;
	wmma.load.a.sync.aligned.row.m16n16k16.shared.f16 	{%r1244, %r1245, %r1246, %r1247, %r1248, %r1249, %r1250, %r1251}, [%r1243], %r11;
	add.s32 	%r1252, %r1230, %r1206;
	wmma.load.b.sync.aligned.row.m16n16k16.shared.f16 	{%r1253, %r1254, %r1255, %r1256, %r1257, %r1258, %r1259, %r1260}, [%r1252], %r9;
	wmma.mma.sync.aligned.row.row.m16n16k16.f16.f16 {%r1484, %r1485, %r1486, %r1487}, {%r1244, %r1245, %r1246, %r1247, %r1248, %r1249, %r1250, %r1251}, {%r1253, %r1254, %r1255, %r1256, %r1257, %r1258, %r1259, %r1260}, {%r1239, %r1240, %r1241, %r1242};
	add.s32 	%r1483, %r1483, 64;
	add.s32 	%r1474, %r1474, 4;
	setp.ne.s32 	%p111, %r1474, %r44;
	@%p111 bra 	$L__BB2_191;
$L__BB2_192:
	setp.eq.s32 	%p112, %r35, 0;
	@%p112 bra 	$L__BB2_196;
	setp.eq.s32 	%p113, %r35, 1;
	add.s32 	%r1261, %r1483, %r186;
	shl.b32 	%r1262, %r1261, 1;
	add.s32 	%r271, %r18, %r1262;
	wmma.load.a.sync.aligned.row.m16n16k16.shared.f16 	{%r1263, %r1264, %r1265, %r1266, %r1267, %r1268, %r1269, %r1270}, [%r271], %r11;
	mad.lo.s32 	%r1271, %r1483, %r9, %r1468;
	shl.b32 	%r1272, %r1271, 1;
	add.s32 	%r272, %r17, %r1272;
	wmma.load.b.sync.aligned.row.m16n16k16.shared.f16 	{%r1273, %r1274, %r1275, %r1276, %r1277, %r1278, %r1279, %r1280}, [%r272], %r9;
	wmma.mma.sync.aligned.row.row.m16n16k16.f16.f16 {%r1484, %r1485, %r1486, %r1487}, {%r1263, %r1264, %r1265, %r1266, %r1267, %r1268, %r1269, %r1270}, {%r1273, %r1274, %r1275, %r1276, %r1277, %r1278, %r1279, %r1280}, {%r1484, %r1485, %r1486, %r1487};
	@%p113 bra 	$L__BB2_196;
	setp.eq.s32 	%p114, %r35, 2;
	add.s32 	%r1281, %r271, 32;
	wmma.load.a.sync.aligned.row.m16n16k16.shared.f16 	{%r1282, %r1283, %r1284, %r1285, %r1286, %r1287, %r1288, %r1289}, [%r1281], %r11;
	shl.b32 	%r1290, %r9, 5;
	add.s32 	%r1291, %r272, %r1290;
	wmma.load.b.sync.aligned.row.m16n16k16.shared.f16 	{%r1292, %r1293, %r1294, %r1295, %r1296, %r1297, %r1298, %r1299}, [%r1291], %r9;
	wmma.mma.sync.aligned.row.row.m16n16k16.f16.f16 {%r1484, %r1485, %r1486, %r1487}, {%r1282, %r1283, %r1284, %r1285, %r1286, %r1287, %r1288, %r1289}, {%r1292, %r1293, %r1294, %r1295, %r1296, %r1297, %r1298, %r1299}, {%r1484, %r1485, %r1486, %r1487};
	@%p114 bra 	$L__BB2_196;
	add.s32 	%r1300, %r271, 64;
	wmma.load.a.sync.aligned.row.m16n16k16.shared.f16 	{%r1301, %r1302, %r1303, %r1304, %r1305, %r1306, %r1307, %r1308}, [%r1300], %r11;
	shl.b32 	%r1309, %r9, 6;
	add.s32 	%r1310, %r272, %r1309;
	wmma.load.b.sync.aligned.row.m16n16k16.shared.f16 	{%r1311, %r1312, %r1313, %r1314, %r1315, %r1316, %r1317, %r1318}, [%r1310], %r9;
	wmma.mma.sync.aligned.row.row.m16n16k16.f16.f16 {%r1484, %r1485, %r1486, %r1487}, {%r1301, %r1302, %r1303, %r1304, %r1305, %r1306, %r1307, %r1308}, {%r1311, %r1312, %r1313, %r1314, %r1315, %r1316, %r1317, %r1318}, {%r1484, %r1485, %r1486, %r1487};
$L__BB2_196:
	add.s32 	%r1319, %r1468, %r187;
	shl.b32 	%r1320, %r1319, 1;
	add.s32 	%r1321, %r19, %r1320;
	wmma.store.d.sync.aligned.row.m16n16k16.shared.f16 	[%r1321], {%r1484, %r1485, %r1486, %r1487}, %r9;
	add.s32 	%r1468, %r1468, 16;
	setp.lt.s32 	%p115, %r1468, %r315;
	@%p115 bra 	$L__BB2_189;
	bra.uni 	$L__BB2_184;
$L__BB2_197:
	.pragma "nounroll";
	add.s32 	%r1117, %r1445, %r187;
	shl.b32 	%r1118, %r1117, 1;
	add.s32 	%r1119, %r19, %r1118;
	wmma.store.d.sync.aligned.row.m16n16k16.shared.f16 	[%r1119], {%r184, %r184, %r184, %r184}, %r9;
	add.s32 	%r1120, %r1119, 32;
	wmma.store.d.sync.aligned.row.m16n16k16.shared.f16 	[%r1120], {%r184, %r184, %r184, %r184}, %r9;
	add.s32 	%r1121, %r1119, 64;
	wmma.store.d.sync.aligned.row.m16n16k16.shared.f16 	[%r1121], {%r184, %r184, %r184, %r184}, %r9;
	add.s32 	%r1122, %r1119, 96;
	wmma.store.d.sync.aligned.row.m16n16k16.shared.f16 	[%r1122], {%r184, %r184, %r184, %r184}, %r9;
	add.s32 	%r1123, %r1119, 128;
	wmma.store.d.sync.aligned.row.m16n16k16.shared.f16 	[%r1123], {%r184, %r184, %r184, %r184}, %r9;
	add.s32 	%r1124, %r1119, 160;
	wmma.store.d.sync.aligned.row.m16n16k16.shared.f16 	[%r1124], {%r184, %r184, %r184, %r184}, %r9;
	add.s32 	%r1125, %r1119, 192;
	wmma.store.d.sync.aligned.row.m16n16k16.shared.f16 	[%r1125], {%r184, %r184, %r184, %r184}, %r9;
	add.s32 	%r1126, %r1119, 224;
	wmma.store.d.sync.aligned.row.m16n16k16.shared.f16 	[%r1126], {%r184, %r184, %r184, %r184}, %r9;
	add.s32 	%r1127, %r1119, 256;
	wmma.store.d.sync.aligned.row.m16n16k16.shared.f16 	[%r1127], {%r184, %r184, %r184, %r184}, %r9;
	add.s32 	%r1128, %r1119, 288;
	wmma.store.d.sync.aligned.row.m16n16k16.shared.f16 	[%r1128], {%r184, %r184, %r184, %r184}, %r9;
	add.s32 	%r1129, %r1119, 320;
	wmma.store.d.sync.aligned.row.m16n16k16.shared.f16 	[%r1129], {%r184, %r184, %r184, %r184}, %r9;
	add.s32 	%r1130, %r1119, 352;
	wmma.store.d.sync.aligned.row.m16n16k16.shared.f16 	[%r1130], {%r184, %r184, %r184, %r184}, %r9;
	add.s32 	%r1131, %r1119, 384;
	wmma.store.d.sync.aligned.row.m16n16k16.shared.f16 	[%r1131], {%r184, %r184, %r184, %r184}, %r9;
	add.s32 	%r1132, %r1119, 416;
	wmma.store.d.sync.aligned.row.m16n16k16.shared.f16 	[%r1132], {%r184, %r184, %r184, %r184}, %r9;
	add.s32 	%r1133, %r1119, 448;
	wmma.store.d.sync.aligned.row.m16n16k16.shared.f16 	[%r1133], {%r184, %r184, %r184, %r184}, %r9;
	add.s32 	%r1134, %r1119, 480;
	wmma.store.d.sync.aligned.row.m16n16k16.shared.f16 	[%r1134], {%r184, %r184, %r184, %r184}, %r9;
	add.s32 	%r1445, %r1445, 256;
	add.s32 	%r1444, %r1444, 16;
	add.s32 	%r1135, %r315, -1;
	shr.u32 	%r1136, %r1135, 4;
	add.s32 	%r1137, %r1136, 1;
	and.b32  	%r1138, %r1137, 536870896;
	setp.ne.s32 	%p102, %r1444, %r1138;
	@%p102 bra 	$L__BB2_197;
$L__BB2_198:
	add.s32 	%r1139, %r315, -1;
	shr.u32 	%r1140, %r1139, 4;
	add.s32 	%r1141, %r1140, 1;
	and.b32  	%r201, %r1141, 15;
	setp.eq.s32 	%p103, %r201, 0;
	@%p103 bra 	$L__BB2_184;
	add.s32 	%r1142, %r201, -1;
	setp.lt.u32 	%p104, %r1142, 7;
	@%p104 bra 	$L__BB2_201;
	add.s32 	%r1143, %r1445, %r187;
	shl.b32 	%r1144, %r1143, 1;
	add.s32 	%r1145, %r19, %r1144;
	wmma.store.d.sync.aligned.row.m16n16k16.shared.f16 	[%r1145], {%r184, %r184, %r184, %r184}, %r9;
	add.s32 	%r1146, %r1145, 32;
	wmma.store.d.sync.aligned.row.m16n16k16.shared.f16 	[%r1146], {%r184, %r184, %r184, %r184}, %r9;
	add.s32 	%r1147, %r1145, 64;
	wmma.store.d.sync.aligned.row.m16n16k16.shared.f16 	[%r1147], {%r184, %r184, %r184, %r184}, %r9;
	add.s32 	%r1148, %r1145, 96;
	wmma.store.d.sync.aligned.row.m16n16k16.shared.f16 	[%r1148], {%r184, %r184, %r184, %r184}, %r9;
	add.s32 	%r1149, %r1145, 128;
	wmma.store.d.sync.aligned.row.m16n16k16.shared.f16 	[%r1149], {%r184, %r184, %r184, %r184}, %r9;
	add.s32 	%r1150, %r1145, 160;
	wmma.store.d.sync.aligned.row.m16n16k16.shared.f16 	[%r1150], {%r184, %r184, %r184, %r184}, %r9;
	add.s32 	%r1151, %r1145, 192;
	wmma.store.d.sync.aligned.row.m16n16k16.shared.f16 	[%r1151], {%r184, %r184, %r184, %r184}, %r9;
	add.s32 	%r1152, %r1145, 224;
	wmma.store.d.sync.aligned.row.m16n16k16.shared.f16 	[%r1152], {%r184, %r184, %r184, %r184}, %r9;
	add.s32 	%r1445, %r1445, 128;
$L__BB2_201:
	and.b32  	%r204, %r1141, 7;
	setp.eq.s32 	%p105, %r204, 0;
	@%p105 bra 	$L__BB2_184;
	add.s32 	%r1156, %r204, -1;
	setp.lt.u32 	%p106, %r1156, 3;
	@%p106 bra 	$L__BB2_204;
	add.s32 	%r1157, %r1445, %r187;
	shl.b32 	%r1158, %r1157, 1;
	add.s32 	%r1159, %r19, %r1158;
	wmma.store.d.sync.aligned.row.m16n16k16.shared.f16 	[%r1159], {%r184, %r184, %r184, %r184}, %r9;
	add.s32 	%r1160, %r1159, 32;
	wmma.store.d.sync.aligned.row.m16n16k16.shared.f16 	[%r1160], {%r184, %r184, %r184, %r184}, %r9;
	add.s32 	%r1161, %r1159, 64;
	wmma.store.d.sync.aligned.row.m16n16k16.shared.f16 	[%r1161], {%r184, %r184, %r184, %r184}, %r9;
	add.s32 	%r1162, %r1159, 96;
	wmma.store.d.sync.aligned.row.m16n16k16.shared.f16 	[%r1162], {%r184, %r184, %r184, %r184}, %r9;
	add.s32 	%r1445, %r1445, 64;
$L__BB2_204:
	setp.eq.s32 	%p107, %r36, 0;
	@%p107 bra 	$L__BB2_184;
	setp.eq.s32 	%p108, %r36, 1;
	add.s32 	%r1163, %r1445, %r187;
	shl.b32 	%r1164, %r1163, 1;
	add.s32 	%r207, %r19, %r1164;
	wmma.store.d.sync.aligned.row.m16n16k16.shared.f16 	[%r207], {%r184, %r184, %r184, %r184}, %r9;
	@%p108 bra 	$L__BB2_184;
	setp.eq.s32 	%p109, %r36, 2;
	add.s32 	%r1165, %r207, 32;
	wmma.store.d.sync.aligned.row.m16n16k16.shared.f16 	[%r1165], {%r184, %r184, %r184, %r184}, %r9;
	@%p109 bra 	$L__BB2_184;
	add.s32 	%r1166, %r207, 64;
	wmma.store.d.sync.aligned.row.m16n16k16.shared.f16 	[%r1166], {%r184, %r184, %r184, %r184}, %r9;
	bra.uni 	$L__BB2_184;
$L__BB2_208:
	setp.lt.u32 	%p91, %r315, 17;
	mov.b32 	%r1442, 0;
	@%p91 bra 	$L__BB2_182;
	mov.b32 	%r1442, 0;
	mov.u32 	%r1441, %r1442;
	bra.uni 	$L__BB2_181;
$L__BB2_210:
	setp.lt.u32 	%p101, %r315, 241;
	mov.b32 	%r1445, 0;
	@%p101 bra 	$L__BB2_198;
	mov.b32 	%r1445, 0;
	mov.u32 	%r1444, %r1445;
	bra.uni 	$L__BB2_197;

}
	// .globl	_Z33block_attn_mask_1warp_n128_kernelP6__halfS0_S0_PKiS2_S2_S2_S0_S2_S2_iiifiiii
.visible .entry _Z33block_attn_mask_1warp_n128_kernelP6__halfS0_S0_PKiS2_S2_S2_S0_S2_S2_iiifiiii(
	.param .u64 .ptr .align 1 _Z33block_attn_mask_1warp_n128_kernelP6__halfS0_S0_PKiS2_S2_S2_S0_S2_S2_iiifiiii_param_0,
	.param .u64 .ptr .align 1 _Z33block_attn_mask_1warp_n128_kernelP6__halfS0_S0_PKiS2_S2_S2_S0_S2_S2_iiifiiii_param_1,
	.param .u64 .ptr .align 1 _Z33block_attn_mask_1warp_n128_kernelP6__halfS0_S0_PKiS2_S2_S2_S0_S2_S2_iiifiiii_param_2,
	.param .u64 .ptr .align 1 _Z33block_attn_mask_1warp_n128_kernelP6__halfS0_S0_PKiS2_S2_S2_S0_S2_S2_iiifiiii_param_3,
	.param .u64 .ptr .align 1 _Z33block_attn_mask_1warp_n128_kernelP6__halfS0_S0_PKiS2_S2_S2_S0_S2_S2_iiifiiii_param_4,
	.param .u64 .ptr .align 1 _Z33block_attn_mask_1warp_n128_kernelP6__halfS0_S0_PKiS2_S2_S2_S0_S2_S2_iiifiiii_param_5,
	.param .u64 .ptr .align 1 _Z33block_attn_mask_1warp_n128_kernelP6__halfS0_S0_PKiS2_S2_S2_S0_S2_S2_iiifiiii_param_6,
	.param .u64 .ptr .align 1 _Z33block_attn_mask_1warp_n128_kernelP6__halfS0_S0_PKiS2_S2_S2_S0_S2_S2_iiifiiii_param_7,
	.param .u64 .ptr .align 1 _Z33block_attn_mask_1warp_n128_kernelP6__halfS0_S0_PKiS2_S2_S2_S0_S2_S2_iiifiiii_param_8,
	.param .u64 .ptr .align 1 _Z33block_attn_mask_1warp_n128_kernelP6__halfS0_S0_PKiS2_S2_S2_S0_S2_S2_iiifiiii_param_9,
	.param .u32 _Z33block_attn_mask_1warp_n128_kernelP6__halfS0_S0_PKiS2_S2_S2_S0_S2_S2_iiifiiii_param_10,
	.param .u32 _Z33block_attn_mask_1warp_n128_kernelP6__halfS0_S0_PKiS2_S2_S2_S0_S2_S2_iiifiiii_param_11,
	.param .u32 _Z33block_attn_mask_1warp_n128_kernelP6__halfS0_S0_PKiS2_S2_S2_S0_S2_S2_iiifiiii_param_12,
	.param .f32 _Z33block_attn_mask_1warp_n128_kernelP6__halfS0_S0_PKiS2_S2_S2_S0_S2_S2_iiifiiii_param_13,
	.param .u32 _Z33block_attn_mask_1warp_n128_kernelP6__halfS0_S0_PKiS2_S2_S2_S0_S2_S2_iiifiiii_param_14,
	.param .u32 _Z33block_attn_mask_1warp_n128_kernelP6__halfS0_S0_PKiS2_S2_S2_S0_S2_S2_iiifiiii_param_15,
	.param .u32 _Z33block_attn_mask_1warp_n128_kernelP6__halfS0_S0_PKiS2_S2_S2_S0_S2_S2_iiifiiii_param_16,
	.param .u32 _Z33block_attn_mask_1warp_n128_kernelP6__halfS0_S0_PKiS2_S2_S2_S0_S2_S2_iiifiiii_param_17
)
{
	.local .align 16 .b8 	__local_depot3[256];
	.reg .b64 	%SP;
	.reg .b64 	%SPL;
	.reg .pred 	%p<141>;
	.reg .b16 	%rs<418>;
	.reg .b32 	%r<1478>;
	.reg .b32 	%f<838>;
	.reg .b64 	%rd<157>;

	mov.u64 	%SPL, __local_depot3;
	ld.param.u64 	%rd10, [_Z33block_attn_mask_1warp_n128_kernelP6__halfS0_S0_PKiS2_S2_S2_S0_S2_S2_iiifiiii_param_1];
	ld.param.u64 	%rd11, [_Z33block_attn_mask_1warp_n128_kernelP6__halfS0_S0_PKiS2_S2_S2_S0_S2_S2_iiifiiii_param_2];
	ld.param.u32 	%r309, [_Z33block_attn_mask_1warp_n128_kernelP6__halfS0_S0_PKiS2_S2_S2_S0_S2_S2_iiifiiii_param_10];
	ld.param.u32 	%r310, [_Z33block_attn_mask_1warp_n128_kernelP6__halfS0_S0_PKiS2_S2_S2_S0_S2_S2_iiifiiii_param_11];
	ld.param.f32 	%f69, [_Z33block_attn_mask_1warp_n128_kernelP6__halfS0_S0_PKiS2_S2_S2_S0_S2_S2_iiifiiii_param_13];
	ld.param.u32 	%r311, [_Z33block_attn_mask_1warp_n128_kernelP6__halfS0_S0_PKiS2_S2_S2_S0_S2_S2_iiifiiii_param_14];
	ld.param.u32 	%r312, [_Z33block_attn_mask_1warp_n128_kernelP6__halfS0_S0_PKiS2_S2_S2_S0_S2_S2_iiifiiii_param_15];
	ld.param.u32 	%r314, [_Z33block_attn_mask_1warp_n128_kernelP6__halfS0_S0_PKiS2_S2_S2_S0_S2_S2_iiifiiii_param_17];
	add.u64 	%rd1, %SPL, 0;
	add.u64 	%rd2, %SPL, 0;
	mov.u32 	%r1, %ctaid.x;
	mov.u32 	%r2, %tid.x;
	setp.gt.s32 	%p2, %r309, 32;
	@%p2 bra 	$L__BB3_2;
	div.s32 	%r1361, 32, %r309;
	bra.uni 	$L__BB3_3;
$L__BB3_2:
	shr.u32 	%r1362, %r309, 5;
$L__BB3_3:
	ld.param.u64 	%rd151, [_Z33block_attn_mask_1warp_n128_kernelP6__halfS0_S0_PKiS2_S2_S2_S0_S2_S2_iiifiiii_param_5];
	ld.param.u64 	%rd148, [_Z33block_attn_mask_1warp_n128_kernelP6__halfS0_S0_PKiS2_S2_S2_S0_S2_S2_iiifiiii_param_3];
	mul.lo.s32 	%r7, %r309, %r1;
	mov.u32 	%r317, %ctaid.y;
	mul.lo.s32 	%r318, %r311, %r317;
	mov.u32 	%r319, %ctaid.z;
	mad.lo.s32 	%r8, %r312, %r319, %r318;
	mul.lo.s32 	%r320, %r314, %r309;
	mul.lo.s32 	%r321, %r314, %r310;
	mul.lo.s32 	%r322, %r310, %r309;
	add.s32 	%r9, %r314, 16;
	shl.b32 	%r323, %r309, 4;
	add.s32 	%r10, %r320, %r323;
	shl.b32 	%r324, %r310, 4;
	add.s32 	%r325, %r321, %r324;
	add.s32 	%r11, %r310, 16;
	add.s32 	%r326, %r322, %r323;
	shr.s32 	%r327, %r320, 31;
	shr.u32 	%r328, %r327, 27;
	add.s32 	%r329, %r320, %r328;
	shr.s32 	%r12, %r329, 5;
	shr.s32 	%r330, %r321, 31;
	shr.u32 	%r331, %r330, 27;
	add.s32 	%r332, %r321, %r331;
	shr.s32 	%r333, %r322, 31;
	shr.u32 	%r334, %r333, 27;
	add.s32 	%r335, %r322, %r334;
	shr.s32 	%r13, %r335, 5;
	shr.s32 	%r14, %r329, 6;
	shr.s32 	%r15, %r332, 6;
	shr.s32 	%r16, %r335, 6;
	shl.b32 	%r336, %r10, 1;
	mov.u32 	%r337, shared_mem;
	add.s32 	%r17, %r337, %r336;
	shl.b32 	%r338, %r325, 1;
	add.s32 	%r18, %r17, %r338;
	shl.b32 	%r339, %r326, 1;
	add.s32 	%r19, %r18, %r339;
	cvta.to.global.u64 	%rd21, %rd148;
	mul.wide.u32 	%rd22, %r1, 4;
	add.s64 	%rd23, %rd21, %rd22;
	ld.global.u32 	%r340, [%rd23+4];
	ld.global.u32 	%r341, [%rd23];
	sub.s32 	%r20, %r340, %r341;
	cvta.to.global.u64 	%rd24, %rd151;
	add.s64 	%rd25, %rd24, %rd22;
	ld.global.u32 	%r342, [%rd25+4];
	ld.global.u32 	%r343, [%rd25];
	sub.s32 	%r21, %r342, %r343;
	setp.lt.s32 	%p3, %r14, 1;
	@%p3 bra 	$L__BB3_12;
	ld.param.u32 	%r1357, [_Z33block_attn_mask_1warp_n128_kernelP6__halfS0_S0_PKiS2_S2_S2_S0_S2_S2_iiifiiii_param_16];
	mad.lo.s32 	%r345, %r1357, %r7, %r8;
	shr.u32 	%r346, %r345, 31;
	add.s32 	%r347, %r345, %r346;
	shr.s32 	%r348, %r347, 1;
	cvt.s64.s32 	%rd3, %r348;
	setp.lt.u32 	%p4, %r14, 4;
	mov.b32 	%r1365, 0;
	@%p4 bra 	$L__BB3_7;
	and.b32  	%r1365, %r14, 2147483644;
	mov.b32 	%r1363, 0;
$L__BB3_6:
	.pragma "nounroll";
	ld.param.u64 	%rd144, [_Z33block_attn_mask_1warp_n128_kernelP6__halfS0_S0_PKiS2_S2_S2_S0_S2_S2_iiifiiii_param_0];
	mad.lo.s32 	%r355, %r1363, 40, %r2;
	shl.b32 	%r356, %r1363, 3;
	sub.s32 	%r357, %r355, %r356;
	cvt.u64.u32 	%rd30, %r357;
	add.s64 	%rd31, %rd30, %rd3;
	shl.b64 	%rd32, %rd31, 2;
	add.s64 	%rd26, %rd144, %rd32;
	shl.b32 	%r358, %r355, 2;
	add.s32 	%r350, %r337, %r358;
	// begin inline asm
	cp.async.ca.shared.global [%r350], [%rd26], 4, 4;
	// end inline asm
	mov.f32 	%f70, 0f00000000;
	// begin inline asm
	{.reg .f16 low;
  cvt.rn.f16.f32 low, %f70;
  mov.b32 %r351, {low,low};}

	// end inline asm
	add.s32 	%r360, %r19, %r358;
	st.shared.u32 	[%r360], %r351;
	add.s64 	%rd27, %rd26, 128;
	add.s32 	%r352, %r350, 160;
	// begin inline asm
	cp.async.ca.shared.global [%r352], [%rd27], 4, 4;
	// end inline asm
	st.shared.u32 	[%r360+160], %r351;
	add.s64 	%rd28, %rd26, 256;
	add.s32 	%r353, %r350, 320;
	// begin inline asm
	cp.async.ca.shared.global [%r353], [%rd28], 4, 4;
	// end inline asm
	st.shared.u32 	[%r360+320], %r351;
	add.s64 	%rd29, %rd26, 384;
	add.s32 	%r354, %r350, 480;
	// begin inline asm
	cp.async.ca.shared.global [%r354], [%rd29], 4, 4;
	// end inline asm
	st.shared.u32 	[%r360+480], %r351;
	add.s32 	%r1363, %r1363, 4;
	setp.ne.s32 	%p5, %r1363, %r1365;
	@%p5 bra 	$L__BB3_6;
$L__BB3_7:
	and.b32  	%r361, %r14, 3;
	setp.eq.s32 	%p6, %r361, 0;
	@%p6 bra 	$L__BB3_12;
	setp.eq.s32 	%p7, %r361, 1;
	@%p7 bra 	$L__BB3_10;
	ld.param.u64 	%rd145, [_Z33block_attn_mask_1warp_n128_kernelP6__halfS0_S0_PKiS2_S2_S2_S0_S2_S2_iiifiiii_param_0];
	mad.lo.s32 	%r365, %r1365, 40, %r2;
	shl.b32 	%r366, %r1365, 3;
	sub.s32 	%r367, %r365, %r366;
	cvt.u64.u32 	%rd35, %r367;
	add.s64 	%rd36, %rd35, %rd3;
	shl.b64 	%rd37, %rd36, 2;
	add.s64 	%rd33, %rd145, %rd37;
	shl.b32 	%r368, %r365, 2;
	add.s32 	%r362, %r337, %r368;
	// begin inline asm
	cp.async.ca.shared.global [%r362], [%rd33], 4, 4;
	// end inline asm
	mov.f32 	%f71, 0f00000000;
	// begin inline asm
	{.reg .f16 low;
  cvt.rn.f16.f32 low, %f71;
  mov.b32 %r363, {low,low};}

	// end inline asm
	add.s32 	%r370, %r19, %r368;
	st.shared.u32 	[%r370], %r363;
	add.s32 	%r371, %r367, 32;
	cvt.u64.u32 	%rd38, %r371;
	add.s64 	%rd39, %rd38, %rd3;
	shl.b64 	%rd40, %rd39, 2;
	add.s64 	%rd34, %rd145, %rd40;
	add.s32 	%r364, %r362, 160;
	// begin inline asm
	cp.async.ca.shared.global [%r364], [%rd34], 4, 4;
	// end inline asm
	st.shared.u32 	[%r370+160], %r363;
	add.s32 	%r1365, %r1365, 2;
$L__BB3_10:
	and.b32  	%r372, %r12, 2;
	setp.eq.s32 	%p8, %r372, 0;
	@%p8 bra 	$L__BB3_12;
	ld.param.u64 	%rd146, [_Z33block_attn_mask_1warp_n128_kernelP6__halfS0_S0_PKiS2_S2_S2_S0_S2_S2_iiifiiii_param_0];
	mad.lo.s32 	%r375, %r1365, 40, %r2;
	shl.b32 	%r376, %r1365, 3;
	sub.s32 	%r377, %r375, %r376;
	cvt.u64.u32 	%rd42, %r377;
	add.s64 	%rd43, %rd42, %rd3;
	shl.b64 	%rd44, %rd43, 2;
	add.s64 	%rd41, %rd146, %rd44;
	shl.b32 	%r378, %r375, 2;
	add.s32 	%r373, %r337, %r378;
	// begin inline asm
	cp.async.ca.shared.global [%r373], [%rd41], 4, 4;
	// end inline asm
	mov.f32 	%f72, 0f00000000;
	// begin inline asm
	{.reg .f16 low;
  cvt.rn.f16.f32 low, %f72;
  mov.b32 %r374, {low,low};}

	// end inline asm
	add.s32 	%r380, %r19, %r378;
	st.shared.u32 	[%r380], %r374;
$L__BB3_12:
	add.s32 	%r28, %r19, %r336;
	shl.b32 	%r382, %r309, 2;
	add.s32 	%r383, %r28, %r382;
	add.s32 	%r29, %r383, %r382;
	add.s32 	%r30, %r29, %r382;
	// begin inline asm
	cp.async.commit_group;
	// end inline asm
	// begin inline asm
	cp.async.wait_group 0;
	// end inline asm
	bar.sync 	0;
	add.s32 	%r384, %r21, %r20;
	setp.lt.s32 	%p9, %r384, 1;
	@%p9 bra 	$L__BB3_39;
	shr.u32 	%r386, %r310, 31;
	add.s32 	%r387, %r310, %r386;
	shr.s32 	%r388, %r387, 1;
	add.s32 	%r31, %r388, -1;
	and.b32  	%r32, %r388, 3;
	and.b32  	%r33, %r388, 7;
	add.s32 	%r389, %r310, -1;
	shr.u32 	%r390, %r389, 4;
	add.s32 	%r391, %r390, 1;
	add.s32 	%r392, %r314, -1;
	shr.u32 	%r393, %r392, 4;
	add.s32 	%r394, %r393, 1;
	min.s32 	%r395, %r309, %r310;
	setp.lt.s32 	%p1, %r395, 1;
	and.b32  	%r34, %r391, 536870896;
	and.b32  	%r35, %r391, 3;
	and.b32  	%r36, %r394, 3;
	and.b32  	%r37, %r394, 536870908;
	and.b32  	%r38, %r13, 14;
	and.b32  	%r39, %r13, 6;
	and.b32  	%r40, %r13, 2;
	and.b32  	%r41, %r388, 1073741820;
	and.b32  	%r42, %r388, 1;
	and.b32  	%r43, %r388, 1073741816;
	and.b32  	%r44, %r394, 536870910;
	and.b32  	%r45, %r391, 536870908;
	mov.b32 	%r1366, 0;
	mov.u32 	%r1367, %r1366;
	mov.u32 	%r1368, %r1366;
$L__BB3_14:
	ld.param.u64 	%rd156, [_Z33block_attn_mask_1warp_n128_kernelP6__halfS0_S0_PKiS2_S2_S2_S0_S2_S2_iiifiiii_param_9];
	ld.param.u64 	%rd155, [_Z33block_attn_mask_1warp_n128_kernelP6__halfS0_S0_PKiS2_S2_S2_S0_S2_S2_iiifiiii_param_8];
	setp.lt.s32 	%p10, %r15, 1;
	cvta.to.global.u64 	%rd45, %rd155;
	mov.u32 	%r396, %ctaid.x;
	mul.wide.u32 	%rd46, %r396, 4;
	add.s64 	%rd47, %rd45, %rd46;
	ld.global.u32 	%r397, [%rd47];
	add.s32 	%r398, %r397, %r1366;
	cvta.to.global.u64 	%rd48, %rd156;
	mul.wide.s32 	%rd49, %r398, 4;
	add.s64 	%rd50, %rd48, %rd49;
	ld.global.u32 	%r52, [%rd50];
	mul.lo.s32 	%r53, %r52, %r310;
	@%p10 bra 	$L__BB3_22;
	ld.param.u32 	%r1358, [_Z33block_attn_mask_1warp_n128_kernelP6__halfS0_S0_PKiS2_S2_S2_S0_S2_S2_iiifiiii_param_16];
	setp.lt.u32 	%p11, %r15, 4;
	mad.lo.s32 	%r400, %r53, %r1358, %r8;
	shr.u32 	%r401, %r400, 31;
	add.s32 	%r402, %r400, %r401;
	shr.s32 	%r403, %r402, 1;
	cvt.s64.s32 	%rd5, %r403;
	mov.b32 	%r1370, 0;
	@%p11 bra 	$L__BB3_18;
	mov.b32 	%r1369, 0;
$L__BB3_17:
	.pragma "nounroll";
	mad.lo.s32 	%r409, %r1369, 40, %r2;
	shl.b32 	%r410, %r1369, 3;
	sub.s32 	%r411, %r409, %r410;
	cvt.u64.u32 	%rd55, %r411;
	add.s64 	%rd56, %rd55, %rd5;
	shl.b64 	%rd57, %rd56, 2;
	add.s64 	%rd51, %rd10, %rd57;
	shl.b32 	%r412, %r409, 2;
	add.s32 	%r405, %r17, %r412;
	// begin inline asm
	cp.async.ca.shared.global [%r405], [%rd51], 4, 4;
	// end inline asm
	add.s64 	%rd52, %rd51, 128;
	add.s32 	%r406, %r405, 160;
	// begin inline asm
	cp.async.ca.shared.global [%r406], [%rd52], 4, 4;
	// end inline asm
	add.s64 	%rd53, %rd51, 256;
	add.s32 	%r407, %r405, 320;
	// begin inline asm
	cp.async.ca.shared.global [%r407], [%rd53], 4, 4;
	// end inline asm
	add.s64 	%rd54, %rd51, 384;
	add.s32 	%r408, %r405, 480;
	// begin inline asm
	cp.async.ca.shared.global [%r408], [%rd54], 4, 4;
	// end inline asm
	add.s32 	%r1369, %r1369, 4;
	and.b32  	%r1370, %r15, 2147483644;
	setp.ne.s32 	%p12, %r1369, %r1370;
	@%p12 bra 	$L__BB3_17;
$L__BB3_18:
	and.b32  	%r413, %r15, 3;
	setp.eq.s32 	%p13, %r413, 0;
	@%p13 bra 	$L__BB3_22;
	setp.eq.s32 	%p14, %r413, 1;
	mad.lo.s32 	%r416, %r1370, 40, %r2;
	shl.b32 	%r417, %r1370, 3;
	sub.s32 	%r58, %r416, %r417;
	cvt.u64.u32 	%rd59, %r58;
	add.s64 	%rd60, %rd59, %rd5;
	shl.b64 	%rd61, %rd60, 2;
	add.s64 	%rd58, %rd10, %rd61;
	shl.b32 	%r418, %r416, 2;
	add.s32 	%r414, %r17, %r418;
	// begin inline asm
	cp.async.ca.shared.global [%r414], [%rd58], 4, 4;
	// end inline asm
	@%p14 bra 	$L__BB3_22;
	setp.eq.s32 	%p15, %r413, 2;
	add.s32 	%r421, %r58, 32;
	cvt.u64.u32 	%rd63, %r421;
	add.s64 	%rd64, %rd63, %rd5;
	shl.b64 	%rd65, %rd64, 2;
	add.s64 	%rd62, %rd10, %rd65;
	add.s32 	%r419, %r414, 160;
	// begin inline asm
	cp.async.ca.shared.global [%r419], [%rd62], 4, 4;
	// end inline asm
	@%p15 bra 	$L__BB3_22;
	add.s32 	%r423, %r58, 64;
	cvt.u64.u32 	%rd67, %r423;
	add.s64 	%rd68, %rd67, %rd5;
	shl.b64 	%rd69, %rd68, 2;
	add.s64 	%rd66, %rd10, %rd69;
	add.s32 	%r422, %r414, 320;
	// begin inline asm
	cp.async.ca.shared.global [%r422], [%rd66], 4, 4;
	// end inline asm
$L__BB3_22:
	// begin inline asm
	cp.async.commit_group;
	// end inline asm
	// begin inline asm
	cp.async.wait_group 0;
	// end inline asm
	bar.sync 	0;
	@%p1 bra 	$L__BB3_88;
	setp.gt.s32 	%p16, %r314, 0;
	@%p16 bra 	$L__BB3_77;
	mov.f32 	%f73, 0f00000000;
	// begin inline asm
	{  cvt.rn.f16.f32 %rs47, %f73;}

	// end inline asm
	mov.b32 	%r60, {%rs47, %rs47};
	mov.b32 	%r1392, 0;
$L__BB3_25:
	setp.lt.u32 	%p17, %r310, 241;
	mul.lo.s32 	%r109, %r1392, %r11;
	mov.b32 	%r1395, 0;
	@%p17 bra 	$L__BB3_28;
	mov.b32 	%r1395, 0;
	mov.u32 	%r1394, %r1395;
$L__BB3_27:
	.pragma "nounroll";
	add.s32 	%r427, %r1395, %r109;
	shl.b32 	%r428, %r427, 1;
	add.s32 	%r429, %r18, %r428;
	wmma.store.d.sync.aligned.row.m16n16k16.shared.f16 	[%r429], {%r60, %r60, %r60, %r60}, %r11;
	add.s32 	%r430, %r429, 32;
	wmma.store.d.sync.aligned.row.m16n16k16.shared.f16 	[%r430], {%r60, %r60, %r60, %r60}, %r11;
	add.s32 	%r431, %r429, 64;
	wmma.store.d.sync.aligned.row.m16n16k16.shared.f16 	[%r431], {%r60, %r60, %r60, %r60}, %r11;
	add.s32 	%r432, %r429, 96;
	wmma.store.d.sync.aligned.row.m16n16k16.shared.f16 	[%r432], {%r60, %r60, %r60, %r60}, %r11;
	add.s32 	%r433, %r429, 128;
	wmma.store.d.sync.aligned.row.m16n16k16.shared.f16 	[%r433], {%r60, %r60, %r60, %r60}, %r11;
	add.s32 	%r434, %r429, 160;
	wmma.store.d.sync.aligned.row.m16n16k16.shared.f16 	[%r434], {%r60, %r60, %r60, %r60}, %r11;
	add.s32 	%r435, %r429, 192;
	wmma.store.d.sync.aligned.row.m16n16k16.shared.f16 	[%r435], {%r60, %r60, %r60, %r60}, %r11;
	add.s32 	%r436, %r429, 224;
	wmma.store.d.sync.aligned.row.m16n16k16.shared.f16 	[%r436], {%r60, %r60, %r60, %r60}, %r11;
	add.s32 	%r437, %r429, 256;
	wmma.store.d.sync.aligned.row.m16n16k16.shared.f16 	[%r437], {%r60, %r60, %r60, %r60}, %r11;
	add.s32 	%r438, %r429, 288;
	wmma.store.d.sync.aligned.row.m16n16k16.shared.f16 	[%r438], {%r60, %r60, %r60, %r60}, %r11;
	add.s32 	%r439, %r429, 320;
	wmma.store.d.sync.aligned.row.m16n16k16.shared.f16 	[%r439], {%r60, %r60, %r60, %r60}, %r11;
	add.s32 	%r440, %r429, 352;
	wmma.store.d.sync.aligned.row.m16n16k16.shared.f16 	[%r440], {%r60, %r60, %r60, %r60}, %r11;
	add.s32 	%r441, %r429, 384;
	wmma.store.d.sync.aligned.row.m16n16k16.shared.f16 	[%r441], {%r60, %r60, %r60, %r60}, %r11;
	add.s32 	%r442, %r429, 416;
	wmma.store.d.sync.aligned.row.m16n16k16.shared.f16 	[%r442], {%r60, %r60, %r60, %r60}, %r11;
	add.s32 	%r443, %r429, 448;
	wmma.store.d.sync.aligned.row.m16n16k16.shared.f16 	[%r443], {%r60, %r60, %r60, %r60}, %r11;
	add.s32 	%r444, %r429, 480;
	wmma.store.d.sync.aligned.row.m16n16k16.shared.f16 	[%r444], {%r60, %r60, %r60, %r60}, %r11;
	add.s32 	%r1395, %r1395, 256;
	add.s32 	%r1394, %r1394, 16;
	setp.ne.s32 	%p18, %r1394, %r34;
	@%p18 bra 	$L__BB3_27;
$L__BB3_28:
	add.s32 	%r445, %r310, -1;
	shr.u32 	%r446, %r445, 4;
	add.s32 	%r447, %r446, 1;
	and.b32  	%r115, %r447, 15;
	setp.eq.s32 	%p19, %r115, 0;
	@%p19 bra 	$L__BB3_38;
	add.s32 	%r448, %r115, -1;
	setp.lt.u32 	%p20, %r448, 7;
	@%p20 bra 	$L__BB3_31;
	add.s32 	%r449, %r1395, %r109;
	shl.b32 	%r450, %r449, 1;
	add.s32 	%r451, %r18, %r450;
	wmma.store.d.sync.aligned.row.m16n16k16.shared.f16 	[%r451], {%r60, %r60, %r60, %r60}, %r11;
	add.s32 	%r452, %r451, 32;
	wmma.store.d.sync.aligned.row.m16n16k16.shared.f16 	[%r452], {%r60, %r60, %r60, %r60}, %r11;
	add.s32 	%r453, %r451, 64;
	wmma.store.d.sync.aligned.row.m16n16k16.shared.f16 	[%r453], {%r60, %r60, %r60, %r60}, %r11;
	add.s32 	%r454, %r451, 96;
	wmma.store.d.sync.aligned.row.m16n16k16.shared.f16 	[%r454], {%r60, %r60, %r60, %r60}, %r11;
	add.s32 	%r455, %r451, 128;
	wmma.store.d.sync.aligned.row.m16n16k16.shared.f16 	[%r455], {%r60, %r60, %r60, %r60}, %r11;
	add.s32 	%r456, %r451, 160;
	wmma.store.d.sync.aligned.row.m16n16k16.shared.f16 	[%r456], {%r60, %r60, %r60, %r60}, %r11;
	add.s32 	%r457, %r451, 192;
	wmma.store.d.sync.aligned.row.m16n16k16.shared.f16 	[%r457], {%r60, %r60, %r60, %r60}, %r11;
	add.s32 	%r458, %r451, 224;
	wmma.store.d.sync.aligned.row.m16n16k16.shared.f16 	[%r458], {%r60, %r60, %r60, %r60}, %r11;
	add.s32 	%r1395, %r1395, 128;
$L__BB3_31:
	and.b32  	%r118, %r447, 7;
	setp.eq.s32 	%p21, %r118, 0;
	@%p21 bra 	$L__BB3_38;
	add.s32 	%r462, %r118, -1;
	setp.lt.u32 	%p22, %r462, 3;
	@%p22 bra 	$L__BB3_34;
	add.s32 	%r463, %r1395, %r109;
	shl.b32 	%r464, %r463, 1;
	add.s32 	%r465, %r18, %r464;
	wmma.store.d.sync.aligned.row.m16n16k16.shared.f16 	[%r465], {%r60, %r60, %r60, %r60}, %r11;
	add.s32 	%r466, %r465, 32;
	wmma.store.d.sync.aligned.row.m16n16k16.shared.f16 	[%r466], {%r60, %r60, %r60, %r60}, %r11;
	add.s32 	%r467, %r465, 64;
	wmma.store.d.sync.aligned.row.m16n16k16.shared.f16 	[%r467], {%r60, %r60, %r60, %r60}, %r11;
	add.s32 	%r468, %r465, 96;
	wmma.store.d.sync.aligned.row.m16n16k16.shared.f16 	[%r468], {%r60, %r60, %r60, %r60}, %r11;
	add.s32 	%r1395, %r1395, 64;
$L__BB3_34:
	setp.eq.s32 	%p23, %r35, 0;
	@%p23 bra 	$L__BB3_38;
	setp.eq.s32 	%p24, %r35, 1;
	add.s32 	%r469, %r1395, %r109;
	shl.b32 	%r470, %r469, 1;
	add.s32 	%r121, %r18, %r470;
	wmma.store.d.sync.aligned.row.m16n16k16.shared.f16 	[%r121], {%r60, %r60, %r60, %r60}, %r11;
	@%p24 bra 	$L__BB3_38;
	setp.eq.s32 	%p25, %r35, 2;
	add.s32 	%r471, %r121, 32;
	wmma.store.d.sync.aligned.row.m16n16k16.shared.f16 	[%r471], {%r60, %r60, %r60, %r60}, %r11;
	@%p25 bra 	$L__BB3_38;
	add.s32 	%r472, %r121, 64;
	wmma.store.d.sync.aligned.row.m16n16k16.shared.f16 	[%r472], {%r60, %r60, %r60, %r60}, %r11;
$L__BB3_38:
	add.s32 	%r1392, %r1392, 16;
	setp.lt.s32 	%p26, %r1392, %r309;
	@%p26 bra 	$L__BB3_25;
	bra.uni 	$L__BB3_88;
$L__BB3_39:
	setp.lt.s32 	%p116, %r14, 1;
	@%p116 bra 	$L__BB3_76;
	ld.param.u32 	%r1360, [_Z33block_attn_mask_1warp_n128_kernelP6__halfS0_S0_PKiS2_S2_S2_S0_S2_S2_iiifiiii_param_16];
	ld.param.u64 	%rd147, [_Z33block_attn_mask_1warp_n128_kernelP6__halfS0_S0_PKiS2_S2_S2_S0_S2_S2_iiifiiii_param_0];
	cvta.to.global.u64 	%rd4, %rd147;
	mov.u32 	%r1306, %ctaid.x;
	mul.lo.s32 	%r1307, %r309, %r1306;
	mad.lo.s32 	%r1308, %r1360, %r1307, %r8;
	shr.u32 	%r1309, %r1308, 31;
	add.s32 	%r1310, %r1308, %r1309;
	shr.s32 	%r1311, %r1310, 1;
	add.s32 	%r46, %r1311, %r2;
	and.b32  	%r47, %r14, 3;
	setp.lt.u32 	%p117, %r14, 4;
	mov.b32 	%r1473, 0;
	@%p117 bra 	$L__BB3_67;
	and.b32  	%r1473, %r14, 2147483644;
	mov.b32 	%r1472, 0;
$L__BB3_42:
	.pragma "nounroll";
	mad.lo.s32 	%r1313, %r1472, 40, %r2;
	shl.b32 	%r293, %r1313, 1;
	div.s32 	%r1314, %r293, %r9;
	shl.b32 	%r1315, %r1314, 2;
	add.s32 	%r1316, %r30, %r1315;
	ld.shared.f32 	%f734, [%r1316];
	shl.b32 	%r1317, %r1313, 2;
	add.s32 	%r294, %r19, %r1317;
	ld.shared.u32 	%r1318, [%r294];
	mov.b32 	{%rs279, %rs2}, %r1318;
	// begin inline asm
	{  cvt.rn.f16.f32 %rs278, %f734;}

	// end inline asm
	// begin inline asm
	{  cvt.f32.f16 %f735, %rs279;}

	// end inline asm
	// begin inline asm
	{  cvt.f32.f16 %f736, %rs278;}

	// end inline asm
	// begin inline asm
	{rcp.approx.ftz.f32 %f737, %f736;
}
	// end inline asm
	mul.f32 	%f739, %f735, %f737;
	// begin inline asm
	{  cvt.rn.f16.f32 %rs408, %f739;}

	// end inline asm
	// begin inline asm
	{abs.f16 %rs282,%rs408;
}
	// end inline asm
	mov.b16 	%rs286, 143;
	// begin inline asm
	{ .reg .pred __$temp3;
  setp.lt.f16  __$temp3, %rs282, %rs286;
  selp.u16 %rs284, 1, 0, __$temp3;}
	// end inline asm
	setp.eq.s16 	%p118, %rs284, 0;
	@%p118 bra 	$L__BB3_45;
	mov.f32 	%f740, 0f00000000;
	// begin inline asm
	{  cvt.rn.f16.f32 %rs287, %f740;}

	// end inline asm
	// begin inline asm
	{ .reg .pred __$temp3;
  setp.lt.f16  __$temp3, %rs287, %rs282;
  selp.u16 %rs288, 1, 0, __$temp3;}
	// end inline asm
	setp.eq.s16 	%p119, %rs288, 0;
	@%p119 bra 	$L__BB3_45;
	neg.f32 	%f742, %f736;
	fma.rn.f32 	%f743, %f742, %f739, %f735;
	fma.rn.f32 	%f741, %f737, %f743, %f739;
	// begin inline asm
	{  cvt.rn.f16.f32 %rs408, %f741;}

	// end inline asm
$L__BB3_45:
	// begin inline asm
	{  cvt.f32.f16 %f744, %rs2;}

	// end inline asm
	mul.f32 	%f745, %f744, %f737;
	// begin inline asm
	{  cvt.rn.f16.f32 %rs409, %f745;}

	// end inline asm
	// begin inline asm
	{abs.f16 %rs294,%rs409;
}
	// end inline asm
	mov.b16 	%rs298, 143;
	// begin inline asm
	{ .reg .pred __$temp3;
  setp.lt.f16  __$temp3, %rs294, %rs298;
  selp.u16 %rs296, 1, 0, __$temp3;}
	// end inline asm
	setp.eq.s16 	%p120, %rs296, 0;
	@%p120 bra 	$L__BB3_48;
	mov.f32 	%f746, 0f00000000;
	// begin inline asm
	{  cvt.rn.f16.f32 %rs299, %f746;}

	// end inline asm
	// begin inline asm
	{ .reg .pred __$temp3;
  setp.lt.f16  __$temp3, %rs299, %rs294;
  selp.u16 %rs300, 1, 0, __$temp3;}
	// end inline asm
	setp.eq.s16 	%p121, %rs300, 0;
	@%p121 bra 	$L__BB3_48;
	neg.f32 	%f748, %f736;
	fma.rn.f32 	%f749, %f748, %f745, %f744;
	fma.rn.f32 	%f747, %f737, %f749, %f745;
	// begin inline asm
	{  cvt.rn.f16.f32 %rs409, %f747;}

	// end inline asm
$L__BB3_48:
	shl.b32 	%r1319, %r1472, 5;
	add.s32 	%r1320, %r46, %r1319;
	mul.wide.s32 	%rd141, %r1320, 4;
	add.s64 	%rd8, %rd4, %rd141;
	mov.b32 	%r1321, {%rs408, %rs409};
	st.global.u32 	[%rd8], %r1321;
	add.s32 	%r1322, %r293, 80;
	div.s32 	%r1323, %r1322, %r9;
	shl.b32 	%r1324, %r1323, 2;
	add.s32 	%r1325, %r30, %r1324;
	ld.shared.f32 	%f750, [%r1325];
	ld.shared.u32 	%r1326, [%r294+160];
	mov.b32 	{%rs305, %rs11}, %r1326;
	// begin inline asm
	{  cvt.rn.f16.f32 %rs304, %f750;}

	// end inline asm
	// begin inline asm
	{  cvt.f32.f16 %f751, %rs305;}

	// end inline asm
	// begin inline asm
	{  cvt.f32.f16 %f752, %rs304;}

	// end inline asm
	// begin inline asm
	{rcp.approx.ftz.f32 %f753, %f752;
}
	// end inline asm
	mul.f32 	%f755, %f751, %f753;
	// begin inline asm
	{  cvt.rn.f16.f32 %rs410, %f755;}

	// end inline asm
	// begin inline asm
	{abs.f16 %rs308,%rs410;
}
	// end inline asm
	mov.b16 	%rs312, 143;
	// begin inline asm
	{ .reg .pred __$temp3;
  setp.lt.f16  __$temp3, %rs308, %rs312;
  selp.u16 %rs310, 1, 0, __$temp3;}
	// end inline asm
	setp.eq.s16 	%p122, %rs310, 0;
	@%p122 bra 	$L__BB3_51;
	mov.f32 	%f756, 0f00000000;
	// begin inline asm
	{  cvt.rn.f16.f32 %rs313, %f756;}

	// end inline asm
	// begin inline asm
	{ .reg .pred __$temp3;
  setp.lt.f16  __$temp3, %rs313, %rs308;
  selp.u16 %rs314, 1, 0, __$temp3;}
	// end inline asm
	setp.eq.s16 	%p123, %rs314, 0;
	@%p123 bra 	$L__BB3_51;
	neg.f32 	%f758, %f752;
	fma.rn.f32 	%f759, %f758, %f755, %f751;
	fma.rn.f32 	%f757, %f753, %f759, %f755;
	// begin inline asm
	{  cvt.rn.f16.f32 %rs410, %f757;}

	// end inline asm
$L__BB3_51:
	// begin inline asm
	{  cvt.f32.f16 %f760, %rs11;}

	// end inline asm
	mul.f32 	%f761, %f760, %f753;
	// begin inline asm
	{  cvt.rn.f16.f32 %rs411, %f761;}

	// end inline asm
	// begin inline asm
	{abs.f16 %rs320,%rs411;
}
	// end inline asm
	mov.b16 	%rs324, 143;
	// begin inline asm
	{ .reg .pred __$temp3;
  setp.lt.f16  __$temp3, %rs320, %rs324;
  selp.u16 %rs322, 1, 0, __$temp3;}
	// end inline asm
	setp.eq.s16 	%p124, %rs322, 0;
	@%p124 bra 	$L__BB3_54;
	mov.f32 	%f762, 0f00000000;
	// begin inline asm
	{  cvt.rn.f16.f32 %rs325, %f762;}

	// end inline asm
	// begin inline asm
	{ .reg .pred __$temp3;
  setp.lt.f16  __$temp3, %rs325, %rs320;
  selp.u16 %rs326, 1, 0, __$temp3;}
	// end inline asm
	setp.eq.s16 	%p125, %rs326, 0;
	@%p125 bra 	$L__BB3_54;
	neg.f32 	%f764, %f752;
	fma.rn.f32 	%f765, %f764, %f761, %f760;
	fma.rn.f32 	%f763, %f753, %f765, %f761;
	// begin inline asm
	{  cvt.rn.f16.f32 %rs411, %f763;}

	// end inline asm
$L__BB3_54:
	mov.b32 	%r1327, {%rs410, %rs411};
	st.global.u32 	[%rd8+128], %r1327;
	add.s32 	%r1328, %r293, 160;
	div.s32 	%r1329, %r1328, %r9;
	shl.b32 	%r1330, %r1329, 2;
	add.s32 	%r1331, %r30, %r1330;
	ld.shared.f32 	%f766, [%r1331];
	ld.shared.u32 	%r1332, [%r294+320];
	mov.b32 	{%rs331, %rs20}, %r1332;
	// begin inline asm
	{  cvt.rn.f16.f32 %rs330, %f766;}

	// end inline asm
	// begin inline asm
	{  cvt.f32.f16 %f767, %rs331;}

	// end inline asm
	// begin inline asm
	{  cvt.f32.f16 %f768, %rs330;}

	// end inline asm
	// begin inline asm
	{rcp.approx.ftz.f32 %f769, %f768;
}
	// end inline asm
	mul.f32 	%f771, %f767, %f769;
	// begin inline asm
	{  cvt.rn.f16.f32 %rs412, %f771;}

	// end inline asm
	// begin inline asm
	{abs.f16 %rs334,%rs412;
}
	// end inline asm
	mov.b16 	%rs338, 143;
	// begin inline asm
	{ .reg .pred __$temp3;
  setp.lt.f16  __$temp3, %rs334, %rs338;
  selp.u16 %rs336, 1, 0, __$temp3;}
	// end inline asm
	setp.eq.s16 	%p126, %rs336, 0;
	@%p126 bra 	$L__BB3_57;
	mov.f32 	%f772, 0f00000000;
	// begin inline asm
	{  cvt.rn.f16.f32 %rs339, %f772;}

	// end inline asm
	// begin inline asm
	{ .reg .pred __$temp3;
  setp.lt.f16  __$temp3, %rs339, %rs334;
  selp.u16 %rs340, 1, 0, __$temp3;}
	// end inline asm
	setp.eq.s16 	%p127, %rs340, 0;
	@%p127 bra 	$L__BB3_57;
	neg.f32 	%f774, %f768;
	fma.rn.f32 	%f775, %f774, %f771, %f767;
	fma.rn.f32 	%f773, %f769, %f775, %f771;
	// begin inline asm
	{  cvt.rn.f16.f32 %rs412, %f773;}

	// end inline asm
$L__BB3_57:
	// begin inline asm
	{  cvt.f32.f16 %f776, %rs20;}

	// end inline asm
	mul.f32 	%f777, %f776, %f769;
	// begin inline asm
	{  cvt.rn.f16.f32 %rs413, %f777;}

	// end inline asm
	// begin inline asm
	{abs.f16 %rs346,%rs413;
}
	// end inline asm
	mov.b16 	%rs350, 143;
	// begin inline asm
	{ .reg .pred __$temp3;
  setp.lt.f16  __$temp3, %rs346, %rs350;
  selp.u16 %rs348, 1, 0, __$temp3;}
	// end inline asm
	setp.eq.s16 	%p128, %rs348, 0;
	@%p128 bra 	$L__BB3_60;
	mov.f32 	%f778, 0f00000000;
	// begin inline asm
	{  cvt.rn.f16.f32 %rs351, %f778;}

	// end inline asm
	// begin inline asm
	{ .reg .pred __$temp3;
  setp.lt.f16  __$temp3, %rs351, %rs346;
  selp.u16 %rs352, 1, 0, __$temp3;}
	// end inline asm
	setp.eq.s16 	%p129, %rs352, 0;
	@%p129 bra 	$L__BB3_60;
	neg.f32 	%f780, %f768;
	fma.rn.f32 	%f781, %f780, %f777, %f776;
	fma.rn.f32 	%f779, %f769, %f781, %f777;
	// begin inline asm
	{  cvt.rn.f16.f32 %rs413, %f779;}

	// end inline asm
$L__BB3_60:
	mov.b32 	%r1333, {%rs412, %rs413};
	st.global.u32 	[%rd8+256], %r1333;
	add.s32 	%r1334, %r293, 240;
	div.s32 	%r1335, %r1334, %r9;
	shl.b32 	%r1336, %r1335, 2;
	add.s32 	%r1337, %r30, %r1336;
	ld.shared.f32 	%f782, [%r1337];
	ld.shared.u32 	%r1338, [%r294+480];
	mov.b32 	{%rs357, %rs29}, %r1338;
	// begin inline asm
	{  cvt.rn.f16.f32 %rs356, %f782;}

	// end inline asm
	// begin inline asm
	{  cvt.f32.f16 %f783, %rs357;}

	// end inline asm
	// begin inline asm
	{  cvt.f32.f16 %f784, %rs356;}

	// end inline asm
	// begin inline asm
	{rcp.approx.ftz.f32 %f785, %f784;
}
	// end inline asm
	mul.f32 	%f787, %f783, %f785;
	// begin inline asm
	{  cvt.rn.f16.f32 %rs414, %f787;}

	// end inline asm
	// begin inline asm
	{abs.f16 %rs360,%rs414;
}
	// end inline asm
	mov.b16 	%rs364, 143;
	// begin inline asm
	{ .reg .pred __$temp3;
  setp.lt.f16  __$temp3, %rs360, %rs364;
  selp.u16 %rs362, 1, 0, __$temp3;}
	// end inline asm
	setp.eq.s16 	%p130, %rs362, 0;
	@%p130 bra 	$L__BB3_63;
	mov.f32 	%f788, 0f00000000;
	// begin inline asm
	{  cvt.rn.f16.f32 %rs365, %f788;}

	// end inline asm
	// begin inline asm
	{ .reg .pred __$temp3;
  setp.lt.f16  __$temp3, %rs365, %rs360;
  selp.u16 %rs366, 1, 0, __$temp3;}
	// end inline asm
	setp.eq.s16 	%p131, %rs366, 0;
	@%p131 bra 	$L__BB3_63;
	neg.f32 	%f790, %f784;
	fma.rn.f32 	%f791, %f790, %f787, %f783;
	fma.rn.f32 	%f789, %f785, %f791, %f787;
	// begin inline asm
	{  cvt.rn.f16.f32 %rs414, %f789;}

	// end inline asm
$L__BB3_63:
	// begin inline asm
	{  cvt.f32.f16 %f792, %rs29;}

	// end inline asm
	mul.f32 	%f793, %f792, %f785;
	// begin inline asm
	{  cvt.rn.f16.f32 %rs415, %f793;}

	// end inline asm
	// begin inline asm
	{abs.f16 %rs372,%rs415;
}
	// end inline asm
	mov.b16 	%rs376, 143;
	// begin inline asm
	{ .reg .pred __$temp3;
  setp.lt.f16  __$temp3, %rs372, %rs376;
  selp.u16 %rs374, 1, 0, __$temp3;}
	// end inline asm
	setp.eq.s16 	%p132, %rs374, 0;
	@%p132 bra 	$L__BB3_66;
	mov.f32 	%f794, 0f00000000;
	// begin inline asm
	{  cvt.rn.f16.f32 %rs377, %f794;}

	// end inline asm
	// begin inline asm
	{ .reg .pred __$temp3;
  setp.lt.f16  __$temp3, %rs377, %rs372;
  selp.u16 %rs378, 1, 0, __$temp3;}
	// end inline asm
	setp.eq.s16 	%p133, %rs378, 0;
	@%p133 bra 	$L__BB3_66;
	neg.f32 	%f796, %f784;
	fma.rn.f32 	%f797, %f796, %f793, %f792;
	fma.rn.f32 	%f795, %f785, %f797, %f793;
	// begin inline asm
	{  cvt.rn.f16.f32 %rs415, %f795;}

	// end inline asm
$L__BB3_66:
	mov.b32 	%r1339, {%rs414, %rs415};
	st.global.u32 	[%rd8+384], %r1339;
	add.s32 	%r1472, %r1472, 4;
	setp.ne.s32 	%p134, %r1472, %r1473;
	@%p134 bra 	$L__BB3_42;
$L__BB3_67:
	setp.eq.s32 	%p135, %r47, 0;
	@%p135 bra 	$L__BB3_76;
	shl.b32 	%r1340, %r1473, 5;
	add.s32 	%r1477, %r46, %r1340;
	mul.lo.s32 	%r1341, %r309, %r11;
	shl.b32 	%r1342, %r1341, 1;
	shl.b32 	%r1343, %r310, 1;
	shl.b32 	%r1344, %r309, 1;
	add.s32 	%r1345, %r1343, %r1344;
	mad.lo.s32 	%r1346, %r1345, %r9, %r1342;
	mad.lo.s32 	%r1347, %r1473, 160, %r1346;
	shl.b32 	%r1348, %r2, 2;
	add.s32 	%r1349, %r1347, %r1348;
	mov.u32 	%r1350, shared_mem;
	add.s32 	%r1476, %r1350, %r1349;
	shl.b32 	%r1351, %r2, 1;
	mad.lo.s32 	%r1475, %r1473, 80, %r1351;
	neg.s32 	%r1474, %r47;
$L__BB3_69:
	.pragma "nounroll";
	div.s32 	%r1352, %r1475, %r9;
	shl.b32 	%r1353, %r1352, 2;
	add.s32 	%r1354, %r30, %r1353;
	ld.shared.f32 	%f798, [%r1354];
	ld.shared.u32 	%r1355, [%r1476];
	mov.b32 	{%rs383, %rs38}, %r1355;
	// begin inline asm
	{  cvt.rn.f16.f32 %rs382, %f798;}

	// end inline asm
	// begin inline asm
	{  cvt.f32.f16 %f799, %rs383;}

	// end inline asm
	// begin inline asm
	{  cvt.f32.f16 %f800, %rs382;}

	// end inline asm
	// begin inline asm
	{rcp.approx.ftz.f32 %f801, %f800;
}
	// end inline asm
	mul.f32 	%f803, %f799, %f801;
	// begin inline asm
	{  cvt.rn.f16.f32 %rs416, %f803;}

	// end inline asm
	// begin inline asm
	{abs.f16 %rs386,%rs416;
}
	// end inline asm
	mov.b16 	%rs390, 143;
	// begin inline asm
	{ .reg .pred __$temp3;
  setp.lt.f16  __$temp3, %rs386, %rs390;
  selp.u16 %rs388, 1, 0, __$temp3;}
	// end inline asm
	setp.eq.s16 	%p136, %rs388, 0;
	@%p136 bra 	$L__BB3_72;
	mov.f32 	%f804, 0f00000000;
	// begin inline asm
	{  cvt.rn.f16.f32 %rs391, %f804;}

	// end inline asm
	// begin inline asm
	{ .reg .pred __$temp3;
  setp.lt.f16  __$temp3, %rs391, %rs386;
  selp.u16 %rs392, 1, 0, __$temp3;}
	// end inline asm
	setp.eq.s16 	%p137, %rs392, 0;
	@%p137 bra 	$L__BB3_72;
	neg.f32 	%f806, %f800;
	fma.rn.f32 	%f807, %f806, %f803, %f799;
	fma.rn.f32 	%f805, %f801, %f807, %f803;
	// begin inline asm
	{  cvt.rn.f16.f32 %rs416, %f805;}

	// end inline asm
$L__BB3_72:
	// begin inline asm
	{  cvt.f32.f16 %f808, %rs38;}

	// end inline asm
	mul.f32 	%f809, %f808, %f801;
	// begin inline asm
	{  cvt.rn.f16.f32 %rs417, %f809;}

	// end inline asm
	// begin inline asm
	{abs.f16 %rs398,%rs417;
}
	// end inline asm
	mov.b16 	%rs402, 143;
	// begin inline asm
	{ .reg .pred __$temp3;
  setp.lt.f16  __$temp3, %rs398, %rs402;
  selp.u16 %rs400, 1, 0, __$temp3;}
	// end inline asm
	setp.eq.s16 	%p138, %rs400, 0;
	@%p138 bra 	$L__BB3_75;
	mov.f32 	%f810, 0f00000000;
	// begin inline asm
	{  cvt.rn.f16.f32 %rs403, %f810;}

	// end inline asm
	// begin inline asm
	{ .reg .pred __$temp3;
  setp.lt.f16  __$temp3, %rs403, %rs398;
  selp.u16 %rs404, 1, 0, __$temp3;}
	// end inline asm
	setp.eq.s16 	%p139, %rs404, 0;
	@%p139 bra 	$L__BB3_75;
	neg.f32 	%f812, %f800;
	fma.rn.f32 	%f813, %f812, %f809, %f808;
	fma.rn.f32 	%f811, %f801, %f813, %f809;
	// begin inline asm
	{  cvt.rn.f16.f32 %rs417, %f811;}

	// end inline asm
$L__BB3_75:
	mul.wide.s32 	%rd142, %r1477, 4;
	add.s64 	%rd143, %rd4, %rd142;
	mov.b32 	%r1356, {%rs416, %rs417};
	st.global.u32 	[%rd143], %r1356;
	add.s32 	%r1477, %r1477, 32;
	add.s32 	%r1476, %r1476, 160;
	add.s32 	%r1475, %r1475, 80;
	add.s32 	%r1474, %r1474, 1;
	setp.ne.s32 	%p140, %r1474, 0;
	@%p140 bra 	$L__BB3_69;
$L__BB3_76:
	ret;
$L__BB3_77:
	mov.f32 	%f74, 0f00000000;
	// begin inline asm
	{  cvt.rn.f16.f32 %rs48, %f74;}

	// end inline asm
	mov.b32 	%r61, {%rs48, %rs48};
	mov.b32 	%r1371, 0;
$L__BB3_78:
	mul.lo.s32 	%r63, %r1371, %r9;
	mul.lo.s32 	%r64, %r1371, %r11;
	mov.b32 	%r1372, 0;
$L__BB3_79:
	setp.lt.u32 	%p27, %r314, 49;
	mul.lo.s32 	%r66, %r1372, %r9;
	mov.b32 	%r1387, 0;
	mov.u32 	%r1391, %r61;
	mov.u32 	%r1390, %r61;
	mov.u32 	%r1389, %r61;
	mov.u32 	%r1388, %r61;
	@%p27 bra 	$L__BB3_82;
	mov.b32 	%r1387, 0;
	mov.u32 	%r1391, %r61;
	mov.u32 	%r1390, %r61;
	mov.u32 	%r1389, %r61;
	mov.u32 	%r1388, %r61;
	mov.u32 	%r1378, %r1387;
$L__BB3_81:
	add.s32 	%r478, %r1387, %r63;
	shl.b32 	%r479, %r478, 1;
	mov.u32 	%r480, shared_mem;
	add.s32 	%r481, %r480, %r479;
	wmma.load.a.sync.aligned.row.m16n16k16.shared.f16 	{%r482, %r483, %r484, %r485, %r486, %r487, %r488, %r489}, [%r481], %r9;
	add.s32 	%r490, %r1387, %r66;
	shl.b32 	%r491, %r490, 1;
	add.s32 	%r492, %r17, %r491;
	wmma.load.b.sync.aligned.col.m16n16k16.shared.f16 	{%r493, %r494, %r495, %r496, %r497, %r498, %r499, %r500}, [%r492], %r9;
	wmma.mma.sync.aligned.row.col.m16n16k16.f16.f16 {%r501, %r502, %r503, %r504}, {%r482, %r483, %r484, %r485, %r486, %r487, %r488, %r489}, {%r493, %r494, %r495, %r496, %r497, %r498, %r499, %r500}, {%r1388, %r1389, %r1390, %r1391};
	add.s32 	%r505, %r481, 32;
	wmma.load.a.sync.aligned.row.m16n16k16.shared.f16 	{%r506, %r507, %r508, %r509, %r510, %r511, %r512, %r513}, [%r505], %r9;
	add.s32 	%r514, %r492, 32;
	wmma.load.b.sync.aligned.col.m16n16k16.shared.f16 	{%r515, %r516, %r517, %r518, %r519, %r520, %r521, %r522}, [%r514], %r9;
	wmma.mma.sync.aligned.row.col.m16n16k16.f16.f16 {%r523, %r524, %r525, %r526}, {%r506, %r507, %r508, %r509, %r510, %r511, %r512, %r513}, {%r515, %r516, %r517, %r518, %r519, %r520, %r521, %r522}, {%r501, %r502, %r503, %r504};
	add.s32 	%r527, %r481, 64;
	wmma.load.a.sync.aligned.row.m16n16k16.shared.f16 	{%r528, %r529, %r530, %r531, %r532, %r533, %r534, %r535}, [%r527], %r9;
	add.s32 	%r536, %r492, 64;
	wmma.load.b.sync.aligned.col.m16n16k16.shared.f16 	{%r537, %r538, %r539, %r540, %r541, %r542, %r543, %r544}, [%r536], %r9;
	wmma.mma.sync.aligned.row.col.m16n16k16.f16.f16 {%r545, %r546, %r547, %r548}, {%r528, %r529, %r530, %r531, %r532, %r533, %r534, %r535}, {%r537, %r538, %r539, %r540, %r541, %r542, %r543, %r544}, {%r523, %r524, %r525, %r526};
	add.s32 	%r549, %r481, 96;
	wmma.load.a.sync.aligned.row.m16n16k16.shared.f16 	{%r550, %r551, %r552, %r553, %r554, %r555, %r556, %r557}, [%r549], %r9;
	add.s32 	%r558, %r492, 96;
	wmma.load.b.sync.aligned.col.m16n16k16.shared.f16 	{%r559, %r560, %r561, %r562, %r563, %r564, %r565, %r566}, [%r558], %r9;
	wmma.mma.sync.aligned.row.col.m16n16k16.f16.f16 {%r1388, %r1389, %r1390, %r1391}, {%r550, %r551, %r552, %r553, %r554, %r555, %r556, %r557}, {%r559, %r560, %r561, %r562, %r563, %r564, %r565, %r566}, {%r545, %r546, %r547, %r548};
	add.s32 	%r1387, %r1387, 64;
	add.s32 	%r1378, %r1378, 4;
	setp.ne.s32 	%p28, %r1378, %r37;
	@%p28 bra 	$L__BB3_81;
$L__BB3_82:
	setp.eq.s32 	%p29, %r36, 0;
	@%p29 bra 	$L__BB3_86;
	setp.eq.s32 	%p30, %r36, 1;
	add.s32 	%r567, %r1387, %r63;
	shl.b32 	%r568, %r567, 1;
	mov.u32 	%r569, shared_mem;
	add.s32 	%r88, %r569, %r568;
	wmma.load.a.sync.aligned.row.m16n16k16.shared.f16 	{%r570, %r571, %r572, %r573, %r574, %r575, %r576, %r577}, [%r88], %r9;
	add.s32 	%r578, %r1387, %r66;
	shl.b32 	%r579, %r578, 1;
	add.s32 	%r89, %r17, %r579;
	wmma.load.b.sync.aligned.col.m16n16k16.shared.f16 	{%r580, %r581, %r582, %r583, %r584, %r585, %r586, %r587}, [%r89], %r9;
	wmma.mma.sync.aligned.row.col.m16n16k16.f16.f16 {%r1388, %r1389, %r1390, %r1391}, {%r570, %r571, %r572, %r573, %r574, %r575, %r576, %r577}, {%r580, %r581, %r582, %r583, %r584, %r585, %r586, %r587}, {%r1388, %r1389, %r1390, %r1391};
	@%p30 bra 	$L__BB3_86;
	setp.eq.s32 	%p31, %r36, 2;
	add.s32 	%r588, %r88, 32;
	wmma.load.a.sync.aligned.row.m16n16k16.shared.f16 	{%r589, %r590, %r591, %r592, %r593, %r594, %r595, %r596}, [%r588], %r9;
	add.s32 	%r597, %r89, 32;
	wmma.load.b.sync.aligned.col.m16n16k16.shared.f16 	{%r598, %r599, %r600, %r601, %r602, %r603, %r604, %r605}, [%r597], %r9;
	wmma.mma.sync.aligned.row.col.m16n16k16.f16.f16 {%r1388, %r1389, %r1390, %r1391}, {%r589, %r590, %r591, %r592, %r593, %r594, %r595, %r596}, {%r598, %r599, %r600, %r601, %r602, %r603, %r604, %r605}, {%r1388, %r1389, %r1390, %r1391};
	@%p31 bra 	$L__BB3_86;
	add.s32 	%r606, %r88, 64;
	wmma.load.a.sync.aligned.row.m16n16k16.shared.f16 	{%r607, %r608, %r609, %r610, %r611, %r612, %r613, %r614}, [%r606], %r9;
	add.s32 	%r615, %r89, 64;
	wmma.load.b.sync.aligned.col.m16n16k16.shared.f16 	{%r616, %r617, %r618, %r619, %r620, %r621, %r622, %r623}, [%r615], %r9;
	wmma.mma.sync.aligned.row.col.m16n16k16.f16.f16 {%r1388, %r1389, %r1390, %r1391}, {%r607, %r608, %r609, %r610, %r611, %r612, %r613, %r614}, {%r616, %r617, %r618, %r619, %r620, %r621, %r622, %r623}, {%r1388, %r1389, %r1390, %r1391};
$L__BB3_86:
	add.s32 	%r624, %r1372, %r64;
	shl.b32 	%r625, %r624, 1;
	add.s32 	%r626, %r18, %r625;
	wmma.store.d.sync.aligned.row.m16n16k16.shared.f16 	[%r626], {%r1388, %r1389, %r1390, %r1391}, %r11;
	add.s32 	%r1372, %r1372, 16;
	setp.lt.s32 	%p32, %r1372, %r310;
	@%p32 bra 	$L__BB3_79;
	add.s32 	%r1371, %r1371, 16;
	setp.lt.s32 	%p33, %r1371, %r309;
	@%p33 bra 	$L__BB3_78;
$L__BB3_88:
	setp.lt.s32 	%p34, %r15, 1;
	bar.sync 	0;
	@%p34 bra 	$L__BB3_96;
	ld.param.u32 	%r1359, [_Z33block_attn_mask_1warp_n128_kernelP6__halfS0_S0_PKiS2_S2_S2_S0_S2_S2_iiifiiii_param_16];
	setp.lt.u32 	%p35, %r15, 4;
	mul.lo.s32 	%r628, %r52, %r310;
	mad.lo.s32 	%r629, %r628, %r1359, %r8;
	shr.u32 	%r630, %r629, 31;
	add.s32 	%r631, %r629, %r630;
	shr.s32 	%r632, %r631, 1;
	cvt.s64.s32 	%rd6, %r632;
	mov.b32 	%r1399, 0;
	@%p35 bra 	$L__BB3_92;
	mov.b32 	%r1398, 0;
$L__BB3_91:
	.pragma "nounroll";
	mad.lo.s32 	%r638, %r1398, 40, %r2;
	shl.b32 	%r639, %r1398, 3;
	sub.s32 	%r640, %r638, %r639;
	cvt.u64.u32 	%rd74, %r640;
	add.s64 	%rd75, %rd74, %rd6;
	shl.b64 	%rd76, %rd75, 2;
	add.s64 	%rd70, %rd11, %rd76;
	shl.b32 	%r641, %r638, 2;
	add.s32 	%r634, %r17, %r641;
	// begin inline asm
	cp.async.ca.shared.global [%r634], [%rd70], 4, 4;
	// end inline asm
	add.s64 	%rd71, %rd70, 128;
	add.s32 	%r635, %r634, 160;
	// begin inline asm
	cp.async.ca.shared.global [%r635], [%rd71], 4, 4;
	// end inline asm
	add.s64 	%rd72, %rd70, 256;
	add.s32 	%r636, %r634, 320;
	// begin inline asm
	cp.async.ca.shared.global [%r636], [%rd72], 4, 4;
	// end inline asm
	add.s64 	%rd73, %rd70, 384;
	add.s32 	%r637, %r634, 480;
	// begin inline asm
	cp.async.ca.shared.global [%r637], [%rd73], 4, 4;
	// end inline asm
	add.s32 	%r1398, %r1398, 4;
	and.b32  	%r1399, %r15, 2147483644;
	setp.ne.s32 	%p36, %r1398, %r1399;
	@%p36 bra 	$L__BB3_91;
$L__BB3_92:
	and.b32  	%r127, %r15, 3;
	setp.eq.s32 	%p37, %r127, 0;
	@%p37 bra 	$L__BB3_96;
	setp.eq.s32 	%p38, %r127, 1;
	mad.lo.s32 	%r643, %r1399, 40, %r2;
	shl.b32 	%r644, %r1399, 3;
	sub.s32 	%r128, %r643, %r644;
	cvt.u64.u32 	%rd78, %r128;
	add.s64 	%rd79, %rd78, %rd6;
	shl.b64 	%rd80, %rd79, 2;
	add.s64 	%rd77, %rd11, %rd80;
	shl.b32 	%r645, %r643, 2;
	add.s32 	%r642, %r17, %r645;
	// begin inline asm
	cp.async.ca.shared.global [%r642], [%rd77], 4, 4;
	// end inline asm
	@%p38 bra 	$L__BB3_96;
	setp.eq.s32 	%p39, %r127, 2;
	add.s32 	%r647, %r128, 32;
	cvt.u64.u32 	%rd82, %r647;
	add.s64 	%rd83, %rd82, %rd6;
	shl.b64 	%rd84, %rd83, 2;
	add.s64 	%rd81, %rd11, %rd84;
	add.s32 	%r646, %r642, 160;
	// begin inline asm
	cp.async.ca.shared.global [%r646], [%rd81], 4, 4;
	// end inline asm
	@%p39 bra 	$L__BB3_96;
	add.s32 	%r649, %r128, 64;
	cvt.u64.u32 	%rd86, %r649;
	add.s64 	%rd87, %rd86, %rd6;
	shl.b64 	%rd88, %rd87, 2;
	add.s64 	%rd85, %rd11, %rd88;
	add.s32 	%r648, %r642, 320;
	// begin inline asm
	cp.async.ca.shared.global [%r648], [%rd85], 4, 4;
	// end inline asm
$L__BB3_96:
	// begin inline asm
	cp.async.commit_group;
	// end inline asm
	setp.ge.s32 	%p40, %r1368, %r20;
	@%p40 bra 	$L__BB3_99;
	ld.param.u64 	%rd150, [_Z33block_attn_mask_1warp_n128_kernelP6__halfS0_S0_PKiS2_S2_S2_S0_S2_S2_iiifiiii_param_4];
	ld.param.u64 	%rd149, [_Z33block_attn_mask_1warp_n128_kernelP6__halfS0_S0_PKiS2_S2_S2_S0_S2_S2_iiifiiii_param_3];
	cvta.to.global.u64 	%rd89, %rd149;
	mov.u32 	%r650, %ctaid.x;
	mul.wide.u32 	%rd90, %r650, 4;
	add.s64 	%rd91, %rd89, %rd90;
	ld.global.u32 	%r651, [%rd91];
	add.s32 	%r652, %r651, %r1368;
	cvta.to.global.u64 	%rd92, %rd150;
	mul.wide.s32 	%rd93, %r652, 4;
	add.s64 	%rd94, %rd92, %rd93;
	ld.global.u32 	%r653, [%rd94];
	setp.ne.s32 	%p41, %r52, %r653;
	@%p41 bra 	$L__BB3_99;
	add.s32 	%r1368, %r1368, 1;
	bra.uni 	$L__BB3_114;
$L__BB3_99:
	setp.ge.s32 	%p42, %r1367, %r21;
	@%p42 bra 	$L__BB3_184;
	ld.param.u64 	%rd153, [_Z33block_attn_mask_1warp_n128_kernelP6__halfS0_S0_PKiS2_S2_S2_S0_S2_S2_iiifiiii_param_6];
	ld.param.u64 	%rd152, [_Z33block_attn_mask_1warp_n128_kernelP6__halfS0_S0_PKiS2_S2_S2_S0_S2_S2_iiifiiii_param_5];
	cvta.to.global.u64 	%rd95, %rd152;
	mov.u32 	%r654, %ctaid.x;
	mul.wide.u32 	%rd96, %r654, 4;
	add.s64 	%rd97, %rd95, %rd96;
	ld.global.u32 	%r655, [%rd97];
	add.s32 	%r131, %r655, %r1367;
	cvta.to.global.u64 	%rd98, %rd153;
	mul.wide.s32 	%rd99, %r131, 4;
	add.s64 	%rd100, %rd98, %rd99;
	ld.global.u32 	%r656, [%rd100];
	setp.ne.s32 	%p43, %r52, %r656;
	@%p43 bra 	$L__BB3_184;
	setp.lt.s32 	%p44, %r16, 1;
	@%p44 bra 	$L__BB3_113;
	ld.param.u64 	%rd154, [_Z33block_attn_mask_1warp_n128_kernelP6__halfS0_S0_PKiS2_S2_S2_S0_S2_S2_iiifiiii_param_7];
	cvta.to.global.u64 	%rd7, %rd154;
	setp.lt.u32 	%p45, %r16, 8;
	mul.lo.s32 	%r658, %r310, %r309;
	mul.lo.s32 	%r659, %r131, %r658;
	shr.u32 	%r660, %r659, 31;
	add.s32 	%r661, %r659, %r660;
	shr.s32 	%r662, %r661, 1;
	add.s32 	%r132, %r662, %r2;
	mov.b32 	%r1402, 0;
	@%p45 bra 	$L__BB3_105;
	mov.b32 	%r1400, 0;
$L__BB3_104:
	.pragma "nounroll";
	shr.u32 	%r688, %r1400, 1;
	mad.lo.s32 	%r689, %r688, 72, %r2;
	shl.b32 	%r690, %r1400, 5;
	shl.b32 	%r691, %r689, 2;
	add.s32 	%r692, %r18, %r691;
	ld.shared.u32 	%r665, [%r692];
	add.s32 	%r693, %r132, %r690;
	mul.wide.s32 	%rd101, %r693, 4;
	add.s64 	%rd102, %rd7, %rd101;
	ld.global.u32 	%r666, [%rd102];
	// begin inline asm
	{add.f16x2 %r664,%r665,%r666;
}
	// end inline asm
	st.shared.u32 	[%r692], %r664;
	ld.shared.u32 	%r668, [%r692+128];
	ld.global.u32 	%r669, [%rd102+128];
	// begin inline asm
	{add.f16x2 %r667,%r668,%r669;
}
	// end inline asm
	st.shared.u32 	[%r692+128], %r667;
	ld.shared.u32 	%r671, [%r692+288];
	ld.global.u32 	%r672, [%rd102+256];
	// begin inline asm
	{add.f16x2 %r670,%r671,%r672;
}
	// end inline asm
	st.shared.u32 	[%r692+288], %r670;
	ld.shared.u32 	%r674, [%r692+416];
	ld.global.u32 	%r675, [%rd102+384];
	// begin inline asm
	{add.f16x2 %r673,%r674,%r675;
}
	// end inline asm
	st.shared.u32 	[%r692+416], %r673;
	ld.shared.u32 	%r677, [%r692+576];
	ld.global.u32 	%r678, [%rd102+512];
	// begin inline asm
	{add.f16x2 %r676,%r677,%r678;
}
	// end inline asm
	st.shared.u32 	[%r692+576], %r676;
	ld.shared.u32 	%r680, [%r692+704];
	ld.global.u32 	%r681, [%rd102+640];
	// begin inline asm
	{add.f16x2 %r679,%r680,%r681;
}
	// end inline asm
	st.shared.u32 	[%r692+704], %r679;
	ld.shared.u32 	%r683, [%r692+864];
	ld.global.u32 	%r684, [%rd102+768];
	// begin inline asm
	{add.f16x2 %r682,%r683,%r684;
}
	// end inline asm
	st.shared.u32 	[%r692+864], %r682;
	ld.shared.u32 	%r686, [%r692+992];
	ld.global.u32 	%r687, [%rd102+896];
	// begin inline asm
	{add.f16x2 %r685,%r686,%r687;
}
	// end inline asm
	st.shared.u32 	[%r692+992], %r685;
	add.s32 	%r1400, %r1400, 8;
	and.b32  	%r1402, %r16, 2147483640;
	setp.ne.s32 	%p46, %r1400, %r1402;
	@%p46 bra 	$L__BB3_104;
$L__BB3_105:
	setp.eq.s32 	%p47, %r38, 0;
	@%p47 bra 	$L__BB3_113;
	and.b32  	%r694, %r16, 7;
	add.s32 	%r695, %r694, -1;
	setp.lt.u32 	%p48, %r695, 3;
	@%p48 bra 	$L__BB3_108;
	shr.u32 	%r708, %r1402, 1;
	mad.lo.s32 	%r709, %r708, 72, %r2;
	shl.b32 	%r710, %r1402, 5;
	shl.b32 	%r711, %r709, 2;
	add.s32 	%r712, %r18, %r711;
	ld.shared.u32 	%r697, [%r712];
	add.s32 	%r713, %r132, %r710;
	mul.wide.s32 	%rd103, %r713, 4;
	add.s64 	%rd104, %rd7, %rd103;
	ld.global.u32 	%r698, [%rd104];
	// begin inline asm
	{add.f16x2 %r696,%r697,%r698;
}
	// end inline asm
	st.shared.u32 	[%r712], %r696;
	add.s32 	%r714, %r1402, 1;
	shr.u32 	%r715, %r714, 1;
	add.s32 	%r716, %r2, 32;
	mad.lo.s32 	%r717, %r715, 72, %r716;
	shl.b32 	%r718, %r717, 2;
	add.s32 	%r719, %r18, %r718;
	ld.shared.u32 	%r700, [%r719];
	ld.global.u32 	%r701, [%rd104+128];
	// begin inline asm
	{add.f16x2 %r699,%r700,%r701;
}
	// end inline asm
	st.shared.u32 	[%r719], %r699;
	add.s32 	%r720, %r1402, 2;
	shr.u32 	%r721, %r720, 1;
	mad.lo.s32 	%r722, %r721, 72, %r2;
	shl.b32 	%r723, %r722, 2;
	add.s32 	%r724, %r18, %r723;
	ld.shared.u32 	%r703, [%r724];
	ld.global.u32 	%r704, [%rd104+256];
	// begin inline asm
	{add.f16x2 %r702,%r703,%r704;
}
	// end inline asm
	st.shared.u32 	[%r724], %r702;
	add.s32 	%r725, %r1402, 3;
	shr.u32 	%r726, %r725, 1;
	mad.lo.s32 	%r727, %r726, 72, %r716;
	shl.b32 	%r728, %r727, 2;
	add.s32 	%r729, %r18, %r728;
	ld.shared.u32 	%r706, [%r729];
	ld.global.u32 	%r707, [%rd104+384];
	// begin inline asm
	{add.f16x2 %r705,%r706,%r707;
}
	// end inline asm
	st.shared.u32 	[%r729], %r705;
	add.s32 	%r1402, %r1402, 4;
$L__BB3_108:
	setp.eq.s32 	%p49, %r39, 0;
	@%p49 bra 	$L__BB3_113;
	setp.eq.s32 	%p50, %r39, 2;
	@%p50 bra 	$L__BB3_111;
	shr.u32 	%r736, %r1402, 1;
	shl.b32 	%r737, %r1402, 5;
	and.b32  	%r738, %r737, 32;
	add.s32 	%r739, %r738, %r2;
	mad.lo.s32 	%r740, %r736, 72, %r739;
	shl.b32 	%r741, %r740, 2;
	add.s32 	%r742, %r18, %r741;
	ld.shared.u32 	%r731, [%r742];
	add.s32 	%r743, %r132, %r737;
	mul.wide.s32 	%rd105, %r743, 4;
	add.s64 	%rd106, %rd7, %rd105;
	ld.global.u32 	%r732, [%rd106];
	// begin inline asm
	{add.f16x2 %r730,%r731,%r732;
}
	// end inline asm
	st.shared.u32 	[%r742], %r730;
	add.s32 	%r744, %r1402, 1;
	shr.u32 	%r745, %r744, 1;
	xor.b32  	%r746, %r738, 32;
	add.s32 	%r747, %r746, %r2;
	mad.lo.s32 	%r748, %r745, 72, %r747;
	shl.b32 	%r749, %r748, 2;
	add.s32 	%r750, %r18, %r749;
	ld.shared.u32 	%r734, [%r750];
	ld.global.u32 	%r735, [%rd106+128];
	// begin inline asm
	{add.f16x2 %r733,%r734,%r735;
}
	// end inline asm
	st.shared.u32 	[%r750], %r733;
	add.s32 	%r1402, %r1402, 2;
$L__BB3_111:
	setp.eq.s32 	%p51, %r40, 0;
	@%p51 bra 	$L__BB3_113;
	shr.u32 	%r754, %r1402, 1;
	shl.b32 	%r755, %r1402, 5;
	and.b32  	%r756, %r755, 32;
	add.s32 	%r757, %r756, %r2;
	mad.lo.s32 	%r758, %r754, 72, %r757;
	shl.b32 	%r759, %r758, 2;
	add.s32 	%r760, %r18, %r759;
	ld.shared.u32 	%r752, [%r760];
	add.s32 	%r761, %r132, %r755;
	mul.wide.s32 	%rd107, %r761, 4;
	add.s64 	%rd108, %rd7, %rd107;
	ld.global.u32 	%r753, [%rd108];
	// begin inline asm
	{add.f16x2 %r751,%r752,%r753;
}
	// end inline asm
	st.shared.u32 	[%r760], %r751;
$L__BB3_113:
	bar.sync 	0;
	add.s32 	%r1367, %r1367, 1;
$L__BB3_114:
	shl.b32 	%r762, %r309, 2;
	add.s32 	%r144, %r28, %r762;
	setp.lt.s32 	%p52, %r309, 33;
	@%p52 bra 	$L__BB3_140;
	mov.b32 	%r1413, 0;
$L__BB3_116:
	setp.ne.s32 	%p53, %r1366, 0;
	mad.lo.s32 	%r164, %r1362, %r2, %r1413;
	shl.b32 	%r764, %r164, 2;
	add.s32 	%r165, %r28, %r764;
	add.s32 	%r166, %r144, %r764;
	add.s32 	%r167, %r29, %r764;
	add.s32 	%r168, %r30, %r764;
	@%p53 bra 	$L__BB3_118;
	mov.b32 	%r765, -8388608;
	st.shared.u32 	[%r165], %r765;
	mov.b32 	%r766, 0;
	st.shared.u32 	[%r166], %r766;
	st.shared.u32 	[%r167], %r765;
	st.shared.u32 	[%r168], %r766;
$L__BB3_118:
	setp.lt.s32 	%p54, %r310, 2;
	mul.lo.s32 	%r767, %r164, %r11;
	shl.b32 	%r768, %r767, 1;
	add.s32 	%r169, %r18, %r768;
	mov.f32 	%f837, 0f00000000;
	mov.f32 	%f836, 0fFF800000;
	@%p54 bra 	$L__BB3_127;
	setp.lt.u32 	%p55, %r31, 3;
	mov.f32 	%f836, 0fFF800000;
	mov.f32 	%f837, 0f00000000;
	mov.b32 	%r1416, 0;
	@%p55 bra 	$L__BB3_122;
	mov.f32 	%f836, 0fFF800000;
	mov.f32 	%f837, 0f00000000;
	mov.b32 	%r1414, 0;
$L__BB3_121:
	.pragma "nounroll";
	shl.b32 	%r771, %r1414, 2;
	add.s32 	%r772, %r169, %r771;
	ld.shared.u32 	%r773, [%r772];
	mov.b32 	{%rs49, %rs50}, %r773;
	// begin inline asm
	{  cvt.f32.f16 %f82, %rs49;}

	// end inline asm
	mul.f32 	%f90, %f69, %f82;
	shl.b32 	%r774, %r1414, 1;
	mul.wide.u32 	%rd109, %r774, 4;
	add.s64 	%rd110, %rd1, %rd109;
	// begin inline asm
	{  cvt.f32.f16 %f83, %rs50;}

	// end inline asm
	mul.f32 	%f91, %f69, %f83;
	max.f32 	%f92, %f836, %f90;
	sub.f32 	%f93, %f836, %f92;
	mul.f32 	%f94, %f93, 0f3FB8AA3B;
	ex2.approx.f32 	%f95, %f94;
	sub.f32 	%f96, %f90, %f92;
	mul.f32 	%f97, %f96, 0f3FB8AA3B;
	ex2.approx.f32 	%f98, %f97;
	fma.rn.f32 	%f99, %f837, %f95, %f98;
	max.f32 	%f100, %f92, %f91;
	sub.f32 	%f101, %f92, %f100;
	mul.f32 	%f102, %f101, 0f3FB8AA3B;
	ex2.approx.f32 	%f103, %f102;
	sub.f32 	%f104, %f91, %f100;
	mul.f32 	%f105, %f104, 0f3FB8AA3B;
	ex2.approx.f32 	%f106, %f105;
	fma.rn.f32 	%f107, %f99, %f103, %f106;
	ld.shared.u32 	%r775, [%r772+4];
	mov.b32 	{%rs51, %rs52}, %r775;
	// begin inline asm
	{  cvt.f32.f16 %f84, %rs51;}

	// end inline asm
	mul.f32 	%f108, %f69, %f84;
	// begin inline asm
	{  cvt.f32.f16 %f85, %rs52;}

	// end inline asm
	mul.f32 	%f109, %f69, %f85;
	st.local.v4.f32 	[%rd110], {%f90, %f91, %f108, %f109};
	max.f32 	%f110, %f100, %f108;
	sub.f32 	%f111, %f100, %f110;
	mul.f32 	%f112, %f111, 0f3FB8AA3B;
	ex2.approx.f32 	%f113, %f112;
	sub.f32 	%f114, %f108, %f110;
	mul.f32 	%f115, %f114, 0f3FB8AA3B;
	ex2.approx.f32 	%f116, %f115;
	fma.rn.f32 	%f117, %f107, %f113, %f116;
	max.f32 	%f118, %f110, %f109;
	sub.f32 	%f119, %f110, %f118;
	mul.f32 	%f120, %f119, 0f3FB8AA3B;
	ex2.approx.f32 	%f121, %f120;
	sub.f32 	%f122, %f109, %f118;
	mul.f32 	%f123, %f122, 0f3FB8AA3B;
	ex2.approx.f32 	%f124, %f123;
	fma.rn.f32 	%f125, %f117, %f121, %f124;
	ld.shared.u32 	%r776, [%r772+8];
	mov.b32 	{%rs53, %rs54}, %r776;
	// begin inline asm
	{  cvt.f32.f16 %f86, %rs53;}

	// end inline asm
	mul.f32 	%f126, %f69, %f86;
	// begin inline asm
	{  cvt.f32.f16 %f87, %rs54;}

	// end inline asm
	mul.f32 	%f127, %f69, %f87;
	max.f32 	%f128, %f118, %f126;
	sub.f32 	%f129, %f118, %f128;
	mul.f32 	%f130, %f129, 0f3FB8AA3B;
	ex2.approx.f32 	%f131, %f130;
	sub.f32 	%f132, %f126, %f128;
	mul.f32 	%f133, %f132, 0f3FB8AA3B;
	ex2.approx.f32 	%f134, %f133;
	fma.rn.f32 	%f135, %f125, %f131, %f134;
	max.f32 	%f136, %f128, %f127;
	sub.f32 	%f137, %f128, %f136;
	mul.f32 	%f138, %f137, 0f3FB8AA3B;
	ex2.approx.f32 	%f139, %f138;
	sub.f32 	%f140, %f127, %f136;
	mul.f32 	%f141, %f140, 0f3FB8AA3B;
	ex2.approx.f32 	%f142, %f141;
	fma.rn.f32 	%f143, %f135, %f139, %f142;
	ld.shared.u32 	%r777, [%r772+12];
	mov.b32 	{%rs55, %rs56}, %r777;
	// begin inline asm
	{  cvt.f32.f16 %f88, %rs55;}

	// end inline asm
	mul.f32 	%f144, %f69, %f88;
	// begin inline asm
	{  cvt.f32.f16 %f89, %rs56;}

	// end inline asm
	mul.f32 	%f145, %f69, %f89;
	st.local.v4.f32 	[%rd110+16], {%f126, %f127, %f144, %f145};
	max.f32 	%f146, %f136, %f144;
	sub.f32 	%f147, %f136, %f146;
	mul.f32 	%f148, %f147, 0f3FB8AA3B;
	ex2.approx.f32 	%f149, %f148;
	sub.f32 	%f150, %f144, %f146;
	mul.f32 	%f151, %f150, 0f3FB8AA3B;
	ex2.approx.f32 	%f152, %f151;
	fma.rn.f32 	%f153, %f143, %f149, %f152;
	max.f32 	%f836, %f146, %f145;
	sub.f32 	%f154, %f146, %f836;
	mul.f32 	%f155, %f154, 0f3FB8AA3B;
	ex2.approx.f32 	%f156, %f155;
	sub.f32 	%f157, %f145, %f836;
	mul.f32 	%f158, %f157, 0f3FB8AA3B;
	ex2.approx.f32 	%f159, %f158;
	fma.rn.f32 	%f837, %f153, %f156, %f159;
	add.s32 	%r1414, %r1414, 4;
	setp.ne.s32 	%p56, %r1414, %r41;
	mov.u32 	%r1416, %r41;
	@%p56 bra 	$L__BB3_121;
$L__BB3_122:
	setp.eq.s32 	%p57, %r32, 0;
	@%p57 bra 	$L__BB3_127;
	setp.eq.s32 	%p58, %r32, 1;
	@%p58 bra 	$L__BB3_125;
	shl.b32 	%r778, %r1416, 2;
	add.s32 	%r779, %r169, %r778;
	ld.shared.u32 	%r780, [%r779];
	mov.b32 	{%rs57, %rs58}, %r780;
	// begin inline asm
	{  cvt.f32.f16 %f161, %rs57;}

	// end inline asm
	mul.f32 	%f165, %f69, %f161;
	shl.b32 	%r781, %r1416, 1;
	mul.wide.u32 	%rd111, %r781, 4;
	add.s64 	%rd112, %rd1, %rd111;
	// begin inline asm
	{  cvt.f32.f16 %f162, %rs58;}

	// end inline asm
	mul.f32 	%f166, %f69, %f162;
	st.local.v2.f32 	[%rd112], {%f165, %f166};
	max.f32 	%f167, %f836, %f165;
	sub.f32 	%f168, %f836, %f167;
	mul.f32 	%f169, %f168, 0f3FB8AA3B;
	ex2.approx.f32 	%f170, %f169;
	sub.f32 	%f171, %f165, %f167;
	mul.f32 	%f172, %f171, 0f3FB8AA3B;
	ex2.approx.f32 	%f173, %f172;
	fma.rn.f32 	%f174, %f837, %f170, %f173;
	max.f32 	%f175, %f167, %f166;
	sub.f32 	%f176, %f167, %f175;
	mul.f32 	%f177, %f176, 0f3FB8AA3B;
	ex2.approx.f32 	%f178, %f177;
	sub.f32 	%f179, %f166, %f175;
	mul.f32 	%f180, %f179, 0f3FB8AA3B;
	ex2.approx.f32 	%f181, %f180;
	fma.rn.f32 	%f182, %f174, %f178, %f181;
	ld.shared.u32 	%r782, [%r779+4];
	mov.b32 	{%rs59, %rs60}, %r782;
	// begin inline asm
	{  cvt.f32.f16 %f163, %rs59;}

	// end inline asm
	mul.f32 	%f183, %f69, %f163;
	// begin inline asm
	{  cvt.f32.f16 %f164, %rs60;}

	// end inline asm
	mul.f32 	%f184, %f69, %f164;
	st.local.v2.f32 	[%rd112+8], {%f183, %f184};
	max.f32 	%f185, %f175, %f183;
	sub.f32 	%f186, %f175, %f185;
	mul.f32 	%f187, %f186, 0f3FB8AA3B;
	ex2.approx.f32 	%f188, %f187;
	sub.f32 	%f189, %f183, %f185;
	mul.f32 	%f190, %f189, 0f3FB8AA3B;
	ex2.approx.f32 	%f191, %f190;
	fma.rn.f32 	%f192, %f182, %f188, %f191;
	max.f32 	%f836, %f185, %f184;
	sub.f32 	%f193, %f185, %f836;
	mul.f32 	%f194, %f193, 0f3FB8AA3B;
	ex2.approx.f32 	%f195, %f194;
	sub.f32 	%f196, %f184, %f836;
	mul.f32 	%f197, %f196, 0f3FB8AA3B;
	ex2.approx.f32 	%f198, %f197;
	fma.rn.f32 	%f837, %f192, %f195, %f198;
	add.s32 	%r1416, %r1416, 2;
$L__BB3_125:
	setp.eq.s32 	%p59, %r42, 0;
	@%p59 bra 	$L__BB3_127;
	shl.b32 	%r783, %r1416, 2;
	add.s32 	%r784, %r169, %r783;
	ld.shared.u32 	%r785, [%r784];
	mov.b32 	{%rs61, %rs62}, %r785;
	// begin inline asm
	{  cvt.f32.f16 %f199, %rs61;}

	// end inline asm
	mul.f32 	%f201, %f69, %f199;
	shl.b32 	%r786, %r1416, 1;
	mul.wide.u32 	%rd113, %r786, 4;
	add.s64 	%rd114, %rd1, %rd113;
	// begin inline asm
	{  cvt.f32.f16 %f200, %rs62;}

	// end inline asm
	mul.f32 	%f202, %f69, %f200;
	st.local.v2.f32 	[%rd114], {%f201, %f202};
	max.f32 	%f203, %f836, %f201;
	sub.f32 	%f204, %f836, %f203;
	mul.f32 	%f205, %f204, 0f3FB8AA3B;
	ex2.approx.f32 	%f206, %f205;
	sub.f32 	%f207, %f201, %f203;
	mul.f32 	%f208, %f207, 0f3FB8AA3B;
	ex2.approx.f32 	%f209, %f208;
	fma.rn.f32 	%f210, %f837, %f206, %f209;
	max.f32 	%f836, %f203, %f202;
	sub.f32 	%f211, %f203, %f836;
	mul.f32 	%f212, %f211, 0f3FB8AA3B;
	ex2.approx.f32 	%f213, %f212;
	sub.f32 	%f214, %f202, %f836;
	mul.f32 	%f215, %f214, 0f3FB8AA3B;
	ex2.approx.f32 	%f216, %f215;
	fma.rn.f32 	%f837, %f210, %f213, %f216;
$L__BB3_127:
	setp.lt.s32 	%p60, %r310, 2;
	ld.shared.f32 	%f217, [%r167];
	max.f32 	%f38, %f217, %f836;
	@%p60 bra 	$L__BB3_139;
	setp.lt.u32 	%p61, %r31, 7;
	mov.b32 	%r1419, 0;
	@%p61 bra 	$L__BB3_131;
	mov.b32 	%r1417, 0;
$L__BB3_130:
	.pragma "nounroll";
	shl.b32 	%r797, %r1417, 1;
	mul.wide.u32 	%rd115, %r797, 4;
	add.s64 	%rd116, %rd1, %rd115;
	ld.local.v4.f32 	{%f234, %f235, %f236, %f237}, [%rd116];
	sub.f32 	%f238, %f234, %f38;
	mul.f32 	%f239, %f238, 0f3FB8AA3B;
	ex2.approx.f32 	%f218, %f239;
	sub.f32 	%f240, %f235, %f38;
	mul.f32 	%f241, %f240, 0f3FB8AA3B;
	ex2.approx.f32 	%f219, %f241;
	// begin inline asm
	{ cvt.rn.f16x2.f32 %r789, %f219, %f218; }

	// end inline asm
	shl.b32 	%r798, %r1417, 2;
	add.s32 	%r799, %r169, %r798;
	st.shared.u32 	[%r799], %r789;
	sub.f32 	%f242, %f236, %f38;
	mul.f32 	%f243, %f242, 0f3FB8AA3B;
	ex2.approx.f32 	%f220, %f243;
	sub.f32 	%f244, %f237, %f38;
	mul.f32 	%f245, %f244, 0f3FB8AA3B;
	ex2.approx.f32 	%f221, %f245;
	// begin inline asm
	{ cvt.rn.f16x2.f32 %r790, %f221, %f220; }

	// end inline asm
	st.shared.u32 	[%r799+4], %r790;
	ld.local.v4.f32 	{%f246, %f247, %f248, %f249}, [%rd116+16];
	sub.f32 	%f250, %f246, %f38;
	mul.f32 	%f251, %f250, 0f3FB8AA3B;
	ex2.approx.f32 	%f222, %f251;
	sub.f32 	%f252, %f247, %f38;
	mul.f32 	%f253, %f252, 0f3FB8AA3B;
	ex2.approx.f32 	%f223, %f253;
	// begin inline asm
	{ cvt.rn.f16x2.f32 %r791, %f223, %f222; }

	// end inline asm
	st.shared.u32 	[%r799+8], %r791;
	sub.f32 	%f254, %f248, %f38;
	mul.f32 	%f255, %f254, 0f3FB8AA3B;
	ex2.approx.f32 	%f224, %f255;
	sub.f32 	%f256, %f249, %f38;
	mul.f32 	%f257, %f256, 0f3FB8AA3B;
	ex2.approx.f32 	%f225, %f257;
	// begin inline asm
	{ cvt.rn.f16x2.f32 %r792, %f225, %f224; }

	// end inline asm
	st.shared.u32 	[%r799+12], %r792;
	ld.local.v4.f32 	{%f258, %f259, %f260, %f261}, [%rd116+32];
	sub.f32 	%f262, %f258, %f38;
	mul.f32 	%f263, %f262, 0f3FB8AA3B;
	ex2.approx.f32 	%f226, %f263;
	sub.f32 	%f264, %f259, %f38;
	mul.f32 	%f265, %f264, 0f3FB8AA3B;
	ex2.approx.f32 	%f227, %f265;
	// begin inline asm
	{ cvt.rn.f16x2.f32 %r793, %f227, %f226; }

	// end inline asm
	st.shared.u32 	[%r799+16], %r793;
	sub.f32 	%f266, %f260, %f38;
	mul.f32 	%f267, %f266, 0f3FB8AA3B;
	ex2.approx.f32 	%f228, %f267;
	sub.f32 	%f268, %f261, %f38;
	mul.f32 	%f269, %f268, 0f3FB8AA3B;
	ex2.approx.f32 	%f229, %f269;
	// begin inline asm
	{ cvt.rn.f16x2.f32 %r794, %f229, %f228; }

	// end inline asm
	st.shared.u32 	[%r799+20], %r794;
	ld.local.v4.f32 	{%f270, %f271, %f272, %f273}, [%rd116+48];
	sub.f32 	%f274, %f270, %f38;
	mul.f32 	%f275, %f274, 0f3FB8AA3B;
	ex2.approx.f32 	%f230, %f275;
	sub.f32 	%f276, %f271, %f38;
	mul.f32 	%f277, %f276, 0f3FB8AA3B;
	ex2.approx.f32 	%f231, %f277;
	// begin inline asm
	{ cvt.rn.f16x2.f32 %r795, %f231, %f230; }

	// end inline asm
	st.shared.u32 	[%r799+24], %r795;
	sub.f32 	%f278, %f272, %f38;
	mul.f32 	%f279, %f278, 0f3FB8AA3B;
	ex2.approx.f32 	%f232, %f279;
	sub.f32 	%f280, %f273, %f38;
	mul.f32 	%f281, %f280, 0f3FB8AA3B;
	ex2.approx.f32 	%f233, %f281;
	// begin inline asm
	{ cvt.rn.f16x2.f32 %r796, %f233, %f232; }

	// end inline asm
	st.shared.u32 	[%r799+28], %r796;
	add.s32 	%r1417, %r1417, 8;
	setp.ne.s32 	%p62, %r1417, %r43;
	mov.u32 	%r1419, %r43;
	@%p62 bra 	$L__BB3_130;
$L__BB3_131:
	setp.eq.s32 	%p63, %r33, 0;
	@%p63 bra 	$L__BB3_139;
	add.s32 	%r800, %r33, -1;
	setp.lt.u32 	%p64, %r800, 3;
	@%p64 bra 	$L__BB3_134;
	shl.b32 	%r805, %r1419, 1;
	mul.wide.u32 	%rd117, %r805, 4;
	add.s64 	%rd118, %rd1, %rd117;
	ld.local.v2.f32 	{%f290, %f291}, [%rd118];
	sub.f32 	%f292, %f290, %f38;
	mul.f32 	%f293, %f292, 0f3FB8AA3B;
	ex2.approx.f32 	%f282, %f293;
	sub.f32 	%f294, %f291, %f38;
	mul.f32 	%f295, %f294, 0f3FB8AA3B;
	ex2.approx.f32 	%f283, %f295;
	// begin inline asm
	{ cvt.rn.f16x2.f32 %r801, %f283, %f282; }

	// end inline asm
	shl.b32 	%r806, %r1419, 2;
	add.s32 	%r807, %r169, %r806;
	st.shared.u32 	[%r807], %r801;
	ld.local.v2.f32 	{%f296, %f297}, [%rd118+8];
	sub.f32 	%f298, %f296, %f38;
	mul.f32 	%f299, %f298, 0f3FB8AA3B;
	ex2.approx.f32 	%f284, %f299;
	sub.f32 	%f300, %f297, %f38;
	mul.f32 	%f301, %f300, 0f3FB8AA3B;
	ex2.approx.f32 	%f285, %f301;
	// begin inline asm
	{ cvt.rn.f16x2.f32 %r802, %f285, %f284; }

	// end inline asm
	st.shared.u32 	[%r807+4], %r802;
	ld.local.v2.f32 	{%f302, %f303}, [%rd118+16];
	sub.f32 	%f304, %f302, %f38;
	mul.f32 	%f305, %f304, 0f3FB8AA3B;
	ex2.approx.f32 	%f286, %f305;
	sub.f32 	%f306, %f303, %f38;
	mul.f32 	%f307, %f306, 0f3FB8AA3B;
	ex2.approx.f32 	%f287, %f307;
	// begin inline asm
	{ cvt.rn.f16x2.f32 %r803, %f287, %f286; }

	// end inline asm
	st.shared.u32 	[%r807+8], %r803;
	ld.local.v2.f32 	{%f308, %f309}, [%rd118+24];
	sub.f32 	%f310, %f308, %f38;
	mul.f32 	%f311, %f310, 0f3FB8AA3B;
	ex2.approx.f32 	%f288, %f311;
	sub.f32 	%f312, %f309, %f38;
	mul.f32 	%f313, %f312, 0f3FB8AA3B;
	ex2.approx.f32 	%f289, %f313;
	// begin inline asm
	{ cvt.rn.f16x2.f32 %r804, %f289, %f288; }

	// end inline asm
	st.shared.u32 	[%r807+12], %r804;
	add.s32 	%r1419, %r1419, 4;
$L__BB3_134:
	setp.eq.s32 	%p65, %r32, 0;
	@%p65 bra 	$L__BB3_139;
	setp.eq.s32 	%p66, %r32, 1;
	@%p66 bra 	$L__BB3_137;
	shl.b32 	%r810, %r1419, 1;
	mul.wide.u32 	%rd119, %r810, 4;
	add.s64 	%rd120, %rd1, %rd119;
	ld.local.v2.f32 	{%f318, %f319}, [%rd120];
	sub.f32 	%f320, %f318, %f38;
	mul.f32 	%f321, %f320, 0f3FB8AA3B;
	ex2.approx.f32 	%f314, %f321;
	sub.f32 	%f322, %f319, %f38;
	mul.f32 	%f323, %f322, 0f3FB8AA3B;
	ex2.approx.f32 	%f315, %f323;
	// begin inline asm
	{ cvt.rn.f16x2.f32 %r808, %f315, %f314; }

	// end inline asm
	shl.b32 	%r811, %r1419, 2;
	add.s32 	%r812, %r169, %r811;
	st.shared.u32 	[%r812], %r808;
	add.s32 	%r813, %r810, 2;
	mul.wide.u32 	%rd121, %r813, 4;
	add.s64 	%rd122, %rd1, %rd121;
	ld.local.v2.f32 	{%f324, %f325}, [%rd122];
	sub.f32 	%f326, %f324, %f38;
	mul.f32 	%f327, %f326, 0f3FB8AA3B;
	ex2.approx.f32 	%f316, %f327;
	sub.f32 	%f328, %f325, %f38;
	mul.f32 	%f329, %f328, 0f3FB8AA3B;
	ex2.approx.f32 	%f317, %f329;
	// begin inline asm
	{ cvt.rn.f16x2.f32 %r809, %f317, %f316; }

	// end inline asm
	st.shared.u32 	[%r812+4], %r809;
	add.s32 	%r1419, %r1419, 2;
$L__BB3_137:
	setp.eq.s32 	%p67, %r42, 0;
	@%p67 bra 	$L__BB3_139;
	shl.b32 	%r815, %r1419, 1;
	mul.wide.u32 	%rd123, %r815, 4;
	add.s64 	%rd124, %rd1, %rd123;
	ld.local.v2.f32 	{%f332, %f333}, [%rd124];
	sub.f32 	%f334, %f332, %f38;
	mul.f32 	%f335, %f334, 0f3FB8AA3B;
	ex2.approx.f32 	%f330, %f335;
	sub.f32 	%f336, %f333, %f38;
	mul.f32 	%f337, %f336, 0f3FB8AA3B;
	ex2.approx.f32 	%f331, %f337;
	// begin inline asm
	{ cvt.rn.f16x2.f32 %r814, %f331, %f330; }

	// end inline asm
	shl.b32 	%r816, %r1419, 2;
	add.s32 	%r817, %r169, %r816;
	st.shared.u32 	[%r817], %r814;
$L__BB3_139:
	ld.shared.f32 	%f338, [%r168];
	ld.shared.f32 	%f339, [%r167];
	sub.f32 	%f340, %f339, %f38;
	mul.f32 	%f341, %f340, 0f3FB8AA3B;
	ex2.approx.f32 	%f342, %f341;
	sub.f32 	%f343, %f836, %f38;
	mul.f32 	%f344, %f343, 0f3FB8AA3B;
	ex2.approx.f32 	%f345, %f344;
	mul.f32 	%f346, %f837, %f345;
	fma.rn.f32 	%f347, %f338, %f342, %f346;
	st.shared.f32 	[%r165], %f339;
	ld.shared.f32 	%f348, [%r168];
	st.shared.f32 	[%r166], %f348;
	st.shared.f32 	[%r167], %f38;
	st.shared.f32 	[%r168], %f347;
	add.s32 	%r1413, %r1413, 1;
	setp.ne.s32 	%p68, %r1413, %r1362;
	@%p68 bra 	$L__BB3_116;
	bra.uni 	$L__BB3_165;
$L__BB3_140:
	div.s32 	%r145, %r2, %r1361;
	mul.lo.s32 	%r823, %r145, %r1361;
	sub.s32 	%r824, %r2, %r823;
	setp.ne.s32 	%p69, %r824, 0;
	@%p69 bra 	$L__BB3_165;
	setp.ne.s32 	%p70, %r1366, 0;
	shl.b32 	%r825, %r145, 2;
	add.s32 	%r146, %r28, %r825;
	add.s32 	%r147, %r144, %r825;
	add.s32 	%r148, %r29, %r825;
	add.s32 	%r149, %r30, %r825;
	@%p70 bra 	$L__BB3_143;
	mov.b32 	%r826, -8388608;
	st.shared.u32 	[%r146], %r826;
	mov.b32 	%r827, 0;
	st.shared.u32 	[%r147], %r827;
	st.shared.u32 	[%r148], %r826;
	st.shared.u32 	[%r149], %r827;
$L__BB3_143:
	setp.lt.s32 	%p71, %r310, 2;
	mul.lo.s32 	%r828, %r145, %r11;
	shl.b32 	%r829, %r828, 1;
	add.s32 	%r150, %r18, %r829;
	mov.f32 	%f825, 0f00000000;
	mov.f32 	%f824, 0fFF800000;
	@%p71 bra 	$L__BB3_152;
	setp.lt.u32 	%p72, %r31, 3;
	mov.f32 	%f824, 0fFF800000;
	mov.f32 	%f825, 0f00000000;
	mov.b32 	%r1408, 0;
	@%p72 bra 	$L__BB3_147;
	mov.f32 	%f824, 0fFF800000;
	mov.f32 	%f825, 0f00000000;
	mov.b32 	%r1406, 0;
$L__BB3_146:
	.pragma "nounroll";
	shl.b32 	%r832, %r1406, 2;
	add.s32 	%r833, %r150, %r832;
	ld.shared.u32 	%r834, [%r833];
	mov.b32 	{%rs63, %rs64}, %r834;
	// begin inline asm
	{  cvt.f32.f16 %f356, %rs63;}

	// end inline asm
	mul.f32 	%f364, %f69, %f356;
	shl.b32 	%r835, %r1406, 1;
	mul.wide.u32 	%rd125, %r835, 4;
	add.s64 	%rd126, %rd2, %rd125;
	// begin inline asm
	{  cvt.f32.f16 %f357, %rs64;}

	// end inline asm
	mul.f32 	%f365, %f69, %f357;
	max.f32 	%f366, %f824, %f364;
	sub.f32 	%f367, %f824, %f366;
	mul.f32 	%f368, %f367, 0f3FB8AA3B;
	ex2.approx.f32 	%f369, %f368;
	sub.f32 	%f370, %f364, %f366;
	mul.f32 	%f371, %f370, 0f3FB8AA3B;
	ex2.approx.f32 	%f372, %f371;
	fma.rn.f32 	%f373, %f825, %f369, %f372;
	max.f32 	%f374, %f366, %f365;
	sub.f32 	%f375, %f366, %f374;
	mul.f32 	%f376, %f375, 0f3FB8AA3B;
	ex2.approx.f32 	%f377, %f376;
	sub.f32 	%f378, %f365, %f374;
	mul.f32 	%f379, %f378, 0f3FB8AA3B;
	ex2.approx.f32 	%f380, %f379;
	fma.rn.f32 	%f381, %f373, %f377, %f380;
	ld.shared.u32 	%r836, [%r833+4];
	mov.b32 	{%rs65, %rs66}, %r836;
	// begin inline asm
	{  cvt.f32.f16 %f358, %rs65;}

	// end inline asm
	mul.f32 	%f382, %f69, %f358;
	// begin inline asm
	{  cvt.f32.f16 %f359, %rs66;}

	// end inline asm
	mul.f32 	%f383, %f69, %f359;
	st.local.v4.f32 	[%rd126], {%f364, %f365, %f382, %f383};
	max.f32 	%f384, %f374, %f382;
	sub.f32 	%f385, %f374, %f384;
	mul.f32 	%f386, %f385, 0f3FB8AA3B;
	ex2.approx.f32 	%f387, %f386;
	sub.f32 	%f388, %f382, %f384;
	mul.f32 	%f389, %f388, 0f3FB8AA3B;
	ex2.approx.f32 	%f390, %f389;
	fma.rn.f32 	%f391, %f381, %f387, %f390;
	max.f32 	%f392, %f384, %f383;
	sub.f32 	%f393, %f384, %f392;
	mul.f32 	%f394, %f393, 0f3FB8AA3B;
	ex2.approx.f32 	%f395, %f394;
	sub.f32 	%f396, %f383, %f392;
	mul.f32 	%f397, %f396, 0f3FB8AA3B;
	ex2.approx.f32 	%f398, %f397;
	fma.rn.f32 	%f399, %f391, %f395, %f398;
	ld.shared.u32 	%r837, [%r833+8];
	mov.b32 	{%rs67, %rs68}, %r837;
	// begin inline asm
	{  cvt.f32.f16 %f360, %rs67;}

	// end inline asm
	mul.f32 	%f400, %f69, %f360;
	// begin inline asm
	{  cvt.f32.f16 %f361, %rs68;}

	// end inline asm
	mul.f32 	%f401, %f69, %f361;
	max.f32 	%f402, %f392, %f400;
	sub.f32 	%f403, %f392, %f402;
	mul.f32 	%f404, %f403, 0f3FB8AA3B;
	ex2.approx.f32 	%f405, %f404;
	sub.f32 	%f406, %f400, %f402;
	mul.f32 	%f407, %f406, 0f3FB8AA3B;
	ex2.approx.f32 	%f408, %f407;
	fma.rn.f32 	%f409, %f399, %f405, %f408;
	max.f32 	%f410, %f402, %f401;
	sub.f32 	%f411, %f402, %f410;
	mul.f32 	%f412, %f411, 0f3FB8AA3B;
	ex2.approx.f32 	%f413, %f412;
	sub.f32 	%f414, %f401, %f410;
	mul.f32 	%f415, %f414, 0f3FB8AA3B;
	ex2.approx.f32 	%f416, %f415;
	fma.rn.f32 	%f417, %f409, %f413, %f416;
	ld.shared.u32 	%r838, [%r833+12];
	mov.b32 	{%rs69, %rs70}, %r838;
	// begin inline asm
	{  cvt.f32.f16 %f362, %rs69;}

	// end inline asm
	mul.f32 	%f418, %f69, %f362;
	// begin inline asm
	{  cvt.f32.f16 %f363, %rs70;}

	// end inline asm
	mul.f32 	%f419, %f69, %f363;
	st.local.v4.f32 	[%rd126+16], {%f400, %f401, %f418, %f419};
	max.f32 	%f420, %f410, %f418;
	sub.f32 	%f421, %f410, %f420;
	mul.f32 	%f422, %f421, 0f3FB8AA3B;
	ex2.approx.f32 	%f423, %f422;
	sub.f32 	%f424, %f418, %f420;
	mul.f32 	%f425, %f424, 0f3FB8AA3B;
	ex2.approx.f32 	%f426, %f425;
	fma.rn.f32 	%f427, %f417, %f423, %f426;
	max.f32 	%f824, %f420, %f419;
	sub.f32 	%f428, %f420, %f824;
	mul.f32 	%f429, %f428, 0f3FB8AA3B;
	ex2.approx.f32 	%f430, %f429;
	sub.f32 	%f431, %f419, %f824;
	mul.f32 	%f432, %f431, 0f3FB8AA3B;
	ex2.approx.f32 	%f433, %f432;
	fma.rn.f32 	%f825, %f427, %f430, %f433;
	add.s32 	%r1406, %r1406, 4;
	setp.ne.s32 	%p73, %r1406, %r41;
	mov.u32 	%r1408, %r41;
	@%p73 bra 	$L__BB3_146;
$L__BB3_147:
	setp.eq.s32 	%p74, %r32, 0;
	@%p74 bra 	$L__BB3_152;
	setp.eq.s32 	%p75, %r32, 1;
	@%p75 bra 	$L__BB3_150;
	shl.b32 	%r839, %r1408, 2;
	add.s32 	%r840, %r150, %r839;
	ld.shared.u32 	%r841, [%r840];
	mov.b32 	{%rs71, %rs72}, %r841;
	// begin inline asm
	{  cvt.f32.f16 %f435, %rs71;}

	// end inline asm
	mul.f32 	%f439, %f69, %f435;
	shl.b32 	%r842, %r1408, 1;
	mul.wide.u32 	%rd127, %r842, 4;
	add.s64 	%rd128, %rd2, %rd127;
	// begin inline asm
	{  cvt.f32.f16 %f436, %rs72;}

	// end inline asm
	mul.f32 	%f440, %f69, %f436;
	st.local.v2.f32 	[%rd128], {%f439, %f440};
	max.f32 	%f441, %f824, %f439;
	sub.f32 	%f442, %f824, %f441;
	mul.f32 	%f443, %f442, 0f3FB8AA3B;
	ex2.approx.f32 	%f444, %f443;
	sub.f32 	%f445, %f439, %f441;
	mul.f32 	%f446, %f445, 0f3FB8AA3B;
	ex2.approx.f32 	%f447, %f446;
	fma.rn.f32 	%f448, %f825, %f444, %f447;
	max.f32 	%f449, %f441, %f440;
	sub.f32 	%f450, %f441, %f449;
	mul.f32 	%f451, %f450, 0f3FB8AA3B;
	ex2.approx.f32 	%f452, %f451;
	sub.f32 	%f453, %f440, %f449;
	mul.f32 	%f454, %f453, 0f3FB8AA3B;
	ex2.approx.f32 	%f455, %f454;
	fma.rn.f32 	%f456, %f448, %f452, %f455;
	ld.shared.u32 	%r843, [%r840+4];
	mov.b32 	{%rs73, %rs74}, %r843;
	// begin inline asm
	{  cvt.f32.f16 %f437, %rs73;}

	// end inline asm
	mul.f32 	%f457, %f69, %f437;
	// begin inline asm
	{  cvt.f32.f16 %f438, %rs74;}

	// end inline asm
	mul.f32 	%f458, %f69, %f438;
	st.local.v2.f32 	[%rd128+8], {%f457, %f458};
	max.f32 	%f459, %f449, %f457;
	sub.f32 	%f460, %f449, %f459;
	mul.f32 	%f461, %f460, 0f3FB8AA3B;
	ex2.approx.f32 	%f462, %f461;
	sub.f32 	%f463, %f457, %f459;
	mul.f32 	%f464, %f463, 0f3FB8AA3B;
	ex2.approx.f32 	%f465, %f464;
	fma.rn.f32 	%f466, %f456, %f462, %f465;
	max.f32 	%f824, %f459, %f458;
	sub.f32 	%f467, %f459, %f824;
	mul.f32 	%f468, %f467, 0f3FB8AA3B;
	ex2.approx.f32 	%f469, %f468;
	sub.f32 	%f470, %f458, %f824;
	mul.f32 	%f471, %f470, 0f3FB8AA3B;
	ex2.approx.f32 	%f472, %f471;
	fma.rn.f32 	%f825, %f466, %f469, %f472;
	add.s32 	%r1408, %r1408, 2;
$L__BB3_150:
	setp.eq.s32 	%p76, %r42, 0;
	@%p76 bra 	$L__BB3_152;
	shl.b32 	%r844, %r1408, 2;
	add.s32 	%r845, %r150, %r844;
	ld.shared.u32 	%r846, [%r845];
	mov.b32 	{%rs75, %rs76}, %r846;
	// begin inline asm
	{  cvt.f32.f16 %f473, %rs75;}

	// end inline asm
	mul.f32 	%f475, %f69, %f473;
	shl.b32 	%r847, %r1408, 1;
	mul.wide.u32 	%rd129, %r847, 4;
	add.s64 	%rd130, %rd2, %rd129;
	// begin inline asm
	{  cvt.f32.f16 %f474, %rs76;}

	// end inline asm
	mul.f32 	%f476, %f69, %f474;
	st.local.v2.f32 	[%rd130], {%f475, %f476};
	max.f32 	%f477, %f824, %f475;
	sub.f32 	%f478, %f824, %f477;
	mul.f32 	%f479, %f478, 0f3FB8AA3B;
	ex2.approx.f32 	%f480, %f479;
	sub.f32 	%f481, %f475, %f477;
	mul.f32 	%f482, %f481, 0f3FB8AA3B;
	ex2.approx.f32 	%f483, %f482;
	fma.rn.f32 	%f484, %f825, %f480, %f483;
	max.f32 	%f824, %f477, %f476;
	sub.f32 	%f485, %f477, %f824;
	mul.f32 	%f486, %f485, 0f3FB8AA3B;
	ex2.approx.f32 	%f487, %f486;
	sub.f32 	%f488, %f476, %f824;
	mul.f32 	%f489, %f488, 0f3FB8AA3B;
	ex2.approx.f32 	%f490, %f489;
	fma.rn.f32 	%f825, %f484, %f487, %f490;
$L__BB3_152:
	setp.lt.s32 	%p77, %r310, 2;
	ld.shared.f32 	%f491, [%r148];
	max.f32 	%f19, %f491, %f824;
	@%p77 bra 	$L__BB3_164;
	setp.lt.u32 	%p78, %r31, 7;
	mov.b32 	%r1411, 0;
	@%p78 bra 	$L__BB3_156;
	mov.b32 	%r1409, 0;
$L__BB3_155:
	.pragma "nounroll";
	shl.b32 	%r858, %r1409, 1;
	mul.wide.u32 	%rd131, %r858, 4;
	add.s64 	%rd132, %rd2, %rd131;
	ld.local.v4.f32 	{%f508, %f509, %f510, %f511}, [%rd132];
	sub.f32 	%f512, %f508, %f19;
	mul.f32 	%f513, %f512, 0f3FB8AA3B;
	ex2.approx.f32 	%f492, %f513;
	sub.f32 	%f514, %f509, %f19;
	mul.f32 	%f515, %f514, 0f3FB8AA3B;
	ex2.approx.f32 	%f493, %f515;
	// begin inline asm
	{ cvt.rn.f16x2.f32 %r850, %f493, %f492; }

	// end inline asm
	shl.b32 	%r859, %r1409, 2;
	add.s32 	%r860, %r150, %r859;
	st.shared.u32 	[%r860], %r850;
	sub.f32 	%f516, %f510, %f19;
	mul.f32 	%f517, %f516, 0f3FB8AA3B;
	ex2.approx.f32 	%f494, %f517;
	sub.f32 	%f518, %f511, %f19;
	mul.f32 	%f519, %f518, 0f3FB8AA3B;
	ex2.approx.f32 	%f495, %f519;
	// begin inline asm
	{ cvt.rn.f16x2.f32 %r851, %f495, %f494; }

	// end inline asm
	st.shared.u32 	[%r860+4], %r851;
	ld.local.v4.f32 	{%f520, %f521, %f522, %f523}, [%rd132+16];
	sub.f32 	%f524, %f520, %f19;
	mul.f32 	%f525, %f524, 0f3FB8AA3B;
	ex2.approx.f32 	%f496, %f525;
	sub.f32 	%f526, %f521, %f19;
	mul.f32 	%f527, %f526, 0f3FB8AA3B;
	ex2.approx.f32 	%f497, %f527;
	// begin inline asm
	{ cvt.rn.f16x2.f32 %r852, %f497, %f496; }

	// end inline asm
	st.shared.u32 	[%r860+8], %r852;
	sub.f32 	%f528, %f522, %f19;
	mul.f32 	%f529, %f528, 0f3FB8AA3B;
	ex2.approx.f32 	%f498, %f529;
	sub.f32 	%f530, %f523, %f19;
	mul.f32 	%f531, %f530, 0f3FB8AA3B;
	ex2.approx.f32 	%f499, %f531;
	// begin inline asm
	{ cvt.rn.f16x2.f32 %r853, %f499, %f498; }

	// end inline asm
	st.shared.u32 	[%r860+12], %r853;
	ld.local.v4.f32 	{%f532, %f533, %f534, %f535}, [%rd132+32];
	sub.f32 	%f536, %f532, %f19;
	mul.f32 	%f537, %f536, 0f3FB8AA3B;
	ex2.approx.f32 	%f500, %f537;
	sub.f32 	%f538, %f533, %f19;
	mul.f32 	%f539, %f538, 0f3FB8AA3B;
	ex2.approx.f32 	%f501, %f539;
	// begin inline asm
	{ cvt.rn.f16x2.f32 %r854, %f501, %f500; }

	// end inline asm
	st.shared.u32 	[%r860+16], %r854;
	sub.f32 	%f540, %f534, %f19;
	mul.f32 	%f541, %f540, 0f3FB8AA3B;
	ex2.approx.f32 	%f502, %f541;
	sub.f32 	%f542, %f535, %f19;
	mul.f32 	%f543, %f542, 0f3FB8AA3B;
	ex2.approx.f32 	%f503, %f543;
	// begin inline asm
	{ cvt.rn.f16x2.f32 %r855, %f503, %f502; }

	// end inline asm
	st.shared.u32 	[%r860+20], %r855;
	ld.local.v4.f32 	{%f544, %f545, %f546, %f547}, [%rd132+48];
	sub.f32 	%f548, %f544, %f19;
	mul.f32 	%f549, %f548, 0f3FB8AA3B;
	ex2.approx.f32 	%f504, %f549;
	sub.f32 	%f550, %f545, %f19;
	mul.f32 	%f551, %f550, 0f3FB8AA3B;
	ex2.approx.f32 	%f505, %f551;
	// begin inline asm
	{ cvt.rn.f16x2.f32 %r856, %f505, %f504; }

	// end inline asm
	st.shared.u32 	[%r860+24], %r856;
	sub.f32 	%f552, %f546, %f19;
	mul.f32 	%f553, %f552, 0f3FB8AA3B;
	ex2.approx.f32 	%f506, %f553;
	sub.f32 	%f554, %f547, %f19;
	mul.f32 	%f555, %f554, 0f3FB8AA3B;
	ex2.approx.f32 	%f507, %f555;
	// begin inline asm
	{ cvt.rn.f16x2.f32 %r857, %f507, %f506; }

	// end inline asm
	st.shared.u32 	[%r860+28], %r857;
	add.s32 	%r1409, %r1409, 8;
	setp.ne.s32 	%p79, %r1409, %r43;
	mov.u32 	%r1411, %r43;
	@%p79 bra 	$L__BB3_155;
$L__BB3_156:
	setp.eq.s32 	%p80, %r33, 0;
	@%p80 bra 	$L__BB3_164;
	add.s32 	%r861, %r33, -1;
	setp.lt.u32 	%p81, %r861, 3;
	@%p81 bra 	$L__BB3_159;
	shl.b32 	%r866, %r1411, 1;
	mul.wide.u32 	%rd133, %r866, 4;
	add.s64 	%rd134, %rd2, %rd133;
	ld.local.v2.f32 	{%f564, %f565}, [%rd134];
	sub.f32 	%f566, %f564, %f19;
	mul.f32 	%f567, %f566, 0f3FB8AA3B;
	ex2.approx.f32 	%f556, %f567;
	sub.f32 	%f568, %f565, %f19;
	mul.f32 	%f569, %f568, 0f3FB8AA3B;
	ex2.approx.f32 	%f557, %f569;
	// begin inline asm
	{ cvt.rn.f16x2.f32 %r862, %f557, %f556; }

	// end inline asm
	shl.b32 	%r867, %r1411, 2;
	add.s32 	%r868, %r150, %r867;
	st.shared.u32 	[%r868], %r862;
	ld.local.v2.f32 	{%f570, %f571}, [%rd134+8];
	sub.f32 	%f572, %f570, %f19;
	mul.f32 	%f573, %f572, 0f3FB8AA3B;
	ex2.approx.f32 	%f558, %f573;
	sub.f32 	%f574, %f571, %f19;
	mul.f32 	%f575, %f574, 0f3FB8AA3B;
	ex2.approx.f32 	%f559, %f575;
	// begin inline asm
	{ cvt.rn.f16x2.f32 %r863, %f559, %f558; }

	// end inline asm
	st.shared.u32 	[%r868+4], %r863;
	ld.local.v2.f32 	{%f576, %f577}, [%rd134+16];
	sub.f32 	%f578, %f576, %f19;
	mul.f32 	%f579, %f578, 0f3FB8AA3B;
	ex2.approx.f32 	%f560, %f579;
	sub.f32 	%f580, %f577, %f19;
	mul.f32 	%f581, %f580, 0f3FB8AA3B;
	ex2.approx.f32 	%f561, %f581;
	// begin inline asm
	{ cvt.rn.f16x2.f32 %r864, %f561, %f560; }

	// end inline asm
	st.shared.u32 	[%r868+8], %r864;
	ld.local.v2.f32 	{%f582, %f583}, [%rd134+24];
	sub.f32 	%f584, %f582, %f19;
	mul.f32 	%f585, %f584, 0f3FB8AA3B;
	ex2.approx.f32 	%f562, %f585;
	sub.f32 	%f586, %f583, %f19;
	mul.f32 	%f587, %f586, 0f3FB8AA3B;
	ex2.approx.f32 	%f563, %f587;
	// begin inline asm
	{ cvt.rn.f16x2.f32 %r865, %f563, %f562; }

	// end inline asm
	st.shared.u32 	[%r868+12], %r865;
	add.s32 	%r1411, %r1411, 4;
$L__BB3_159:
	setp.eq.s32 	%p82, %r32, 0;
	@%p82 bra 	$L__BB3_164;
	setp.eq.s32 	%p83, %r32, 1;
	@%p83 bra 	$L__BB3_162;
	shl.b32 	%r871, %r1411, 1;
	mul.wide.u32 	%rd135, %r871, 4;
	add.s64 	%rd136, %rd2, %rd135;
	ld.local.v2.f32 	{%f592, %f593}, [%rd136];
	sub.f32 	%f594, %f592, %f19;
	mul.f32 	%f595, %f594, 0f3FB8AA3B;
	ex2.approx.f32 	%f588, %f595;
	sub.f32 	%f596, %f593, %f19;
	mul.f32 	%f597, %f596, 0f3FB8AA3B;
	ex2.approx.f32 	%f589, %f597;
	// begin inline asm
	{ cvt.rn.f16x2.f32 %r869, %f589, %f588; }

	// end inline asm
	shl.b32 	%r872, %r1411, 2;
	add.s32 	%r873, %r150, %r872;
	st.shared.u32 	[%r873], %r869;
	add.s32 	%r874, %r871, 2;
	mul.wide.u32 	%rd137, %r874, 4;
	add.s64 	%rd138, %rd2, %rd137;
	ld.local.v2.f32 	{%f598, %f599}, [%rd138];
	sub.f32 	%f600, %f598, %f19;
	mul.f32 	%f601, %f600, 0f3FB8AA3B;
	ex2.approx.f32 	%f590, %f601;
	sub.f32 	%f602, %f599, %f19;
	mul.f32 	%f603, %f602, 0f3FB8AA3B;
	ex2.approx.f32 	%f591, %f603;
	// begin inline asm
	{ cvt.rn.f16x2.f32 %r870, %f591, %f590; }

	// end inline asm
	st.shared.u32 	[%r873+4], %r870;
	add.s32 	%r1411, %r1411, 2;
$L__BB3_162:
	setp.eq.s32 	%p84, %r42, 0;
	@%p84 bra 	$L__BB3_164;
	shl.b32 	%r876, %r1411, 1;
	mul.wide.u32 	%rd139, %r876, 4;
	add.s64 	%rd140, %rd2, %rd139;
	ld.local.v2.f32 	{%f606, %f607}, [%rd140];
	sub.f32 	%f608, %f606, %f19;
	mul.f32 	%f609, %f608, 0f3FB8AA3B;
	ex2.approx.f32 	%f604, %f609;
	sub.f32 	%f610, %f607, %f19;
	mul.f32 	%f611, %f610, 0f3FB8AA3B;
	ex2.approx.f32 	%f605, %f611;
	// begin inline asm
	{ cvt.rn.f16x2.f32 %r875, %f605, %f604; }

	// end inline asm
	shl.b32 	%r877, %r1411, 2;
	add.s32 	%r878, %r150, %r877;
	st.shared.u32 	[%r878], %r875;
$L__BB3_164:
	ld.shared.f32 	%f612, [%r149];
	ld.shared.f32 	%f613, [%r148];
	sub.f32 	%f614, %f613, %f19;
	mul.f32 	%f615, %f614, 0f3FB8AA3B;
	ex2.approx.f32 	%f616, %f615;
	sub.f32 	%f617, %f824, %f19;
	mul.f32 	%f618, %f617, 0f3FB8AA3B;
	ex2.approx.f32 	%f619, %f618;
	mul.f32 	%f620, %f825, %f619;
	fma.rn.f32 	%f621, %f612, %f616, %f620;
	st.shared.f32 	[%r146], %f613;
	ld.shared.f32 	%f622, [%r149];
	st.shared.f32 	[%r147], %f622;
	st.shared.f32 	[%r148], %f19;
	st.shared.f32 	[%r149], %f621;
$L__BB3_165:
	setp.lt.s32 	%p85, %r309, 1;
	// begin inline asm
	cp.async.wait_group 0;
	// end inline asm
	bar.sync 	0;
	@%p85 bra 	$L__BB3_183;
	setp.lt.s32 	%p86, %r314, 1;
	@%p86 bra 	$L__BB3_183;
	mov.f32 	%f623, 0f00000000;
	// begin inline asm
	{  cvt.rn.f16.f32 %rs77, %f623;}

	// end inline asm
	mov.b32 	%r183, {%rs77, %rs77};
	mov.b32 	%r1421, 0;
$L__BB3_168:
	setp.eq.s32 	%p87, %r1366, 0;
	mul.lo.s32 	%r185, %r1421, %r11;
	mul.lo.s32 	%r186, %r1421, %r9;
	@%p87 bra 	$L__BB3_185;
	shr.u32 	%r880, %r2, 2;
	add.s32 	%r881, %r1421, %r880;
	shl.b32 	%r882, %r881, 2;
	add.s32 	%r192, %r28, %r882;
	add.s32 	%r193, %r29, %r882;
	setp.lt.s32 	%p88, %r310, 1;
	@%p88 bra 	$L__BB3_206;
	mov.b32 	%r1430, 0;
$L__BB3_171:
	setp.lt.u32 	%p92, %r310, 49;
	mov.b32 	%r1445, 0;
	mov.u32 	%r1449, %r183;
	mov.u32 	%r1448, %r183;
	mov.u32 	%r1447, %r183;
	mov.u32 	%r1446, %r183;
	@%p92 bra 	$L__BB3_174;
	mov.b32 	%r1445, 0;
	mov.u32 	%r1449, %r183;
	mov.u32 	%r1448, %r183;
	mov.u32 	%r1447, %r183;
	mov.u32 	%r1446, %r183;
	mov.u32 	%r1436, %r1445;
$L__BB3_173:
	add.s32 	%r934, %r1445, %r185;
	shl.b32 	%r935, %r934, 1;
	add.s32 	%r936, %r18, %r935;
	wmma.load.a.sync.aligned.row.m16n16k16.shared.f16 	{%r937, %r938, %r939, %r940, %r941, %r942, %r943, %r944}, [%r936], %r11;
	mad.lo.s32 	%r945, %r1445, %r9, %r1430;
	shl.b32 	%r946, %r945, 1;
	add.s32 	%r947, %r17, %r946;
	wmma.load.b.sync.aligned.row.m16n16k16.shared.f16 	{%r948, %r949, %r950, %r951, %r952, %r953, %r954, %r955}, [%r947], %r9;
	wmma.mma.sync.aligned.row.row.m16n16k16.f16.f16 {%r956, %r957, %r958, %r959}, {%r937, %r938, %r939, %r940, %r941, %r942, %r943, %r944}, {%r948, %r949, %r950, %r951, %r952, %r953, %r954, %r955}, {%r1446, %r1447, %r1448, %r1449};
	add.s32 	%r960, %r936, 32;
	wmma.load.a.sync.aligned.row.m16n16k16.shared.f16 	{%r961, %r962, %r963, %r964, %r965, %r966, %r967, %r968}, [%r960], %r11;
	shl.b32 	%r969, %r9, 5;
	add.s32 	%r970, %r947, %r969;
	wmma.load.b.sync.aligned.row.m16n16k16.shared.f16 	{%r971, %r972, %r973, %r974, %r975, %r976, %r977, %r978}, [%r970], %r9;
	wmma.mma.sync.aligned.row.row.m16n16k16.f16.f16 {%r979, %r980, %r981, %r982}, {%r961, %r962, %r963, %r964, %r965, %r966, %r967, %r968}, {%r971, %r972, %r973, %r974, %r975, %r976, %r977, %r978}, {%r956, %r957, %r958, %r959};
	add.s32 	%r983, %r936, 64;
	wmma.load.a.sync.aligned.row.m16n16k16.shared.f16 	{%r984, %r985, %r986, %r987, %r988, %r989, %r990, %r991}, [%r983], %r11;
	shl.b32 	%r992, %r9, 6;
	add.s32 	%r993, %r947, %r992;
	wmma.load.b.sync.aligned.row.m16n16k16.shared.f16 	{%r994, %r995, %r996, %r997, %r998, %r999, %r1000, %r1001}, [%r993], %r9;
	wmma.mma.sync.aligned.row.row.m16n16k16.f16.f16 {%r1002, %r1003, %r1004, %r1005}, {%r984, %r985, %r986, %r987, %r988, %r989, %r990, %r991}, {%r994, %r995, %r996, %r997, %r998, %r999, %r1000, %r1001}, {%r979, %r980, %r981, %r982};
	add.s32 	%r1006, %r936, 96;
	wmma.load.a.sync.aligned.row.m16n16k16.shared.f16 	{%r1007, %r1008, %r1009, %r1010, %r1011, %r1012, %r1013, %r1014}, [%r1006], %r11;
	add.s32 	%r1015, %r993, %r969;
	wmma.load.b.sync.aligned.row.m16n16k16.shared.f16 	{%r1016, %r1017, %r1018, %r1019, %r1020, %r1021, %r1022, %r1023}, [%r1015], %r9;
	wmma.mma.sync.aligned.row.row.m16n16k16.f16.f16 {%r1446, %r1447, %r1448, %r1449}, {%r1007, %r1008, %r1009, %r1010, %r1011, %r1012, %r1013, %r1014}, {%r1016, %r1017, %r1018, %r1019, %r1020, %r1021, %r1022, %r1023}, {%r1002, %r1003, %r1004, %r1005};
	add.s32 	%r1445, %r1445, 64;
	add.s32 	%r1436, %r1436, 4;
	setp.ne.s32 	%p93, %r1436, %r45;
	@%p93 bra 	$L__BB3_173;
$L__BB3_174:
	setp.eq.s32 	%p94, %r35, 0;
	@%p94 bra 	$L__BB3_178;
	setp.eq.s32 	%p95, %r35, 1;
	add.s32 	%r1024, %r1445, %r185;
	shl.b32 	%r1025, %r1024, 1;
	add.s32 	%r229, %r18, %r1025;
	wmma.load.a.sync.aligned.row.m16n16k16.shared.f16 	{%r1026, %r1027, %r1028, %r1029, %r1030, %r1031, %r1032, %r1033}, [%r229], %r11;
	mad.lo.s32 	%r1034, %r1445, %r9, %r1430;
	shl.b32 	%r1035, %r1034, 1;
	add.s32 	%r230, %r17, %r1035;
	wmma.load.b.sync.aligned.row.m16n16k16.shared.f16 	{%r1036, %r1037, %r1038, %r1039, %r1040, %r1041, %r1042, %r1043}, [%r230], %r9;
	wmma.mma.sync.aligned.row.row.m16n16k16.f16.f16 {%r1446, %r1447, %r1448, %r1449}, {%r1026, %r1027, %r1028, %r1029, %r1030, %r1031, %r1032, %r1033}, {%r1036, %r1037, %r1038, %r1039, %r1040, %r1041, %r1042, %r1043}, {%r1446, %r1447, %r1448, %r1449};
	@%p95 bra 	$L__BB3_178;
	setp.eq.s32 	%p96, %r35, 2;
	add.s32 	%r1044, %r229, 32;
	wmma.load.a.sync.aligned.row.m16n16k16.shared.f16 	{%r1045, %r1046, %r1047, %r1048, %r1049, %r1050, %r1051, %r1052}, [%r1044], %r11;
	shl.b32 	%r1053, %r9, 5;
	add.s32 	%r1054, %r230, %r1053;
	wmma.load.b.sync.aligned.row.m16n16k16.shared.f16 	{%r1055, %r1056, %r1057, %r1058, %r1059, %r1060, %r1061, %r1062}, [%r1054], %r9;
	wmma.mma.sync.aligned.row.row.m16n16k16.f16.f16 {%r1446, %r1447, %r1448, %r1449}, {%r1045, %r1046, %r1047, %r1048, %r1049, %r1050, %r1051, %r1052}, {%r1055, %r1056, %r1057, %r1058, %r1059, %r1060, %r1061, %r1062}, {%r1446, %r1447, %r1448, %r1449};
	@%p96 bra 	$L__BB3_178;
	add.s32 	%r1063, %r229, 64;
	wmma.load.a.sync.aligned.row.m16n16k16.shared.f16 	{%r1064, %r1065, %r1066, %r1067, %r1068, %r1069, %r1070, %r1071}, [%r1063], %r11;
	shl.b32 	%r1072, %r9, 6;
	add.s32 	%r1073, %r230, %r1072;
	wmma.load.b.sync.aligned.row.m16n16k16.shared.f16 	{%r1074, %r1075, %r1076, %r1077, %r1078, %r1079, %r1080, %r1081}, [%r1073], %r9;
	wmma.mma.sync.aligned.row.row.m16n16k16.f16.f16 {%r1446, %r1447, %r1448, %r1449}, {%r1064, %r1065, %r1066, %r1067, %r1068, %r1069, %r1070, %r1071}, {%r1074, %r1075, %r1076, %r1077, %r1078, %r1079, %r1080, %r1081}, {%r1446, %r1447, %r1448, %r1449};
$L__BB3_178:
	add.s32 	%r1082, %r1430, %r186;
	shl.b32 	%r1083, %r1082, 1;
	add.s32 	%r1084, %r19, %r1083;
	wmma.load.c.sync.aligned.row.m16n16k16.shared.f16 	{%r1085, %r1086, %r1087, %r1088}, [%r1084], %r9;
	ld.shared.f32 	%f708, [%r192];
	ld.shared.f32 	%f709, [%r193];
	sub.f32 	%f710, %f708, %f709;
	fma.rn.f32 	%f711, %f710, 0f3BBB989D, 0f3F000000;
	cvt.sat.f32.f32 	%f712, %f711;
	mov.f32 	%f713, 0f4B400001;
	mov.f32 	%f714, 0f437C0000;
	fma.rm.f32 	%f715, %f712, %f714, %f713;
	add.f32 	%f716, %f715, 0fCB40007F;
	neg.f32 	%f717, %f716;
	fma.rn.f32 	%f718, %f710, 0f3FB8AA3B, %f717;
	fma.rn.f32 	%f719, %f710, 0f32A57060, %f718;
	mov.b32 	%r1089, %f715;
	shl.b32 	%r1090, %r1089, 23;
	mov.b32 	%f720, %r1090;
	ex2.approx.ftz.f32 	%f721, %f719;
	mul.f32 	%f706, %f721, %f720;
	mov.b32 	{%rs233, %rs239}, %r1446;
	mov.b32 	{%rs230, %rs236}, %r1085;
	// begin inline asm
	{  cvt.rn.f16.f32 %rs228, %f706;}

	// end inline asm
	// begin inline asm
	{mul.f16 %rs229,%rs230,%rs228;
}
	// end inline asm
	// begin inline asm
	{add.f16 %rs232,%rs233,%rs229;
}
	// end inline asm
	// begin inline asm
	{mul.f16 %rs235,%rs236,%rs228;
}
	// end inline asm
	// begin inline asm
	{add.f16 %rs238,%rs239,%rs235;
}
	// end inline asm
	mov.b32 	%r1091, {%rs232, %rs238};
	mov.b32 	{%rs245, %rs251}, %r1448;
	mov.b32 	{%rs242, %rs248}, %r1087;
	// begin inline asm
	{mul.f16 %rs241,%rs242,%rs228;
}
	// end inline asm
	// begin inline asm
	{add.f16 %rs244,%rs245,%rs241;
}
	// end inline asm
	// begin inline asm
	{mul.f16 %rs247,%rs248,%rs228;
}
	// end inline asm
	// begin inline asm
	{add.f16 %rs250,%rs251,%rs247;
}
	// end inline asm
	mov.b32 	%r1092, {%rs244, %rs250};
	ld.shared.f32 	%f722, [%r192+32];
	ld.shared.f32 	%f723, [%r193+32];
	sub.f32 	%f724, %f722, %f723;
	fma.rn.f32 	%f725, %f724, 0f3BBB989D, 0f3F000000;
	cvt.sat.f32.f32 	%f726, %f725;
	fma.rm.f32 	%f727, %f726, %f714, %f713;
	add.f32 	%f728, %f727, 0fCB40007F;
	neg.f32 	%f729, %f728;
	fma.rn.f32 	%f730, %f724, 0f3FB8AA3B, %f729;
	fma.rn.f32 	%f731, %f724, 0f32A57060, %f730;
	mov.b32 	%r1093, %f727;
	shl.b32 	%r1094, %r1093, 23;
	mov.b32 	%f732, %r1094;
	ex2.approx.ftz.f32 	%f733, %f731;
	mul.f32 	%f707, %f733, %f732;
	mov.b32 	{%rs258, %rs264}, %r1447;
	mov.b32 	{%rs255, %rs261}, %r1086;
	// begin inline asm
	{  cvt.rn.f16.f32 %rs253, %f707;}

	// end inline asm
	// begin inline asm
	{mul.f16 %rs254,%rs255,%rs253;
}
	// end inline asm
	// begin inline asm
	{add.f16 %rs257,%rs258,%rs254;
}
	// end inline asm
	// begin inline asm
	{mul.f16 %rs260,%rs261,%rs253;
}
	// end inline asm
	// begin inline asm
	{add.f16 %rs263,%rs264,%rs260;
}
	// end inline asm
	mov.b32 	%r1095, {%rs257, %rs263};
	mov.b32 	{%rs270, %rs276}, %r1449;
	mov.b32 	{%rs267, %rs273}, %r1088;
	// begin inline asm
	{mul.f16 %rs266,%rs267,%rs253;
}
	// end inline asm
	// begin inline asm
	{add.f16 %rs269,%rs270,%rs266;
}
	// end inline asm
	// begin inline asm
	{mul.f16 %rs272,%rs273,%rs253;
}
	// end inline asm
	// begin inline asm
	{add.f16 %rs275,%rs276,%rs272;
}
	// end inline asm
	mov.b32 	%r1096, {%rs269, %rs275};
	wmma.store.d.sync.aligned.row.m16n16k16.shared.f16 	[%r1084], {%r1091, %r1095, %r1092, %r1096}, %r9;
	add.s32 	%r1430, %r1430, 16;
	setp.lt.s32 	%p97, %r1430, %r314;
	@%p97 bra 	$L__BB3_171;
	bra.uni 	$L__BB3_182;
$L__BB3_179:
	add.s32 	%r885, %r1424, %r186;
	shl.b32 	%r886, %r885, 1;
	add.s32 	%r887, %r19, %r886;
	wmma.load.c.sync.aligned.row.m16n16k16.shared.f16 	{%r888, %r889, %r890, %r891}, [%r887], %r9;
	ld.shared.f32 	%f628, [%r192];
	ld.shared.f32 	%f629, [%r193];
	sub.f32 	%f630, %f628, %f629;
	fma.rn.f32 	%f631, %f630, 0f3BBB989D, 0f3F000000;
	cvt.sat.f32.f32 	%f632, %f631;
	mov.f32 	%f633, 0f4B400001;
	mov.f32 	%f634, 0f437C0000;
	fma.rm.f32 	%f635, %f632, %f634, %f633;
	add.f32 	%f636, %f635, 0fCB40007F;
	neg.f32 	%f637, %f636;
	fma.rn.f32 	%f638, %f630, 0f3FB8AA3B, %f637;
	fma.rn.f32 	%f639, %f630, 0f32A57060, %f638;
	mov.b32 	%r892, %f635;
	shl.b32 	%r893, %r892, 23;
	mov.b32 	%f640, %r893;
	ex2.approx.ftz.f32 	%f641, %f639;
	mul.f32 	%f624, %f641, %f640;
	mov.b32 	{%rs80, %rs86}, %r888;
	// begin inline asm
	{  cvt.rn.f16.f32 %rs78, %f624;}

	// end inline asm
	// begin inline asm
	{mul.f16 %rs79,%rs80,%rs78;
}
	// end inline asm
	// begin inline asm
	{add.f16 %rs82,%rs77,%rs79;
}
	// end inline asm
	// begin inline asm
	{mul.f16 %rs85,%rs86,%rs78;
}
	// end inline asm
	// begin inline asm
	{add.f16 %rs88,%rs77,%rs85;
}
	// end inline asm
	mov.b32 	%r894, {%rs82, %rs88};
	mov.b32 	{%rs92, %rs98}, %r890;
	// begin inline asm
	{mul.f16 %rs91,%rs92,%rs78;
}
	// end inline asm
	// begin inline asm
	{add.f16 %rs94,%rs77,%rs91;
}
	// end inline asm
	// begin inline asm
	{mul.f16 %rs97,%rs98,%rs78;
}
	// end inline asm
	// begin inline asm
	{add.f16 %rs100,%rs77,%rs97;
}
	// end inline asm
	mov.b32 	%r895, {%rs94, %rs100};
	ld.shared.f32 	%f642, [%r192+32];
	ld.shared.f32 	%f643, [%r193+32];
	sub.f32 	%f644, %f642, %f643;
	fma.rn.f32 	%f645, %f644, 0f3BBB989D, 0f3F000000;
	cvt.sat.f32.f32 	%f646, %f645;
	fma.rm.f32 	%f647, %f646, %f634, %f633;
	add.f32 	%f648, %f647, 0fCB40007F;
	neg.f32 	%f649, %f648;
	fma.rn.f32 	%f650, %f644, 0f3FB8AA3B, %f649;
	fma.rn.f32 	%f651, %f644, 0f32A57060, %f650;
	mov.b32 	%r896, %f647;
	shl.b32 	%r897, %r896, 23;
	mov.b32 	%f652, %r897;
	ex2.approx.ftz.f32 	%f653, %f651;
	mul.f32 	%f625, %f653, %f652;
	mov.b32 	{%rs105, %rs111}, %r889;
	// begin inline asm
	{  cvt.rn.f16.f32 %rs103, %f625;}

	// end inline asm
	// begin inline asm
	{mul.f16 %rs104,%rs105,%rs103;
}
	// end inline asm
	// begin inline asm
	{add.f16 %rs107,%rs77,%rs104;
}
	// end inline asm
	// begin inline asm
	{mul.f16 %rs110,%rs111,%rs103;
}
	// end inline asm
	// begin inline asm
	{add.f16 %rs113,%rs77,%rs110;
}
	// end inline asm
	mov.b32 	%r898, {%rs107, %rs113};
	mov.b32 	{%rs117, %rs123}, %r891;
	// begin inline asm
	{mul.f16 %rs116,%rs117,%rs103;
}
	// end inline asm
	// begin inline asm
	{add.f16 %rs119,%rs77,%rs116;
}
	// end inline asm
	// begin inline asm
	{mul.f16 %rs122,%rs123,%rs103;
}
	// end inline asm
	// begin inline asm
	{add.f16 %rs125,%rs77,%rs122;
}
	// end inline asm
	mov.b32 	%r899, {%rs119, %rs125};
	wmma.store.d.sync.aligned.row.m16n16k16.shared.f16 	[%r887], {%r894, %r898, %r895, %r899}, %r9;
	add.s32 	%r900, %r887, 32;
	wmma.load.c.sync.aligned.row.m16n16k16.shared.f16 	{%r901, %r902, %r903, %r904}, [%r900], %r9;
	ld.shared.f32 	%f654, [%r192];
	ld.shared.f32 	%f655, [%r193];
	sub.f32 	%f656, %f654, %f655;
	fma.rn.f32 	%f657, %f656, 0f3BBB989D, 0f3F000000;
	cvt.sat.f32.f32 	%f658, %f657;
	fma.rm.f32 	%f659, %f658, %f634, %f633;
	add.f32 	%f660, %f659, 0fCB40007F;
	neg.f32 	%f661, %f660;
	fma.rn.f32 	%f662, %f656, 0f3FB8AA3B, %f661;
	fma.rn.f32 	%f663, %f656, 0f32A57060, %f662;
	mov.b32 	%r905, %f659;
	shl.b32 	%r906, %r905, 23;
	mov.b32 	%f664, %r906;
	ex2.approx.ftz.f32 	%f665, %f663;
	mul.f32 	%f626, %f665, %f664;
	mov.b32 	{%rs130, %rs136}, %r901;
	// begin inline asm
	{  cvt.rn.f16.f32 %rs128, %f626;}

	// end inline asm
	// begin inline asm
	{mul.f16 %rs129,%rs130,%rs128;
}
	// end inline asm
	// begin inline asm
	{add.f16 %rs132,%rs77,%rs129;
}
	// end inline asm
	// begin inline asm
	{mul.f16 %rs135,%rs136,%rs128;
}
	// end inline asm
	// begin inline asm
	{add.f16 %rs138,%rs77,%rs135;
}
	// end inline asm
	mov.b32 	%r907, {%rs132, %rs138};
	mov.b32 	{%rs142, %rs148}, %r903;
	// begin inline asm
	{mul.f16 %rs141,%rs142,%rs128;
}
	// end inline asm
	// begin inline asm
	{add.f16 %rs144,%rs77,%rs141;
}
	// end inline asm
	// begin inline asm
	{mul.f16 %rs147,%rs148,%rs128;
}
	// end inline asm
	// begin inline asm
	{add.f16 %rs150,%rs77,%rs147;
}
	// end inline asm
	mov.b32 	%r908, {%rs144, %rs150};
	ld.shared.f32 	%f666, [%r192+32];
	ld.shared.f32 	%f667, [%r193+32];
	sub.f32 	%f668, %f666, %f667;
	fma.rn.f32 	%f669, %f668, 0f3BBB989D, 0f3F000000;
	cvt.sat.f32.f32 	%f670, %f669;
	fma.rm.f32 	%f671, %f670, %f634, %f633;
	add.f32 	%f672, %f671, 0fCB40007F;
	neg.f32 	%f673, %f672;
	fma.rn.f32 	%f674, %f668, 0f3FB8AA3B, %f673;
	fma.rn.f32 	%f675, %f668, 0f32A57060, %f674;
	mov.b32 	%r909, %f671;
	shl.b32 	%r910, %r909, 23;
	mov.b32 	%f676, %r910;
	ex2.approx.ftz.f32 	%f677, %f675;
	mul.f32 	%f627, %f677, %f676;
	mov.b32 	{%rs155, %rs161}, %r902;
	// begin inline asm
	{  cvt.rn.f16.f32 %rs153, %f627;}

	// end inline asm
	// begin inline asm
	{mul.f16 %rs154,%rs155,%rs153;
}
	// end inline asm
	// begin inline asm
	{add.f16 %rs157,%rs77,%rs154;
}
	// end inline asm
	// begin inline asm
	{mul.f16 %rs160,%rs161,%rs153;
}
	// end inline asm
	// begin inline asm
	{add.f16 %rs163,%rs77,%rs160;
}
	// end inline asm
	mov.b32 	%r911, {%rs157, %rs163};
	mov.b32 	{%rs167, %rs173}, %r904;
	// begin inline asm
	{mul.f16 %rs166,%rs167,%rs153;
}
	// end inline asm
	// begin inline asm
	{add.f16 %rs169,%rs77,%rs166;
}
	// end inline asm
	// begin inline asm
	{mul.f16 %rs172,%rs173,%rs153;
}
	// end inline asm
	// begin inline asm
	{add.f16 %rs175,%rs77,%rs172;
}
	// end inline asm
	mov.b32 	%r912, {%rs169, %rs175};
	wmma.store.d.sync.aligned.row.m16n16k16.shared.f16 	[%r900], {%r907, %r911, %r908, %r912}, %r9;
	add.s32 	%r1424, %r1424, 32;
	add.s32 	%r1423, %r1423, 2;
	setp.ne.s32 	%p90, %r1423, %r44;
	@%p90 bra 	$L__BB3_179;
$L__BB3_180:
	add.s32 	%r913, %r314, -1;
	and.b32  	%r914, %r913, 16;
	setp.ne.s32 	%p91, %r914, 0;
	@%p91 bra 	$L__BB3_182;
	add.s32 	%r915, %r1424, %r186;
	shl.b32 	%r916, %r915, 1;
	add.s32 	%r917, %r19, %r916;
	wmma.load.c.sync.aligned.row.m16n16k16.shared.f16 	{%r918, %r919, %r920, %r921}, [%r917], %r9;
	ld.shared.f32 	%f680, [%r192];
	ld.shared.f32 	%f681, [%r193];
	sub.f32 	%f682, %f680, %f681;
	fma.rn.f32 	%f683, %f682, 0f3BBB989D, 0f3F000000;
	cvt.sat.f32.f32 	%f684, %f683;
	mov.f32 	%f685, 0f4B400001;
	mov.f32 	%f686, 0f437C0000;
	fma.rm.f32 	%f687, %f684, %f686, %f685;
	add.f32 	%f688, %f687, 0fCB40007F;
	neg.f32 	%f689, %f688;
	fma.rn.f32 	%f690, %f682, 0f3FB8AA3B, %f689;
	fma.rn.f32 	%f691, %f682, 0f32A57060, %f690;
	mov.b32 	%r922, %f687;
	shl.b32 	%r923, %r922, 23;
	mov.b32 	%f692, %r923;
	ex2.approx.ftz.f32 	%f693, %f691;
	mul.f32 	%f678, %f693, %f692;
	mov.b32 	{%rs180, %rs186}, %r918;
	// begin inline asm
	{  cvt.rn.f16.f32 %rs178, %f678;}

	// end inline asm
	// begin inline asm
	{mul.f16 %rs179,%rs180,%rs178;
}
	// end inline asm
	// begin inline asm
	{add.f16 %rs182,%rs77,%rs179;
}
	// end inline asm
	// begin inline asm
	{mul.f16 %rs185,%rs186,%rs178;
}
	// end inline asm
	// begin inline asm
	{add.f16 %rs188,%rs77,%rs185;
}
	// end inline asm
	mov.b32 	%r924, {%rs182, %rs188};
	mov.b32 	{%rs192, %rs198}, %r920;
	// begin inline asm
	{mul.f16 %rs191,%rs192,%rs178;
}
	// end inline asm
	// begin inline asm
	{add.f16 %rs194,%rs77,%rs191;
}
	// end inline asm
	// begin inline asm
	{mul.f16 %rs197,%rs198,%rs178;
}
	// end inline asm
	// begin inline asm
	{add.f16 %rs200,%rs77,%rs197;
}
	// end inline asm
	mov.b32 	%r925, {%rs194, %rs200};
	ld.shared.f32 	%f694, [%r192+32];
	ld.shared.f32 	%f695, [%r193+32];
	sub.f32 	%f696, %f694, %f695;
	fma.rn.f32 	%f697, %f696, 0f3BBB989D, 0f3F000000;
	cvt.sat.f32.f32 	%f698, %f697;
	fma.rm.f32 	%f699, %f698, %f686, %f685;
	add.f32 	%f700, %f699, 0fCB40007F;
	neg.f32 	%f701, %f700;
	fma.rn.f32 	%f702, %f696, 0f3FB8AA3B, %f701;
	fma.rn.f32 	%f703, %f696, 0f32A57060, %f702;
	mov.b32 	%r926, %f699;
	shl.b32 	%r927, %r926, 23;
	mov.b32 	%f704, %r927;
	ex2.approx.ftz.f32 	%f705, %f703;
	mul.f32 	%f679, %f705, %f704;
	mov.b32 	{%rs205, %rs211}, %r919;
	// begin inline asm
	{  cvt.rn.f16.f32 %rs203, %f679;}

	// end inline asm
	// begin inline asm
	{mul.f16 %rs204,%rs205,%rs203;
}
	// end inline asm
	// begin inline asm
	{add.f16 %rs207,%rs77,%rs204;
}
	// end inline asm
	// begin inline asm
	{mul.f16 %rs210,%rs211,%rs203;
}
	// end inline asm
	// begin inline asm
	{add.f16 %rs213,%rs77,%rs210;
}
	// end inline asm
	mov.b32 	%r928, {%rs207, %rs213};
	mov.b32 	{%rs217, %rs223}, %r921;
	// begin inline asm
	{mul.f16 %rs216,%rs217,%rs203;
}
	// end inline asm
	// begin inline asm
	{add.f16 %rs219,%rs77,%rs216;
}
	// end inline asm
	// begin inline asm
	{mul.f16 %rs222,%rs223,%rs203;
}
	// end inline asm
	// begin inline asm
	{add.f16 %rs225,%rs77,%rs222;
}
	// end inline asm
	mov.b32 	%r929, {%rs219, %rs225};
	wmma.store.d.sync.aligned.row.m16n16k16.shared.f16 	[%r917], {%r924, %r928, %r925, %r929}, %r9;
$L__BB3_182:
	add.s32 	%r1421, %r1421, 16;
	setp.lt.s32 	%p114, %r1421, %r309;
	@%p114 bra 	$L__BB3_168;
$L__BB3_183:
	bar.sync 	0;
$L__BB3_184:
	add.s32 	%r1366, %r1366, 1;
	add.s32 	%r1304, %r21, %r20;
	setp.lt.s32 	%p115, %r1366, %r1304;
	@%p115 bra 	$L__BB3_14;
	bra.uni 	$L__BB3_39;
$L__BB3_185:
	setp.lt.s32 	%p98, %r310, 1;
	@%p98 bra 	$L__BB3_208;
	mov.b32 	%r1450, 0;
$L__BB3_187:
	setp.lt.u32 	%p108, %r310, 49;
	mov.b32 	%r1465, 0;
	mov.u32 	%r1469, %r183;
	mov.u32 	%r1468, %r183;
	mov.u32 	%r1467, %r183;
	mov.u32 	%r1466, %r183;
	@%p108 bra 	$L__BB3_190;
	mov.b32 	%r1465, 0;
	mov.u32 	%r1469, %r183;
	mov.u32 	%r1468, %r183;
	mov.u32 	%r1467, %r183;
	mov.u32 	%r1466, %r183;
	mov.u32 	%r1456, %r1465;
$L__BB3_189:
	add.s32 	%r1153, %r1465, %r185;
	shl.b32 	%r1154, %r1153, 1;
	add.s32 	%r1155, %r18, %r1154;
	wmma.load.a.sync.aligned.row.m16n16k16.shared.f16 	{%r1156, %r1157, %r1158, %r1159, %r1160, %r1161, %r1162, %r1163}, [%r1155], %r11;
	mad.lo.s32 	%r1164, %r1465, %r9, %r1450;
	shl.b32 	%r1165, %r1164, 1;
	add.s32 	%r1166, %r17, %r1165;
	wmma.load.b.sync.aligned.row.m16n16k16.shared.f16 	{%r1167, %r1168, %r1169, %r1170, %r1171, %r1172, %r1173, %r1174}, [%r1166], %r9;
	wmma.mma.sync.aligned.row.row.m16n16k16.f16.f16 {%r1175, %r1176, %r1177, %r1178}, {%r1156, %r1157, %r1158, %r1159, %r1160, %r1161, %r1162, %r1163}, {%r1167, %r1168, %r1169, %r1170, %r1171, %r1172, %r1173, %r1174}, {%r1466, %r1467, %r1468, %r1469};
	add.s32 	%r1179, %r1155, 32;
	wmma.load.a.sync.aligned.row.m16n16k16.shared.f16 	{%r1180, %r1181, %r1182, %r1183, %r1184, %r1185, %r1186, %r1187}, [%r1179], %r11;
	shl.b32 	%r1188, %r9, 5;
	add.s32 	%r1189, %r1166, %r1188;
	wmma.load.b.sync.aligned.row.m16n16k16.shared.f16 	{%r1190, %r1191, %r1192, %r1193, %r1194, %r1195, %r1196, %r1197}, [%r1189], %r9;
	wmma.mma.sync.aligned.row.row.m16n16k16.f16.f16 {%r1198, %r1199, %r1200, %r1201}, {%r1180, %r1181, %r1182, %r1183, %r1184, %r1185, %r1186, %r1187}, {%r1190, %r1191, %r1192, %r1193, %r1194, %r1195, %r1196, %r1197}, {%r1175, %r1176, %r1177, %r1178};
	add.s32 	%r1202, %r1155, 64;
	wmma.load.a.sync.aligned.row.m16n16k16.shared.f16 	{%r1203, %r1204, %r1205, %r1206, %r1207, %r1208, %r1209, %r1210}, [%r1202], %r11;
	shl.b32 	%r1211, %r9, 6;
	add.s32 	%r1212, %r1166, %r1211;
	wmma.load.b.sync.aligned.row.m16n16k16.shared.f16 	{%r1213, %r1214, %r1215, %r1216, %r1217, %r1218, %r1219, %r1220}, [%r1212], %r9;
	wmma.mma.sync.aligned.row.row.m16n16k16.f16.f16 {%r1221, %r1222, %r1223, %r1224}, {%r1203, %r1204, %r1205, %r1206, %r1207, %r1208, %r1209, %r1210}, {%r1213, %r1214, %r1215, %r1216, %r1217, %r1218, %r1219, %r1220}, {%r1198, %r1199, %r1200, %r1201};
	add.s32 	%r1225, %r1155, 96;
	wmma.load.a.sync.aligned.row.m16n16k16.shared.f16 	{%r1226, %r1227, %r1228, %r1229, %r1230, %r1231, %r1232, %r1233}, [%r1225], %r11;
	add.s32 	%r1234, %r1212, %r1188;
	wmma.load.b.sync.aligned.row.m16n16k16.shared.f16 	{%r1235, %r1236, %r1237, %r1238, %r1239, %r1240, %r1241, %r1242}, [%r1234], %r9;
	wmma.mma.sync.aligned.row.row.m16n16k16.f16.f16 {%r1466, %r1467, %r1468, %r1469}, {%r1226, %r1227, %r1228, %r1229, %r1230, %r1231, %r1232, %r1233}, {%r1235, %r1236, %r1237, %r1238, %r1239, %r1240, %r1241, %r1242}, {%r1221, %r1222, %r1223, %r1224};
	add.s32 	%r1465, %r1465, 64;
	add.s32 	%r1456, %r1456, 4;
	setp.ne.s32 	%p109, %r1456, %r45;
	@%p109 bra 	$L__BB3_189;
$L__BB3_190:
	setp.eq.s32 	%p110, %r35, 0;
	@%p110 bra 	$L__BB3_194;
	setp.eq.s32 	%p111, %r35, 1;
	add.s32 	%r1243, %r1465, %r185;
	shl.b32 	%r1244, %r1243, 1;
	add.s32 	%r270, %r18, %r1244;
	wmma.load.a.sync.aligned.row.m16n16k16.shared.f16 	{%r1245, %r1246, %r1247, %r1248, %r1249, %r1250, %r1251, %r1252}, [%r270], %r11;
	mad.lo.s32 	%r1253, %r1465, %r9, %r1450;
	shl.b32 	%r1254, %r1253, 1;
	add.s32 	%r271, %r17, %r1254;
	wmma.load.b.sync.aligned.row.m16n16k16.shared.f16 	{%r1255, %r1256, %r1257, %r1258, %r1259, %r1260, %r1261, %r1262}, [%r271], %r9;
	wmma.mma.sync.aligned.row.row.m16n16k16.f16.f16 {%r1466, %r1467, %r1468, %r1469}, {%r1245, %r1246, %r1247, %r1248, %r1249, %r1250, %r1251, %r1252}, {%r1255, %r1256, %r1257, %r1258, %r1259, %r1260, %r1261, %r1262}, {%r1466, %r1467, %r1468, %r1469};
	@%p111 bra 	$L__BB3_194;
	setp.eq.s32 	%p112, %r35, 2;
	add.s32 	%r1263, %r270, 32;
	wmma.load.a.sync.aligned.row.m16n16k16.shared.f16 	{%r1264, %r1265, %r1266, %r1267, %r1268, %r1269, %r1270, %r1271}, [%r1263], %r11;
	shl.b32 	%r1272, %r9, 5;
	add.s32 	%r1273, %r271, %r1272;
	wmma.load.b.sync.aligned.row.m16n16k16.shared.f16 	{%r1274, %r1275, %r1276, %r1277, %r1278, %r1279, %r1280, %r1281}, [%r1273], %r9;
	wmma.mma.sync.aligned.row.row.m16n16k16.f16.f16 {%r1466, %r1467, %r1468, %r1469}, {%r1264, %r1265, %r1266, %r1267, %r1268, %r1269, %r1270, %r1271}, {%r1274, %r1275, %r1276, %r1277, %r1278, %r1279, %r1280, %r1281}, {%r1466, %r1467, %r1468, %r1469};
	@%p112 bra 	$L__BB3_194;
	add.s32 	%r1282, %r270, 64;
	wmma.load.a.sync.aligned.row.m16n16k16.shared.f16 	{%r1283, %r1284, %r1285, %r1286, %r1287, %r1288, %r1289, %r1290}, [%r1282], %r11;
	shl.b32 	%r1291, %r9, 6;
	add.s32 	%r1292, %r271, %r1291;
	wmma.load.b.sync.aligned.row.m16n16k16.shared.f16 	{%r1293, %r1294, %r1295, %r1296, %r1297, %r1298, %r1299, %r1300}, [%r1292], %r9;
	wmma.mma.sync.aligned.row.row.m16n16k16.f16.f16 {%r1466, %r1467, %r1468, %r1469}, {%r1283, %r1284, %r1285, %r1286, %r1287, %r1288, %r1289, %r1290}, {%r1293, %r1294, %r1295, %r1296, %r1297, %r1298, %r1299, %r1300}, {%r1466, %r1467, %r1468, %r1469};
$L__BB3_194:
	add.s32 	%r1301, %r1450, %r186;
	shl.b32 	%r1302, %r1301, 1;
	add.s32 	%r1303, %r19, %r1302;
	wmma.store.d.sync.aligned.row.m16n16k16.shared.f16 	[%r1303], {%r1466, %r1467, %r1468, %r1469}, %r9;
	add.s32 	%r1450, %r1450, 16;
	setp.lt.s32 	%p113, %r1450, %r314;
	@%p113 bra 	$L__BB3_187;
	bra.uni 	$L__BB3_182;
$L__BB3_195:
	.pragma "nounroll";
	add.s32 	%r1099, %r1427, %r186;
	shl.b32 	%r1100, %r1099, 1;
	add.s32 	%r1101, %r19, %r1100;
	wmma.store.d.sync.aligned.row.m16n16k16.shared.f16 	[%r1101], {%r183, %r183, %r183, %r183}, %r9;
	add.s32 	%r1102, %r1101, 32;
	wmma.store.d.sync.aligned.row.m16n16k16.shared.f16 	[%r1102], {%r183, %r183, %r183, %r183}, %r9;
	add.s32 	%r1103, %r1101, 64;
	wmma.store.d.sync.aligned.row.m16n16k16.shared.f16 	[%r1103], {%r183, %r183, %r183, %r183}, %r9;
	add.s32 	%r1104, %r1101, 96;
	wmma.store.d.sync.aligned.row.m16n16k16.shared.f16 	[%r1104], {%r183, %r183, %r183, %r183}, %r9;
	add.s32 	%r1105, %r1101, 128;
	wmma.store.d.sync.aligned.row.m16n16k16.shared.f16 	[%r1105], {%r183, %r183, %r183, %r183}, %r9;
	add.s32 	%r1106, %r1101, 160;
	wmma.store.d.sync.aligned.row.m16n16k16.shared.f16 	[%r1106], {%r183, %r183, %r183, %r183}, %r9;
	add.s32 	%r1107, %r1101, 192;
	wmma.store.d.sync.aligned.row.m16n16k16.shared.f16 	[%r1107], {%r183, %r183, %r183, %r183}, %r9;
	add.s32 	%r1108, %r1101, 224;
	wmma.store.d.sync.aligned.row.m16n16k16.shared.f16 	[%r1108], {%r183, %r183, %r183, %r183}, %r9;
	add.s32 	%r1109, %r1101, 256;
	wmma.store.d.sync.aligned.row.m16n16k16.shared.f16 	[%r1109], {%r183, %r183, %r183, %r183}, %r9;
	add.s32 	%r1110, %r1101, 288;
	wmma.store.d.sync.aligned.row.m16n16k16.shared.f16 	[%r1110], {%r183, %r183, %r183, %r183}, %r9;
	add.s32 	%r1111, %r1101, 320;
	wmma.store.d.sync.aligned.row.m16n16k16.shared.f16 	[%r1111], {%r183, %r183, %r183, %r183}, %r9;
	add.s32 	%r1112, %r1101, 352;
	wmma.store.d.sync.aligned.row.m16n16k16.shared.f16 	[%r1112], {%r183, %r183, %r183, %r183}, %r9;
	add.s32 	%r1113, %r1101, 384;
	wmma.store.d.sync.aligned.row.m16n16k16.shared.f16 	[%r1113], {%r183, %r183, %r183, %r183}, %r9;
	add.s32 	%r1114, %r1101, 416;
	wmma.store.d.sync.aligned.row.m16n16k16.shared.f16 	[%r1114], {%r183, %r183, %r183, %r183}, %r9;
	add.s32 	%r1115, %r1101, 448;
	wmma.store.d.sync.aligned.row.m16n16k16.shared.f16 	[%r1115], {%r183, %r183, %r183, %r183}, %r9;
	add.s32 	%r1116, %r1101, 480;
	wmma.store.d.sync.aligned.row.m16n16k16.shared.f16 	[%r1116], {%r183, %r183, %r183, %r183}, %r9;
	add.s32 	%r1427, %r1427, 256;
	add.s32 	%r1426, %r1426, 16;
	add.s32 	%r1117, %r314, -1;
	shr.u32 	%r1118, %r1117, 4;
	add.s32 	%r1119, %r1118, 1;
	and.b32  	%r1120, %r1119, 536870896;
	setp.ne.s32 	%p100, %r1426, %r1120;
	@%p100 bra 	$L__BB3_195;
$L__BB3_196:
	add.s32 	%r1121, %r314, -1;
	shr.u32 	%r1122, %r1121, 4;
	add.s32 	%r1123, %r1122, 1;
	and.b32  	%r200, %r1123, 15;
	setp.eq.s32 	%p101, %r200, 0;
	@%p101 bra 	$L__BB3_182;
	add.s32 	%r1124, %r200, -1;
	setp.lt.u32 	%p102, %r1124, 7;
	@%p102 bra 	$L__BB3_199;
	add.s32 	%r1125, %r1427, %r186;
	shl.b32 	%r1126, %r1125, 1;
	add.s32 	%r1127, %r19, %r1126;
	wmma.store.d.sync.aligned.row.m16n16k16.shared.f16 	[%r1127], {%r183, %r183, %r183, %r183}, %r9;
	add.s32 	%r1128, %r1127, 32;
	wmma.store.d.sync.aligned.row.m16n16k16.shared.f16 	[%r1128], {%r183, %r183, %r183, %r183}, %r9;
	add.s32 	%r1129, %r1127, 64;
	wmma.store.d.sync.aligned.row.m16n16k16.shared.f16 	[%r1129], {%r183, %r183, %r183, %r183}, %r9;
	add.s32 	%r1130, %r1127, 96;
	wmma.store.d.sync.aligned.row.m16n16k16.shared.f16 	[%r1130], {%r183, %r183, %r183, %r183}, %r9;
	add.s32 	%r1131, %r1127, 128;
	wmma.store.d.sync.aligned.row.m16n16k16.shared.f16 	[%r1131], {%r183, %r183, %r183, %r183}, %r9;
	add.s32 	%r1132, %r1127, 160;
	wmma.store.d.sync.aligned.row.m16n16k16.shared.f16 	[%r1132], {%r183, %r183, %r183, %r183}, %r9;
	add.s32 	%r1133, %r1127, 192;
	wmma.store.d.sync.aligned.row.m16n16k16.shared.f16 	[%r1133], {%r183, %r183, %r183, %r183}, %r9;
	add.s32 	%r1134, %r1127, 224;
	wmma.store.d.sync.aligned.row.m16n16k16.shared.f16 	[%r1134], {%r183, %r183, %r183, %r183}, %r9;
	add.s32 	%r1427, %r1427, 128;
$L__BB3_199:
	and.b32  	%r203, %r1123, 7;
	setp.eq.s32 	%p103, %r203, 0;
	@%p103 bra 	$L__BB3_182;
	add.s32 	%r1138, %r203, -1;
	setp.lt.u32 	%p104, %r1138, 3;
	@%p104 bra 	$L__BB3_202;
	add.s32 	%r1139, %r1427, %r186;
	shl.b32 	%r1140, %r1139, 1;
	add.s32 	%r1141, %r19, %r1140;
	wmma.store.d.sync.aligned.row.m16n16k16.shared.f16 	[%r1141], {%r183, %r183, %r183, %r183}, %r9;
	add.s32 	%r1142, %r1141, 32;
	wmma.store.d.sync.aligned.row.m16n16k16.shared.f16 	[%r1142], {%r183, %r183, %r183, %r183}, %r9;
	add.s32 	%r1143, %r1141, 64;
	wmma.store.d.sync.aligned.row.m16n16k16.shared.f16 	[%r1143], {%r183, %r183, %r183, %r183}, %r9;
	add.s32 	%r1144, %r1141, 96;
	wmma.store.d.sync.aligned.row.m16n16k16.shared.f16 	[%r1144], {%r183, %r183, %r183, %r183}, %r9;
	add.s32 	%r1427, %r1427, 64;
$L__BB3_202:
	setp.eq.s32 	%p105, %r36, 0;
	@%p105 bra 	$L__BB3_182;
	setp.eq.s32 	%p106, %r36, 1;
	add.s32 	%r1145, %r1427, %r186;
	shl.b32 	%r1146, %r1145, 1;
	add.s32 	%r206, %r19, %r1146;
	wmma.store.d.sync.aligned.row.m16n16k16.shared.f16 	[%r206], {%r183, %r183, %r183, %r183}, %r9;
	@%p106 bra 	$L__BB3_182;
	setp.eq.s32 	%p107, %r36, 2;
	add.s32 	%r1147, %r206, 32;
	wmma.store.d.sync.aligned.row.m16n16k16.shared.f16 	[%r1147], {%r183, %r183, %r183, %r183}, %r9;
	@%p107 bra 	$L__BB3_182;
	add.s32 	%r1148, %r206, 64;
	wmma.store.d.sync.aligned.row.m16n16k16.shared.f16 	[%r1148], {%r183, %r183, %r183, %r183}, %r9;
	bra.uni 	$L__BB3_182;
$L__BB3_206:
	setp.lt.u32 	%p89, %r314, 17;
	mov.b32 	%r1424, 0;
	@%p89 bra 	$L__BB3_180;
	mov.b32 	%r1424, 0;
	mov.u32 	%r1423, %r1424;
	bra.uni 	$L__BB3_179;
$L__BB3_208:
	setp.lt.u32 	%p99, %r314, 241;
	mov.b32 	%r1427, 0;
	@%p99 bra 	$L__BB3_196;
	mov.b32 	%r1427, 0;
	mov.u32 	%r1426, %r1427;
	bra.uni 	$L__BB3_195;

}
	// .globl	_Z32block_attn_mask_2warp_n16_kernelP6__halfS0_S0_PKiS2_S2_S2_S0_S2_S2_iiifiiii
.visible .entry _Z32block_attn_mask_2warp_n16_kernelP6__halfS0_S0_PKiS2_S2_S2_S0_S2_S2_iiifiiii(
	.param .u64 .ptr .align 1 _Z32block_attn_mask_2warp_n16_kernelP6__halfS0_S0_PKiS2_S2_S2_S0_S2_S2_iiifiiii_param_0,
	.param .u64 .ptr .align 1 _Z32block_attn_mask_2warp_n16_kernelP6__halfS0_S0_PKiS2_S2_S2_S0_S2_S2_iiifiiii_param_1,
	.param .u64 .ptr .align 1 _Z32block_attn_mask_2warp_n16_kernelP6__halfS0_S0_PKiS2_S2_S2_S0_S2_S2_iiifiiii_param_2,
	.param .u64 .ptr .align 1 _Z32block_attn_mask_2warp_n16_kernelP6__halfS0_S0_PKiS2_S2_S2_S0_S2_S2_iiifiiii_param_3,
	.param .u64 .ptr .align 1 _Z32block_attn_mask_2warp_n16_kernelP6__halfS0_S0_PKiS2_S2_S2_S0_S2_S2_iiifiiii_param_4,
	.param .u64 .ptr .align 1 _Z32block_attn_mask_2warp_n16_kernelP6__halfS0_S0_PKiS2_S2_S2_S0_S2_S2_iiifiiii_param_5,
	.param .u64 .ptr .align 1 _Z32block_attn_mask_2warp_n16_kernelP6__halfS0_S0_PKiS2_S2_S2_S0_S2_S2_iiifiiii_param_6,
	.param .u64 .ptr .align 1 _Z32block_attn_mask_2warp_n16_kernelP6__halfS0_S0_PKiS2_S2_S2_S0_S2_S2_iiifiiii_param_7,
	.param .u64 .ptr .align 1 _Z32block_attn_mask_2warp_n16_kernelP6__halfS0_S0_PKiS2_S2_S2_S0_S2_S2_iiifiiii_param_8,
	.param .u64 .ptr .align 1 _Z32block_attn_mask_2warp_n16_kernelP6__halfS0_S0_PKiS2_S2_S2_S0_S2_S2_iiifiiii_param_9,
	.param .u32 _Z32block_attn_mask_2warp_n16_kernelP6__halfS0_S0_PKiS2_S2_S2_S0_S2_S2_iiifiiii_param_10,
	.param .u32 _Z32block_attn_mask_2warp_n16_kernelP6__halfS0_S0_PKiS2_S2_S2_S0_S2_S2_iiifiiii_param_11,
	.param .u32 _Z32block_attn_mask_2warp_n16_kernelP6__halfS0_S0_PKiS2_S2_S2_S0_S2_S2_iiifiiii_param_12,
	.param .f32 _Z32block_attn_mask_2warp_n16_kernelP6__halfS0_S0_PKiS2_S2_S2_S0_S2_S2_iiifiiii_param_13,
	.param .u32 _Z32block_attn_mask_2warp_n16_kernelP6__halfS0_S0_PKiS2_S2_S2_S0_S2_S2_iiifiiii_param_14,
	.param .u32 _Z32block_attn_mask_2warp_n16_kernelP6__halfS0_S0_PKiS2_S2_S2_S0_S2_S2_iiifiiii_param_15,
	.param .u32 _Z32block_attn_mask_2warp_n16_kernelP6__halfS0_S0_PKiS2_S2_S2_S0_S2_S2_iiifiiii_param_16,
	.param .u32 _Z32block_attn_mask_2warp_n16_kernelP6__halfS0_S0_PKiS2_S2_S2_S0_S2_S2_iiifiiii_param_17
)
{
	.local .align 16 .b8 	__local_depot4[64];
	.reg .b64 	%SP;
	.reg .b64 	%SPL;
	.reg .pred 	%p<144>;
	.reg .b16 	%rs<418>;
	.reg .b32 	%r<1541>;
	.reg .b32 	%f<838>;
	.reg .b64 	%rd<157>;

	mov.u64 	%SPL, __local_depot4;
	ld.param.u64 	%rd11, [_Z32block_attn_mask_2warp_n16_kernelP6__halfS0_S0_PKiS2_S2_S2_S0_S2_S2_iiifiiii_param_1];
	ld.param.u64 	%rd12, [_Z32block_attn_mask_2warp_n16_kernelP6__halfS0_S0_PKiS2_S2_S2_S0_S2_S2_iiifiiii_param_2];
	ld.param.u32 	%r315, [_Z32block_attn_mask_2warp_n16_kernelP6__halfS0_S0_PKiS2_S2_S2_S0_S2_S2_iiifiiii_param_10];
	ld.param.u32 	%r316, [_Z32block_attn_mask_2warp_n16_kernelP6__halfS0_S0_PKiS2_S2_S2_S0_S2_S2_iiifiiii_param_11];
	ld.param.f32 	%f69, [_Z32block_attn_mask_2warp_n16_kernelP6__halfS0_S0_PKiS2_S2_S2_S0_S2_S2_iiifiiii_param_13];
	ld.param.u32 	%r317, [_Z32block_attn_mask_2warp_n16_kernelP6__halfS0_S0_PKiS2_S2_S2_S0_S2_S2_iiifiiii_param_14];
	ld.param.u32 	%r318, [_Z32block_attn_mask_2warp_n16_kernelP6__halfS0_S0_PKiS2_S2_S2_S0_S2_S2_iiifiiii_param_15];
	ld.param.u32 	%r320, [_Z32block_attn_mask_2warp_n16_kernelP6__halfS0_S0_PKiS2_S2_S2_S0_S2_S2_iiifiiii_param_17];
	add.u64 	%rd1, %SPL, 0;
	add.u64 	%rd2, %SPL, 0;
	mov.u32 	%r1, %ctaid.x;
	mov.u32 	%r2, %tid.x;
	shr.u32 	%r3, %r2, 5;
	and.b32  	%r4, %r2, 31;
	setp.gt.s32 	%p2, %r315, 32;
	@%p2 bra 	$L__BB4_2;
	div.s32 	%r1424, 64, %r315;
	bra.uni 	$L__BB4_3;
$L__BB4_2:
	shr.u32 	%r1425, %r315, 6;
$L__BB4_3:
	ld.param.u64 	%rd151, [_Z32block_attn_mask_2warp_n16_kernelP6__halfS0_S0_PKiS2_S2_S2_S0_S2_S2_iiifiiii_param_5];
	ld.param.u64 	%rd148, [_Z32block_attn_mask_2warp_n16_kernelP6__halfS0_S0_PKiS2_S2_S2_S0_S2_S2_iiifiiii_param_3];
	mul.lo.s32 	%r9, %r315, %r1;
	mov.u32 	%r323, %ctaid.y;
	mul.lo.s32 	%r324, %r317, %r323;
	mov.u32 	%r325, %ctaid.z;
	mad.lo.s32 	%r10, %r318, %r325, %r324;
	mul.lo.s32 	%r326, %r320, %r315;
	mul.lo.s32 	%r327, %r320, %r316;
	mul.lo.s32 	%r328, %r316, %r315;
	add.s32 	%r11, %r320, 16;
	shl.b32 	%r329, %r315, 4;
	add.s32 	%r12, %r326, %r329;
	shl.b32 	%r330, %r316, 4;
	add.s32 	%r331, %r327, %r330;
	add.s32 	%r13, %r316, 16;
	add.s32 	%r332, %r328, %r329;
	shr.s32 	%r333, %r326, 31;
	shr.u32 	%r334, %r333, 26;
	add.s32 	%r335, %r326, %r334;
	shr.s32 	%r14, %r335, 6;
	shr.s32 	%r336, %r327, 31;
	shr.u32 	%r337, %r336, 26;
	add.s32 	%r338, %r327, %r337;
	shr.s32 	%r339, %r328, 31;
	shr.u32 	%r340, %r339, 26;
	add.s32 	%r341, %r328, %r340;
	shr.s32 	%r15, %r341, 6;
	shr.s32 	%r16, %r335, 7;
	shr.s32 	%r17, %r338, 7;
	shr.s32 	%r18, %r341, 7;
	shl.b32 	%r342, %r12, 1;
	mov.u32 	%r343, shared_mem;
	add.s32 	%r19, %r343, %r342;
	shl.b32 	%r344, %r331, 1;
	add.s32 	%r20, %r19, %r344;
	shl.b32 	%r345, %r332, 1;
	add.s32 	%r21, %r20, %r345;
	cvta.to.global.u64 	%rd22, %rd148;
	mul.wide.u32 	%rd23, %r1, 4;
	add.s64 	%rd24, %rd22, %rd23;
	ld.global.u32 	%r346, [%rd24+4];
	ld.global.u32 	%r347, [%rd24];
	sub.s32 	%r22, %r346, %r347;
	cvta.to.global.u64 	%rd25, %rd151;
	add.s64 	%rd26, %rd25, %rd23;
	ld.global.u32 	%r348, [%rd26+4];
	ld.global.u32 	%r349, [%rd26];
	sub.s32 	%r23, %r348, %r349;
	setp.lt.s32 	%p3, %r16, 1;
	@%p3 bra 	$L__BB4_12;
	ld.param.u32 	%r1420, [_Z32block_attn_mask_2warp_n16_kernelP6__halfS0_S0_PKiS2_S2_S2_S0_S2_S2_iiifiiii_param_16];
	mad.lo.s32 	%r24, %r3, 40, %r4;
	mad.lo.s32 	%r351, %r1420, %r9, %r10;
	shr.u32 	%r352, %r351, 31;
	add.s32 	%r353, %r351, %r352;
	shr.s32 	%r354, %r353, 1;
	cvt.s64.s32 	%rd3, %r354;
	setp.lt.u32 	%p4, %r16, 4;
	mov.b32 	%r1428, 0;
	@%p4 bra 	$L__BB4_7;
	and.b32  	%r1428, %r16, 2147483644;
	mov.b32 	%r1426, 0;
$L__BB4_6:
	.pragma "nounroll";
	ld.param.u64 	%rd144, [_Z32block_attn_mask_2warp_n16_kernelP6__halfS0_S0_PKiS2_S2_S2_S0_S2_S2_iiifiiii_param_0];
	mad.lo.s32 	%r361, %r1426, 80, %r24;
	shl.b32 	%r362, %r1426, 6;
	add.s32 	%r363, %r362, %r2;
	cvt.u64.u32 	%rd31, %r363;
	add.s64 	%rd32, %rd31, %rd3;
	shl.b64 	%rd33, %rd32, 2;
	add.s64 	%rd27, %rd144, %rd33;
	shl.b32 	%r364, %r361, 2;
	add.s32 	%r356, %r343, %r364;
	// begin inline asm
	cp.async.ca.shared.global [%r356], [%rd27], 4, 4;
	// end inline asm
	mov.f32 	%f70, 0f00000000;
	// begin inline asm
	{.reg .f16 low;
  cvt.rn.f16.f32 low, %f70;
  mov.b32 %r357, {low,low};}

	// end inline asm
	add.s32 	%r366, %r21, %r364;
	st.shared.u32 	[%r366], %r357;
	add.s64 	%rd28, %rd27, 256;
	add.s32 	%r358, %r356, 320;
	// begin inline asm
	cp.async.ca.shared.global [%r358], [%rd28], 4, 4;
	// end inline asm
	st.shared.u32 	[%r366+320], %r357;
	add.s64 	%rd29, %rd27, 512;
	add.s32 	%r359, %r356, 640;
	// begin inline asm
	cp.async.ca.shared.global [%r359], [%rd29], 4, 4;
	// end inline asm
	st.shared.u32 	[%r366+640], %r357;
	add.s64 	%rd30, %rd27, 768;
	add.s32 	%r360, %r356, 960;
	// begin inline asm
	cp.async.ca.shared.global [%r360], [%rd30], 4, 4;
	// end inline asm
	st.shared.u32 	[%r366+960], %r357;
	add.s32 	%r1426, %r1426, 4;
	setp.ne.s32 	%p5, %r1426, %r1428;
	@%p5 bra 	$L__BB4_6;
$L__BB4_7:
	and.b32  	%r367, %r16, 3;
	setp.eq.s32 	%p6, %r367, 0;
	@%p6 bra 	$L__BB4_12;
	setp.eq.s32 	%p7, %r367, 1;
	@%p7 bra 	$L__BB4_10;
	ld.param.u64 	%rd145, [_Z32block_attn_mask_2warp_n16_kernelP6__halfS0_S0_PKiS2_S2_S2_S0_S2_S2_iiifiiii_param_0];
	mad.lo.s32 	%r371, %r1428, 80, %r24;
	shl.b32 	%r372, %r1428, 6;
	add.s32 	%r373, %r372, %r2;
	cvt.u64.u32 	%rd36, %r373;
	add.s64 	%rd37, %rd36, %rd3;
	shl.b64 	%rd38, %rd37, 2;
	add.s64 	%rd34, %rd145, %rd38;
	shl.b32 	%r374, %r371, 2;
	add.s32 	%r368, %r343, %r374;
	// begin inline asm
	cp.async.ca.shared.global [%r368], [%rd34], 4, 4;
	// end inline asm
	mov.f32 	%f71, 0f00000000;
	// begin inline asm
	{.reg .f16 low;
  cvt.rn.f16.f32 low, %f71;
  mov.b32 %r369, {low,low};}

	// end inline asm
	add.s32 	%r376, %r21, %r374;
	st.shared.u32 	[%r376], %r369;
	add.s32 	%r377, %r373, 64;
	cvt.u64.u32 	%rd39, %r377;
	add.s64 	%rd40, %rd39, %rd3;
	shl.b64 	%rd41, %rd40, 2;
	add.s64 	%rd35, %rd145, %rd41;
	add.s32 	%r370, %r368, 320;
	// begin inline asm
	cp.async.ca.shared.global [%r370], [%rd35], 4, 4;
	// end inline asm
	st.shared.u32 	[%r376+320], %r369;
	add.s32 	%r1428, %r1428, 2;
$L__BB4_10:
	and.b32  	%r378, %r14, 2;
	setp.eq.s32 	%p8, %r378, 0;
	@%p8 bra 	$L__BB4_12;
	ld.param.u64 	%rd146, [_Z32block_attn_mask_2warp_n16_kernelP6__halfS0_S0_PKiS2_S2_S2_S0_S2_S2_iiifiiii_param_0];
	mad.lo.s32 	%r381, %r1428, 80, %r24;
	shl.b32 	%r382, %r1428, 6;
	add.s32 	%r383, %r382, %r2;
	cvt.u64.u32 	%rd43, %r383;
	add.s64 	%rd44, %rd43, %rd3;
	shl.b64 	%rd45, %rd44, 2;
	add.s64 	%rd42, %rd146, %rd45;
	shl.b32 	%r384, %r381, 2;
	add.s32 	%r379, %r343, %r384;
	// begin inline asm
	cp.async.ca.shared.global [%r379], [%rd42], 4, 4;
	// end inline asm
	mov.f32 	%f72, 0f00000000;
	// begin inline asm
	{.reg .f16 low;
  cvt.rn.f16.f32 low, %f72;
  mov.b32 %r380, {low,low};}

	// end inline asm
	add.s32 	%r386, %r21, %r384;
	st.shared.u32 	[%r386], %r380;
$L__BB4_12:
	add.s32 	%r31, %r21, %r342;
	shl.b32 	%r388, %r315, 2;
	add.s32 	%r389, %r31, %r388;
	add.s32 	%r32, %r389, %r388;
	add.s32 	%r33, %r32, %r388;
	// begin inline asm
	cp.async.commit_group;
	// end inline asm
	// begin inline asm
	cp.async.wait_group 0;
	// end inline asm
	bar.sync 	0;
	add.s32 	%r390, %r23, %r22;
	setp.lt.s32 	%p9, %r390, 1;
	@%p9 bra 	$L__BB4_39;
	shr.u32 	%r392, %r316, 31;
	add.s32 	%r393, %r316, %r392;
	shr.s32 	%r394, %r393, 1;
	add.s32 	%r34, %r394, -1;
	and.b32  	%r35, %r394, 3;
	and.b32  	%r36, %r394, 7;
	add.s32 	%r395, %r316, -1;
	shr.u32 	%r396, %r395, 4;
	add.s32 	%r397, %r396, 1;
	add.s32 	%r398, %r320, -1;
	shr.u32 	%r399, %r398, 4;
	add.s32 	%r400, %r399, 1;
	min.s32 	%r401, %r315, %r316;
	setp.lt.s32 	%p1, %r401, 1;
	and.b32  	%r37, %r397, 536870896;
	and.b32  	%r38, %r397, 3;
	and.b32  	%r39, %r400, 3;
	and.b32  	%r40, %r400, 536870908;
	and.b32  	%r41, %r15, 30;
	and.b32  	%r42, %r15, 14;
	and.b32  	%r43, %r394, 1073741820;
	and.b32  	%r44, %r394, 1;
	and.b32  	%r45, %r394, 1073741816;
	and.b32  	%r46, %r400, 536870910;
	and.b32  	%r47, %r397, 536870908;
	mov.b32 	%r1429, 0;
	mov.u32 	%r1430, %r1429;
	mov.u32 	%r1431, %r1429;
$L__BB4_14:
	ld.param.u64 	%rd156, [_Z32block_attn_mask_2warp_n16_kernelP6__halfS0_S0_PKiS2_S2_S2_S0_S2_S2_iiifiiii_param_9];
	ld.param.u64 	%rd155, [_Z32block_attn_mask_2warp_n16_kernelP6__halfS0_S0_PKiS2_S2_S2_S0_S2_S2_iiifiiii_param_8];
	setp.lt.s32 	%p10, %r17, 1;
	cvta.to.global.u64 	%rd46, %rd155;
	mov.u32 	%r402, %ctaid.x;
	mul.wide.u32 	%rd47, %r402, 4;
	add.s64 	%rd48, %rd46, %rd47;
	ld.global.u32 	%r403, [%rd48];
	add.s32 	%r404, %r403, %r1429;
	cvta.to.global.u64 	%rd49, %rd156;
	mul.wide.s32 	%rd50, %r404, 4;
	add.s64 	%rd51, %rd49, %rd50;
	ld.global.u32 	%r57, [%rd51];
	mul.lo.s32 	%r58, %r57, %r316;
	@%p10 bra 	$L__BB4_22;
	ld.param.u32 	%r1421, [_Z32block_attn_mask_2warp_n16_kernelP6__halfS0_S0_PKiS2_S2_S2_S0_S2_S2_iiifiiii_param_16];
	setp.lt.u32 	%p11, %r17, 4;
	mad.lo.s32 	%r406, %r58, %r1421, %r10;
	shr.u32 	%r407, %r406, 31;
	add.s32 	%r408, %r406, %r407;
	shr.s32 	%r409, %r408, 1;
	cvt.s64.s32 	%rd5, %r409;
	mov.b32 	%r1433, 0;
	@%p11 bra 	$L__BB4_18;
	mov.b32 	%r1432, 0;
$L__BB4_17:
	.pragma "nounroll";
	shr.u32 	%r415, %r2, 5;
	and.b32  	%r416, %r2, 31;
	mad.lo.s32 	%r417, %r415, 40, %r416;
	mad.lo.s32 	%r418, %r1432, 80, %r417;
	shl.b32 	%r419, %r1432, 6;
	add.s32 	%r420, %r419, %r2;
	cvt.u64.u32 	%rd56, %r420;
	add.s64 	%rd57, %rd56, %rd5;
	shl.b64 	%rd58, %rd57, 2;
	add.s64 	%rd52, %rd11, %rd58;
	shl.b32 	%r421, %r418, 2;
	add.s32 	%r411, %r19, %r421;
	// begin inline asm
	cp.async.ca.shared.global [%r411], [%rd52], 4, 4;
	// end inline asm
	add.s64 	%rd53, %rd52, 256;
	add.s32 	%r412, %r411, 320;
	// begin inline asm
	cp.async.ca.shared.global [%r412], [%rd53], 4, 4;
	// end inline asm
	add.s64 	%rd54, %rd52, 512;
	add.s32 	%r413, %r411, 640;
	// begin inline asm
	cp.async.ca.shared.global [%r413], [%rd54], 4, 4;
	// end inline asm
	add.s64 	%rd55, %rd52, 768;
	add.s32 	%r414, %r411, 960;
	// begin inline asm
	cp.async.ca.shared.global [%r414], [%rd55], 4, 4;
	// end inline asm
	add.s32 	%r1432, %r1432, 4;
	and.b32  	%r1433, %r17, 2147483644;
	setp.ne.s32 	%p12, %r1432, %r1433;
	@%p12 bra 	$L__BB4_17;
$L__BB4_18:
	and.b32  	%r422, %r17, 3;
	setp.eq.s32 	%p13, %r422, 0;
	@%p13 bra 	$L__BB4_22;
	setp.eq.s32 	%p14, %r422, 1;
	shr.u32 	%r425, %r2, 5;
	and.b32  	%r426, %r2, 31;
	mad.lo.s32 	%r427, %r425, 40, %r426;
	mad.lo.s32 	%r428, %r1433, 80, %r427;
	shl.b32 	%r429, %r1433, 6;
	add.s32 	%r63, %r429, %r2;
	cvt.u64.u32 	%rd60, %r63;
	add.s64 	%rd61, %rd60, %rd5;
	shl.b64 	%rd62, %rd61, 2;
	add.s64 	%rd59, %rd11, %rd62;
	shl.b32 	%r430, %r428, 2;
	add.s32 	%r423, %r19, %r430;
	// begin inline asm
	cp.async.ca.shared.global [%r423], [%rd59], 4, 4;
	// end inline asm
	@%p14 bra 	$L__BB4_22;
	setp.eq.s32 	%p15, %r422, 2;
	add.s32 	%r433, %r63, 64;
	cvt.u64.u32 	%rd64, %r433;
	add.s64 	%rd65, %rd64, %rd5;
	shl.b64 	%rd66, %rd65, 2;
	add.s64 	%rd63, %rd11, %rd66;
	add.s32 	%r431, %r423, 320;
	// begin inline asm
	cp.async.ca.shared.global [%r431], [%rd63], 4, 4;
	// end inline asm
	@%p15 bra 	$L__BB4_22;
	add.s32 	%r435, %r63, 128;
	cvt.u64.u32 	%rd68, %r435;
	add.s64 	%rd69, %rd68, %rd5;
	shl.b64 	%rd70, %rd69, 2;
	add.s64 	%rd67, %rd11, %rd70;
	add.s32 	%r434, %r423, 640;
	// begin inline asm
	cp.async.ca.shared.global [%r434], [%rd67], 4, 4;
	// end inline asm
$L__BB4_22:
	// begin inline asm
	cp.async.commit_group;
	// end inline asm
	// begin inline asm
	cp.async.wait_group 0;
	// end inline asm
	bar.sync 	0;
	@%p1 bra 	$L__BB4_88;
	setp.gt.s32 	%p16, %r320, 0;
	@%p16 bra 	$L__BB4_77;
	mov.f32 	%f73, 0f00000000;
	// begin inline asm
	{  cvt.rn.f16.f32 %rs47, %f73;}

	// end inline asm
	mov.b32 	%r65, {%rs47, %rs47};
	mov.b32 	%r1455, 0;
$L__BB4_25:
	setp.lt.u32 	%p17, %r316, 241;
	shr.u32 	%r438, %r2, 1;
	and.b32  	%r439, %r438, 496;
	add.s32 	%r440, %r1455, %r439;
	mul.lo.s32 	%r114, %r440, %r13;
	mov.b32 	%r1458, 0;
	@%p17 bra 	$L__BB4_28;
	mov.b32 	%r1458, 0;
	mov.u32 	%r1457, %r1458;
$L__BB4_27:
	.pragma "nounroll";
	add.s32 	%r442, %r1458, %r114;
	shl.b32 	%r443, %r442, 1;
	add.s32 	%r444, %r20, %r443;
	wmma.store.d.sync.aligned.row.m16n16k16.shared.f16 	[%r444], {%r65, %r65, %r65, %r65}, %r13;
	add.s32 	%r445, %r444, 32;
	wmma.store.d.sync.aligned.row.m16n16k16.shared.f16 	[%r445], {%r65, %r65, %r65, %r65}, %r13;
	add.s32 	%r446, %r444, 64;
	wmma.store.d.sync.aligned.row.m16n16k16.shared.f16 	[%r446], {%r65, %r65, %r65, %r65}, %r13;
	add.s32 	%r447, %r444, 96;
	wmma.store.d.sync.aligned.row.m16n16k16.shared.f16 	[%r447], {%r65, %r65, %r65, %r65}, %r13;
	add.s32 	%r448, %r444, 128;
	wmma.store.d.sync.aligned.row.m16n16k16.shared.f16 	[%r448], {%r65, %r65, %r65, %r65}, %r13;
	add.s32 	%r449, %r444, 160;
	wmma.store.d.sync.aligned.row.m16n16k16.shared.f16 	[%r449], {%r65, %r65, %r65, %r65}, %r13;
	add.s32 	%r450, %r444, 192;
	wmma.store.d.sync.aligned.row.m16n16k16.shared.f16 	[%r450], {%r65, %r65, %r65, %r65}, %r13;
	add.s32 	%r451, %r444, 224;
	wmma.store.d.sync.aligned.row.m16n16k16.shared.f16 	[%r451], {%r65, %r65, %r65, %r65}, %r13;
	add.s32 	%r452, %r444, 256;
	wmma.store.d.sync.aligned.row.m16n16k16.shared.f16 	[%r452], {%r65, %r65, %r65, %r65}, %r13;
	add.s32 	%r453, %r444, 288;
	wmma.store.d.sync.aligned.row.m16n16k16.shared.f16 	[%r453], {%r65, %r65, %r65, %r65}, %r13;
	add.s32 	%r454, %r444, 320;
	wmma.store.d.sync.aligned.row.m16n16k16.shared.f16 	[%r454], {%r65, %r65, %r65, %r65}, %r13;
	add.s32 	%r455, %r444, 352;
	wmma.store.d.sync.aligned.row.m16n16k16.shared.f16 	[%r455], {%r65, %r65, %r65, %r65}, %r13;
	add.s32 	%r456, %r444, 384;
	wmma.store.d.sync.aligned.row.m16n16k16.shared.f16 	[%r456], {%r65, %r65, %r65, %r65}, %r13;
	add.s32 	%r457, %r444, 416;
	wmma.store.d.sync.aligned.row.m16n16k16.shared.f16 	[%r457], {%r65, %r65, %r65, %r65}, %r13;
	add.s32 	%r458, %r444, 448;
	wmma.store.d.sync.aligned.row.m16n16k16.shared.f16 	[%r458], {%r65, %r65, %r65, %r65}, %r13;
	add.s32 	%r459, %r444, 480;
	wmma.store.d.sync.aligned.row.m16n16k16.shared.f16 	[%r459], {%r65, %r65, %r65, %r65}, %r13;
	add.s32 	%r1458, %r1458, 256;
	add.s32 	%r1457, %r1457, 16;
	setp.ne.s32 	%p18, %r1457, %r37;
	@%p18 bra 	$L__BB4_27;
$L__BB4_28:
	add.s32 	%r460, %r316, -1;
	shr.u32 	%r461, %r460, 4;
	add.s32 	%r462, %r461, 1;
	and.b32  	%r120, %r462, 15;
	setp.eq.s32 	%p19, %r120, 0;
	@%p19 bra 	$L__BB4_38;
	add.s32 	%r463, %r120, -1;
	setp.lt.u32 	%p20, %r463, 7;
	@%p20 bra 	$L__BB4_31;
	add.s32 	%r464, %r1458, %r114;
	shl.b32 	%r465, %r464, 1;
	add.s32 	%r466, %r20, %r465;
	wmma.store.d.sync.aligned.row.m16n16k16.shared.f16 	[%r466], {%r65, %r65, %r65, %r65}, %r13;
	add.s32 	%r467, %r466, 32;
	wmma.store.d.sync.aligned.row.m16n16k16.shared.f16 	[%r467], {%r65, %r65, %r65, %r65}, %r13;
	add.s32 	%r468, %r466, 64;
	wmma.store.d.sync.aligned.row.m16n16k16.shared.f16 	[%r468], {%r65, %r65, %r65, %r65}, %r13;
	add.s32 	%r469, %r466, 96;
	wmma.store.d.sync.aligned.row.m16n16k16.shared.f16 	[%r469], {%r65, %r65, %r65, %r65}, %r13;
	add.s32 	%r470, %r466, 128;
	wmma.store.d.sync.aligned.row.m16n16k16.shared.f16 	[%r470], {%r65, %r65, %r65, %r65}, %r13;
	add.s32 	%r471, %r466, 160;
	wmma.store.d.sync.aligned.row.m16n16k16.shared.f16 	[%r471], {%r65, %r65, %r65, %r65}, %r13;
	add.s32 	%r472, %r466, 192;
	wmma.store.d.sync.aligned.row.m16n16k16.shared.f16 	[%r472], {%r65, %r65, %r65, %r65}, %r13;
	add.s32 	%r473, %r466, 224;
	wmma.store.d.sync.aligned.row.m16n16k16.shared.f16 	[%r473], {%r65, %r65, %r65, %r65}, %r13;
	add.s32 	%r1458, %r1458, 128;
$L__BB4_31:
	and.b32  	%r123, %r462, 7;
	setp.eq.s32 	%p21, %r123, 0;
	@%p21 bra 	$L__BB4_38;
	add.s32 	%r477, %r123, -1;
	setp.lt.u32 	%p22, %r477, 3;
	@%p22 bra 	$L__BB4_34;
	add.s32 	%r478, %r1458, %r114;
	shl.b32 	%r479, %r478, 1;
	add.s32 	%r480, %r20, %r479;
	wmma.store.d.sync.aligned.row.m16n16k16.shared.f16 	[%r480], {%r65, %r65, %r65, %r65}, %r13;
	add.s32 	%r481, %r480, 32;
	wmma.store.d.sync.aligned.row.m16n16k16.shared.f16 	[%r481], {%r65, %r65, %r65, %r65}, %r13;
	add.s32 	%r482, %r480, 64;
	wmma.store.d.sync.aligned.row.m16n16k16.shared.f16 	[%r482], {%r65, %r65, %r65, %r65}, %r13;
	add.s32 	%r483, %r480, 96;
	wmma.store.d.sync.aligned.row.m16n16k16.shared.f16 	[%r483], {%r65, %r65, %r65, %r65}, %r13;
	add.s32 	%r1458, %r1458, 64;
$L__BB4_34:
	setp.eq.s32 	%p23, %r38, 0;
	@%p23 bra 	$L__BB4_38;
	setp.eq.s32 	%p24, %r38, 1;
	add.s32 	%r484, %r1458, %r114;
	shl.b32 	%r485, %r484, 1;
	add.s32 	%r126, %r20, %r485;
	wmma.store.d.sync.aligned.row.m16n16k16.shared.f16 	[%r126], {%r65, %r65, %r65, %r65}, %r13;
	@%p24 bra 	$L__BB4_38;
	setp.eq.s32 	%p25, %r38, 2;
	add.s32 	%r486, %r126, 32;
	wmma.store.d.sync.aligned.row.m16n16k16.shared.f16 	[%r486], {%r65, %r65, %r65, %r65}, %r13;
	@%p25 bra 	$L__BB4_38;
	add.s32 	%r487, %r126, 64;
	wmma.store.d.sync.aligned.row.m16n16k16.shared.f16 	[%r487], {%r65, %r65, %r65, %r65}, %r13;
$L__BB4_38:
	add.s32 	%r1455, %r1455, 32;
	setp.lt.s32 	%p26, %r1455, %r315;
	@%p26 bra 	$L__BB4_25;
	bra.uni 	$L__BB4_88;
$L__BB4_39:
	setp.lt.s32 	%p119, %r16, 1;
	@%p119 bra 	$L__BB4_76;
	ld.param.u32 	%r1423, [_Z32block_attn_mask_2warp_n16_kernelP6__halfS0_S0_PKiS2_S2_S2_S0_S2_S2_iiifiiii_param_16];
	ld.param.u64 	%rd147, [_Z32block_attn_mask_2warp_n16_kernelP6__halfS0_S0_PKiS2_S2_S2_S0_S2_S2_iiifiiii_param_0];
	and.b32  	%r48, %r2, 31;
	cvta.to.global.u64 	%rd4, %rd147;
	shr.u32 	%r1368, %r2, 5;
	mul.lo.s32 	%r49, %r1368, 40;
	mov.u32 	%r1369, %ctaid.x;
	mul.lo.s32 	%r1370, %r315, %r1369;
	mad.lo.s32 	%r1371, %r1423, %r1370, %r10;
	shr.u32 	%r1372, %r1371, 31;
	add.s32 	%r1373, %r1371, %r1372;
	shr.s32 	%r1374, %r1373, 1;
	add.s32 	%r50, %r1374, %r2;
	and.b32  	%r51, %r16, 3;
	setp.lt.u32 	%p120, %r16, 4;
	mov.b32 	%r1536, 0;
	@%p120 bra 	$L__BB4_67;
	and.b32  	%r1536, %r16, 2147483644;
	add.s32 	%r53, %r49, %r48;
	mov.b32 	%r1535, 0;
$L__BB4_42:
	.pragma "nounroll";
	mad.lo.s32 	%r1376, %r1535, 80, %r53;
	shl.b32 	%r299, %r1376, 1;
	div.s32 	%r1377, %r299, %r11;
	shl.b32 	%r1378, %r1377, 2;
	add.s32 	%r1379, %r33, %r1378;
	ld.shared.f32 	%f734, [%r1379];
	shl.b32 	%r1380, %r1376, 2;
	add.s32 	%r300, %r21, %r1380;
	ld.shared.u32 	%r1381, [%r300];
	mov.b32 	{%rs279, %rs2}, %r1381;
	// begin inline asm
	{  cvt.rn.f16.f32 %rs278, %f734;}

	// end inline asm
	// begin inline asm
	{  cvt.f32.f16 %f735, %rs279;}

	// end inline asm
	// begin inline asm
	{  cvt.f32.f16 %f736, %rs278;}

	// end inline asm
	// begin inline asm
	{rcp.approx.ftz.f32 %f737, %f736;
}
	// end inline asm
	mul.f32 	%f739, %f735, %f737;
	// begin inline asm
	{  cvt.rn.f16.f32 %rs408, %f739;}

	// end inline asm
	// begin inline asm
	{abs.f16 %rs282,%rs408;
}
	// end inline asm
	mov.b16 	%rs286, 143;
	// begin inline asm
	{ .reg .pred __$temp3;
  setp.lt.f16  __$temp3, %rs282, %rs286;
  selp.u16 %rs284, 1, 0, __$temp3;}
	// end inline asm
	setp.eq.s16 	%p121, %rs284, 0;
	@%p121 bra 	$L__BB4_45;
	mov.f32 	%f740, 0f00000000;
	// begin inline asm
	{  cvt.rn.f16.f32 %rs287, %f740;}

	// end inline asm
	// begin inline asm
	{ .reg .pred __$temp3;
  setp.lt.f16  __$temp3, %rs287, %rs282;
  selp.u16 %rs288, 1, 0, __$temp3;}
	// end inline asm
	setp.eq.s16 	%p122, %rs288, 0;
	@%p122 bra 	$L__BB4_45;
	neg.f32 	%f742, %f736;
	fma.rn.f32 	%f743, %f742, %f739, %f735;
	fma.rn.f32 	%f741, %f737, %f743, %f739;
	// begin inline asm
	{  cvt.rn.f16.f32 %rs408, %f741;}

	// end inline asm
$L__BB4_45:
	// begin inline asm
	{  cvt.f32.f16 %f744, %rs2;}

	// end inline asm
	mul.f32 	%f745, %f744, %f737;
	// begin inline asm
	{  cvt.rn.f16.f32 %rs409, %f745;}

	// end inline asm
	// begin inline asm
	{abs.f16 %rs294,%rs409;
}
	// end inline asm
	mov.b16 	%rs298, 143;
	// begin inline asm
	{ .reg .pred __$temp3;
  setp.lt.f16  __$temp3, %rs294, %rs298;
  selp.u16 %rs296, 1, 0, __$temp3;}
	// end inline asm
	setp.eq.s16 	%p123, %rs296, 0;
	@%p123 bra 	$L__BB4_48;
	mov.f32 	%f746, 0f00000000;
	// begin inline asm
	{  cvt.rn.f16.f32 %rs299, %f746;}

	// end inline asm
	// begin inline asm
	{ .reg .pred __$temp3;
  setp.lt.f16  __$temp3, %rs299, %rs294;
  selp.u16 %rs300, 1, 0, __$temp3;}
	// end inline asm
	setp.eq.s16 	%p124, %rs300, 0;
	@%p124 bra 	$L__BB4_48;
	neg.f32 	%f748, %f736;
	fma.rn.f32 	%f749, %f748, %f745, %f744;
	fma.rn.f32 	%f747, %f737, %f749, %f745;
	// begin inline asm
	{  cvt.rn.f16.f32 %rs409, %f747;}

	// end inline asm
$L__BB4_48:
	shl.b32 	%r1382, %r1535, 6;
	add.s32 	%r1383, %r50, %r1382;
	mul.wide.s32 	%rd141, %r1383, 4;
	add.s64 	%rd9, %rd4, %rd141;
	mov.b32 	%r1384, {%rs408, %rs409};
	st.global.u32 	[%rd9], %r1384;
	add.s32 	%r1385, %r299, 160;
	div.s32 	%r1386, %r1385, %r11;
	shl.b32 	%r1387, %r1386, 2;
	add.s32 	%r1388, %r33, %r1387;
	ld.shared.f32 	%f750, [%r1388];
	ld.shared.u32 	%r1389, [%r300+320];
	mov.b32 	{%rs305, %rs11}, %r1389;
	// begin inline asm
	{  cvt.rn.f16.f32 %rs304, %f750;}

	// end inline asm
	// begin inline asm
	{  cvt.f32.f16 %f751, %rs305;}

	// end inline asm
	// begin inline asm
	{  cvt.f32.f16 %f752, %rs304;}

	// end inline asm
	// begin inline asm
	{rcp.approx.ftz.f32 %f753, %f752;
}
	// end inline asm
	mul.f32 	%f755, %f751, %f753;
	// begin inline asm
	{  cvt.rn.f16.f32 %rs410, %f755;}

	// end inline asm
	// begin inline asm
	{abs.f16 %rs308,%rs410;
}
	// end inline asm
	mov.b16 	%rs312, 143;
	// begin inline asm
	{ .reg .pred __$temp3;
  setp.lt.f16  __$temp3, %rs308, %rs312;
  selp.u16 %rs310, 1, 0, __$temp3;}
	// end inline asm
	setp.eq.s16 	%p125, %rs310, 0;
	@%p125 bra 	$L__BB4_51;
	mov.f32 	%f756, 0f00000000;
	// begin inline asm
	{  cvt.rn.f16.f32 %rs313, %f756;}

	// end inline asm
	// begin inline asm
	{ .reg .pred __$temp3;
  setp.lt.f16  __$temp3, %rs313, %rs308;
  selp.u16 %rs314, 1, 0, __$temp3;}
	// end inline asm
	setp.eq.s16 	%p126, %rs314, 0;
	@%p126 bra 	$L__BB4_51;
	neg.f32 	%f758, %f752;
	fma.rn.f32 	%f759, %f758, %f755, %f751;
	fma.rn.f32 	%f757, %f753, %f759, %f755;
	// begin inline asm
	{  cvt.rn.f16.f32 %rs410, %f757;}

	// end inline asm
$L__BB4_51:
	// begin inline asm
	{  cvt.f32.f16 %f760, %rs11;}

	// end inline asm
	mul.f32 	%f761, %f760, %f753;
	// begin inline asm
	{  cvt.rn.f16.f32 %rs411, %f761;}

	// end inline asm
	// begin inline asm
	{abs.f16 %rs320,%rs411;
}
	// end inline asm
	mov.b16 	%rs324, 143;
	// begin inline asm
	{ .reg .pred __$temp3;
  setp.lt.f16  __$temp3, %rs320, %rs324;
  selp.u16 %rs322, 1, 0, __$temp3;}
	// end inline asm
	setp.eq.s16 	%p127, %rs322, 0;
	@%p127 bra 	$L__BB4_54;
	mov.f32 	%f762, 0f00000000;
	// begin inline asm
	{  cvt.rn.f16.f32 %rs325, %f762;}

	// end inline asm
	// begin inline asm
	{ .reg .pred __$temp3;
  setp.lt.f16  __$temp3, %rs325, %rs320;
  selp.u16 %rs326, 1, 0, __$temp3;}
	// end inline asm
	setp.eq.s16 	%p128, %rs326, 0;
	@%p128 bra 	$L__BB4_54;
	neg.f32 	%f764, %f752;
	fma.rn.f32 	%f765, %f764, %f761, %f760;
	fma.rn.f32 	%f763, %f753, %f765, %f761;
	// begin inline asm
	{  cvt.rn.f16.f32 %rs411, %f763;}

	// end inline asm
$L__BB4_54:
	mov.b32 	%r1390, {%rs410, %rs411};
	st.global.u32 	[%rd9+256], %r1390;
	add.s32 	%r1391, %r299, 320;
	div.s32 	%r1392, %r1391, %r11;
	shl.b32 	%r1393, %r1392, 2;
	add.s32 	%r1394, %r33, %r1393;
	ld.shared.f32 	%f766, [%r1394];
	ld.shared.u32 	%r1395, [%r300+640];
	mov.b32 	{%rs331, %rs20}, %r1395;
	// begin inline asm
	{  cvt.rn.f16.f32 %rs330, %f766;}

	// end inline asm
	// begin inline asm
	{  cvt.f32.f16 %f767, %rs331;}

	// end inline asm
	// begin inline asm
	{  cvt.f32.f16 %f768, %rs330;}

	// end inline asm
	// begin inline asm
	{rcp.approx.ftz.f32 %f769, %f768;
}
	// end inline asm
	mul.f32 	%f771, %f767, %f769;
	// begin inline asm
	{  cvt.rn.f16.f32 %rs412, %f771;}

	// end inline asm
	// begin inline asm
	{abs.f16 %rs334,%rs412;
}
	// end inline asm
	mov.b16 	%rs338, 143;
	// begin inline asm
	{ .reg .pred __$temp3;
  setp.lt.f16  __$temp3, %rs334, %rs338;
  selp.u16 %rs336, 1, 0, __$temp3;}
	// end inline asm
	setp.eq.s16 	%p129, %rs336, 0;
	@%p129 bra 	$L__BB4_57;
	mov.f32 	%f772, 0f00000000;
	// begin inline asm
	{  cvt.rn.f16.f32 %rs339, %f772;}

	// end inline asm
	// begin inline asm
	{ .reg .pred __$temp3;
  setp.lt.f16  __$temp3, %rs339, %rs334;
  selp.u16 %rs340, 1, 0, __$temp3;}
	// end inline asm
	setp.eq.s16 	%p130, %rs340, 0;
	@%p130 bra 	$L__BB4_57;
	neg.f32 	%f774, %f768;
	fma.rn.f32 	%f775, %f774, %f771, %f767;
	fma.rn.f32 	%f773, %f769, %f775, %f771;
	// begin inline asm
	{  cvt.rn.f16.f32 %rs412, %f773;}

	// end inline asm
$L__BB4_57:
	// begin inline asm
	{  cvt.f32.f16 %f776, %rs20;}

	// end inline asm
	mul.f32 	%f777, %f776, %f769;
	// begin inline asm
	{  cvt.rn.f16.f32 %rs413, %f777;}

	// end inline asm
	// begin inline asm
	{abs.f16 %rs346,%rs413;
}
	// end inline asm
	mov.b16 	%rs350, 143;
	// begin inline asm
	{ .reg .pred __$temp3;
  setp.lt.f16  __$temp3, %rs346, %rs350;
  selp.u16 %rs348, 1, 0, __$temp3;}
	// end inline asm
	setp.eq.s16 	%p131, %rs348, 0;
	@%p131 bra 	$L__BB4_60;
	mov.f32 	%f778, 0f00000000;
	// begin inline asm
	{  cvt.rn.f16.f32 %rs351, %f778;}

	// end inline asm
	// begin inline asm
	{ .reg .pred __$temp3;
  setp.lt.f16  __$temp3, %rs351, %rs346;
  selp.u16 %rs352, 1, 0, __$temp3;}
	// end inline asm
	setp.eq.s16 	%p132, %rs352, 0;
	@%p132 bra 	$L__BB4_60;
	neg.f32 	%f780, %f768;
	fma.rn.f32 	%f781, %f780, %f777, %f776;
	fma.rn.f32 	%f779, %f769, %f781, %f777;
	// begin inline asm
	{  cvt.rn.f16.f32 %rs413, %f779;}

	// end inline asm
$L__BB4_60:
	mov.b32 	%r1396, {%rs412, %rs413};
	st.global.u32 	[%rd9+512], %r1396;
	add.s32 	%r1397, %r299, 480;
	div.s32 	%r1398, %r1397, %r11;
	shl.b32 	%r1399, %r1398, 2;
	add.s32 	%r1400, %r33, %r1399;
	ld.shared.f32 	%f782, [%r1400];
	ld.shared.u32 	%r1401, [%r300+960];
	mov.b32 	{%rs357, %rs29}, %r1401;
	// begin inline asm
	{  cvt.rn.f16.f32 %rs356, %f782;}

	// end inline asm
	// begin inline asm
	{  cvt.f32.f16 %f783, %rs357;}

	// end inline asm
	// begin inline asm
	{  cvt.f32.f16 %f784, %rs356;}

	// end inline asm
	// begin inline asm
	{rcp.approx.ftz.f32 %f785, %f784;
}
	// end inline asm
	mul.f32 	%f787, %f783, %f785;
	// begin inline asm
	{  cvt.rn.f16.f32 %rs414, %f787;}

	// end inline asm
	// begin inline asm
	{abs.f16 %rs360,%rs414;
}
	// end inline asm
	mov.b16 	%rs364, 143;
	// begin inline asm
	{ .reg .pred __$temp3;
  setp.lt.f16  __$temp3, %rs360, %rs364;
  selp.u16 %rs362, 1, 0, __$temp3;}
	// end inline asm
	setp.eq.s16 	%p133, %rs362, 0;
	@%p133 bra 	$L__BB4_63;
	mov.f32 	%f788, 0f00000000;
	// begin inline asm
	{  cvt.rn.f16.f32 %rs365, %f788;}

	// end inline asm
	// begin inline asm
	{ .reg .pred __$temp3;
  setp.lt.f16  __$temp3, %rs365, %rs360;
  selp.u16 %rs366, 1, 0, __$temp3;}
	// end inline asm
	setp.eq.s16 	%p134, %rs366, 0;
	@%p134 bra 	$L__BB4_63;
	neg.f32 	%f790, %f784;
	fma.rn.f32 	%f791, %f790, %f787, %f783;
	fma.rn.f32 	%f789, %f785, %f791, %f787;
	// begin inline asm
	{  cvt.rn.f16.f32 %rs414, %f789;}

	// end inline asm
$L__BB4_63:
	// begin inline asm
	{  cvt.f32.f16 %f792, %rs29;}

	// end inline asm
	mul.f32 	%f793, %f792, %f785;
	// begin inline asm
	{  cvt.rn.f16.f32 %rs415, %f793;}

	// end inline asm
	// begin inline asm
	{abs.f16 %rs372,%rs415;
}
	// end inline asm
	mov.b16 	%rs376, 143;
	// begin inline asm
	{ .reg .pred __$temp3;
  setp.lt.f16  __$temp3, %rs372, %rs376;
  selp.u16 %rs374, 1, 0, __$temp3;}
	// end inline asm
	setp.eq.s16 	%p135, %rs374, 0;
	@%p135 bra 	$L__BB4_66;
	mov.f32 	%f794, 0f00000000;
	// begin inline asm
	{  cvt.rn.f16.f32 %rs377, %f794;}

	// end inline asm
	// begin inline asm
	{ .reg .pred __$temp3;
  setp.lt.f16  __$temp3, %rs377, %rs372;
  selp.u16 %rs378, 1, 0, __$temp3;}
	// end inline asm
	setp.eq.s16 	%p136, %rs378, 0;
	@%p136 bra 	$L__BB4_66;
	neg.f32 	%f796, %f784;
	fma.rn.f32 	%f797, %f796, %f793, %f792;
	fma.rn.f32 	%f795, %f785, %f797, %f793;
	// begin inline asm
	{  cvt.rn.f16.f32 %rs415, %f795;}

	// end inline asm
$L__BB4_66:
	mov.b32 	%r1402, {%rs414, %rs415};
	st.global.u32 	[%rd9+768], %r1402;
	add.s32 	%r1535, %r1535, 4;
	setp.ne.s32 	%p137, %r1535, %r1536;
	@%p137 bra 	$L__BB4_42;
$L__BB4_67:
	setp.eq.s32 	%p138, %r51, 0;
	@%p138 bra 	$L__BB4_76;
	shl.b32 	%r1403, %r1536, 6;
	add.s32 	%r1540, %r50, %r1403;
	mul.lo.s32 	%r1404, %r315, %r13;
	shl.b32 	%r1405, %r1404, 1;
	shl.b32 	%r1406, %r316, 1;
	shl.b32 	%r1407, %r315, 1;
	add.s32 	%r1408, %r1406, %r1407;
	mad.lo.s32 	%r1409, %r1408, %r11, %r1405;
	mad.lo.s32 	%r1410, %r1536, 80, %r49;
	add.s32 	%r1411, %r1410, %r48;
	shl.b32 	%r1412, %r1411, 2;
	add.s32 	%r1413, %r1409, %r1412;
	mov.u32 	%r1414, shared_mem;
	add.s32 	%r1539, %r1414, %r1413;
	shl.b32 	%r1538, %r1411, 1;
	neg.s32 	%r1537, %r51;
$L__BB4_69:
	.pragma "nounroll";
	div.s32 	%r1415, %r1538, %r11;
	shl.b32 	%r1416, %r1415, 2;
	add.s32 	%r1417, %r33, %r1416;
	ld.shared.f32 	%f798, [%r1417];
	ld.shared.u32 	%r1418, [%r1539];
	mov.b32 	{%rs383, %rs38}, %r1418;
	// begin inline asm
	{  cvt.rn.f16.f32 %rs382, %f798;}

	// end inline asm
	// begin inline asm
	{  cvt.f32.f16 %f799, %rs383;}

	// end inline asm
	// begin inline asm
	{  cvt.f32.f16 %f800, %rs382;}

	// end inline asm
	// begin inline asm
	{rcp.approx.ftz.f32 %f801, %f800;
}
	// end inline asm
	mul.f32 	%f803, %f799, %f801;
	// begin inline asm
	{  cvt.rn.f16.f32 %rs416, %f803;}

	// end inline asm
	// begin inline asm
	{abs.f16 %rs386,%rs416;
}
	// end inline asm
	mov.b16 	%rs390, 143;
	// begin inline asm
	{ .reg .pred __$temp3;
  setp.lt.f16  __$temp3, %rs386, %rs390;
  selp.u16 %rs388, 1, 0, __$temp3;}
	// end inline asm
	setp.eq.s16 	%p139, %rs388, 0;
	@%p139 bra 	$L__BB4_72;
	mov.f32 	%f804, 0f00000000;
	// begin inline asm
	{  cvt.rn.f16.f32 %rs391, %f804;}

	// end inline asm
	// begin inline asm
	{ .reg .pred __$temp3;
  setp.lt.f16  __$temp3, %rs391, %rs386;
  selp.u16 %rs392, 1, 0, __$temp3;}
	// end inline asm
	setp.eq.s16 	%p140, %rs392, 0;
	@%p140 bra 	$L__BB4_72;
	neg.f32 	%f806, %f800;
	fma.rn.f32 	%f807, %f806, %f803, %f799;
	fma.rn.f32 	%f805, %f801, %f807, %f803;
	// begin inline asm
	{  cvt.rn.f16.f32 %rs416, %f805;}

	// end inline asm
$L__BB4_72:
	// begin inline asm
	{  cvt.f32.f16 %f808, %rs38;}

	// end inline asm
	mul.f32 	%f809, %f808, %f801;
	// begin inline asm
	{  cvt.rn.f16.f32 %rs417, %f809;}

	// end inline asm
	// begin inline asm
	{abs.f16 %rs398,%rs417;
}
	// end inline asm
	mov.b16 	%rs402, 143;
	// begin inline asm
	{ .reg .pred __$temp3;
  setp.lt.f16  __$temp3, %rs398, %rs402;
  selp.u16 %rs400, 1, 0, __$temp3;}
	// end inline asm
	setp.eq.s16 	%p141, %rs400, 0;
	@%p141 bra 	$L__BB4_75;
	mov.f32 	%f810, 0f00000000;
	// begin inline asm
	{  cvt.rn.f16.f32 %rs403, %f810;}

	// end inline asm
	// begin inline asm
	{ .reg .pred __$temp3;
  setp.lt.f16  __$temp3, %rs403, %rs398;
  selp.u16 %rs404, 1, 0, __$temp3;}
	// end inline asm
	setp.eq.s16 	%p142, %rs404, 0;
	@%p142 bra 	$L__BB4_75;
	neg.f32 	%f812, %f800;
	fma.rn.f32 	%f813, %f812, %f809, %f808;
	fma.rn.f32 	%f811, %f801, %f813, %f809;
	// begin inline asm
	{  cvt.rn.f16.f32 %rs417, %f811;}

	// end inline asm
$L__BB4_75:
	mul.wide.s32 	%rd142, %r1540, 4;
	add.s64 	%rd143, %rd4, %rd142;
	mov.b32 	%r1419, {%rs416, %rs417};
	st.global.u32 	[%rd143], %r1419;
	add.s32 	%r1540, %r1540, 64;
	add.s32 	%r1539, %r1539, 320;
	add.s32 	%r1538, %r1538, 160;
	add.s32 	%r1537, %r1537, 1;
	setp.ne.s32 	%p143, %r1537, 0;
	@%p143 bra 	$L__BB4_69;
$L__BB4_76:
	ret;
$L__BB4_77:
	mov.f32 	%f74, 0f00000000;
	// begin inline asm
	{  cvt.rn.f16.f32 %rs48, %f74;}

	// end inline asm
	mov.b32 	%r66, {%rs48, %rs48};
	mov.b32 	%r1434, 0;
$L__BB4_78:
	shr.u32 	%r490, %r2, 1;
	and.b32  	%r491, %r490, 496;
	add.s32 	%r492, %r1434, %r491;
	mul.lo.s32 	%r68, %r492, %r11;
	mul.lo.s32 	%r69, %r492, %r13;
	mov.b32 	%r1435, 0;
$L__BB4_79:
	setp.lt.u32 	%p27, %r320, 49;
	mul.lo.s32 	%r71, %r1435, %r11;
	mov.b32 	%r1450, 0;
	mov.u32 	%r1454, %r66;
	mov.u32 	%r1453, %r66;
	mov.u32 	%r1452, %r66;
	mov.u32 	%r1451, %r66;
	@%p27 bra 	$L__BB4_82;
	mov.b32 	%r1450, 0;
	mov.u32 	%r1454, %r66;
	mov.u32 	%r1453, %r66;
	mov.u32 	%r1452, %r66;
	mov.u32 	%r1451, %r66;
	mov.u32 	%r1441, %r1450;
$L__BB4_81:
	add.s32 	%r496, %r1450, %r68;
	shl.b32 	%r497, %r496, 1;
	mov.u32 	%r498, shared_mem;
	add.s32 	%r499, %r498, %r497;
	wmma.load.a.sync.aligned.row.m16n16k16.shared.f16 	{%r500, %r501, %r502, %r503, %r504, %r505, %r506, %r507}, [%r499], %r11;
	add.s32 	%r508, %r1450, %r71;
	shl.b32 	%r509, %r508, 1;
	add.s32 	%r510, %r19, %r509;
	wmma.load.b.sync.aligned.col.m16n16k16.shared.f16 	{%r511, %r512, %r513, %r514, %r515, %r516, %r517, %r518}, [%r510], %r11;
	wmma.mma.sync.aligned.row.col.m16n16k16.f16.f16 {%r519, %r520, %r521, %r522}, {%r500, %r501, %r502, %r503, %r504, %r505, %r506, %r507}, {%r511, %r512, %r513, %r514, %r515, %r516, %r517, %r518}, {%r1451, %r1452, %r1453, %r1454};
	add.s32 	%r523, %r499, 32;
	wmma.load.a.sync.aligned.row.m16n16k16.shared.f16 	{%r524, %r525, %r526, %r527, %r528, %r529, %r530, %r531}, [%r523], %r11;
	add.s32 	%r532, %r510, 32;
	wmma.load.b.sync.aligned.col.m16n16k16.shared.f16 	{%r533, %r534, %r535, %r536, %r537, %r538, %r539, %r540}, [%r532], %r11;
	wmma.mma.sync.aligned.row.col.m16n16k16.f16.f16 {%r541, %r542, %r543, %r544}, {%r524, %r525, %r526, %r527, %r528, %r529, %r530, %r531}, {%r533, %r534, %r535, %r536, %r537, %r538, %r539, %r540}, {%r519, %r520, %r521, %r522};
	add.s32 	%r545, %r499, 64;
	wmma.load.a.sync.aligned.row.m16n16k16.shared.f16 	{%r546, %r547, %r548, %r549, %r550, %r551, %r552, %r553}, [%r545], %r11;
	add.s32 	%r554, %r510, 64;
	wmma.load.b.sync.aligned.col.m16n16k16.shared.f16 	{%r555, %r556, %r557, %r558, %r559, %r560, %r561, %r562}, [%r554], %r11;
	wmma.mma.sync.aligned.row.col.m16n16k16.f16.f16 {%r563, %r564, %r565, %r566}, {%r546, %r547, %r548, %r549, %r550, %r551, %r552, %r553}, {%r555, %r556, %r557, %r558, %r559, %r560, %r561, %r562}, {%r541, %r542, %r543, %r544};
	add.s32 	%r567, %r499, 96;
	wmma.load.a.sync.aligned.row.m16n16k16.shared.f16 	{%r568, %r569, %r570, %r571, %r572, %r573, %r574, %r575}, [%r567], %r11;
	add.s32 	%r576, %r510, 96;
	wmma.load.b.sync.aligned.col.m16n16k16.shared.f16 	{%r577, %r578, %r579, %r580, %r581, %r582, %r583, %r584}, [%r576], %r11;
	wmma.mma.sync.aligned.row.col.m16n16k16.f16.f16 {%r1451, %r1452, %r1453, %r1454}, {%r568, %r569, %r570, %r571, %r572, %r573, %r574, %r575}, {%r577, %r578, %r579, %r580, %r581, %r582, %r583, %r584}, {%r563, %r564, %r565, %r566};
	add.s32 	%r1450, %r1450, 64;
	add.s32 	%r1441, %r1441, 4;
	setp.ne.s32 	%p28, %r1441, %r40;
	@%p28 bra 	$L__BB4_81;
$L__BB4_82:
	setp.eq.s32 	%p29, %r39, 0;
	@%p29 bra 	$L__BB4_86;
	setp.eq.s32 	%p30, %r39, 1;
	add.s32 	%r585, %r1450, %r68;
	shl.b32 	%r586, %r585, 1;
	mov.u32 	%r587, shared_mem;
	add.s32 	%r93, %r587, %r586;
	wmma.load.a.sync.aligned.row.m16n16k16.shared.f16 	{%r588, %r589, %r590, %r591, %r592, %r593, %r594, %r595}, [%r93], %r11;
	add.s32 	%r596, %r1450, %r71;
	shl.b32 	%r597, %r596, 1;
	add.s32 	%r94, %r19, %r597;
	wmma.load.b.sync.aligned.col.m16n16k16.shared.f16 	{%r598, %r599, %r600, %r601, %r602, %r603, %r604, %r605}, [%r94], %r11;
	wmma.mma.sync.aligned.row.col.m16n16k16.f16.f16 {%r1451, %r1452, %r1453, %r1454}, {%r588, %r589, %r590, %r591, %r592, %r593, %r594, %r595}, {%r598, %r599, %r600, %r601, %r602, %r603, %r604, %r605}, {%r1451, %r1452, %r1453, %r1454};
	@%p30 bra 	$L__BB4_86;
	setp.eq.s32 	%p31, %r39, 2;
	add.s32 	%r606, %r93, 32;
	wmma.load.a.sync.aligned.row.m16n16k16.shared.f16 	{%r607, %r608, %r609, %r610, %r611, %r612, %r613, %r614}, [%r606], %r11;
	add.s32 	%r615, %r94, 32;
	wmma.load.b.sync.aligned.col.m16n16k16.shared.f16 	{%r616, %r617, %r618, %r619, %r620, %r621, %r622, %r623}, [%r615], %r11;
	wmma.mma.sync.aligned.row.col.m16n16k16.f16.f16 {%r1451, %r1452, %r1453, %r1454}, {%r607, %r608, %r609, %r610, %r611, %r612, %r613, %r614}, {%r616, %r617, %r618, %r619, %r620, %r621, %r622, %r623}, {%r1451, %r1452, %r1453, %r1454};
	@%p31 bra 	$L__BB4_86;
	add.s32 	%r624, %r93, 64;
	wmma.load.a.sync.aligned.row.m16n16k16.shared.f16 	{%r625, %r626, %r627, %r628, %r629, %r630, %r631, %r632}, [%r624], %r11;
	add.s32 	%r633, %r94, 64;
	wmma.load.b.sync.aligned.col.m16n16k16.shared.f16 	{%r634, %r635, %r636, %r637, %r638, %r639, %r640, %r641}, [%r633], %r11;
	wmma.mma.sync.aligned.row.col.m16n16k16.f16.f16 {%r1451, %r1452, %r1453, %r1454}, {%r625, %r626, %r627, %r628, %r629, %r630, %r631, %r632}, {%r634, %r635, %r636, %r637, %r638, %r639, %r640, %r641}, {%r1451, %r1452, %r1453, %r1454};
$L__BB4_86:
	add.s32 	%r642, %r1435, %r69;
	shl.b32 	%r643, %r642, 1;
	add.s32 	%r644, %r20, %r643;
	wmma.store.d.sync.aligned.row.m16n16k16.shared.f16 	[%r644], {%r1451, %r1452, %r1453, %r1454}, %r13;
	add.s32 	%r1435, %r1435, 16;
	setp.lt.s32 	%p32, %r1435, %r316;
	@%p32 bra 	$L__BB4_79;
	add.s32 	%r1434, %r1434, 32;
	setp.lt.s32 	%p33, %r1434, %r315;
	@%p33 bra 	$L__BB4_78;
$L__BB4_88:
	setp.lt.s32 	%p34, %r17, 1;
	bar.sync 	0;
	@%p34 bra 	$L__BB4_96;
	ld.param.u32 	%r1422, [_Z32block_attn_mask_2warp_n16_kernelP6__halfS0_S0_PKiS2_S2_S2_S0_S2_S2_iiifiiii_param_16];
	setp.lt.u32 	%p35, %r17, 4;
	mul.lo.s32 	%r646, %r57, %r316;
	mad.lo.s32 	%r647, %r646, %r1422, %r10;
	shr.u32 	%r648, %r647, 31;
	add.s32 	%r649, %r647, %r648;
	shr.s32 	%r650, %r649, 1;
	cvt.s64.s32 	%rd6, %r650;
	mov.b32 	%r1462, 0;
	@%p35 bra 	$L__BB4_92;
	mov.b32 	%r1461, 0;
$L__BB4_91:
	.pragma "nounroll";
	shr.u32 	%r656, %r2, 5;
	and.b32  	%r657, %r2, 31;
	mad.lo.s32 	%r658, %r656, 40, %r657;
	mad.lo.s32 	%r659, %r1461, 80, %r658;
	shl.b32 	%r660, %r1461, 6;
	add.s32 	%r661, %r660, %r2;
	cvt.u64.u32 	%rd75, %r661;
	add.s64 	%rd76, %rd75, %rd6;
	shl.b64 	%rd77, %rd76, 2;
	add.s64 	%rd71, %rd12, %rd77;
	shl.b32 	%r662, %r659, 2;
	add.s32 	%r652, %r19, %r662;
	// begin inline asm
	cp.async.ca.shared.global [%r652], [%rd71], 4, 4;
	// end inline asm
	add.s64 	%rd72, %rd71, 256;
	add.s32 	%r653, %r652, 320;
	// begin inline asm
	cp.async.ca.shared.global [%r653], [%rd72], 4, 4;
	// end inline asm
	add.s64 	%rd73, %rd71, 512;
	add.s32 	%r654, %r652, 640;
	// begin inline asm
	cp.async.ca.shared.global [%r654], [%rd73], 4, 4;
	// end inline asm
	add.s64 	%rd74, %rd71, 768;
	add.s32 	%r655, %r652, 960;
	// begin inline asm
	cp.async.ca.shared.global [%r655], [%rd74], 4, 4;
	// end inline asm
	add.s32 	%r1461, %r1461, 4;
	and.b32  	%r1462, %r17, 2147483644;
	setp.ne.s32 	%p36, %r1461, %r1462;
	@%p36 bra 	$L__BB4_91;
$L__BB4_92:
	and.b32  	%r663, %r17, 3;
	setp.eq.s32 	%p37, %r663, 0;
	@%p37 bra 	$L__BB4_96;
	setp.eq.s32 	%p38, %r663, 1;
	shr.u32 	%r666, %r2, 5;
	and.b32  	%r667, %r2, 31;
	mad.lo.s32 	%r668, %r666, 40, %r667;
	mad.lo.s32 	%r669, %r1462, 80, %r668;
	shl.b32 	%r670, %r1462, 6;
	add.s32 	%r132, %r670, %r2;
	cvt.u64.u32 	%rd79, %r132;
	add.s64 	%rd80, %rd79, %rd6;
	shl.b64 	%rd81, %rd80, 2;
	add.s64 	%rd78, %rd12, %rd81;
	shl.b32 	%r671, %r669, 2;
	add.s32 	%r664, %r19, %r671;
	// begin inline asm
	cp.async.ca.shared.global [%r664], [%rd78], 4, 4;
	// end inline asm
	@%p38 bra 	$L__BB4_96;
	setp.eq.s32 	%p39, %r663, 2;
	add.s32 	%r674, %r132, 64;
	cvt.u64.u32 	%rd83, %r674;
	add.s64 	%rd84, %rd83, %rd6;
	shl.b64 	%rd85, %rd84, 2;
	add.s64 	%rd82, %rd12, %rd85;
	add.s32 	%r672, %r664, 320;
	// begin inline asm
	cp.async.ca.shared.global [%r672], [%rd82], 4, 4;
	// end inline asm
	@%p39 bra 	$L__BB4_96;
	add.s32 	%r676, %r132, 128;
	cvt.u64.u32 	%rd87, %r676;
	add.s64 	%rd88, %rd87, %rd6;
	shl.b64 	%rd89, %rd88, 2;
	add.s64 	%rd86, %rd12, %rd89;
	add.s32 	%r675, %r664, 640;
	// begin inline asm
	cp.async.ca.shared.global [%r675], [%rd86], 4, 4;
	// end inline asm
$L__BB4_96:
	// begin inline asm
	cp.async.commit_group;
	// end inline asm
	setp.ge.s32 	%p40, %r1431, %r22;
	@%p40 bra 	$L__BB4_99;
	ld.param.u64 	%rd150, [_Z32block_attn_mask_2warp_n16_kernelP6__halfS0_S0_PKiS2_S2_S2_S0_S2_S2_iiifiiii_param_4];
	ld.param.u64 	%rd149, [_Z32block_attn_mask_2warp_n16_kernelP6__halfS0_S0_PKiS2_S2_S2_S0_S2_S2_iiifiiii_param_3];
	cvta.to.global.u64 	%rd90, %rd149;
	mov.u32 	%r677, %ctaid.x;
	mul.wide.u32 	%rd91, %r677, 4;
	add.s64 	%rd92, %rd90, %rd91;
	ld.global.u32 	%r678, [%rd92];
	add.s32 	%r679, %r678, %r1431;
	cvta.to.global.u64 	%rd93, %rd150;
	mul.wide.s32 	%rd94, %r679, 4;
	add.s64 	%rd95, %rd93, %rd94;
	ld.global.u32 	%r680, [%rd95];
	setp.ne.s32 	%p41, %r57, %r680;
	@%p41 bra 	$L__BB4_99;
	add.s32 	%r1431, %r1431, 1;
	bra.uni 	$L__BB4_116;
$L__BB4_99:
	setp.ge.s32 	%p42, %r1430, %r23;
	@%p42 bra 	$L__BB4_187;
	ld.param.u64 	%rd153, [_Z32block_attn_mask_2warp_n16_kernelP6__halfS0_S0_PKiS2_S2_S2_S0_S2_S2_iiifiiii_param_6];
	ld.param.u64 	%rd152, [_Z32block_attn_mask_2warp_n16_kernelP6__halfS0_S0_PKiS2_S2_S2_S0_S2_S2_iiifiiii_param_5];
	cvta.to.global.u64 	%rd96, %rd152;
	mov.u32 	%r681, %ctaid.x;
	mul.wide.u32 	%rd97, %r681, 4;
	add.s64 	%rd98, %rd96, %rd97;
	ld.global.u32 	%r682, [%rd98];
	add.s32 	%r135, %r682, %r1430;
	cvta.to.global.u64 	%rd99, %rd153;
	mul.wide.s32 	%rd100, %r135, 4;
	add.s64 	%rd101, %rd99, %rd100;
	ld.global.u32 	%r683, [%rd101];
	setp.ne.s32 	%p43, %r57, %r683;
	@%p43 bra 	$L__BB4_187;
	setp.lt.s32 	%p44, %r18, 1;
	@%p44 bra 	$L__BB4_115;
	ld.param.u64 	%rd154, [_Z32block_attn_mask_2warp_n16_kernelP6__halfS0_S0_PKiS2_S2_S2_S0_S2_S2_iiifiiii_param_7];
	cvta.to.global.u64 	%rd7, %rd154;
	shl.b32 	%r685, %r2, 1;
	and.b32  	%r686, %r685, 2032;
	and.b32  	%r687, %r2, 7;
	or.b32  	%r136, %r686, %r687;
	setp.lt.u32 	%p45, %r18, 16;
	mul.lo.s32 	%r688, %r316, %r315;
	mul.lo.s32 	%r689, %r135, %r688;
	shr.u32 	%r690, %r689, 31;
	add.s32 	%r691, %r689, %r690;
	shr.s32 	%r692, %r691, 1;
	add.s32 	%r137, %r692, %r2;
	mov.b32 	%r1465, 0;
	@%p45 bra 	$L__BB4_105;
	mov.b32 	%r1463, 0;
$L__BB4_104:
	.pragma "nounroll";
	shl.b32 	%r742, %r1463, 7;
	add.s32 	%r743, %r136, %r742;
	shl.b32 	%r744, %r1463, 6;
	shl.b32 	%r745, %r743, 2;
	add.s32 	%r746, %r20, %r745;
	ld.shared.u32 	%r695, [%r746];
	add.s32 	%r747, %r137, %r744;
	mul.wide.s32 	%rd102, %r747, 4;
	add.s64 	%rd103, %rd7, %rd102;
	ld.global.u32 	%r696, [%rd103];
	// begin inline asm
	{add.f16x2 %r694,%r695,%r696;
}
	// end inline asm
	st.shared.u32 	[%r746], %r694;
	ld.shared.u32 	%r698, [%r746+512];
	ld.global.u32 	%r699, [%rd103+256];
	// begin inline asm
	{add.f16x2 %r697,%r698,%r699;
}
	// end inline asm
	st.shared.u32 	[%r746+512], %r697;
	ld.shared.u32 	%r701, [%r746+1024];
	ld.global.u32 	%r702, [%rd103+512];
	// begin inline asm
	{add.f16x2 %r700,%r701,%r702;
}
	// end inline asm
	st.shared.u32 	[%r746+1024], %r700;
	ld.shared.u32 	%r704, [%r746+1536];
	ld.global.u32 	%r705, [%rd103+768];
	// begin inline asm
	{add.f16x2 %r703,%r704,%r705;
}
	// end inline asm
	st.shared.u32 	[%r746+1536], %r703;
	ld.shared.u32 	%r707, [%r746+2048];
	ld.global.u32 	%r708, [%rd103+1024];
	// begin inline asm
	{add.f16x2 %r706,%r707,%r708;
}
	// end inline asm
	st.shared.u32 	[%r746+2048], %r706;
	ld.shared.u32 	%r710, [%r746+2560];
	ld.global.u32 	%r711, [%rd103+1280];
	// begin inline asm
	{add.f16x2 %r709,%r710,%r711;
}
	// end inline asm
	st.shared.u32 	[%r746+2560], %r709;
	ld.shared.u32 	%r713, [%r746+3072];
	ld.global.u32 	%r714, [%rd103+1536];
	// begin inline asm
	{add.f16x2 %r712,%r713,%r714;
}
	// end inline asm
	st.shared.u32 	[%r746+3072], %r712;
	ld.shared.u32 	%r716, [%r746+3584];
	ld.global.u32 	%r717, [%rd103+1792];
	// begin inline asm
	{add.f16x2 %r715,%r716,%r717;
}
	// end inline asm
	st.shared.u32 	[%r746+3584], %r715;
	ld.shared.u32 	%r719, [%r746+4096];
	ld.global.u32 	%r720, [%rd103+2048];
	// begin inline asm
	{add.f16x2 %r718,%r719,%r720;
}
	// end inline asm
	st.shared.u32 	[%r746+4096], %r718;
	ld.shared.u32 	%r722, [%r746+4608];
	ld.global.u32 	%r723, [%rd103+2304];
	// begin inline asm
	{add.f16x2 %r721,%r722,%r723;
}
	// end inline asm
	st.shared.u32 	[%r746+4608], %r721;
	ld.shared.u32 	%r725, [%r746+5120];
	ld.global.u32 	%r726, [%rd103+2560];
	// begin inline asm
	{add.f16x2 %r724,%r725,%r726;
}
	// end inline asm
	st.shared.u32 	[%r746+5120], %r724;
	ld.shared.u32 	%r728, [%r746+5632];
	ld.global.u32 	%r729, [%rd103+2816];
	// begin inline asm
	{add.f16x2 %r727,%r728,%r729;
}
	// end inline asm
	st.shared.u32 	[%r746+5632], %r727;
	ld.shared.u32 	%r731, [%r746+6144];
	ld.global.u32 	%r732, [%rd103+3072];
	// begin inline asm
	{add.f16x2 %r730,%r731,%r732;
}
	// end inline asm
	st.shared.u32 	[%r746+6144], %r730;
	ld.shared.u32 	%r734, [%r746+6656];
	ld.global.u32 	%r735, [%rd103+3328];
	// begin inline asm
	{add.f16x2 %r733,%r734,%r735;
}
	// end inline asm
	st.shared.u32 	[%r746+6656], %r733;
	ld.shared.u32 	%r737, [%r746+7168];
	ld.global.u32 	%r738, [%rd103+3584];
	// begin inline asm
	{add.f16x2 %r736,%r737,%r738;
}
	// end inline asm
	st.shared.u32 	[%r746+7168], %r736;
	ld.shared.u32 	%r740, [%r746+7680];
	ld.global.u32 	%r741, [%rd103+3840];
	// begin inline asm
	{add.f16x2 %r739,%r740,%r741;
}
	// end inline asm
	st.shared.u32 	[%r746+7680], %r739;
	add.s32 	%r1463, %r1463, 16;
	and.b32  	%r1465, %r18, 2147483632;
	setp.ne.s32 	%p46, %r1463, %r1465;
	@%p46 bra 	$L__BB4_104;
$L__BB4_105:
	setp.eq.s32 	%p47, %r41, 0;
	@%p47 bra 	$L__BB4_115;
	and.b32  	%r748, %r18, 15;
	add.s32 	%r749, %r748, -1;
	setp.lt.u32 	%p48, %r749, 7;
	@%p48 bra 	$L__BB4_108;
	shl.b32 	%r774, %r1465, 7;
	add.s32 	%r775, %r136, %r774;
	shl.b32 	%r776, %r1465, 6;
	shl.b32 	%r777, %r775, 2;
	add.s32 	%r778, %r20, %r777;
	ld.shared.u32 	%r751, [%r778];
	add.s32 	%r779, %r137, %r776;
	mul.wide.s32 	%rd104, %r779, 4;
	add.s64 	%rd105, %rd7, %rd104;
	ld.global.u32 	%r752, [%rd105];
	// begin inline asm
	{add.f16x2 %r750,%r751,%r752;
}
	// end inline asm
	st.shared.u32 	[%r778], %r750;
	ld.shared.u32 	%r754, [%r778+512];
	ld.global.u32 	%r755, [%rd105+256];
	// begin inline asm
	{add.f16x2 %r753,%r754,%r755;
}
	// end inline asm
	st.shared.u32 	[%r778+512], %r753;
	ld.shared.u32 	%r757, [%r778+1024];
	ld.global.u32 	%r758, [%rd105+512];
	// begin inline asm
	{add.f16x2 %r756,%r757,%r758;
}
	// end inline asm
	st.shared.u32 	[%r778+1024], %r756;
	ld.shared.u32 	%r760, [%r778+1536];
	ld.global.u32 	%r761, [%rd105+768];
	// begin inline asm
	{add.f16x2 %r759,%r760,%r761;
}
	// end inline asm
	st.shared.u32 	[%r778+1536], %r759;
	ld.shared.u32 	%r763, [%r778+2048];
	ld.global.u32 	%r764, [%rd105+1024];
	// begin inline asm
	{add.f16x2 %r762,%r763,%r764;
}
	// end inline asm
	st.shared.u32 	[%r778+2048], %r762;
	ld.shared.u32 	%r766, [%r778+2560];
	ld.global.u32 	%r767, [%rd105+1280];
	// begin inline asm
	{add.f16x2 %r765,%r766,%r767;
}
	// end inline asm
	st.shared.u32 	[%r778+2560], %r765;
	ld.shared.u32 	%r769, [%r778+3072];
	ld.global.u32 	%r770, [%rd105+1536];
	// begin inline asm
	{add.f16x2 %r768,%r769,%r770;
}
	// end inline asm
	st.shared.u32 	[%r778+3072], %r768;
	ld.shared.u32 	%r772, [%r778+3584];
	ld.global.u32 	%r773, [%rd105+1792];
	// begin inline asm
	{add.f16x2 %r771,%r772,%r773;
}
	// end inline asm
	st.shared.u32 	[%r778+3584], %r771;
	add.s32 	%r1465, %r1465, 8;
$L__BB4_108:
	setp.eq.s32 	%p49, %r42, 0;
	@%p49 bra 	$L__BB4_115;
	and.b32  	%r780, %r18, 7;
	add.s32 	%r781, %r780, -1;
	setp.lt.u32 	%p50, %r781, 3;
	@%p50 bra 	$L__BB4_111;
	shl.b32 	%r794, %r1465, 7;
	add.s32 	%r795, %r136, %r794;
	shl.b32 	%r796, %r1465, 6;
	shl.b32 	%r797, %r795, 2;
	add.s32 	%r798, %r20, %r797;
	ld.shared.u32 	%r783, [%r798];
	add.s32 	%r799, %r137, %r796;
	mul.wide.s32 	%rd106, %r799, 4;
	add.s64 	%rd107, %rd7, %rd106;
	ld.global.u32 	%r784, [%rd107];
	// begin inline asm
	{add.f16x2 %r782,%r783,%r784;
}
	// end inline asm
	st.shared.u32 	[%r798], %r782;
	ld.shared.u32 	%r786, [%r798+512];
	ld.global.u32 	%r787, [%rd107+256];
	// begin inline asm
	{add.f16x2 %r785,%r786,%r787;
}
	// end inline asm
	st.shared.u32 	[%r798+512], %r785;
	ld.shared.u32 	%r789, [%r798+1024];
	ld.global.u32 	%r790, [%rd107+512];
	// begin inline asm
	{add.f16x2 %r788,%r789,%r790;
}
	// end inline asm
	st.shared.u32 	[%r798+1024], %r788;
	ld.shared.u32 	%r792, [%r798+1536];
	ld.global.u32 	%r793, [%rd107+768];
	// begin inline asm
	{add.f16x2 %r791,%r792,%r793;
}
	// end inline asm
	st.shared.u32 	[%r798+1536], %r791;
	add.s32 	%r1465, %r1465, 4;
$L__BB4_111:
	and.b32  	%r800, %r18, 3;
	setp.eq.s32 	%p51, %r800, 0;
	@%p51 bra 	$L__BB4_115;
	setp.eq.s32 	%p52, %r800, 1;
	shl.b32 	%r805, %r1465, 7;
	add.s32 	%r806, %r136, %r805;
	shl.b32 	%r807, %r1465, 6;
	shl.b32 	%r808, %r806, 2;
	add.s32 	%r146, %r20, %r808;
	ld.shared.u32 	%r802, [%r146];
	add.s32 	%r809, %r137, %r807;
	mul.wide.s32 	%rd108, %r809, 4;
	add.s64 	%rd8, %rd7, %rd108;
	ld.global.u32 	%r803, [%rd8];
	// begin inline asm
	{add.f16x2 %r801,%r802,%r803;
}
	// end inline asm
	st.shared.u32 	[%r146], %r801;
	@%p52 bra 	$L__BB4_115;
	setp.eq.s32 	%p53, %r800, 2;
	ld.shared.u32 	%r811, [%r146+512];
	ld.global.u32 	%r812, [%rd8+256];
	// begin inline asm
	{add.f16x2 %r810,%r811,%r812;
}
	// end inline asm
	st.shared.u32 	[%r146+512], %r810;
	@%p53 bra 	$L__BB4_115;
	ld.shared.u32 	%r815, [%r146+1024];
	ld.global.u32 	%r816, [%rd8+512];
	// begin inline asm
	{add.f16x2 %r814,%r815,%r816;
}
	// end inline asm
	st.shared.u32 	[%r146+1024], %r814;
$L__BB4_115:
	bar.sync 	0;
	add.s32 	%r1430, %r1430, 1;
$L__BB4_116:
	shl.b32 	%r817, %r315, 2;
	add.s32 	%r150, %r31, %r817;
	setp.lt.s32 	%p54, %r315, 33;
	@%p54 bra 	$L__BB4_143;
	setp.lt.s32 	%p55, %r1425, 1;
	@%p55 bra 	$L__BB4_168;
	mov.b32 	%r1476, 0;
$L__BB4_119:
	setp.ne.s32 	%p56, %r1429, 0;
	mad.lo.s32 	%r170, %r1425, %r2, %r1476;
	shl.b32 	%r819, %r170, 2;
	add.s32 	%r171, %r31, %r819;
	add.s32 	%r172, %r150, %r819;
	add.s32 	%r173, %r32, %r819;
	add.s32 	%r174, %r33, %r819;
	@%p56 bra 	$L__BB4_121;
	mov.b32 	%r820, -8388608;
	st.shared.u32 	[%r171], %r820;
	mov.b32 	%r821, 0;
	st.shared.u32 	[%r172], %r821;
	st.shared.u32 	[%r173], %r820;
	st.shared.u32 	[%r174], %r821;
$L__BB4_121:
	setp.lt.s32 	%p57, %r316, 2;
	mul.lo.s32 	%r822, %r170, %r13;
	shl.b32 	%r823, %r822, 1;
	add.s32 	%r175, %r20, %r823;
	mov.f32 	%f837, 0f00000000;
	mov.f32 	%f836, 0fFF800000;
	@%p57 bra 	$L__BB4_130;
	setp.lt.u32 	%p58, %r34, 3;
	mov.f32 	%f836, 0fFF800000;
	mov.f32 	%f837, 0f00000000;
	mov.b32 	%r1479, 0;
	@%p58 bra 	$L__BB4_125;
	mov.f32 	%f836, 0fFF800000;
	mov.f32 	%f837, 0f00000000;
	mov.b32 	%r1477, 0;
$L__BB4_124:
	.pragma "nounroll";
	shl.b32 	%r826, %r1477, 2;
	add.s32 	%r827, %r175, %r826;
	ld.shared.u32 	%r828, [%r827];
	mov.b32 	{%rs49, %rs50}, %r828;
	// begin inline asm
	{  cvt.f32.f16 %f82, %rs49;}

	// end inline asm
	mul.f32 	%f90, %f69, %f82;
	shl.b32 	%r829, %r1477, 1;
	mul.wide.u32 	%rd109, %r829, 4;
	add.s64 	%rd110, %rd1, %rd109;
	// begin inline asm
	{  cvt.f32.f16 %f83, %rs50;}

	// end inline asm
	mul.f32 	%f91, %f69, %f83;
	max.f32 	%f92, %f836, %f90;
	sub.f32 	%f93, %f836, %f92;
	mul.f32 	%f94, %f93, 0f3FB8AA3B;
	ex2.approx.f32 	%f95, %f94;
	sub.f32 	%f96, %f90, %f92;
	mul.f32 	%f97, %f96, 0f3FB8AA3B;
	ex2.approx.f32 	%f98, %f97;
	fma.rn.f32 	%f99, %f837, %f95, %f98;
	max.f32 	%f100, %f92, %f91;
	sub.f32 	%f101, %f92, %f100;
	mul.f32 	%f102, %f101, 0f3FB8AA3B;
	ex2.approx.f32 	%f103, %f102;
	sub.f32 	%f104, %f91, %f100;
	mul.f32 	%f105, %f104, 0f3FB8AA3B;
	ex2.approx.f32 	%f106, %f105;
	fma.rn.f32 	%f107, %f99, %f103, %f106;
	ld.shared.u32 	%r830, [%r827+4];
	mov.b32 	{%rs51, %rs52}, %r830;
	// begin inline asm
	{  cvt.f32.f16 %f84, %rs51;}

	// end inline asm
	mul.f32 	%f108, %f69, %f84;
	// begin inline asm
	{  cvt.f32.f16 %f85, %rs52;}

	// end inline asm
	mul.f32 	%f109, %f69, %f85;
	st.local.v4.f32 	[%rd110], {%f90, %f91, %f108, %f109};
	max.f32 	%f110, %f100, %f108;
	sub.f32 	%f111, %f100, %f110;
	mul.f32 	%f112, %f111, 0f3FB8AA3B;
	ex2.approx.f32 	%f113, %f112;
	sub.f32 	%f114, %f108, %f110;
	mul.f32 	%f115, %f114, 0f3FB8AA3B;
	ex2.approx.f32 	%f116, %f115;
	fma.rn.f32 	%f117, %f107, %f113, %f116;
	max.f32 	%f118, %f110, %f109;
	sub.f32 	%f119, %f110, %f118;
	mul.f32 	%f120, %f119, 0f3FB8AA3B;
	ex2.approx.f32 	%f121, %f120;
	sub.f32 	%f122, %f109, %f118;
	mul.f32 	%f123, %f122, 0f3FB8AA3B;
	ex2.approx.f32 	%f124, %f123;
	fma.rn.f32 	%f125, %f117, %f121, %f124;
	ld.shared.u32 	%r831, [%r827+8];
	mov.b32 	{%rs53, %rs54}, %r831;
	// begin inline asm
	{  cvt.f32.f16 %f86, %rs53;}

	// end inline asm
	mul.f32 	%f126, %f69, %f86;
	// begin inline asm
	{  cvt.f32.f16 %f87, %rs54;}

	// end inline asm
	mul.f32 	%f127, %f69, %f87;
	max.f32 	%f128, %f118, %f126;
	sub.f32 	%f129, %f118, %f128;
	mul.f32 	%f130, %f129, 0f3FB8AA3B;
	ex2.approx.f32 	%f131, %f130;
	sub.f32 	%f132, %f126, %f128;
	mul.f32 	%f133, %f132, 0f3FB8AA3B;
	ex2.approx.f32 	%f134, %f133;
	fma.rn.f32 	%f135, %f125, %f131, %f134;
	max.f32 	%f136, %f128, %f127;
	sub.f32 	%f137, %f128, %f136;
	mul.f32 	%f138, %f137, 0f3FB8AA3B;
	ex2.approx.f32 	%f139, %f138;
	sub.f32 	%f140, %f127, %f136;
	mul.f32 	%f141, %f140, 0f3FB8AA3B;
	ex2.approx.f32 	%f142, %f141;
	fma.rn.f32 	%f143, %f135, %f139, %f142;
	ld.shared.u32 	%r832, [%r827+12];
	mov.b32 	{%rs55, %rs56}, %r832;
	// begin inline asm
	{  cvt.f32.f16 %f88, %rs55;}

	// end inline asm
	mul.f32 	%f144, %f69, %f88;
	// begin inline asm
	{  cvt.f32.f16 %f89, %rs56;}

	// end inline asm
	mul.f32 	%f145, %f69, %f89;
	st.local.v4.f32 	[%rd110+16], {%f126, %f127, %f144, %f145};
	max.f32 	%f146, %f136, %f144;
	sub.f32 	%f147, %f136, %f146;
	mul.f32 	%f148, %f147, 0f3FB8AA3B;
	ex2.approx.f32 	%f149, %f148;
	sub.f32 	%f150, %f144, %f146;
	mul.f32 	%f151, %f150, 0f3FB8AA3B;
	ex2.approx.f32 	%f152, %f151;
	fma.rn.f32 	%f153, %f143, %f149, %f152;
	max.f32 	%f836, %f146, %f145;
	sub.f32 	%f154, %f146, %f836;
	mul.f32 	%f155, %f154, 0f3FB8AA3B;
	ex2.approx.f32 	%f156, %f155;
	sub.f32 	%f157, %f145, %f836;
	mul.f32 	%f158, %f157, 0f3FB8AA3B;
	ex2.approx.f32 	%f159, %f158;
	fma.rn.f32 	%f837, %f153, %f156, %f159;
	add.s32 	%r1477, %r1477, 4;
	setp.ne.s32 	%p59, %r1477, %r43;
	mov.u32 	%r1479, %r43;
	@%p59 bra 	$L__BB4_124;
$L__BB4_125:
	setp.eq.s32 	%p60, %r35, 0;
	@%p60 bra 	$L__BB4_130;
	setp.eq.s32 	%p61, %r35, 1;
	@%p61 bra 	$L__BB4_128;
	shl.b32 	%r833, %r1479, 2;
	add.s32 	%r834, %r175, %r833;
	ld.shared.u32 	%r835, [%r834];
	mov.b32 	{%rs57, %rs58}, %r835;
	// begin inline asm
	{  cvt.f32.f16 %f161, %rs57;}

	// end inline asm
	mul.f32 	%f165, %f69, %f161;
	shl.b32 	%r836, %r1479, 1;
	mul.wide.u32 	%rd111, %r836, 4;
	add.s64 	%rd112, %rd1, %rd111;
	// begin inline asm
	{  cvt.f32.f16 %f162, %rs58;}

	// end inline asm
	mul.f32 	%f166, %f69, %f162;
	st.local.v2.f32 	[%rd112], {%f165, %f166};
	max.f32 	%f167, %f836, %f165;
	sub.f32 	%f168, %f836, %f167;
	mul.f32 	%f169, %f168, 0f3FB8AA3B;
	ex2.approx.f32 	%f170, %f169;
	sub.f32 	%f171, %f165, %f167;
	mul.f32 	%f172, %f171, 0f3FB8AA3B;
	ex2.approx.f32 	%f173, %f172;
	fma.rn.f32 	%f174, %f837, %f170, %f173;
	max.f32 	%f175, %f167, %f166;
	sub.f32 	%f176, %f167, %f175;
	mul.f32 	%f177, %f176, 0f3FB8AA3B;
	ex2.approx.f32 	%f178, %f177;
	sub.f32 	%f179, %f166, %f175;
	mul.f32 	%f180, %f179, 0f3FB8AA3B;
	ex2.approx.f32 	%f181, %f180;
	fma.rn.f32 	%f182, %f174, %f178, %f181;
	ld.shared.u32 	%r837, [%r834+4];
	mov.b32 	{%rs59, %rs60}, %r837;
	// begin inline asm
	{  cvt.f32.f16 %f163, %rs59;}

	// end inline asm
	mul.f32 	%f183, %f69, %f163;
	// begin inline asm
	{  cvt.f32.f16 %f164, %rs60;}

	// end inline asm
	mul.f32 	%f184, %f69, %f164;
	st.local.v2.f32 	[%rd112+8], {%f183, %f184};
	max.f32 	%f185, %f175, %f183;
	sub.f32 	%f186, %f175, %f185;
	mul.f32 	%f187, %f186, 0f3FB8AA3B;
	ex2.approx.f32 	%f188, %f187;
	sub.f32 	%f189, %f183, %f185;
	mul.f32 	%f190, %f189, 0f3FB8AA3B;
	ex2.approx.f32 	%f191, %f190;
	fma.rn.f32 	%f192, %f182, %f188, %f191;
	max.f32 	%f836, %f185, %f184;
	sub.f32 	%f193, %f185, %f836;
	mul.f32 	%f194, %f193, 0f3FB8AA3B;
	ex2.approx.f32 	%f195, %f194;
	sub.f32 	%f196, %f184, %f836;
	mul.f32 	%f197, %f196, 0f3FB8AA3B;
	ex2.approx.f32 	%f198, %f197;
	fma.rn.f32 	%f837, %f192, %f195, %f198;
	add.s32 	%r1479, %r1479, 2;
$L__BB4_128:
	setp.eq.s32 	%p62, %r44, 0;
	@%p62 bra 	$L__BB4_130;
	shl.b32 	%r838, %r1479, 2;
	add.s32 	%r839, %r175, %r838;
	ld.shared.u32 	%r840, [%r839];
	mov.b32 	{%rs61, %rs62}, %r840;
	// begin inline asm
	{  cvt.f32.f16 %f199, %rs61;}

	// end inline asm
	mul.f32 	%f201, %f69, %f199;
	shl.b32 	%r841, %r1479, 1;
	mul.wide.u32 	%rd113, %r841, 4;
	add.s64 	%rd114, %rd1, %rd113;
	// begin inline asm
	{  cvt.f32.f16 %f200, %rs62;}

	// end inline asm
	mul.f32 	%f202, %f69, %f200;
	st.local.v2.f32 	[%rd114], {%f201, %f202};
	max.f32 	%f203, %f836, %f201;
	sub.f32 	%f204, %f836, %f203;
	mul.f32 	%f205, %f204, 0f3FB8AA3B;
	ex2.approx.f32 	%f206, %f205;
	sub.f32 	%f207, %f201, %f203;
	mul.f32 	%f208, %f207, 0f3FB8AA3B;
	ex2.approx.f32 	%f209, %f208;
	fma.rn.f32 	%f210, %f837, %f206, %f209;
	max.f32 	%f836, %f203, %f202;
	sub.f32 	%f211, %f203, %f836;
	mul.f32 	%f212, %f211, 0f3FB8AA3B;
	ex2.approx.f32 	%f213, %f212;
	sub.f32 	%f214, %f202, %f836;
	mul.f32 	%f215, %f214, 0f3FB8AA3B;
	ex2.approx.f32 	%f216, %f215;
	fma.rn.f32 	%f837, %f210, %f213, %f216;
$L__BB4_130:
	setp.lt.s32 	%p63, %r316, 2;
	ld.shared.f32 	%f217, [%r173];
	max.f32 	%f38, %f217, %f836;
	@%p63 bra 	$L__BB4_142;
	setp.lt.u32 	%p64, %r34, 7;
	mov.b32 	%r1482, 0;
	@%p64 bra 	$L__BB4_134;
	mov.b32 	%r1480, 0;
$L__BB4_133:
	.pragma "nounroll";
	shl.b32 	%r852, %r1480, 1;
	mul.wide.u32 	%rd115, %r852, 4;
	add.s64 	%rd116, %rd1, %rd115;
	ld.local.v4.f32 	{%f234, %f235, %f236, %f237}, [%rd116];
	sub.f32 	%f238, %f234, %f38;
	mul.f32 	%f239, %f238, 0f3FB8AA3B;
	ex2.approx.f32 	%f218, %f239;
	sub.f32 	%f240, %f235, %f38;
	mul.f32 	%f241, %f240, 0f3FB8AA3B;
	ex2.approx.f32 	%f219, %f241;
	// begin inline asm
	{ cvt.rn.f16x2.f32 %r844, %f219, %f218; }

	// end inline asm
	shl.b32 	%r853, %r1480, 2;
	add.s32 	%r854, %r175, %r853;
	st.shared.u32 	[%r854], %r844;
	sub.f32 	%f242, %f236, %f38;
	mul.f32 	%f243, %f242, 0f3FB8AA3B;
	ex2.approx.f32 	%f220, %f243;
	sub.f32 	%f244, %f237, %f38;
	mul.f32 	%f245, %f244, 0f3FB8AA3B;
	ex2.approx.f32 	%f221, %f245;
	// begin inline asm
	{ cvt.rn.f16x2.f32 %r845, %f221, %f220; }

	// end inline asm
	st.shared.u32 	[%r854+4], %r845;
	ld.local.v4.f32 	{%f246, %f247, %f248, %f249}, [%rd116+16];
	sub.f32 	%f250, %f246, %f38;
	mul.f32 	%f251, %f250, 0f3FB8AA3B;
	ex2.approx.f32 	%f222, %f251;
	sub.f32 	%f252, %f247, %f38;
	mul.f32 	%f253, %f252, 0f3FB8AA3B;
	ex2.approx.f32 	%f223, %f253;
	// begin inline asm
	{ cvt.rn.f16x2.f32 %r846, %f223, %f222; }

	// end inline asm
	st.shared.u32 	[%r854+8], %r846;
	sub.f32 	%f254, %f248, %f38;
	mul.f32 	%f255, %f254, 0f3FB8AA3B;
	ex2.approx.f32 	%f224, %f255;
	sub.f32 	%f256, %f249, %f38;
	mul.f32 	%f257, %f256, 0f3FB8AA3B;
	ex2.approx.f32 	%f225, %f257;
	// begin inline asm
	{ cvt.rn.f16x2.f32 %r847, %f225, %f224; }

	// end inline asm
	st.shared.u32 	[%r854+12], %r847;
	ld.local.v4.f32 	{%f258, %f259, %f260, %f261}, [%rd116+32];
	sub.f32 	%f262, %f258, %f38;
	mul.f32 	%f263, %f262, 0f3FB8AA3B;
	ex2.approx.f32 	%f226, %f263;
	sub.f32 	%f264, %f259, %f38;
	mul.f32 	%f265, %f264, 0f3FB8AA3B;
	ex2.approx.f32 	%f227, %f265;
	// begin inline asm
	{ cvt.rn.f16x2.f32 %r848, %f227, %f226; }

	// end inline asm
	st.shared.u32 	[%r854+16], %r848;
	sub.f32 	%f266, %f260, %f38;
	mul.f32 	%f267, %f266, 0f3FB8AA3B;
	ex2.approx.f32 	%f228, %f267;
	sub.f32 	%f268, %f261, %f38;
	mul.f32 	%f269, %f268, 0f3FB8AA3B;
	ex2.approx.f32 	%f229, %f269;
	// begin inline asm
	{ cvt.rn.f16x2.f32 %r849, %f229, %f228; }

	// end inline asm
	st.shared.u32 	[%r854+20], %r849;
	ld.local.v4.f32 	{%f270, %f271, %f272, %f273}, [%rd116+48];
	sub.f32 	%f274, %f270, %f38;
	mul.f32 	%f275, %f274, 0f3FB8AA3B;
	ex2.approx.f32 	%f230, %f275;
	sub.f32 	%f276, %f271, %f38;
	mul.f32 	%f277, %f276, 0f3FB8AA3B;
	ex2.approx.f32 	%f231, %f277;
	// begin inline asm
	{ cvt.rn.f16x2.f32 %r850, %f231, %f230; }

	// end inline asm
	st.shared.u32 	[%r854+24], %r850;
	sub.f32 	%f278, %f272, %f38;
	mul.f32 	%f279, %f278, 0f3FB8AA3B;
	ex2.approx.f32 	%f232, %f279;
	sub.f32 	%f280, %f273, %f38;
	mul.f32 	%f281, %f280, 0f3FB8AA3B;
	ex2.approx.f32 	%f233, %f281;
	// begin inline asm
	{ cvt.rn.f16x2.f32 %r851, %f233, %f232; }

	// end inline asm
	st.shared.u32 	[%r854+28], %r851;
	add.s32 	%r1480, %r1480, 8;
	setp.ne.s32 	%p65, %r1480, %r45;
	mov.u32 	%r1482, %r45;
	@%p65 bra 	$L__BB4_133;
$L__BB4_134:
	setp.eq.s32 	%p66, %r36, 0;
	@%p66 bra 	$L__BB4_142;
	add.s32 	%r855, %r36, -1;
	setp.lt.u32 	%p67, %r855, 3;
	@%p67 bra 	$L__BB4_137;
	shl.b32 	%r860, %r1482, 1;
	mul.wide.u32 	%rd117, %r860, 4;
	add.s64 	%rd118, %rd1, %rd117;
	ld.local.v2.f32 	{%f290, %f291}, [%rd118];
	sub.f32 	%f292, %f290, %f38;
	mul.f32 	%f293, %f292, 0f3FB8AA3B;
	ex2.approx.f32 	%f282, %f293;
	sub.f32 	%f294, %f291, %f38;
	mul.f32 	%f295, %f294, 0f3FB8AA3B;
	ex2.approx.f32 	%f283, %f295;
	// begin inline asm
	{ cvt.rn.f16x2.f32 %r856, %f283, %f282; }

	// end inline asm
	shl.b32 	%r861, %r1482, 2;
	add.s32 	%r862, %r175, %r861;
	st.shared.u32 	[%r862], %r856;
	ld.local.v2.f32 	{%f296, %f297}, [%rd118+8];
	sub.f32 	%f298, %f296, %f38;
	mul.f32 	%f299, %f298, 0f3FB8AA3B;
	ex2.approx.f32 	%f284, %f299;
	sub.f32 	%f300, %f297, %f38;
	mul.f32 	%f301, %f300, 0f3FB8AA3B;
	ex2.approx.f32 	%f285, %f301;
	// begin inline asm
	{ cvt.rn.f16x2.f32 %r857, %f285, %f284; }

	// end inline asm
	st.shared.u32 	[%r862+4], %r857;
	ld.local.v2.f32 	{%f302, %f303}, [%rd118+16];
	sub.f32 	%f304, %f302, %f38;
	mul.f32 	%f305, %f304, 0f3FB8AA3B;
	ex2.approx.f32 	%f286, %f305;
	sub.f32 	%f306, %f303, %f38;
	mul.f32 	%f307, %f306, 0f3FB8AA3B;
	ex2.approx.f32 	%f287, %f307;
	// begin inline asm
	{ cvt.rn.f16x2.f32 %r858, %f287, %f286; }

	// end inline asm
	st.shared.u32 	[%r862+8], %r858;
	ld.local.v2.f32 	{%f308, %f309}, [%rd118+24];
	sub.f32 	%f310, %f308, %f38;
	mul.f32 	%f311, %f310, 0f3FB8AA3B;
	ex2.approx.f32 	%f288, %f311;
	sub.f32 	%f312, %f309, %f38;
	mul.f32 	%f313, %f312, 0f3FB8AA3B;
	ex2.approx.f32 	%f289, %f313;
	// begin inline asm
	{ cvt.rn.f16x2.f32 %r859, %f289, %f288; }

	// end inline asm
	st.shared.u32 	[%r862+12], %r859;
	add.s32 	%r1482, %r1482, 4;
$L__BB4_137:
	setp.eq.s32 	%p68, %r35, 0;
	@%p68 bra 	$L__BB4_142;
	setp.eq.s32 	%p69, %r35, 1;
	@%p69 bra 	$L__BB4_140;
	shl.b32 	%r865, %r1482, 1;
	mul.wide.u32 	%rd119, %r865, 4;
	add.s64 	%rd120, %rd1, %rd119;
	ld.local.v2.f32 	{%f318, %f319}, [%rd120];
	sub.f32 	%f320, %f318, %f38;
	mul.f32 	%f321, %f320, 0f3FB8AA3B;
	ex2.approx.f32 	%f314, %f321;
	sub.f32 	%f322, %f319, %f38;
	mul.f32 	%f323, %f322, 0f3FB8AA3B;
	ex2.approx.f32 	%f315, %f323;
	// begin inline asm
	{ cvt.rn.f16x2.f32 %r863, %f315, %f314; }

	// end inline asm
	shl.b32 	%r866, %r1482, 2;
	add.s32 	%r867, %r175, %r866;
	st.shared.u32 	[%r867], %r863;
	add.s32 	%r868, %r865, 2;
	mul.wide.u32 	%rd121, %r868, 4;
	add.s64 	%rd122, %rd1, %rd121;
	ld.local.v2.f32 	{%f324, %f325}, [%rd122];
	sub.f32 	%f326, %f324, %f38;
	mul.f32 	%f327, %f326, 0f3FB8AA3B;
	ex2.approx.f32 	%f316, %f327;
	sub.f32 	%f328, %f325, %f38;
	mul.f32 	%f329, %f328, 0f3FB8AA3B;
	ex2.approx.f32 	%f317, %f329;
	// begin inline asm
	{ cvt.rn.f16x2.f32 %r864, %f317, %f316; }

	// end inline asm
	st.shared.u32 	[%r867+4], %r864;
	add.s32 	%r1482, %r1482, 2;
$L__BB4_140:
	setp.eq.s32 	%p70, %r44, 0;
	@%p70 bra 	$L__BB4_142;
	shl.b32 	%r870, %r1482, 1;
	mul.wide.u32 	%rd123, %r870, 4;
	add.s64 	%rd124, %rd1, %rd123;
	ld.local.v2.f32 	{%f332, %f333}, [%rd124];
	sub.f32 	%f334, %f332, %f38;
	mul.f32 	%f335, %f334, 0f3FB8AA3B;
	ex2.approx.f32 	%f330, %f335;
	sub.f32 	%f336, %f333, %f38;
	mul.f32 	%f337, %f336, 0f3FB8AA3B;
	ex2.approx.f32 	%f331, %f337;
	// begin inline asm
	{ cvt.rn.f16x2.f32 %r869, %f331, %f330; }

	// end inline asm
	shl.b32 	%r871, %r1482, 2;
	add.s32 	%r872, %r175, %r871;
	st.shared.u32 	[%r872], %r869;
$L__BB4_142:
	ld.shared.f32 	%f338, [%r174];
	ld.shared.f32 	%f339, [%r173];
	sub.f32 	%f340, %f339, %f38;
	mul.f32 	%f341, %f340, 0f3FB8AA3B;
	ex2.approx.f32 	%f342, %f341;
	sub.f32 	%f343, %f836, %f38;
	mul.f32 	%f344, %f343, 0f3FB8AA3B;
	ex2.approx.f32 	%f345, %f344;
	mul.f32 	%f346, %f837, %f345;
	fma.rn.f32 	%f347, %f338, %f342, %f346;
	st.shared.f32 	[%r171], %f339;
	ld.shared.f32 	%f348, [%r174];
	st.shared.f32 	[%r172], %f348;
	st.shared.f32 	[%r173], %f38;
	st.shared.f32 	[%r174], %f347;
	add.s32 	%r1476, %r1476, 1;
	setp.ne.s32 	%p71, %r1476, %r1425;
	@%p71 bra 	$L__BB4_119;
	bra.uni 	$L__BB4_168;
$L__BB4_143:
	div.s32 	%r151, %r2, %r1424;
	mul.lo.s32 	%r878, %r151, %r1424;
	sub.s32 	%r879, %r2, %r878;
	setp.ne.s32 	%p72, %r879, 0;
	@%p72 bra 	$L__BB4_168;
	setp.ne.s32 	%p73, %r1429, 0;
	shl.b32 	%r880, %r151, 2;
	add.s32 	%r152, %r31, %r880;
	add.s32 	%r153, %r150, %r880;
	add.s32 	%r154, %r32, %r880;
	add.s32 	%r155, %r33, %r880;
	@%p73 bra 	$L__BB4_146;
	mov.b32 	%r881, -8388608;
	st.shared.u32 	[%r152], %r881;
	mov.b32 	%r882, 0;
	st.shared.u32 	[%r153], %r882;
	st.shared.u32 	[%r154], %r881;
	st.shared.u32 	[%r155], %r882;
$L__BB4_146:
	setp.lt.s32 	%p74, %r316, 2;
	mul.lo.s32 	%r883, %r151, %r13;
	shl.b32 	%r884, %r883, 1;
	add.s32 	%r156, %r20, %r884;
	mov.f32 	%f825, 0f00000000;
	mov.f32 	%f824, 0fFF800000;
	@%p74 bra 	$L__BB4_155;
	setp.lt.u32 	%p75, %r34, 3;
	mov.f32 	%f824, 0fFF800000;
	mov.f32 	%f825, 0f00000000;
	mov.b32 	%r1471, 0;
	@%p75 bra 	$L__BB4_150;
	mov.f32 	%f824, 0fFF800000;
	mov.f32 	%f825, 0f00000000;
	mov.b32 	%r1469, 0;
$L__BB4_149:
	.pragma "nounroll";
	shl.b32 	%r887, %r1469, 2;
	add.s32 	%r888, %r156, %r887;
	ld.shared.u32 	%r889, [%r888];
	mov.b32 	{%rs63, %rs64}, %r889;
	// begin inline asm
	{  cvt.f32.f16 %f356, %rs63;}

	// end inline asm
	mul.f32 	%f364, %f69, %f356;
	shl.b32 	%r890, %r1469, 1;
	mul.wide.u32 	%rd125, %r890, 4;
	add.s64 	%rd126, %rd2, %rd125;
	// begin inline asm
	{  cvt.f32.f16 %f357, %rs64;}

	// end inline asm
	mul.f32 	%f365, %f69, %f357;
	max.f32 	%f366, %f824, %f364;
	sub.f32 	%f367, %f824, %f366;
	mul.f32 	%f368, %f367, 0f3FB8AA3B;
	ex2.approx.f32 	%f369, %f368;
	sub.f32 	%f370, %f364, %f366;
	mul.f32 	%f371, %f370, 0f3FB8AA3B;
	ex2.approx.f32 	%f372, %f371;
	fma.rn.f32 	%f373, %f825, %f369, %f372;
	max.f32 	%f374, %f366, %f365;
	sub.f32 	%f375, %f366, %f374;
	mul.f32 	%f376, %f375, 0f3FB8AA3B;
	ex2.approx.f32 	%f377, %f376;
	sub.f32 	%f378, %f365, %f374;
	mul.f32 	%f379, %f378, 0f3FB8AA3B;
	ex2.approx.f32 	%f380, %f379;
	fma.rn.f32 	%f381, %f373, %f377, %f380;
	ld.shared.u32 	%r891, [%r888+4];
	mov.b32 	{%rs65, %rs66}, %r891;
	// begin inline asm
	{  cvt.f32.f16 %f358, %rs65;}

	// end inline asm
	mul.f32 	%f382, %f69, %f358;
	// begin inline asm
	{  cvt.f32.f16 %f359, %rs66;}

	// end inline asm
	mul.f32 	%f383, %f69, %f359;
	st.local.v4.f32 	[%rd126], {%f364, %f365, %f382, %f383};
	max.f32 	%f384, %f374, %f382;
	sub.f32 	%f385, %f374, %f384;
	mul.f32 	%f386, %f385, 0f3FB8AA3B;
	ex2.approx.f32 	%f387, %f386;
	sub.f32 	%f388, %f382, %f384;
	mul.f32 	%f389, %f388, 0f3FB8AA3B;
	ex2.approx.f32 	%f390, %f389;
	fma.rn.f32 	%f391, %f381, %f387, %f390;
	max.f32 	%f392, %f384, %f383;
	sub.f32 	%f393, %f384, %f392;
	mul.f32 	%f394, %f393, 0f3FB8AA3B;
	ex2.approx.f32 	%f395, %f394;
	sub.f32 	%f396, %f383, %f392;
	mul.f32 	%f397, %f396, 0f3FB8AA3B;
	ex2.approx.f32 	%f398, %f397;
	fma.rn.f32 	%f399, %f391, %f395, %f398;
	ld.shared.u32 	%r892, [%r888+8];
	mov.b32 	{%rs67, %rs68}, %r892;
	// begin inline asm
	{  cvt.f32.f16 %f360, %rs67;}

	// end inline asm
	mul.f32 	%f400, %f69, %f360;
	// begin inline asm
	{  cvt.f32.f16 %f361, %rs68;}

	// end inline asm
	mul.f32 	%f401, %f69, %f361;
	max.f32 	%f402, %f392, %f400;
	sub.f32 	%f403, %f392, %f402;
	mul.f32 	%f404, %f403, 0f3FB8AA3B;
	ex2.approx.f32 	%f405, %f404;
	sub.f32 	%f406, %f400, %f402;
	mul.f32 	%f407, %f406, 0f3FB8AA3B;
	ex2.approx.f32 	%f408, %f407;
	fma.rn.f32 	%f409, %f399, %f405, %f408;
	max.f32 	%f410, %f402, %f401;
	sub.f32 	%f411, %f402, %f410;
	mul.f32 	%f412, %f411, 0f3FB8AA3B;
	ex2.approx.f32 	%f413, %f412;
	sub.f32 	%f414, %f401, %f410;
	mul.f32 	%f415, %f414, 0f3FB8AA3B;
	ex2.approx.f32 	%f416, %f415;
	fma.rn.f32 	%f417, %f409, %f413, %f416;
	ld.shared.u32 	%r893, [%r888+12];
	mov.b32 	{%rs69, %rs70}, %r893;
	// begin inline asm
	{  cvt.f32.f16 %f362, %rs69;}

	// end inline asm
	mul.f32 	%f418, %f69, %f362;
	// begin inline asm
	{  cvt.f32.f16 %f363, %rs70;}

	// end inline asm
	mul.f32 	%f419, %f69, %f363;
	st.local.v4.f32 	[%rd126+16], {%f400, %f401, %f418, %f419};
	max.f32 	%f420, %f410, %f418;
	sub.f32 	%f421, %f410, %f420;
	mul.f32 	%f422, %f421, 0f3FB8AA3B;
	ex2.approx.f32 	%f423, %f422;
	sub.f32 	%f424, %f418, %f420;
	mul.f32 	%f425, %f424, 0f3FB8AA3B;
	ex2.approx.f32 	%f426, %f425;
	fma.rn.f32 	%f427, %f417, %f423, %f426;
	max.f32 	%f824, %f420, %f419;
	sub.f32 	%f428, %f420, %f824;
	mul.f32 	%f429, %f428, 0f3FB8AA3B;
	ex2.approx.f32 	%f430, %f429;
	sub.f32 	%f431, %f419, %f824;
	mul.f32 	%f432, %f431, 0f3FB8AA3B;
	ex2.approx.f32 	%f433, %f432;
	fma.rn.f32 	%f825, %f427, %f430, %f433;
	add.s32 	%r1469, %r1469, 4;
	setp.ne.s32 	%p76, %r1469, %r43;
	mov.u32 	%r1471, %r43;
	@%p76 bra 	$L__BB4_149;
$L__BB4_150:
	setp.eq.s32 	%p77, %r35, 0;
	@%p77 bra 	$L__BB4_155;
	setp.eq.s32 	%p78, %r35, 1;
	@%p78 bra 	$L__BB4_153;
	shl.b32 	%r894, %r1471, 2;
	add.s32 	%r895, %r156, %r894;
	ld.shared.u32 	%r896, [%r895];
	mov.b32 	{%rs71, %rs72}, %r896;
	// begin inline asm
	{  cvt.f32.f16 %f435, %rs71;}

	// end inline asm
	mul.f32 	%f439, %f69, %f435;
	shl.b32 	%r897, %r1471, 1;
	mul.wide.u32 	%rd127, %r897, 4;
	add.s64 	%rd128, %rd2, %rd127;
	// begin inline asm
	{  cvt.f32.f16 %f436, %rs72;}

	// end inline asm
	mul.f32 	%f440, %f69, %f436;
	st.local.v2.f32 	[%rd128], {%f439, %f440};
	max.f32 	%f441, %f824, %f439;
	sub.f32 	%f442, %f824, %f441;
	mul.f32 	%f443, %f442, 0f3FB8AA3B;
	ex2.approx.f32 	%f444, %f443;
	sub.f32 	%f445, %f439, %f441;
	mul.f32 	%f446, %f445, 0f3FB8AA3B;
	ex2.approx.f32 	%f447, %f446;
	fma.rn.f32 	%f448, %f825, %f444, %f447;
	max.f32 	%f449, %f441, %f440;
	sub.f32 	%f450, %f441, %f449;
	mul.f32 	%f451, %f450, 0f3FB8AA3B;
	ex2.approx.f32 	%f452, %f451;
	sub.f32 	%f453, %f440, %f449;
	mul.f32 	%f454, %f453, 0f3FB8AA3B;
	ex2.approx.f32 	%f455, %f454;
	fma.rn.f32 	%f456, %f448, %f452, %f455;
	ld.shared.u32 	%r898, [%r895+4];
	mov.b32 	{%rs73, %rs74}, %r898;
	// begin inline asm
	{  cvt.f32.f16 %f437, %rs73;}

	// end inline asm
	mul.f32 	%f457, %f69, %f437;
	// begin inline asm
	{  cvt.f32.f16 %f438, %rs74;}

	// end inline asm
	mul.f32 	%f458, %f69, %f438;
	st.local.v2.f32 	[%rd128+8], {%f457, %f458};
	max.f32 	%f459, %f449, %f457;
	sub.f32 	%f460, %f449, %f459;
	mul.f32 	%f461, %f460, 0f3FB8AA3B;
	ex2.approx.f32 	%f462, %f461;
	sub.f32 	%f463, %f457, %f459;
	mul.f32 	%f464, %f463, 0f3FB8AA3B;
	ex2.approx.f32 	%f465, %f464;
	fma.rn.f32 	%f466, %f456, %f462, %f465;
	max.f32 	%f824, %f459, %f458;
	sub.f32 	%f467, %f459, %f824;
	mul.f32 	%f468, %f467, 0f3FB8AA3B;
	ex2.approx.f32 	%f469, %f468;
	sub.f32 	%f470, %f458, %f824;
	mul.f32 	%f471, %f470, 0f3FB8AA3B;
	ex2.approx.f32 	%f472, %f471;
	fma.rn.f32 	%f825, %f466, %f469, %f472;
	add.s32 	%r1471, %r1471, 2;
$L__BB4_153:
	setp.eq.s32 	%p79, %r44, 0;
	@%p79 bra 	$L__BB4_155;
	shl.b32 	%r899, %r1471, 2;
	add.s32 	%r900, %r156, %r899;
	ld.shared.u32 	%r901, [%r900];
	mov.b32 	{%rs75, %rs76}, %r901;
	// begin inline asm
	{  cvt.f32.f16 %f473, %rs75;}

	// end inline asm
	mul.f32 	%f475, %f69, %f473;
	shl.b32 	%r902, %r1471, 1;
	mul.wide.u32 	%rd129, %r902, 4;
	add.s64 	%rd130, %rd2, %rd129;
	// begin inline asm
	{  cvt.f32.f16 %f474, %rs76;}

	// end inline asm
	mul.f32 	%f476, %f69, %f474;
	st.local.v2.f32 	[%rd130], {%f475, %f476};
	max.f32 	%f477, %f824, %f475;
	sub.f32 	%f478, %f824, %f477;
	mul.f32 	%f479, %f478, 0f3FB8AA3B;
	ex2.approx.f32 	%f480, %f479;
	sub.f32 	%f481, %f475, %f477;
	mul.f32 	%f482, %f481, 0f3FB8AA3B;
	ex2.approx.f32 	%f483, %f482;
	fma.rn.f32 	%f484, %f825, %f480, %f483;
	max.f32 	%f824, %f477, %f476;
	sub.f32 	%f485, %f477, %f824;
	mul.f32 	%f486, %f485, 0f3FB8AA3B;
	ex2.approx.f32 	%f487, %f486;
	sub.f32 	%f488, %f476, %f824;
	mul.f32 	%f489, %f488, 0f3FB8AA3B;
	ex2.approx.f32 	%f490, %f489;
	fma.rn.f32 	%f825, %f484, %f487, %f490;
$L__BB4_155:
	setp.lt.s32 	%p80, %r316, 2;
	ld.shared.f32 	%f491, [%r154];
	max.f32 	%f19, %f491, %f824;
	@%p80 bra 	$L__BB4_167;
	setp.lt.u32 	%p81, %r34, 7;
	mov.b32 	%r1474, 0;
	@%p81 bra 	$L__BB4_159;
	mov.b32 	%r1472, 0;
$L__BB4_158:
	.pragma "nounroll";
	shl.b32 	%r913, %r1472, 1;
	mul.wide.u32 	%rd131, %r913, 4;
	add.s64 	%rd132, %rd2, %rd131;
	ld.local.v4.f32 	{%f508, %f509, %f510, %f511}, [%rd132];
	sub.f32 	%f512, %f508, %f19;
	mul.f32 	%f513, %f512, 0f3FB8AA3B;
	ex2.approx.f32 	%f492, %f513;
	sub.f32 	%f514, %f509, %f19;
	mul.f32 	%f515, %f514, 0f3FB8AA3B;
	ex2.approx.f32 	%f493, %f515;
	// begin inline asm
	{ cvt.rn.f16x2.f32 %r905, %f493, %f492; }

	// end inline asm
	shl.b32 	%r914, %r1472, 2;
	add.s32 	%r915, %r156, %r914;
	st.shared.u32 	[%r915], %r905;
	sub.f32 	%f516, %f510, %f19;
	mul.f32 	%f517, %f516, 0f3FB8AA3B;
	ex2.approx.f32 	%f494, %f517;
	sub.f32 	%f518, %f511, %f19;
	mul.f32 	%f519, %f518, 0f3FB8AA3B;
	ex2.approx.f32 	%f495, %f519;
	// begin inline asm
	{ cvt.rn.f16x2.f32 %r906, %f495, %f494; }

	// end inline asm
	st.shared.u32 	[%r915+4], %r906;
	ld.local.v4.f32 	{%f520, %f521, %f522, %f523}, [%rd132+16];
	sub.f32 	%f524, %f520, %f19;
	mul.f32 	%f525, %f524, 0f3FB8AA3B;
	ex2.approx.f32 	%f496, %f525;
	sub.f32 	%f526, %f521, %f19;
	mul.f32 	%f527, %f526, 0f3FB8AA3B;
	ex2.approx.f32 	%f497, %f527;
	// begin inline asm
	{ cvt.rn.f16x2.f32 %r907, %f497, %f496; }

	// end inline asm
	st.shared.u32 	[%r915+8], %r907;
	sub.f32 	%f528, %f522, %f19;
	mul.f32 	%f529, %f528, 0f3FB8AA3B;
	ex2.approx.f32 	%f498, %f529;
	sub.f32 	%f530, %f523, %f19;
	mul.f32 	%f531, %f530, 0f3FB8AA3B;
	ex2.approx.f32 	%f499, %f531;
	// begin inline asm
	{ cvt.rn.f16x2.f32 %r908, %f499, %f498; }

	// end inline asm
	st.shared.u32 	[%r915+12], %r908;
	ld.local.v4.f32 	{%f532, %f533, %f534, %f535}, [%rd132+32];
	sub.f32 	%f536, %f532, %f19;
	mul.f32 	%f537, %f536, 0f3FB8AA3B;
	ex2.approx.f32 	%f500, %f537;
	sub.f32 	%f538, %f533, %f19;
	mul.f32 	%f539, %f538, 0f3FB8AA3B;
	ex2.approx.f32 	%f501, %f539;
	// begin inline asm
	{ cvt.rn.f16x2.f32 %r909, %f501, %f500; }

	// end inline asm
	st.shared.u32 	[%r915+16], %r909;
	sub.f32 	%f540, %f534, %f19;
	mul.f32 	%f541, %f540, 0f3FB8AA3B;
	ex2.approx.f32 	%f502, %f541;
	sub.f32 	%f542, %f535, %f19;
	mul.f32 	%f543, %f542, 0f3FB8AA3B;
	ex2.approx.f32 	%f503, %f543;
	// begin inline asm
	{ cvt.rn.f16x2.f32 %r910, %f503, %f502; }

	// end inline asm
	st.shared.u32 	[%r915+20], %r910;
	ld.local.v4.f32 	{%f544, %f545, %f546, %f547}, [%rd132+48];
	sub.f32 	%f548, %f544, %f19;
	mul.f32 	%f549, %f548, 0f3FB8AA3B;
	ex2.approx.f32 	%f504, %f549;
	sub.f32 	%f550, %f545, %f19;
	mul.f32 	%f551, %f550, 0f3FB8AA3B;
	ex2.approx.f32 	%f505, %f551;
	// begin inline asm
	{ cvt.rn.f16x2.f32 %r911, %f505, %f504; }

	// end inline asm
	st.shared.u32 	[%r915+24], %r911;
	sub.f32 	%f552, %f546, %f19;
	mul.f32 	%f553, %f552, 0f3FB8AA3B;
	ex2.approx.f32 	%f506, %f553;
	sub.f32 	%f554, %f547, %f19;
	mul.f32 	%f555, %f554, 0f3FB8AA3B;
	ex2.approx.f32 	%f507, %f555;
	// begin inline asm
	{ cvt.rn.f16x2.f32 %r912, %f507, %f506; }

	// end inline asm
	st.shared.u32 	[%r915+28], %r912;
	add.s32 	%r1472, %r1472, 8;
	setp.ne.s32 	%p82, %r1472, %r45;
	mov.u32 	%r1474, %r45;
	@%p82 bra 	$L__BB4_158;
$L__BB4_159:
	setp.eq.s32 	%p83, %r36, 0;
	@%p83 bra 	$L__BB4_167;
	add.s32 	%r916, %r36, -1;
	setp.lt.u32 	%p84, %r916, 3;
	@%p84 bra 	$L__BB4_162;
	shl.b32 	%r921, %r1474, 1;
	mul.wide.u32 	%rd133, %r921, 4;
	add.s64 	%rd134, %rd2, %rd133;
	ld.local.v2.f32 	{%f564, %f565}, [%rd134];
	sub.f32 	%f566, %f564, %f19;
	mul.f32 	%f567, %f566, 0f3FB8AA3B;
	ex2.approx.f32 	%f556, %f567;
	sub.f32 	%f568, %f565, %f19;
	mul.f32 	%f569, %f568, 0f3FB8AA3B;
	ex2.approx.f32 	%f557, %f569;
	// begin inline asm
	{ cvt.rn.f16x2.f32 %r917, %f557, %f556; }

	// end inline asm
	shl.b32 	%r922, %r1474, 2;
	add.s32 	%r923, %r156, %r922;
	st.shared.u32 	[%r923], %r917;
	ld.local.v2.f32 	{%f570, %f571}, [%rd134+8];
	sub.f32 	%f572, %f570, %f19;
	mul.f32 	%f573, %f572, 0f3FB8AA3B;
	ex2.approx.f32 	%f558, %f573;
	sub.f32 	%f574, %f571, %f19;
	mul.f32 	%f575, %f574, 0f3FB8AA3B;
	ex2.approx.f32 	%f559, %f575;
	// begin inline asm
	{ cvt.rn.f16x2.f32 %r918, %f559, %f558; }

	// end inline asm
	st.shared.u32 	[%r923+4], %r918;
	ld.local.v2.f32 	{%f576, %f577}, [%rd134+16];
	sub.f32 	%f578, %f576, %f19;
	mul.f32 	%f579, %f578, 0f3FB8AA3B;
	ex2.approx.f32 	%f560, %f579;
	sub.f32 	%f580, %f577, %f19;
	mul.f32 	%f581, %f580, 0f3FB8AA3B;
	ex2.approx.f32 	%f561, %f581;
	// begin inline asm
	{ cvt.rn.f16x2.f32 %r919, %f561, %f560; }

	// end inline asm
	st.shared.u32 	[%r923+8], %r919;
	ld.local.v2.f32 	{%f582, %f583}, [%rd134+24];
	sub.f32 	%f584, %f582, %f19;
	mul.f32 	%f585, %f584, 0f3FB8AA3B;
	ex2.approx.f32 	%f562, %f585;
	sub.f32 	%f586, %f583, %f19;
	mul.f32 	%f587, %f586, 0f3FB8AA3B;
	ex2.approx.f32 	%f563, %f587;
	// begin inline asm
	{ cvt.rn.f16x2.f32 %r920, %f563, %f562; }

	// end inline asm
	st.shared.u32 	[%r923+12], %r920;
	add.s32 	%r1474, %r1474, 4;
$L__BB4_162:
	setp.eq.s32 	%p85, %r35, 0;
	@%p85 bra 	$L__BB4_167;
	setp.eq.s32 	%p86, %r35, 1;
	@%p86 bra 	$L__BB4_165;
	shl.b32 	%r926, %r1474, 1;
	mul.wide.u32 	%rd135, %r926, 4;
	add.s64 	%rd136, %rd2, %rd135;
	ld.local.v2.f32 	{%f592, %f593}, [%rd136];
	sub.f32 	%f594, %f592, %f19;
	mul.f32 	%f595, %f594, 0f3FB8AA3B;
	ex2.approx.f32 	%f588, %f595;
	sub.f32 	%f596, %f593, %f19;
	mul.f32 	%f597, %f596, 0f3FB8AA3B;
	ex2.approx.f32 	%f589, %f597;
	// begin inline asm
	{ cvt.rn.f16x2.f32 %r924, %f589, %f588; }

	// end inline asm
	shl.b32 	%r927, %r1474, 2;
	add.s32 	%r928, %r156, %r927;
	st.shared.u32 	[%r928], %r924;
	add.s32 	%r929, %r926, 2;
	mul.wide.u32 	%rd137, %r929, 4;
	add.s64 	%rd138, %rd2, %rd137;
	ld.local.v2.f32 	{%f598, %f599}, [%rd138];
	sub.f32 	%f600, %f598, %f19;
	mul.f32 	%f601, %f600, 0f3FB8AA3B;
	ex2.approx.f32 	%f590, %f601;
	sub.f32 	%f602, %f599, %f19;
	mul.f32 	%f603, %f602, 0f3FB8AA3B;
	ex2.approx.f32 	%f591, %f603;
	// begin inline asm
	{ cvt.rn.f16x2.f32 %r925, %f591, %f590; }

	// end inline asm
	st.shared.u32 	[%r928+4], %r925;
	add.s32 	%r1474, %r1474, 2;
$L__BB4_165:
	setp.eq.s32 	%p87, %r44, 0;
	@%p87 bra 	$L__BB4_167;
	shl.b32 	%r931, %r1474, 1;
	mul.wide.u32 	%rd139, %r931, 4;
	add.s64 	%rd140, %rd2, %rd139;
	ld.local.v2.f32 	{%f606, %f607}, [%rd140];
	sub.f32 	%f608, %f606, %f19;
	mul.f32 	%f609, %f608, 0f3FB8AA3B;
	ex2.approx.f32 	%f604, %f609;
	sub.f32 	%f610, %f607, %f19;
	mul.f32 	%f611, %f610, 0f3FB8AA3B;
	ex2.approx.f32 	%f605, %f611;
	// begin inline asm
	{ cvt.rn.f16x2.f32 %r930, %f605, %f604; }

	// end inline asm
	shl.b32 	%r932, %r1474, 2;
	add.s32 	%r933, %r156, %r932;
	st.shared.u32 	[%r933], %r930;
$L__BB4_167:
	ld.shared.f32 	%f612, [%r155];
	ld.shared.f32 	%f613, [%r154];
	sub.f32 	%f614, %f613, %f19;
	mul.f32 	%f615, %f614, 0f3FB8AA3B;
	ex2.approx.f32 	%f616, %f615;
	sub.f32 	%f617, %f824, %f19;
	mul.f32 	%f618, %f617, 0f3FB8AA3B;
	ex2.approx.f32 	%f619, %f618;
	mul.f32 	%f620, %f825, %f619;
	fma.rn.f32 	%f621, %f612, %f616, %f620;
	st.shared.f32 	[%r152], %f613;
	ld.shared.f32 	%f622, [%r155];
	st.shared.f32 	[%r153], %f622;
	st.shared.f32 	[%r154], %f19;
	st.shared.f32 	[%r155], %f621;
$L__BB4_168:
	setp.lt.s32 	%p88, %r315, 1;
	// begin inline asm
	cp.async.wait_group 0;
	// end inline asm
	bar.sync 	0;
	@%p88 bra 	$L__BB4_186;
	setp.lt.s32 	%p89, %r320, 1;
	@%p89 bra 	$L__BB4_186;
	mov.f32 	%f623, 0f00000000;
	// begin inline asm
	{  cvt.rn.f16.f32 %rs77, %f623;}

	// end inline asm
	mov.b32 	%r189, {%rs77, %rs77};
	mov.b32 	%r1484, 0;
$L__BB4_171:
	setp.eq.s32 	%p90, %r1429, 0;
	shr.u32 	%r935, %r2, 1;
	and.b32  	%r936, %r935, 496;
	add.s32 	%r937, %r1484, %r936;
	mul.lo.s32 	%r191, %r937, %r13;
	mul.lo.s32 	%r192, %r937, %r11;
	@%p90 bra 	$L__BB4_188;
	and.b32  	%r941, %r2, 31;
	shr.u32 	%r942, %r941, 2;
	add.s32 	%r943, %r937, %r942;
	shl.b32 	%r944, %r943, 2;
	add.s32 	%r198, %r31, %r944;
	add.s32 	%r199, %r32, %r944;
	setp.lt.s32 	%p91, %r316, 1;
	@%p91 bra 	$L__BB4_209;
	mov.b32 	%r1493, 0;
$L__BB4_174:
	setp.lt.u32 	%p95, %r316, 49;
	mov.b32 	%r1508, 0;
	mov.u32 	%r1512, %r189;
	mov.u32 	%r1511, %r189;
	mov.u32 	%r1510, %r189;
	mov.u32 	%r1509, %r189;
	@%p95 bra 	$L__BB4_177;
	mov.b32 	%r1508, 0;
	mov.u32 	%r1512, %r189;
	mov.u32 	%r1511, %r189;
	mov.u32 	%r1510, %r189;
	mov.u32 	%r1509, %r189;
	mov.u32 	%r1499, %r1508;
$L__BB4_176:
	add.s32 	%r996, %r1508, %r191;
	shl.b32 	%r997, %r996, 1;
	add.s32 	%r998, %r20, %r997;
	wmma.load.a.sync.aligned.row.m16n16k16.shared.f16 	{%r999, %r1000, %r1001, %r1002, %r1003, %r1004, %r1005, %r1006}, [%r998], %r13;
	mad.lo.s32 	%r1007, %r1508, %r11, %r1493;
	shl.b32 	%r1008, %r1007, 1;
	add.s32 	%r1009, %r19, %r1008;
	wmma.load.b.sync.aligned.row.m16n16k16.shared.f16 	{%r1010, %r1011, %r1012, %r1013, %r1014, %r1015, %r1016, %r1017}, [%r1009], %r11;
	wmma.mma.sync.aligned.row.row.m16n16k16.f16.f16 {%r1018, %r1019, %r1020, %r1021}, {%r999, %r1000, %r1001, %r1002, %r1003, %r1004, %r1005, %r1006}, {%r1010, %r1011, %r1012, %r1013, %r1014, %r1015, %r1016, %r1017}, {%r1509, %r1510, %r1511, %r1512};
	add.s32 	%r1022, %r998, 32;
	wmma.load.a.sync.aligned.row.m16n16k16.shared.f16 	{%r1023, %r1024, %r1025, %r1026, %r1027, %r1028, %r1029, %r1030}, [%r1022], %r13;
	shl.b32 	%r1031, %r11, 5;
	add.s32 	%r1032, %r1009, %r1031;
	wmma.load.b.sync.aligned.row.m16n16k16.shared.f16 	{%r1033, %r1034, %r1035, %r1036, %r1037, %r1038, %r1039, %r1040}, [%r1032], %r11;
	wmma.mma.sync.aligned.row.row.m16n16k16.f16.f16 {%r1041, %r1042, %r1043, %r1044}, {%r1023, %r1024, %r1025, %r1026, %r1027, %r1028, %r1029, %r1030}, {%r1033, %r1034, %r1035, %r1036, %r1037, %r1038, %r1039, %r1040}, {%r1018, %r1019, %r1020, %r1021};
	add.s32 	%r1045, %r998, 64;
	wmma.load.a.sync.aligned.row.m16n16k16.shared.f16 	{%r1046, %r1047, %r1048, %r1049, %r1050, %r1051, %r1052, %r1053}, [%r1045], %r13;
	shl.b32 	%r1054, %r11, 6;
	add.s32 	%r1055, %r1009, %r1054;
	wmma.load.b.sync.aligned.row.m16n16k16.shared.f16 	{%r1056, %r1057, %r1058, %r1059, %r1060, %r1061, %r1062, %r1063}, [%r1055], %r11;
	wmma.mma.sync.aligned.row.row.m16n16k16.f16.f16 {%r1064, %r1065, %r1066, %r1067}, {%r1046, %r1047, %r1048, %r1049, %r1050, %r1051, %r1052, %r1053}, {%r1056, %r1057, %r1058, %r1059, %r1060, %r1061, %r1062, %r1063}, {%r1041, %r1042, %r1043, %r1044};
	add.s32 	%r1068, %r998, 96;
	wmma.load.a.sync.aligned.row.m16n16k16.shared.f16 	{%r1069, %r1070, %r1071, %r1072, %r1073, %r1074, %r1075, %r1076}, [%r1068], %r13;
	add.s32 	%r1077, %r1055, %r1031;
	wmma.load.b.sync.aligned.row.m16n16k16.shared.f16 	{%r1078, %r1079, %r1080, %r1081, %r1082, %r1083, %r1084, %r1085}, [%r1077], %r11;
	wmma.mma.sync.aligned.row.row.m16n16k16.f16.f16 {%r1509, %r1510, %r1511, %r1512}, {%r1069, %r1070, %r1071, %r1072, %r1073, %r1074, %r1075, %r1076}, {%r1078, %r1079, %r1080, %r1081, %r1082, %r1083, %r1084, %r1085}, {%r1064, %r1065, %r1066, %r1067};
	add.s32 	%r1508, %r1508, 64;
	add.s32 	%r1499, %r1499, 4;
	setp.ne.s32 	%p96, %r1499, %r47;
	@%p96 bra 	$L__BB4_176;
$L__BB4_177:
	setp.eq.s32 	%p97, %r38, 0;
	@%p97 bra 	$L__BB4_181;
	setp.eq.s32 	%p98, %r38, 1;
	add.s32 	%r1086, %r1508, %r191;
	shl.b32 	%r1087, %r1086, 1;
	add.s32 	%r235, %r20, %r1087;
	wmma.load.a.sync.aligned.row.m16n16k16.shared.f16 	{%r1088, %r1089, %r1090, %r1091, %r1092, %r1093, %r1094, %r1095}, [%r235], %r13;
	mad.lo.s32 	%r1096, %r1508, %r11, %r1493;
	shl.b32 	%r1097, %r1096, 1;
	add.s32 	%r236, %r19, %r1097;
	wmma.load.b.sync.aligned.row.m16n16k16.shared.f16 	{%r1098, %r1099, %r1100, %r1101, %r1102, %r1103, %r1104, %r1105}, [%r236], %r11;
	wmma.mma.sync.aligned.row.row.m16n16k16.f16.f16 {%r1509, %r1510, %r1511, %r1512}, {%r1088, %r1089, %r1090, %r1091, %r1092, %r1093, %r1094, %r1095}, {%r1098, %r1099, %r1100, %r1101, %r1102, %r1103, %r1104, %r1105}, {%r1509, %r1510, %r1511, %r1512};
	@%p98 bra 	$L__BB4_181;
	setp.eq.s32 	%p99, %r38, 2;
	add.s32 	%r1106, %r235, 32;
	wmma.load.a.sync.aligned.row.m16n16k16.shared.f16 	{%r1107, %r1108, %r1109, %r1110, %r1111, %r1112, %r1113, %r1114}, [%r1106], %r13;
	shl.b32 	%r1115, %r11, 5;
	add.s32 	%r1116, %r236, %r1115;
	wmma.load.b.sync.aligned.row.m16n16k16.shared.f16 	{%r1117, %r1118, %r1119, %r1120, %r1121, %r1122, %r1123, %r1124}, [%r1116], %r11;
	wmma.mma.sync.aligned.row.row.m16n16k16.f16.f16 {%r1509, %r1510, %r1511, %r1512}, {%r1107, %r1108, %r1109, %r1110, %r1111, %r1112, %r1113, %r1114}, {%r1117, %r1118, %r1119, %r1120, %r1121, %r1122, %r1123, %r1124}, {%r1509, %r1510, %r1511, %r1512};
	@%p99 bra 	$L__BB4_181;
	add.s32 	%r1125, %r235, 64;
	wmma.load.a.sync.aligned.row.m16n16k16.shared.f16 	{%r1126, %r1127, %r1128, %r1129, %r1130, %r1131, %r1132, %r1133}, [%r1125], %r13;
	shl.b32 	%r1134, %r11, 6;
	add.s32 	%r1135, %r236, %r1134;
	wmma.load.b.sync.aligned.row.m16n16k16.shared.f16 	{%r1136, %r1137, %r1138, %r1139, %r1140, %r1141, %r1142, %r1143}, [%r1135], %r11;
	wmma.mma.sync.aligned.row.row.m16n16k16.f16.f16 {%r1509, %r1510, %r1511, %r1512}, {%r1126, %r1127, %r1128, %r1129, %r1130, %r1131, %r1132, %r1133}, {%r1136, %r1137, %r1138, %r1139, %r1140, %r1141, %r1142, %r1143}, {%r1509, %r1510, %r1511, %r1512};
$L__BB4_181:
	add.s32 	%r1144, %r1493, %r192;
	shl.b32 	%r1145, %r1144, 1;
	add.s32 	%r1146, %r21, %r1145;
	wmma.load.c.sync.aligned.row.m16n16k16.shared.f16 	{%r1147, %r1148, %r1149, %r1150}, [%r1146], %r11;
	ld.shared.f32 	%f708, [%r198];
	ld.shared.f32 	%f709, [%r199];
	sub.f32 	%f710, %f708, %f709;
	fma.rn.f32 	%f711, %f710, 0f3BBB989D, 0f3F000000;
	cvt.sat.f32.f32 	%f712, %f711;
	mov.f32 	%f713, 0f4B400001;
	mov.f32 	%f714, 0f437C0000;
	fma.rm.f32 	%f715, %f712, %f714, %f713;
	add.f32 	%f716, %f715, 0fCB40007F;
	neg.f32 	%f717, %f716;
	fma.rn.f32 	%f718, %f710, 0f3FB8AA3B, %f717;
	fma.rn.f32 	%f719, %f710, 0f32A57060, %f718;
	mov.b32 	%r1151, %f715;
	shl.b32 	%r1152, %r1151, 23;
	mov.b32 	%f720, %r1152;
	ex2.approx.ftz.f32 	%f721, %f719;
	mul.f32 	%f706, %f721, %f720;
	mov.b32 	{%rs233, %rs239}, %r1509;
	mov.b32 	{%rs230, %rs236}, %r1147;
	// begin inline asm
	{  cvt.rn.f16.f32 %rs228, %f706;}

	// end inline asm
	// begin inline asm
	{mul.f16 %rs229,%rs230,%rs228;
}
	// end inline asm
	// begin inline asm
	{add.f16 %rs232,%rs233,%rs229;
}
	// end inline asm
	// begin inline asm
	{mul.f16 %rs235,%rs236,%rs228;
}
	// end inline asm
	// begin inline asm
	{add.f16 %rs238,%rs239,%rs235;
}
	// end inline asm
	mov.b32 	%r1153, {%rs232, %rs238};
	mov.b32 	{%rs245, %rs251}, %r1511;
	mov.b32 	{%rs242, %rs248}, %r1149;
	// begin inline asm
	{mul.f16 %rs241,%rs242,%rs228;
}
	// end inline asm
	// begin inline asm
	{add.f16 %rs244,%rs245,%rs241;
}
	// end inline asm
	// begin inline asm
	{mul.f16 %rs247,%rs248,%rs228;
}
	// end inline asm
	// begin inline asm
	{add.f16 %rs250,%rs251,%rs247;
}
	// end inline asm
	mov.b32 	%r1154, {%rs244, %rs250};
	ld.shared.f32 	%f722, [%r198+32];
	ld.shared.f32 	%f723, [%r199+32];
	sub.f32 	%f724, %f722, %f723;
	fma.rn.f32 	%f725, %f724, 0f3BBB989D, 0f3F000000;
	cvt.sat.f32.f32 	%f726, %f725;
	fma.rm.f32 	%f727, %f726, %f714, %f713;
	add.f32 	%f728, %f727, 0fCB40007F;
	neg.f32 	%f729, %f728;
	fma.rn.f32 	%f730, %f724, 0f3FB8AA3B, %f729;
	fma.rn.f32 	%f731, %f724, 0f32A57060, %f730;
	mov.b32 	%r1155, %f727;
	shl.b32 	%r1156, %r1155, 23;
	mov.b32 	%f732, %r1156;
	ex2.approx.ftz.f32 	%f733, %f731;
	mul.f32 	%f707, %f733, %f732;
	mov.b32 	{%rs258, %rs264}, %r1510;
	mov.b32 	{%rs255, %rs261}, %r1148;
	// begin inline asm
	{  cvt.rn.f16.f32 %rs253, %f707;}

	// end inline asm
	// begin inline asm
	{mul.f16 %rs254,%rs255,%rs253;
}
	// end inline asm
	// begin inline asm
	{add.f16 %rs257,%rs258,%rs254;
}
	// end inline asm
	// begin inline asm
	{mul.f16 %rs260,%rs261,%rs253;
}
	// end inline asm
	// begin inline asm
	{add.f16 %rs263,%rs264,%rs260;
}
	// end inline asm
	mov.b32 	%r1157, {%rs257, %rs263};
	mov.b32 	{%rs270, %rs276}, %r1512;
	mov.b32 	{%rs267, %rs273}, %r1150;
	// begin inline asm
	{mul.f16 %rs266,%rs267,%rs253;
}
	// end inline asm
	// begin inline asm
	{add.f16 %rs269,%rs270,%rs266;
}
	// end inline asm
	// begin inline asm
	{mul.f16 %rs272,%rs273,%rs253;
}
	// end inline asm
	// begin inline asm
	{add.f16 %rs275,%rs276,%rs272;
}
	// end inline asm
	mov.b32 	%r1158, {%rs269, %rs275};
	wmma.store.d.sync.aligned.row.m16n16k16.shared.f16 	[%r1146], {%r1153, %r1157, %r1154, %r1158}, %r11;
	add.s32 	%r1493, %r1493, 16;
	setp.lt.s32 	%p100, %r1493, %r320;
	@%p100 bra 	$L__BB4_174;
	bra.uni 	$L__BB4_185;
$L__BB4_182:
	add.s32 	%r947, %r1487, %r192;
	shl.b32 	%r948, %r947, 1;
	add.s32 	%r949, %r21, %r948;
	wmma.load.c.sync.aligned.row.m16n16k16.shared.f16 	{%r950, %r951, %r952, %r953}, [%r949], %r11;
	ld.shared.f32 	%f628, [%r198];
	ld.shared.f32 	%f629, [%r199];
	sub.f32 	%f630, %f628, %f629;
	fma.rn.f32 	%f631, %f630, 0f3BBB989D, 0f3F000000;
	cvt.sat.f32.f32 	%f632, %f631;
	mov.f32 	%f633, 0f4B400001;
	mov.f32 	%f634, 0f437C0000;
	fma.rm.f32 	%f635, %f632, %f634, %f633;
	add.f32 	%f636, %f635, 0fCB40007F;
	neg.f32 	%f637, %f636;
	fma.rn.f32 	%f638, %f630, 0f3FB8AA3B, %f637;
	fma.rn.f32 	%f639, %f630, 0f32A57060, %f638;
	mov.b32 	%r954, %f635;
	shl.b32 	%r955, %r954, 23;
	mov.b32 	%f640, %r955;
	ex2.approx.ftz.f32 	%f641, %f639;
	mul.f32 	%f624, %f641, %f640;
	mov.b32 	{%rs80, %rs86}, %r950;
	// begin inline asm
	{  cvt.rn.f16.f32 %rs78, %f624;}

	// end inline asm
	// begin inline asm
	{mul.f16 %rs79,%rs80,%rs78;
}
	// end inline asm
	// begin inline asm
	{add.f16 %rs82,%rs77,%rs79;
}
	// end inline asm
	// begin inline asm
	{mul.f16 %rs85,%rs86,%rs78;
}
	// end inline asm
	// begin inline asm
	{add.f16 %rs88,%rs77,%rs85;
}
	// end inline asm
	mov.b32 	%r956, {%rs82, %rs88};
	mov.b32 	{%rs92, %rs98}, %r952;
	// begin inline asm
	{mul.f16 %rs91,%rs92,%rs78;
}
	// end inline asm
	// begin inline asm
	{add.f16 %rs94,%rs77,%rs91;
}
	// end inline asm
	// begin inline asm
	{mul.f16 %rs97,%rs98,%rs78;
}
	// end inline asm
	// begin inline asm
	{add.f16 %rs100,%rs77,%rs97;
}
	// end inline asm
	mov.b32 	%r957, {%rs94, %rs100};
	ld.shared.f32 	%f642, [%r198+32];
	ld.shared.f32 	%f643, [%r199+32];
	sub.f32 	%f644, %f642, %f643;
	fma.rn.f32 	%f645, %f644, 0f3BBB989D, 0f3F000000;
	cvt.sat.f32.f32 	%f646, %f645;
	fma.rm.f32 	%f647, %f646, %f634, %f633;
	add.f32 	%f648, %f647, 0fCB40007F;
	neg.f32 	%f649, %f648;
	fma.rn.f32 	%f650, %f644, 0f3FB8AA3B, %f649;
	fma.rn.f32 	%f651, %f644, 0f32A57060, %f650;
	mov.b32 	%r958, %f647;
	shl.b32 	%r959, %r958, 23;
	mov.b32 	%f652, %r959;
	ex2.approx.ftz.f32 	%f653, %f651;
	mul.f32 	%f625, %f653, %f652;
	mov.b32 	{%rs105, %rs111}, %r951;
	// begin inline asm
	{  cvt.rn.f16.f32 %rs103, %f625;}

	// end inline asm
	// begin inline asm
	{mul.f16 %rs104,%rs105,%rs103;
}
	// end inline asm
	// begin inline asm
	{add.f16 %rs107,%rs77,%rs104;
}
	// end inline asm
	// begin inline asm
	{mul.f16 %rs110,%rs111,%rs103;
}
	// end inline asm
	// begin inline asm
	{add.f16 %rs113,%rs77,%rs110;
}
	// end inline asm
	mov.b32 	%r960, {%rs107, %rs113};
	mov.b32 	{%rs117, %rs123}, %r953;
	// begin inline asm
	{mul.f16 %rs116,%rs117,%rs103;
}
	// end inline asm
	// begin inline asm
	{add.f16 %rs119,%rs77,%rs116;
}
	// end inline asm
	// begin inline asm
	{mul.f16 %rs122,%rs123,%rs103;
}
	// end inline asm
	// begin inline asm
	{add.f16 %rs125,%rs77,%rs122;
}
	// end inline asm
	mov.b32 	%r961, {%rs119, %rs125};
	wmma.store.d.sync.aligned.row.m16n16k16.shared.f16 	[%r949], {%r956, %r960, %r957, %r961}, %r11;
	add.s32 	%r962, %r949, 32;
	wmma.load.c.sync.aligned.row.m16n16k16.shared.f16 	{%r963, %r964, %r965, %r966}, [%r962], %r11;
	ld.shared.f32 	%f654, [%r198];
	ld.shared.f32 	%f655, [%r199];
	sub.f32 	%f656, %f654, %f655;
	fma.rn.f32 	%f657, %f656, 0f3BBB989D, 0f3F000000;
	cvt.sat.f32.f32 	%f658, %f657;
	fma.rm.f32 	%f659, %f658, %f634, %f633;
	add.f32 	%f660, %f659, 0fCB40007F;
	neg.f32 	%f661, %f660;
	fma.rn.f32 	%f662, %f656, 0f3FB8AA3B, %f661;
	fma.rn.f32 	%f663, %f656, 0f32A57060, %f662;
	mov.b32 	%r967, %f659;
	shl.b32 	%r968, %r967, 23;
	mov.b32 	%f664, %r968;
	ex2.approx.ftz.f32 	%f665, %f663;
	mul.f32 	%f626, %f665, %f664;
	mov.b32 	{%rs130, %rs136}, %r963;
	// begin inline asm
	{  cvt.rn.f16.f32 %rs128, %f626;}

	// end inline asm
	// begin inline asm
	{mul.f16 %rs129,%rs130,%rs128;
}
	// end inline asm
	// begin inline asm
	{add.f16 %rs132,%rs77,%rs129;
}
	// end inline asm
	// begin inline asm
	{mul.f16 %rs135,%rs136,%rs128;
}
	// end inline asm
	// begin inline asm
	{add.f16 %rs138,%rs77,%rs135;
}
	// end inline asm
	mov.b32 	%r969, {%rs132, %rs138};
	mov.b32 	{%rs142, %rs148}, %r965;
	// begin inline asm
	{mul.f16 %rs141,%rs142,%rs128;
}
	// end inline asm
	// begin inline asm
	{add.f16 %rs144,%rs77,%rs141;
}
	// end inline asm
	// begin inline asm
	{mul.f16 %rs147,%rs148,%rs128;
}
	// end inline asm
	// begin inline asm
	{add.f16 %rs150,%rs77,%rs147;
}
	// end inline asm
	mov.b32 	%r970, {%rs144, %rs150};
	ld.shared.f32 	%f666, [%r198+32];
	ld.shared.f32 	%f667, [%r199+32];
	sub.f32 	%f668, %f666, %f667;
	fma.rn.f32 	%f669, %f668, 0f3BBB989D, 0f3F000000;
	cvt.sat.f32.f32 	%f670, %f669;
	fma.rm.f32 	%f671, %f670, %f634, %f633;
	add.f32 	%f672, %f671, 0fCB40007F;
	neg.f32 	%f673, %f672;
	fma.rn.f32 	%f674, %f668, 0f3FB8AA3B, %f673;
	fma.rn.f32 	%f675, %f668, 0f32A57060, %f674;
	mov.b32 	%r971, %f671;
	shl.b32 	%r972, %r971, 23;
	mov.b32 	%f676, %r972;
	ex2.approx.ftz.f32 	%f677, %f675;
	mul.f32 	%f627, %f677, %f676;
	mov.b32 	{%rs155, %rs161}, %r964;
	// begin inline asm
	{  cvt.rn.f16.f32 %rs153, %f627;}

	// end inline asm
	// begin inline asm
	{mul.f16 %rs154,%rs155,%rs153;
}
	// end inline asm
	// begin inline asm
	{add.f16 %rs157,%rs77,%rs154;
}
	// end inline asm
	// begin inline asm
	{mul.f16 %rs160,%rs161,%rs153;
}
	// end inline asm
	// begin inline asm
	{add.f16 %rs163,%rs77,%rs160;
}
	// end inline asm
	mov.b32 	%r973, {%rs157, %rs163};
	mov.b32 	{%rs167, %rs173}, %r966;
	// begin inline asm
	{mul.f16 %rs166,%rs167,%rs153;
}
	// end inline asm
	// begin inline asm
	{add.f16 %rs169,%rs77,%rs166;
}
	// end inline asm
	// begin inline asm
	{mul.f16 %rs172,%rs173,%rs153;
}
	// end inline asm
	// begin inline asm
	{add.f16 %rs175,%rs77,%rs172;
}
	// end inline asm
	mov.b32 	%r974, {%rs169, %rs175};
	wmma.store.d.sync.aligned.row.m16n16k16.shared.f16 	[%r962], {%r969, %r973, %r970, %r974}, %r11;
	add.s32 	%r1487, %r1487, 32;
	add.s32 	%r1486, %r1486, 2;
	setp.ne.s32 	%p93, %r1486, %r46;
	@%p93 bra 	$L__BB4_182;
$L__BB4_183:
	add.s32 	%r975, %r320, -1;
	and.b32  	%r976, %r975, 16;
	setp.ne.s32 	%p94, %r976, 0;
	@%p94 bra 	$L__BB4_185;
	add.s32 	%r977, %r1487, %r192;
	shl.b32 	%r978, %r977, 1;
	add.s32 	%r979, %r21, %r978;
	wmma.load.c.sync.aligned.row.m16n16k16.shared.f16 	{%r980, %r981, %r982, %r983}, [%r979], %r11;
	ld.shared.f32 	%f680, [%r198];
	ld.shared.f32 	%f681, [%r199];
	sub.f32 	%f682, %f680, %f681;
	fma.rn.f32 	%f683, %f682, 0f3BBB989D, 0f3F000000;
	cvt.sat.f32.f32 	%f684, %f683;
	mov.f32 	%f685, 0f4B400001;
	mov.f32 	%f686, 0f437C0000;
	fma.rm.f32 	%f687, %f684, %f686, %f685;
	add.f32 	%f688, %f687, 0fCB40007F;
	neg.f32 	%f689, %f688;
	fma.rn.f32 	%f690, %f682, 0f3FB8AA3B, %f689;
	fma.rn.f32 	%f691, %f682, 0f32A57060, %f690;
	mov.b32 	%r984, %f687;
	shl.b32 	%r985, %r984, 23;
	mov.b32 	%f692, %r985;
	ex2.approx.ftz.f32 	%f693, %f691;
	mul.f32 	%f678, %f693, %f692;
	mov.b32 	{%rs180, %rs186}, %r980;
	// begin inline asm
	{  cvt.rn.f16.f32 %rs178, %f678;}

	// end inline asm
	// begin inline asm
	{mul.f16 %rs179,%rs180,%rs178;
}
	// end inline asm
	// begin inline asm
	{add.f16 %rs182,%rs77,%rs179;
}
	// end inline asm
	// begin inline asm
	{mul.f16 %rs185,%rs186,%rs178;
}
	// end inline asm
	// begin inline asm
	{add.f16 %rs188,%rs77,%rs185;
}
	// end inline asm
	mov.b32 	%r986, {%rs182, %rs188};
	mov.b32 	{%rs192, %rs198}, %r982;
	// begin inline asm
	{mul.f16 %rs191,%rs192,%rs178;
}
	// end inline asm
	// begin inline asm
	{add.f16 %rs194,%rs77,%rs191;
}
	// end inline asm
	// begin inline asm
	{mul.f16 %rs197,%rs198,%rs178;
}
	// end inline asm
	// begin inline asm
	{add.f16 %rs200,%rs77,%rs197;
}
	// end inline asm
	mov.b32 	%r987, {%rs194, %rs200};
	ld.shared.f32 	%f694, [%r198+32];
	ld.shared.f32 	%f695, [%r199+32];
	sub.f32 	%f696, %f694, %f695;
	fma.rn.f32 	%f697, %f696, 0f3BBB989D, 0f3F000000;
	cvt.sat.f32.f32 	%f698, %f697;
	fma.rm.f32 	%f699, %f698, %f686, %f685;
	add.f32 	%f700, %f699, 0fCB40007F;
	neg.f32 	%f701, %f700;
	fma.rn.f32 	%f702, %f696, 0f3FB8AA3B, %f701;
	fma.rn.f32 	%f703, %f696, 0f32A57060, %f702;
	mov.b32 	%r988, %f699;
	shl.b32 	%r989, %r988, 23;
	mov.b32 	%f704, %r989;
	ex2.approx.ftz.f32 	%f705, %f703;
	mul.f32 	%f679, %f705, %f704;
	mov.b32 	{%rs205, %rs211}, %r981;
	// begin inline asm
	{  cvt.rn.f16.f32 %rs203, %f679;}

	// end inline asm
	// begin inline asm
	{mul.f16 %rs204,%rs205,%rs203;
}
	// end inline asm
	// begin inline asm
	{add.f16 %rs207,%rs77,%rs204;
}
	// end inline asm
	// begin inline asm
	{mul.f16 %rs210,%rs211,%rs203;
}
	// end inline asm
	// begin inline asm
	{add.f16 %rs213,%rs77,%rs210;
}
	// end inline asm
	mov.b32 	%r990, {%rs207, %rs213};
	mov.b32 	{%rs217, %rs223}, %r983;
	// begin inline asm
	{mul.f16 %rs216,%rs217,%rs203;
}
	// end inline asm
	// begin inline asm
	{add.f16 %rs219,%rs77,%rs216;
}
	// end inline asm
	// begin inline asm
	{mul.f16 %rs222,%rs223,%rs203;
}
	// end inline asm
	// begin inline asm
	{add.f16 %rs225,%rs77,%rs222;
}
	// end inline asm
	mov.b32 	%r991, {%rs219, %rs225};
	wmma.store.d.sync.aligned.row.m16n16k16.shared.f16 	[%r979], {%r986, %r990, %r987, %r991}, %r11;
$L__BB4_185:
	add.s32 	%r1484, %r1484, 32;
	setp.lt.s32 	%p117, %r1484, %r315;
	@%p117 bra 	$L__BB4_171;
$L__BB4_186:
	bar.sync 	0;
$L__BB4_187:
	add.s32 	%r1429, %r1429, 1;
	add.s32 	%r1366, %r23, %r22;
	setp.lt.s32 	%p118, %r1429, %r1366;
	@%p118 bra 	$L__BB4_14;
	bra.uni 	$L__BB4_39;
$L__BB4_188:
	setp.lt.s32 	%p101, %r316, 1;
	@%p101 bra 	$L__BB4_211;
	mov.b32 	%r1513, 0;
$L__BB4_190:
	setp.lt.u32 	%p111, %r316, 49;
	mov.b32 	%r1528, 0;
	mov.u32 	%r1532, %r189;
	mov.u32 	%r1531, %r189;
	mov.u32 	%r1530, %r189;
	mov.u32 	%r1529, %r189;
	@%p111 bra 	$L__BB4_193;
	mov.b32 	%r1528, 0;
	mov.u32 	%r1532, %r189;
	mov.u32 	%r1531, %r189;
	mov.u32 	%r1530, %r189;
	mov.u32 	%r1529, %r189;
	mov.u32 	%r1519, %r1528;
$L__BB4_192:
	add.s32 	%r1215, %r1528, %r191;
	shl.b32 	%r1216, %r1215, 1;
	add.s32 	%r1217, %r20, %r1216;
	wmma.load.a.sync.aligned.row.m16n16k16.shared.f16 	{%r1218, %r1219, %r1220, %r1221, %r1222, %r1223, %r1224, %r1225}, [%r1217], %r13;
	mad.lo.s32 	%r1226, %r1528, %r11, %r1513;
	shl.b32 	%r1227, %r1226, 1;
	add.s32 	%r1228, %r19, %r1227;
	wmma.load.b.sync.aligned.row.m16n16k16.shared.f16 	{%r1229, %r1230, %r1231, %r1232, %r1233, %r1234, %r1235, %r1236}, [%r1228], %r11;
	wmma.mma.sync.aligned.row.row.m16n16k16.f16.f16 {%r1237, %r1238, %r1239, %r1240}, {%r1218, %r1219, %r1220, %r1221, %r1222, %r1223, %r1224, %r1225}, {%r1229, %r1230, %r1231, %r1232, %r1233, %r1234, %r1235, %r1236}, {%r1529, %r1530, %r1531, %r1532};
	add.s32 	%r1241, %r1217, 32;
	wmma.load.a.sync.aligned.row.m16n16k16.shared.f16 	{%r1242, %r1243, %r1244, %r1245, %r1246, %r1247, %r1248, %r1249}, [%r1241], %r13;
	shl.b32 	%r1250, %r11, 5;
	add.s32 	%r1251, %r1228, %r1250;
	wmma.load.b.sync.aligned.row.m16n16k16.shared.f16 	{%r1252, %r1253, %r1254, %r1255, %r1256, %r1257, %r1258, %r1259}, [%r1251], %r11;
	wmma.mma.sync.aligned.row.row.m16n16k16.f16.f16 {%r1260, %r1261, %r1262, %r1263}, {%r1242, %r1243, %r1244, %r1245, %r1246, %r1247, %r1248, %r1249}, {%r1252, %r1253, %r1254, %r1255, %r1256, %r1257, %r1258, %r1259}, {%r1237, %r1238, %r1239, %r1240};
	add.s32 	%r1264, %r1217, 64;
	wmma.load.a.sync.aligned.row.m16n16k16.shared.f16 	{%r1265, %r1266, %r1267, %r1268, %r1269, %r1270, %r1271, %r1272}, [%r1264], %r13;
	shl.b32 	%r1273, %r11, 6;
	add.s32 	%r1274, %r1228, %r1273;
	wmma.load.b.sync.aligned.row.m16n16k16.shared.f16 	{%r1275, %r1276, %r1277, %r1278, %r1279, %r1280, %r1281, %r1282}, [%r1274], %r11;
	wmma.mma.sync.aligned.row.row.m16n16k16.f16.f16 {%r1283, %r1284, %r1285, %r1286}, {%r1265, %r1266, %r1267, %r1268, %r1269, %r1270, %r1271, %r1272}, {%r1275, %r1276, %r1277, %r1278, %r1279, %r1280, %r1281, %r1282}, {%r1260, %r1261, %r1262, %r1263};
	add.s32 	%r1287, %r1217, 96;
	wmma.load.a.sync.aligned.row.m16n16k16.shared.f16 	{%r1288, %r1289, %r1290, %r1291, %r1292, %r1293, %r1294, %r1295}, [%r1287], %r13;
	add.s32 	%r1296, %r1274, %r1250;
	wmma.load.b.sync.aligned.row.m16n16k16.shared.f16 	{%r1297, %r1298, %r1299, %r1300, %r1301, %r1302, %r1303, %r1304}, [%r1296], %r11;
	wmma.mma.sync.aligned.row.row.m16n16k16.f16.f16 {%r1529, %r1530, %r1531, %r1532}, {%r1288, %r1289, %r1290, %r1291, %r1292, %r1293, %r1294, %r1295}, {%r1297, %r1298, %r1299, %r1300, %r1301, %r1302, %r1303, %r1304}, {%r1283, %r1284, %r1285, %r1286};
	add.s32 	%r1528, %r1528, 64;
	add.s32 	%r1519, %r1519, 4;
	setp.ne.s32 	%p112, %r1519, %r47;
	@%p112 bra 	$L__BB4_192;
$L__BB4_193:
	setp.eq.s32 	%p113, %r38, 0;
	@%p113 bra 	$L__BB4_197;
	setp.eq.s32 	%p114, %r38, 1;
	add.s32 	%r1305, %r1528, %r191;
	shl.b32 	%r1306, %r1305, 1;
	add.s32 	%r276, %r20, %r1306;
	wmma.load.a.sync.aligned.row.m16n16k16.shared.f16 	{%r1307, %r1308, %r1309, %r1310, %r1311, %r1312, %r1313, %r1314}, [%r276], %r13;
	mad.lo.s32 	%r1315, %r1528, %r11, %r1513;
	shl.b32 	%r1316, %r1315, 1;
	add.s32 	%r277, %r19, %r1316;
	wmma.load.b.sync.aligned.row.m16n16k16.shared.f16 	{%r1317, %r1318, %r1319, %r1320, %r1321, %r1322, %r1323, %r1324}, [%r277], %r11;
	wmma.mma.sync.aligned.row.row.m16n16k16.f16.f16 {%r1529, %r1530, %r1531, %r1532}, {%r1307, %r1308, %r1309, %r1310, %r1311, %r1312, %r1313, %r1314}, {%r1317, %r1318, %r1319, %r1320, %r1321, %r1322, %r1323, %r1324}, {%r1529, %r1530, %r1531, %r1532};
	@%p114 bra 	$L__BB4_197;
	setp.eq.s32 	%p115, %r38, 2;
	add.s32 	%r1325, %r276, 32;
	wmma.load.a.sync.aligned.row.m16n16k16.shared.f16 	{%r1326, %r1327, %r1328, %r1329, %r1330, %r1331, %r1332, %r1333}, [%r1325], %r13;
	shl.b32 	%r1334, %r11, 5;
	add.s32 	%r1335, %r277, %r1334;
	wmma.load.b.sync.aligned.row.m16n16k16.shared.f16 	{%r1336, %r1337, %r1338, %r1339, %r1340, %r1341, %r1342, %r1343}, [%r1335], %r11;
	wmma.mma.sync.aligned.row.row.m16n16k16.f16.f16 {%r1529, %r1530, %r1531, %r1532}, {%r1326, %r1327, %r1328, %r1329, %r1330, %r1331, %r1332, %r1333}, {%r1336, %r1337, %r1338, %r1339, %r1340, %r1341, %r1342, %r1343}, {%r1529, %r1530, %r1531, %r1532};
	@%p115 bra 	$L__BB4_197;
	add.s32 	%r1344, %r276, 64;
	wmma.load.a.sync.aligned.row.m16n16k16.shared.f16 	{%r1345, %r1346, %r1347, %r1348, %r1349, %r1350, %r1351, %r1352}, [%r1344], %r13;
	shl.b32 	%r1353, %r11, 6;
	add.s32 	%r1354, %r277, %r1353;
	wmma.load.b.sync.aligned.row.m16n16k16.shared.f16 	{%r1355, %r1356, %r1357, %r1358, %r1359, %r1360, %r1361, %r1362}, [%r1354], %r11;
	wmma.mma.sync.aligned.row.row.m16n16k16.f16.f16 {%r1529, %r1530, %r1531, %r1532}, {%r1345, %r1346, %r1347, %r1348, %r1349, %r1350, %r1351, %r1352}, {%r1355, %r1356, %r1357, %r1358, %r1359, %r1360, %r1361, %r1362}, {%r1529, %r1530, %r1531, %r1532};
$L__BB4_197:
	add.s32 	%r1363, %r1513, %r192;
	shl.b32 	%r1364, %r1363, 1;
	add.s32 	%r1365, %r21, %r1364;
	wmma.store.d.sync.aligned.row.m16n16k16.shared.f16 	[%r1365], {%r1529, %r1530, %r1531, %r1532}, %r11;
	add.s32 	%r1513, %r1513, 16;
	setp.lt.s32 	%p116, %r1513, %r320;
	@%p116 bra 	$L__BB4_190;
	bra.uni 	$L__BB4_185;
$L__BB4_198:
	.pragma "nounroll";
	add.s32 	%r1161, %r1490, %r192;
	shl.b32 	%r1162, %r1161, 1;
	add.s32 	%r1163, %r21, %r1162;
	wmma.store.d.sync.aligned.row.m16n16k16.shared.f16 	[%r1163], {%r189, %r189, %r189, %r189}, %r11;
	add.s32 	%r1164, %r1163, 32;
	wmma.store.d.sync.aligned.row.m16n16k16.shared.f16 	[%r1164], {%r189, %r189, %r189, %r189}, %r11;
	add.s32 	%r1165, %r1163, 64;
	wmma.store.d.sync.aligned.row.m16n16k16.shared.f16 	[%r1165], {%r189, %r189, %r189, %r189}, %r11;
	add.s32 	%r1166, %r1163, 96;
	wmma.store.d.sync.aligned.row.m16n16k16.shared.f16 	[%r1166], {%r189, %r189, %r189, %r189}, %r11;
	add.s32 	%r1167, %r1163, 128;
	wmma.store.d.sync.aligned.row.m16n16k16.shared.f16 	[%r1167], {%r189, %r189, %r189, %r189}, %r11;
	add.s32 	%r1168, %r1163, 160;
	wmma.store.d.sync.aligned.row.m16n16k16.shared.f16 	[%r1168], {%r189, %r189, %r189, %r189}, %r11;
	add.s32 	%r1169, %r1163, 192;
	wmma.store.d.sync.aligned.row.m16n16k16.shared.f16 	[%r1169], {%r189, %r189, %r189, %r189}, %r11;
	add.s32 	%r1170, %r1163, 224;
	wmma.store.d.sync.aligned.row.m16n16k16.shared.f16 	[%r1170], {%r189, %r189, %r189, %r189}, %r11;
	add.s32 	%r1171, %r1163, 256;
	wmma.store.d.sync.aligned.row.m16n16k16.shared.f16 	[%r1171], {%r189, %r189, %r189, %r189}, %r11;
	add.s32 	%r1172, %r1163, 288;
	wmma.store.d.sync.aligned.row.m16n16k16.shared.f16 	[%r1172], {%r189, %r189, %r189, %r189}, %r11;
	add.s32 	%r1173, %r1163, 320;
	wmma.store.d.sync.aligned.row.m16n16k16.shared.f16 	[%r1173], {%r189, %r189, %r189, %r189}, %r11;
	add.s32 	%r1174, %r1163, 352;
	wmma.store.d.sync.aligned.row.m16n16k16.shared.f16 	[%r1174], {%r189, %r189, %r189, %r189}, %r11;
	add.s32 	%r1175, %r1163, 384;
	wmma.store.d.sync.aligned.row.m16n16k16.shared.f16 	[%r1175], {%r189, %r189, %r189, %r189}, %r11;
	add.s32 	%r1176, %r1163, 416;
	wmma.store.d.sync.aligned.row.m16n16k16.shared.f16 	[%r1176], {%r189, %r189, %r189, %r189}, %r11;
	add.s32 	%r1177, %r1163, 448;
	wmma.store.d.sync.aligned.row.m16n16k16.shared.f16 	[%r1177], {%r189, %r189, %r189, %r189}, %r11;
	add.s32 	%r1178, %r1163, 480;
	wmma.store.d.sync.aligned.row.m16n16k16.shared.f16 	[%r1178], {%r189, %r189, %r189, %r189}, %r11;
	add.s32 	%r1490, %r1490, 256;
	add.s32 	%r1489, %r1489, 16;
	add.s32 	%r1179, %r320, -1;
	shr.u32 	%r1180, %r1179, 4;
	add.s32 	%r1181, %r1180, 1;
	and.b32  	%r1182, %r1181, 536870896;
	setp.ne.s32 	%p103, %r1489, %r1182;
	@%p103 bra 	$L__BB4_198;
$L__BB4_199:
	add.s32 	%r1183, %r320, -1;
	shr.u32 	%r1184, %r1183, 4;
	add.s32 	%r1185, %r1184, 1;
	and.b32  	%r206, %r1185, 15;
	setp.eq.s32 	%p104, %r206, 0;
	@%p104 bra 	$L__BB4_185;
	add.s32 	%r1186, %r206, -1;
	setp.lt.u32 	%p105, %r1186, 7;
	@%p105 bra 	$L__BB4_202;
	add.s32 	%r1187, %r1490, %r192;
	shl.b32 	%r1188, %r1187, 1;
	add.s32 	%r1189, %r21, %r1188;
	wmma.store.d.sync.aligned.row.m16n16k16.shared.f16 	[%r1189], {%r189, %r189, %r189, %r189}, %r11;
	add.s32 	%r1190, %r1189, 32;
	wmma.store.d.sync.aligned.row.m16n16k16.shared.f16 	[%r1190], {%r189, %r189, %r189, %r189}, %r11;
	add.s32 	%r1191, %r1189, 64;
	wmma.store.d.sync.aligned.row.m16n16k16.shared.f16 	[%r1191], {%r189, %r189, %r189, %r189}, %r11;
	add.s32 	%r1192, %r1189, 96;
	wmma.store.d.sync.aligned.row.m16n16k16.shared.f16 	[%r1192], {%r189, %r189, %r189, %r189}, %r11;
	add.s32 	%r1193, %r1189, 128;
	wmma.store.d.sync.aligned.row.m16n16k16.shared.f16 	[%r1193], {%r189, %r189, %r189, %r189}, %r11;
	add.s32 	%r1194, %r1189, 160;
	wmma.store.d.sync.aligned.row.m16n16k16.shared.f16 	[%r1194], {%r189, %r189, %r189, %r189}, %r11;
	add.s32 	%r1195, %r1189, 192;
	wmma.store.d.sync.aligned.row.m16n16k16.shared.f16 	[%r1195], {%r189, %r189, %r189, %r189}, %r11;
	add.s32 	%r1196, %r1189, 224;
	wmma.store.d.sync.aligned.row.m16n16k16.shared.f16 	[%r1196], {%r189, %r189, %r189, %r189}, %r11;
	add.s32 	%r1490, %r1490, 128;
$L__BB4_202:
	and.b32  	%r209, %r1185, 7;
	setp.eq.s32 	%p106, %r209, 0;
	@%p106 bra 	$L__BB4_185;
	add.s32 	%r1200, %r209, -1;
	setp.lt.u32 	%p107, %r1200, 3;
	@%p107 bra 	$L__BB4_205;
	add.s32 	%r1201, %r1490, %r192;
	shl.b32 	%r1202, %r1201, 1;
	add.s32 	%r1203, %r21, %r1202;
	wmma.store.d.sync.aligned.row.m16n16k16.shared.f16 	[%r1203], {%r189, %r189, %r189, %r189}, %r11;
	add.s32 	%r1204, %r1203, 32;
	wmma.store.d.sync.aligned.row.m16n16k16.shared.f16 	[%r1204], {%r189, %r189, %r189, %r189}, %r11;
	add.s32 	%r1205, %r1203, 64;
	wmma.store.d.sync.aligned.row.m16n16k16.shared.f16 	[%r1205], {%r189, %r189, %r189, %r189}, %r11;
	add.s32 	%r1206, %r1203, 96;
	wmma.store.d.sync.aligned.row.m16n16k16.shared.f16 	[%r1206], {%r189, %r189, %r189, %r189}, %r11;
	add.s32 	%r1490, %r1490, 64;
$L__BB4_205:
	setp.eq.s32 	%p108, %r39, 0;
	@%p108 bra 	$L__BB4_185;
	setp.eq.s32 	%p109, %r39, 1;
	add.s32 	%r1207, %r1490, %r192;
	shl.b32 	%r1208, %r1207, 1;
	add.s32 	%r212, %r21, %r1208;
	wmma.store.d.sync.aligned.row.m16n16k16.shared.f16 	[%r212], {%r189, %r189, %r189, %r189}, %r11;
	@%p109 bra 	$L__BB4_185;
	setp.eq.s32 	%p110, %r39, 2;
	add.s32 	%r1209, %r212, 32;
	wmma.store.d.sync.aligned.row.m16n16k16.shared.f16 	[%r1209], {%r189, %r189, %r189, %r189}, %r11;
	@%p110 bra 	$L__BB4_185;
	add.s32 	%r1210, %r212, 64;
	wmma.store.d.sync.aligned.row.m16n16k16.shared.f16 	[%r1210], {%r189, %r189, %r189, %r189}, %r11;
	bra.uni 	$L__BB4_185;
$L__BB4_209:
	setp.lt.u32 	%p92, %r320, 17;
	mov.b32 	%r1487, 0;
	@%p92 bra 	$L__BB4_183;
	mov.b32 	%r1487, 0;
	mov.u32 	%r1486, %r1487;
	bra.uni 	$L__BB4_182;
$L__BB4_211:
	setp.lt.u32 	%p102, %r320, 241;
	mov.b32 	%r1490, 0;
	@%p102 bra 	$L__BB4_199;
	mov.b32 	%r1490, 0;
	mov.u32 	%r1489, %r1490;
	bra.uni 	$L__BB4_198;

}
	// .globl	_Z32block_attn_mask_2warp_n32_kernelP6__halfS0_S0_PKiS2_S2_S2_S0_S2_S2_iiifiiii
.visible .entry _Z32block_attn_mask_2warp_n32_kernelP6__halfS0_S0_PKiS2_S2_S2_S0_S2_S2_iiifiiii(
	.param .u64 .ptr .align 1 _Z32block_attn_mask_2warp_n32_kernelP6__halfS0_S0_PKiS2_S2_S2_S0_S2_S2_iiifiiii_param_0,
	.param .u64 .ptr .align 1 _Z32block_attn_mask_2warp_n32_kernelP6__halfS0_S0_PKiS2_S2_S2_S0_S2_S2_iiifiiii_param_1,
	.param .u64 .ptr .align 1 _Z32block_attn_mask_2warp_n32_kernelP6__halfS0_S0_PKiS2_S2_S2_S0_S2_S2_iiifiiii_param_2,
	.param .u64 .ptr .align 1 _Z32block_attn_mask_2warp_n32_kernelP6__halfS0_S0_PKiS2_S2_S2_S0_S2_S2_iiifiiii_param_3,
	.param .u64 .ptr .align 1 _Z32block_attn_mask_2warp_n32_kernelP6__halfS0_S0_PKiS2_S2_S2_S0_S2_S2_iiifiiii_param_4,
	.param .u64 .ptr .align 1 _Z32block_attn_mask_2warp_n32_kernelP6__halfS0_S0_PKiS2_S2_S2_S0_S2_S2_iiifiiii_param_5,
	.param .u64 .ptr .align 1 _Z32block_attn_mask_2warp_n32_kernelP6__halfS0_S0_PKiS2_S2_S2_S0_S2_S2_iiifiiii_param_6,
	.param .u64 .ptr .align 1 _Z32block_attn_mask_2warp_n32_kernelP6__halfS0_S0_PKiS2_S2_S2_S0_S2_S2_iiifiiii_param_7,
	.param .u64 .ptr .align 1 _Z32block_attn_mask_2warp_n32_kernelP6__halfS0_S0_PKiS2_S2_S2_S0_S2_S2_iiifiiii_param_8,
	.param .u64 .ptr .align 1 _Z32block_attn_mask_2warp_n32_kernelP6__halfS0_S0_PKiS2_S2_S2_S0_S2_S2_iiifiiii_param_9,
	.param .u32 _Z32block_attn_mask_2warp_n32_kernelP6__halfS0_S0_PKiS2_S2_S2_S0_S2_S2_iiifiiii_param_10,
	.param .u32 _Z32block_attn_mask_2warp_n32_kernelP6__halfS0_S0_PKiS2_S2_S2_S0_S2_S2_iiifiiii_param_11,
	.param .u32 _Z32block_attn_mask_2warp_n32_kernelP6__halfS0_S0_PKiS2_S2_S2_S0_S2_S2_iiifiiii_param_12,
	.param .f32 _Z32block_attn_mask_2warp_n32_kernelP6__halfS0_S0_PKiS2_S2_S2_S0_S2_S2_iiifiiii_param_13,
	.param .u32 _Z32block_attn_mask_2warp_n32_kernelP6__halfS0_S0_PKiS2_S2_S2_S0_S2_S2_iiifiiii_param_14,
	.param .u32 _Z32block_attn_mask_2warp_n32_kernelP6__halfS0_S0_PKiS2_S2_S2_S0_S2_S2_iiifiiii_param_15,
	.param .u32 _Z32block_attn_mask_2warp_n32_kernelP6__halfS0_S0_PKiS2_S2_S2_S0_S2_S2_iiifiiii_param_16,
	.param .u32 _Z32block_attn_mask_2warp_n32_kernelP6__halfS0_S0_PKiS2_S2_S2_S0_S2_S2_iiifiiii_param_17
)
{
	.local .align 16 .b8 	__local_depot5[128];
	.reg .b64 	%SP;
	.reg .b64 	%SPL;
	.reg .pred 	%p<144>;
	.reg .b16 	%rs<418>;
	.reg .b32 	%r<1554>;
	.reg .b32 	%f<838>;
	.reg .b64 	%rd<165>;

	mov.u64 	%SPL, __local_depot5;
	ld.param.u32 	%r321, [_Z32block_attn_mask_2warp_n32_kernelP6__halfS0_S0_PKiS2_S2_S2_S0_S2_S2_iiifiiii_param_10];
	ld.param.u32 	%r322, [_Z32block_attn_mask_2warp_n32_kernelP6__halfS0_S0_PKiS2_S2_S2_S0_S2_S2_iiifiiii_param_11];
	ld.param.f32 	%f69, [_Z32block_attn_mask_2warp_n32_kernelP6__halfS0_S0_PKiS2_S2_S2_S0_S2_S2_iiifiiii_param_13];
	ld.param.u32 	%r323, [_Z32block_attn_mask_2warp_n32_kernelP6__halfS0_S0_PKiS2_S2_S2_S0_S2_S2_iiifiiii_param_14];
	ld.param.u32 	%r324, [_Z32block_attn_mask_2warp_n32_kernelP6__halfS0_S0_PKiS2_S2_S2_S0_S2_S2_iiifiiii_param_15];
	ld.param.u32 	%r326, [_Z32block_attn_mask_2warp_n32_kernelP6__halfS0_S0_PKiS2_S2_S2_S0_S2_S2_iiifiiii_param_17];
	add.u64 	%rd1, %SPL, 0;
	add.u64 	%rd2, %SPL, 0;
	mov.u32 	%r1, %ctaid.x;
	mov.u32 	%r2, %tid.x;
	shr.u32 	%r3, %r2, 5;
	and.b32  	%r4, %r2, 31;
	setp.gt.s32 	%p2, %r321, 32;
	@%p2 bra 	$L__BB5_2;
	div.s32 	%r1437, 64, %r321;
	bra.uni 	$L__BB5_3;
$L__BB5_2:
	shr.u32 	%r1438, %r321, 6;
$L__BB5_3:
	ld.param.u64 	%rd159, [_Z32block_attn_mask_2warp_n32_kernelP6__halfS0_S0_PKiS2_S2_S2_S0_S2_S2_iiifiiii_param_5];
	ld.param.u64 	%rd156, [_Z32block_attn_mask_2warp_n32_kernelP6__halfS0_S0_PKiS2_S2_S2_S0_S2_S2_iiifiiii_param_3];
	mul.lo.s32 	%r9, %r321, %r1;
	mov.u32 	%r329, %ctaid.y;
	mul.lo.s32 	%r330, %r323, %r329;
	mov.u32 	%r331, %ctaid.z;
	mad.lo.s32 	%r10, %r324, %r331, %r330;
	mul.lo.s32 	%r332, %r326, %r321;
	mul.lo.s32 	%r333, %r326, %r322;
	mul.lo.s32 	%r334, %r322, %r321;
	add.s32 	%r11, %r326, 16;
	shl.b32 	%r335, %r321, 4;
	add.s32 	%r12, %r332, %r335;
	shl.b32 	%r336, %r322, 4;
	add.s32 	%r337, %r333, %r336;
	add.s32 	%r13, %r322, 16;
	add.s32 	%r338, %r334, %r335;
	shr.s32 	%r339, %r332, 31;
	shr.u32 	%r340, %r339, 26;
	add.s32 	%r341, %r332, %r340;
	shr.s32 	%r14, %r341, 6;
	shr.s32 	%r342, %r333, 31;
	shr.u32 	%r343, %r342, 26;
	add.s32 	%r344, %r333, %r343;
	shr.s32 	%r345, %r334, 31;
	shr.u32 	%r346, %r345, 26;
	add.s32 	%r347, %r334, %r346;
	shr.s32 	%r15, %r347, 6;
	shr.s32 	%r16, %r341, 7;
	shr.s32 	%r17, %r344, 7;
	shr.s32 	%r18, %r347, 7;
	shl.b32 	%r348, %r12, 1;
	mov.u32 	%r349, shared_mem;
	add.s32 	%r19, %r349, %r348;
	shl.b32 	%r350, %r337, 1;
	add.s32 	%r20, %r19, %r350;
	shl.b32 	%r351, %r338, 1;
	add.s32 	%r21, %r20, %r351;
	cvta.to.global.u64 	%rd22, %rd156;
	mul.wide.u32 	%rd23, %r1, 4;
	add.s64 	%rd24, %rd22, %rd23;
	ld.global.u32 	%r352, [%rd24+4];
	ld.global.u32 	%r353, [%rd24];
	sub.s32 	%r22, %r352, %r353;
	cvta.to.global.u64 	%rd25, %rd159;
	add.s64 	%rd26, %rd25, %rd23;
	ld.global.u32 	%r354, [%rd26+4];
	ld.global.u32 	%r355, [%rd26];
	sub.s32 	%r23, %r354, %r355;
	setp.lt.s32 	%p3, %r16, 1;
	@%p3 bra 	$L__BB5_12;
	ld.param.u32 	%r1433, [_Z32block_attn_mask_2warp_n32_kernelP6__halfS0_S0_PKiS2_S2_S2_S0_S2_S2_iiifiiii_param_16];
	mad.lo.s32 	%r24, %r3, 40, %r4;
	mad.lo.s32 	%r357, %r1433, %r9, %r10;
	shr.u32 	%r358, %r357, 31;
	add.s32 	%r359, %r357, %r358;
	shr.s32 	%r360, %r359, 1;
	cvt.s64.s32 	%rd3, %r360;
	setp.lt.u32 	%p4, %r16, 4;
	mov.b32 	%r1441, 0;
	@%p4 bra 	$L__BB5_7;
	and.b32  	%r1441, %r16, 2147483644;
	mov.b32 	%r1439, 0;
$L__BB5_6:
	.pragma "nounroll";
	ld.param.u64 	%rd144, [_Z32block_attn_mask_2warp_n32_kernelP6__halfS0_S0_PKiS2_S2_S2_S0_S2_S2_iiifiiii_param_0];
	mad.lo.s32 	%r367, %r1439, 80, %r24;
	shl.b32 	%r368, %r1439, 6;
	add.s32 	%r369, %r368, %r2;
	cvt.u64.u32 	%rd31, %r369;
	add.s64 	%rd32, %rd31, %rd3;
	shl.b64 	%rd33, %rd32, 2;
	add.s64 	%rd27, %rd144, %rd33;
	shl.b32 	%r370, %r367, 2;
	add.s32 	%r362, %r349, %r370;
	// begin inline asm
	cp.async.ca.shared.global [%r362], [%rd27], 4, 4;
	// end inline asm
	mov.f32 	%f70, 0f00000000;
	// begin inline asm
	{.reg .f16 low;
  cvt.rn.f16.f32 low, %f70;
  mov.b32 %r363, {low,low};}

	// end inline asm
	add.s32 	%r372, %r21, %r370;
	st.shared.u32 	[%r372], %r363;
	add.s64 	%rd28, %rd27, 256;
	add.s32 	%r364, %r362, 320;
	// begin inline asm
	cp.async.ca.shared.global [%r364], [%rd28], 4, 4;
	// end inline asm
	st.shared.u32 	[%r372+320], %r363;
	add.s64 	%rd29, %rd27, 512;
	add.s32 	%r365, %r362, 640;
	// begin inline asm
	cp.async.ca.shared.global [%r365], [%rd29], 4, 4;
	// end inline asm
	st.shared.u32 	[%r372+640], %r363;
	add.s64 	%rd30, %rd27, 768;
	add.s32 	%r366, %r362, 960;
	// begin inline asm
	cp.async.ca.shared.global [%r366], [%rd30], 4, 4;
	// end inline asm
	st.shared.u32 	[%r372+960], %r363;
	add.s32 	%r1439, %r1439, 4;
	setp.ne.s32 	%p5, %r1439, %r1441;
	@%p5 bra 	$L__BB5_6;
$L__BB5_7:
	and.b32  	%r373, %r16, 3;
	setp.eq.s32 	%p6, %r373, 0;
	@%p6 bra 	$L__BB5_12;
	setp.eq.s32 	%p7, %r373, 1;
	@%p7 bra 	$L__BB5_10;
	ld.param.u64 	%rd145, [_Z32block_attn_mask_2warp_n32_kernelP6__halfS0_S0_PKiS2_S2_S2_S0_S2_S2_iiifiiii_param_0];
	mad.lo.s32 	%r377, %r1441, 80, %r24;
	shl.b32 	%r378, %r1441, 6;
	add.s32 	%r379, %r378, %r2;
	cvt.u64.u32 	%rd36, %r379;
	add.s64 	%rd37, %rd36, %rd3;
	shl.b64 	%rd38, %rd37, 2;
	add.s64 	%rd34, %rd145, %rd38;
	shl.b32 	%r380, %r377, 2;
	add.s32 	%r374, %r349, %r380;
	// begin inline asm
	cp.async.ca.shared.global [%r374], [%rd34], 4, 4;
	// end inline asm
	mov.f32 	%f71, 0f00000000;
	// begin inline asm
	{.reg .f16 low;
  cvt.rn.f16.f32 low, %f71;
  mov.b32 %r375, {low,low};}

	// end inline asm
	add.s32 	%r382, %r21, %r380;
	st.shared.u32 	[%r382], %r375;
	add.s32 	%r383, %r379, 64;
	cvt.u64.u32 	%rd39, %r383;
	add.s64 	%rd40, %rd39, %rd3;
	shl.b64 	%rd41, %rd40, 2;
	add.s64 	%rd35, %rd145, %rd41;
	add.s32 	%r376, %r374, 320;
	// begin inline asm
	cp.async.ca.shared.global [%r376], [%rd35], 4, 4;
	// end inline asm
	st.shared.u32 	[%r382+320], %r375;
	add.s32 	%r1441, %r1441, 2;
$L__BB5_10:
	and.b32  	%r384, %r14, 2;
	setp.eq.s32 	%p8, %r384, 0;
	@%p8 bra 	$L__BB5_12;
	ld.param.u64 	%rd146, [_Z32block_attn_mask_2warp_n32_kernelP6__halfS0_S0_PKiS2_S2_S2_S0_S2_S2_iiifiiii_param_0];
	mad.lo.s32 	%r387, %r1441, 80, %r24;
	shl.b32 	%r388, %r1441, 6;
	add.s32 	%r389, %r388, %r2;
	cvt.u64.u32 	%rd43, %r389;
	add.s64 	%rd44, %rd43, %rd3;
	shl.b64 	%rd45, %rd44, 2;
	add.s64 	%rd42, %rd146, %rd45;
	shl.b32 	%r390, %r387, 2;
	add.s32 	%r385, %r349, %r390;
	// begin inline asm
	cp.async.ca.shared.global [%r385], [%rd42], 4, 4;
	// end inline asm
	mov.f32 	%f72, 0f00000000;
	// begin inline asm
	{.reg .f16 low;
  cvt.rn.f16.f32 low, %f72;
  mov.b32 %r386, {low,low};}

	// end inline asm
	add.s32 	%r392, %r21, %r390;
	st.shared.u32 	[%r392], %r386;
$L__BB5_12:
	add.s32 	%r31, %r21, %r348;
	shl.b32 	%r394, %r321, 2;
	add.s32 	%r395, %r31, %r394;
	add.s32 	%r32, %r395, %r394;
	add.s32 	%r33, %r32, %r394;
	// begin inline asm
	cp.async.commit_group;
	// end inline asm
	// begin inline asm
	cp.async.wait_group 0;
	// end inline asm
	bar.sync 	0;
	add.s32 	%r396, %r23, %r22;
	setp.lt.s32 	%p9, %r396, 1;
	@%p9 bra 	$L__BB5_39;
	shr.u32 	%r398, %r2, 1;
	and.b32  	%r34, %r398, 496;
	shr.u32 	%r399, %r322, 31;
	add.s32 	%r400, %r322, %r399;
	shr.s32 	%r401, %r400, 1;
	add.s32 	%r35, %r401, -1;
	and.b32  	%r36, %r401, 3;
	and.b32  	%r37, %r401, 7;
	add.s32 	%r402, %r322, -1;
	shr.u32 	%r403, %r402, 5;
	add.s32 	%r404, %r403, 1;
	add.s32 	%r405, %r326, -1;
	shr.u32 	%r406, %r405, 4;
	add.s32 	%r407, %r406, 1;
	shr.u32 	%r408, %r405, 5;
	add.s32 	%r409, %r408, 1;
	shr.u32 	%r410, %r402, 4;
	add.s32 	%r411, %r410, 1;
	min.s32 	%r412, %r321, %r322;
	setp.lt.s32 	%p1, %r412, 1;
	and.b32  	%r38, %r404, 268435440;
	and.b32  	%r39, %r404, 3;
	and.b32  	%r40, %r407, 3;
	and.b32  	%r41, %r407, 536870908;
	and.b32  	%r42, %r15, 30;
	and.b32  	%r43, %r15, 14;
	and.b32  	%r44, %r401, 1073741820;
	and.b32  	%r45, %r401, 1;
	and.b32  	%r46, %r401, 1073741816;
	and.b32  	%r47, %r409, 268435454;
	and.b32  	%r48, %r411, 3;
	and.b32  	%r49, %r411, 536870908;
	and.b32  	%r50, %r409, 3;
	mov.b32 	%r1442, 0;
	mov.u32 	%r1443, %r1442;
	mov.u32 	%r1444, %r1442;
$L__BB5_14:
	ld.param.u64 	%rd164, [_Z32block_attn_mask_2warp_n32_kernelP6__halfS0_S0_PKiS2_S2_S2_S0_S2_S2_iiifiiii_param_9];
	ld.param.u64 	%rd163, [_Z32block_attn_mask_2warp_n32_kernelP6__halfS0_S0_PKiS2_S2_S2_S0_S2_S2_iiifiiii_param_8];
	setp.lt.s32 	%p10, %r17, 1;
	cvta.to.global.u64 	%rd46, %rd163;
	mov.u32 	%r413, %ctaid.x;
	mul.wide.u32 	%rd47, %r413, 4;
	add.s64 	%rd48, %rd46, %rd47;
	ld.global.u32 	%r414, [%rd48];
	add.s32 	%r415, %r414, %r1442;
	cvta.to.global.u64 	%rd49, %rd164;
	mul.wide.s32 	%rd50, %r415, 4;
	add.s64 	%rd51, %rd49, %rd50;
	ld.global.u32 	%r60, [%rd51];
	mul.lo.s32 	%r61, %r60, %r322;
	@%p10 bra 	$L__BB5_22;
	ld.param.u32 	%r1434, [_Z32block_attn_mask_2warp_n32_kernelP6__halfS0_S0_PKiS2_S2_S2_S0_S2_S2_iiifiiii_param_16];
	setp.lt.u32 	%p11, %r17, 4;
	mad.lo.s32 	%r417, %r61, %r1434, %r10;
	shr.u32 	%r418, %r417, 31;
	add.s32 	%r419, %r417, %r418;
	shr.s32 	%r420, %r419, 1;
	cvt.s64.s32 	%rd5, %r420;
	mov.b32 	%r1446, 0;
	@%p11 bra 	$L__BB5_18;
	mov.b32 	%r1445, 0;
$L__BB5_17:
	.pragma "nounroll";
	ld.param.u64 	%rd148, [_Z32block_attn_mask_2warp_n32_kernelP6__halfS0_S0_PKiS2_S2_S2_S0_S2_S2_iiifiiii_param_1];
	shr.u32 	%r426, %r2, 5;
	and.b32  	%r427, %r2, 31;
	mad.lo.s32 	%r428, %r426, 40, %r427;
	mad.lo.s32 	%r429, %r1445, 80, %r428;
	shl.b32 	%r430, %r1445, 6;
	add.s32 	%r431, %r430, %r2;
	cvt.u64.u32 	%rd56, %r431;
	add.s64 	%rd57, %rd56, %rd5;
	shl.b64 	%rd58, %rd57, 2;
	add.s64 	%rd52, %rd148, %rd58;
	shl.b32 	%r432, %r429, 2;
	add.s32 	%r422, %r19, %r432;
	// begin inline asm
	cp.async.ca.shared.global [%r422], [%rd52], 4, 4;
	// end inline asm
	add.s64 	%rd53, %rd52, 256;
	add.s32 	%r423, %r422, 320;
	// begin inline asm
	cp.async.ca.shared.global [%r423], [%rd53], 4, 4;
	// end inline asm
	add.s64 	%rd54, %rd52, 512;
	add.s32 	%r424, %r422, 640;
	// begin inline asm
	cp.async.ca.shared.global [%r424], [%rd54], 4, 4;
	// end inline asm
	add.s64 	%rd55, %rd52, 768;
	add.s32 	%r425, %r422, 960;
	// begin inline asm
	cp.async.ca.shared.global [%r425], [%rd55], 4, 4;
	// end inline asm
	add.s32 	%r1445, %r1445, 4;
	and.b32  	%r1446, %r17, 2147483644;
	setp.ne.s32 	%p12, %r1445, %r1446;
	@%p12 bra 	$L__BB5_17;
$L__BB5_18:
	and.b32  	%r433, %r17, 3;
	setp.eq.s32 	%p13, %r433, 0;
	@%p13 bra 	$L__BB5_22;
	ld.param.u64 	%rd149, [_Z32block_attn_mask_2warp_n32_kernelP6__halfS0_S0_PKiS2_S2_S2_S0_S2_S2_iiifiiii_param_1];
	setp.eq.s32 	%p14, %r433, 1;
	shr.u32 	%r436, %r2, 5;
	and.b32  	%r437, %r2, 31;
	mad.lo.s32 	%r438, %r436, 40, %r437;
	mad.lo.s32 	%r439, %r1446, 80, %r438;
	shl.b32 	%r440, %r1446, 6;
	add.s32 	%r66, %r440, %r2;
	cvt.u64.u32 	%rd60, %r66;
	add.s64 	%rd61, %rd60, %rd5;
	shl.b64 	%rd62, %rd61, 2;
	add.s64 	%rd59, %rd149, %rd62;
	shl.b32 	%r441, %r439, 2;
	add.s32 	%r434, %r19, %r441;
	// begin inline asm
	cp.async.ca.shared.global [%r434], [%rd59], 4, 4;
	// end inline asm
	@%p14 bra 	$L__BB5_22;
	ld.param.u64 	%rd150, [_Z32block_attn_mask_2warp_n32_kernelP6__halfS0_S0_PKiS2_S2_S2_S0_S2_S2_iiifiiii_param_1];
	setp.eq.s32 	%p15, %r433, 2;
	add.s32 	%r444, %r66, 64;
	cvt.u64.u32 	%rd64, %r444;
	add.s64 	%rd65, %rd64, %rd5;
	shl.b64 	%rd66, %rd65, 2;
	add.s64 	%rd63, %rd150, %rd66;
	add.s32 	%r442, %r434, 320;
	// begin inline asm
	cp.async.ca.shared.global [%r442], [%rd63], 4, 4;
	// end inline asm
	@%p15 bra 	$L__BB5_22;
	ld.param.u64 	%rd151, [_Z32block_attn_mask_2warp_n32_kernelP6__halfS0_S0_PKiS2_S2_S2_S0_S2_S2_iiifiiii_param_1];
	add.s32 	%r446, %r66, 128;
	cvt.u64.u32 	%rd68, %r446;
	add.s64 	%rd69, %rd68, %rd5;
	shl.b64 	%rd70, %rd69, 2;
	add.s64 	%rd67, %rd151, %rd70;
	add.s32 	%r445, %r434, 640;
	// begin inline asm
	cp.async.ca.shared.global [%r445], [%rd67], 4, 4;
	// end inline asm
$L__BB5_22:
	// begin inline asm
	cp.async.commit_group;
	// end inline asm
	// begin inline asm
	cp.async.wait_group 0;
	// end inline asm
	bar.sync 	0;
	@%p1 bra 	$L__BB5_88;
	setp.gt.s32 	%p16, %r326, 0;
	@%p16 bra 	$L__BB5_77;
	mov.f32 	%f73, 0f00000000;
	// begin inline asm
	{  cvt.rn.f16.f32 %rs47, %f73;}

	// end inline asm
	mov.b32 	%r68, {%rs47, %rs47};
	mov.b32 	%r1468, 0;
$L__BB5_25:
	setp.lt.u32 	%p17, %r322, 481;
	mul.lo.s32 	%r118, %r1468, %r13;
	mov.b32 	%r1471, 0;
	@%p17 bra 	$L__BB5_28;
	add.s32 	%r131, %r34, %r118;
	mov.b32 	%r1471, 0;
	mov.u32 	%r1470, %r1471;
$L__BB5_27:
	.pragma "nounroll";
	add.s32 	%r450, %r1471, %r131;
	shl.b32 	%r451, %r450, 1;
	add.s32 	%r452, %r20, %r451;
	wmma.store.d.sync.aligned.row.m16n16k16.shared.f16 	[%r452], {%r68, %r68, %r68, %r68}, %r13;
	add.s32 	%r453, %r452, 64;
	wmma.store.d.sync.aligned.row.m16n16k16.shared.f16 	[%r453], {%r68, %r68, %r68, %r68}, %r13;
	add.s32 	%r454, %r452, 128;
	wmma.store.d.sync.aligned.row.m16n16k16.shared.f16 	[%r454], {%r68, %r68, %r68, %r68}, %r13;
	add.s32 	%r455, %r452, 192;
	wmma.store.d.sync.aligned.row.m16n16k16.shared.f16 	[%r455], {%r68, %r68, %r68, %r68}, %r13;
	add.s32 	%r456, %r452, 256;
	wmma.store.d.sync.aligned.row.m16n16k16.shared.f16 	[%r456], {%r68, %r68, %r68, %r68}, %r13;
	add.s32 	%r457, %r452, 320;
	wmma.store.d.sync.aligned.row.m16n16k16.shared.f16 	[%r457], {%r68, %r68, %r68, %r68}, %r13;
	add.s32 	%r458, %r452, 384;
	wmma.store.d.sync.aligned.row.m16n16k16.shared.f16 	[%r458], {%r68, %r68, %r68, %r68}, %r13;
	add.s32 	%r459, %r452, 448;
	wmma.store.d.sync.aligned.row.m16n16k16.shared.f16 	[%r459], {%r68, %r68, %r68, %r68}, %r13;
	add.s32 	%r460, %r452, 512;
	wmma.store.d.sync.aligned.row.m16n16k16.shared.f16 	[%r460], {%r68, %r68, %r68, %r68}, %r13;
	add.s32 	%r461, %r452, 576;
	wmma.store.d.sync.aligned.row.m16n16k16.shared.f16 	[%r461], {%r68, %r68, %r68, %r68}, %r13;
	add.s32 	%r462, %r452, 640;
	wmma.store.d.sync.aligned.row.m16n16k16.shared.f16 	[%r462], {%r68, %r68, %r68, %r68}, %r13;
	add.s32 	%r463, %r452, 704;
	wmma.store.d.sync.aligned.row.m16n16k16.shared.f16 	[%r463], {%r68, %r68, %r68, %r68}, %r13;
	add.s32 	%r464, %r452, 768;
	wmma.store.d.sync.aligned.row.m16n16k16.shared.f16 	[%r464], {%r68, %r68, %r68, %r68}, %r13;
	add.s32 	%r465, %r452, 832;
	wmma.store.d.sync.aligned.row.m16n16k16.shared.f16 	[%r465], {%r68, %r68, %r68, %r68}, %r13;
	add.s32 	%r466, %r452, 896;
	wmma.store.d.sync.aligned.row.m16n16k16.shared.f16 	[%r466], {%r68, %r68, %r68, %r68}, %r13;
	add.s32 	%r467, %r452, 960;
	wmma.store.d.sync.aligned.row.m16n16k16.shared.f16 	[%r467], {%r68, %r68, %r68, %r68}, %r13;
	add.s32 	%r1471, %r1471, 512;
	add.s32 	%r1470, %r1470, 16;
	setp.ne.s32 	%p18, %r1470, %r38;
	@%p18 bra 	$L__BB5_27;
$L__BB5_28:
	add.s32 	%r468, %r322, -1;
	shr.u32 	%r469, %r468, 5;
	add.s32 	%r470, %r469, 1;
	and.b32  	%r124, %r470, 15;
	setp.eq.s32 	%p19, %r124, 0;
	@%p19 bra 	$L__BB5_38;
	add.s32 	%r471, %r124, -1;
	setp.lt.u32 	%p20, %r471, 7;
	@%p20 bra 	$L__BB5_31;
	add.s32 	%r472, %r1471, %r34;
	add.s32 	%r473, %r472, %r118;
	shl.b32 	%r474, %r473, 1;
	add.s32 	%r475, %r20, %r474;
	wmma.store.d.sync.aligned.row.m16n16k16.shared.f16 	[%r475], {%r68, %r68, %r68, %r68}, %r13;
	add.s32 	%r476, %r475, 64;
	wmma.store.d.sync.aligned.row.m16n16k16.shared.f16 	[%r476], {%r68, %r68, %r68, %r68}, %r13;
	add.s32 	%r477, %r475, 128;
	wmma.store.d.sync.aligned.row.m16n16k16.shared.f16 	[%r477], {%r68, %r68, %r68, %r68}, %r13;
	add.s32 	%r478, %r475, 192;
	wmma.store.d.sync.aligned.row.m16n16k16.shared.f16 	[%r478], {%r68, %r68, %r68, %r68}, %r13;
	add.s32 	%r479, %r475, 256;
	wmma.store.d.sync.aligned.row.m16n16k16.shared.f16 	[%r479], {%r68, %r68, %r68, %r68}, %r13;
	add.s32 	%r480, %r475, 320;
	wmma.store.d.sync.aligned.row.m16n16k16.shared.f16 	[%r480], {%r68, %r68, %r68, %r68}, %r13;
	add.s32 	%r481, %r475, 384;
	wmma.store.d.sync.aligned.row.m16n16k16.shared.f16 	[%r481], {%r68, %r68, %r68, %r68}, %r13;
	add.s32 	%r482, %r475, 448;
	wmma.store.d.sync.aligned.row.m16n16k16.shared.f16 	[%r482], {%r68, %r68, %r68, %r68}, %r13;
	add.s32 	%r1471, %r1471, 256;
$L__BB5_31:
	and.b32  	%r127, %r470, 7;
	setp.eq.s32 	%p21, %r127, 0;
	@%p21 bra 	$L__BB5_38;
	add.s32 	%r486, %r127, -1;
	setp.lt.u32 	%p22, %r486, 3;
	@%p22 bra 	$L__BB5_34;
	add.s32 	%r487, %r1471, %r34;
	add.s32 	%r488, %r487, %r118;
	shl.b32 	%r489, %r488, 1;
	add.s32 	%r490, %r20, %r489;
	wmma.store.d.sync.aligned.row.m16n16k16.shared.f16 	[%r490], {%r68, %r68, %r68, %r68}, %r13;
	add.s32 	%r491, %r490, 64;
	wmma.store.d.sync.aligned.row.m16n16k16.shared.f16 	[%r491], {%r68, %r68, %r68, %r68}, %r13;
	add.s32 	%r492, %r490, 128;
	wmma.store.d.sync.aligned.row.m16n16k16.shared.f16 	[%r492], {%r68, %r68, %r68, %r68}, %r13;
	add.s32 	%r493, %r490, 192;
	wmma.store.d.sync.aligned.row.m16n16k16.shared.f16 	[%r493], {%r68, %r68, %r68, %r68}, %r13;
	add.s32 	%r1471, %r1471, 128;
$L__BB5_34:
	setp.eq.s32 	%p23, %r39, 0;
	@%p23 bra 	$L__BB5_38;
	setp.eq.s32 	%p24, %r39, 1;
	add.s32 	%r494, %r1471, %r34;
	add.s32 	%r495, %r494, %r118;
	shl.b32 	%r496, %r495, 1;
	add.s32 	%r130, %r20, %r496;
	wmma.store.d.sync.aligned.row.m16n16k16.shared.f16 	[%r130], {%r68, %r68, %r68, %r68}, %r13;
	@%p24 bra 	$L__BB5_38;
	setp.eq.s32 	%p25, %r39, 2;
	add.s32 	%r497, %r130, 64;
	wmma.store.d.sync.aligned.row.m16n16k16.shared.f16 	[%r497], {%r68, %r68, %r68, %r68}, %r13;
	@%p25 bra 	$L__BB5_38;
	add.s32 	%r498, %r130, 128;
	wmma.store.d.sync.aligned.row.m16n16k16.shared.f16 	[%r498], {%r68, %r68, %r68, %r68}, %r13;
$L__BB5_38:
	add.s32 	%r1468, %r1468, 16;
	setp.lt.s32 	%p26, %r1468, %r321;
	@%p26 bra 	$L__BB5_25;
	bra.uni 	$L__BB5_88;
$L__BB5_39:
	setp.lt.s32 	%p119, %r16, 1;
	@%p119 bra 	$L__BB5_76;
	ld.param.u32 	%r1436, [_Z32block_attn_mask_2warp_n32_kernelP6__halfS0_S0_PKiS2_S2_S2_S0_S2_S2_iiifiiii_param_16];
	ld.param.u64 	%rd147, [_Z32block_attn_mask_2warp_n32_kernelP6__halfS0_S0_PKiS2_S2_S2_S0_S2_S2_iiifiiii_param_0];
	and.b32  	%r51, %r2, 31;
	cvta.to.global.u64 	%rd4, %rd147;
	shr.u32 	%r1381, %r2, 5;
	mul.lo.s32 	%r52, %r1381, 40;
	mov.u32 	%r1382, %ctaid.x;
	mul.lo.s32 	%r1383, %r321, %r1382;
	mad.lo.s32 	%r1384, %r1436, %r1383, %r10;
	shr.u32 	%r1385, %r1384, 31;
	add.s32 	%r1386, %r1384, %r1385;
	shr.s32 	%r1387, %r1386, 1;
	add.s32 	%r53, %r1387, %r2;
	and.b32  	%r54, %r16, 3;
	setp.lt.u32 	%p120, %r16, 4;
	mov.b32 	%r1549, 0;
	@%p120 bra 	$L__BB5_67;
	and.b32  	%r1549, %r16, 2147483644;
	add.s32 	%r56, %r52, %r51;
	mov.b32 	%r1548, 0;
$L__BB5_42:
	.pragma "nounroll";
	mad.lo.s32 	%r1389, %r1548, 80, %r56;
	shl.b32 	%r305, %r1389, 1;
	div.s32 	%r1390, %r305, %r11;
	shl.b32 	%r1391, %r1390, 2;
	add.s32 	%r1392, %r33, %r1391;
	ld.shared.f32 	%f734, [%r1392];
	shl.b32 	%r1393, %r1389, 2;
	add.s32 	%r306, %r21, %r1393;
	ld.shared.u32 	%r1394, [%r306];
	mov.b32 	{%rs279, %rs2}, %r1394;
	// begin inline asm
	{  cvt.rn.f16.f32 %rs278, %f734;}

	// end inline asm
	// begin inline asm
	{  cvt.f32.f16 %f735, %rs279;}

	// end inline asm
	// begin inline asm
	{  cvt.f32.f16 %f736, %rs278;}

	// end inline asm
	// begin inline asm
	{rcp.approx.ftz.f32 %f737, %f736;
}
	// end inline asm
	mul.f32 	%f739, %f735, %f737;
	// begin inline asm
	{  cvt.rn.f16.f32 %rs408, %f739;}

	// end inline asm
	// begin inline asm
	{abs.f16 %rs282,%rs408;
}
	// end inline asm
	mov.b16 	%rs286, 143;
	// begin inline asm
	{ .reg .pred __$temp3;
  setp.lt.f16  __$temp3, %rs282, %rs286;
  selp.u16 %rs284, 1, 0, __$temp3;}
	// end inline asm
	setp.eq.s16 	%p121, %rs284, 0;
	@%p121 bra 	$L__BB5_45;
	mov.f32 	%f740, 0f00000000;
	// begin inline asm
	{  cvt.rn.f16.f32 %rs287, %f740;}

	// end inline asm
	// begin inline asm
	{ .reg .pred __$temp3;
  setp.lt.f16  __$temp3, %rs287, %rs282;
  selp.u16 %rs288, 1, 0, __$temp3;}
	// end inline asm
	setp.eq.s16 	%p122, %rs288, 0;
	@%p122 bra 	$L__BB5_45;
	neg.f32 	%f742, %f736;
	fma.rn.f32 	%f743, %f742, %f739, %f735;
	fma.rn.f32 	%f741, %f737, %f743, %f739;
	// begin inline asm
	{  cvt.rn.f16.f32 %rs408, %f741;}

	// end inline asm
$L__BB5_45:
	// begin inline asm
	{  cvt.f32.f16 %f744, %rs2;}

	// end inline asm
	mul.f32 	%f745, %f744, %f737;
	// begin inline asm
	{  cvt.rn.f16.f32 %rs409, %f745;}

	// end inline asm
	// begin inline asm
	{abs.f16 %rs294,%rs409;
}
	// end inline asm
	mov.b16 	%rs298, 143;
	// begin inline asm
	{ .reg .pred __$temp3;
  setp.lt.f16  __$temp3, %rs294, %rs298;
  selp.u16 %rs296, 1, 0, __$temp3;}
	// end inline asm
	setp.eq.s16 	%p123, %rs296, 0;
	@%p123 bra 	$L__BB5_48;
	mov.f32 	%f746, 0f00000000;
	// begin inline asm
	{  cvt.rn.f16.f32 %rs299, %f746;}

	// end inline asm
	// begin inline asm
	{ .reg .pred __$temp3;
  setp.lt.f16  __$temp3, %rs299, %rs294;
  selp.u16 %rs300, 1, 0, __$temp3;}
	// end inline asm
	setp.eq.s16 	%p124, %rs300, 0;
	@%p124 bra 	$L__BB5_48;
	neg.f32 	%f748, %f736;
	fma.rn.f32 	%f749, %f748, %f745, %f744;
	fma.rn.f32 	%f747, %f737, %f749, %f745;
	// begin inline asm
	{  cvt.rn.f16.f32 %rs409, %f747;}

	// end inline asm
$L__BB5_48:
	shl.b32 	%r1395, %r1548, 6;
	add.s32 	%r1396, %r53, %r1395;
	mul.wide.s32 	%rd141, %r1396, 4;
	add.s64 	%rd9, %rd4, %rd141;
	mov.b32 	%r1397, {%rs408, %rs409};
	st.global.u32 	[%rd9], %r1397;
	add.s32 	%r1398, %r305, 160;
	div.s32 	%r1399, %r1398, %r11;
	shl.b32 	%r1400, %r1399, 2;
	add.s32 	%r1401, %r33, %r1400;
	ld.shared.f32 	%f750, [%r1401];
	ld.shared.u32 	%r1402, [%r306+320];
	mov.b32 	{%rs305, %rs11}, %r1402;
	// begin inline asm
	{  cvt.rn.f16.f32 %rs304, %f750;}

	// end inline asm
	// begin inline asm
	{  cvt.f32.f16 %f751, %rs305;}

	// end inline asm
	// begin inline asm
	{  cvt.f32.f16 %f752, %rs304;}

	// end inline asm
	// begin inline asm
	{rcp.approx.ftz.f32 %f753, %f752;
}
	// end inline asm
	mul.f32 	%f755, %f751, %f753;
	// begin inline asm
	{  cvt.rn.f16.f32 %rs410, %f755;}

	// end inline asm
	// begin inline asm
	{abs.f16 %rs308,%rs410;
}
	// end inline asm
	mov.b16 	%rs312, 143;
	// begin inline asm
	{ .reg .pred __$temp3;
  setp.lt.f16  __$temp3, %rs308, %rs312;
  selp.u16 %rs310, 1, 0, __$temp3;}
	// end inline asm
	setp.eq.s16 	%p125, %rs310, 0;
	@%p125 bra 	$L__BB5_51;
	mov.f32 	%f756, 0f00000000;
	// begin inline asm
	{  cvt.rn.f16.f32 %rs313, %f756;}

	// end inline asm
	// begin inline asm
	{ .reg .pred __$temp3;
  setp.lt.f16  __$temp3, %rs313, %rs308;
  selp.u16 %rs314, 1, 0, __$temp3;}
	// end inline asm
	setp.eq.s16 	%p126, %rs314, 0;
	@%p126 bra 	$L__BB5_51;
	neg.f32 	%f758, %f752;
	fma.rn.f32 	%f759, %f758, %f755, %f751;
	fma.rn.f32 	%f757, %f753, %f759, %f755;
	// begin inline asm
	{  cvt.rn.f16.f32 %rs410, %f757;}

	// end inline asm
$L__BB5_51:
	// begin inline asm
	{  cvt.f32.f16 %f760, %rs11;}

	// end inline asm
	mul.f32 	%f761, %f760, %f753;
	// begin inline asm
	{  cvt.rn.f16.f32 %rs411, %f761;}

	// end inline asm
	// begin inline asm
	{abs.f16 %rs320,%rs411;
}
	// end inline asm
	mov.b16 	%rs324, 143;
	// begin inline asm
	{ .reg .pred __$temp3;
  setp.lt.f16  __$temp3, %rs320, %rs324;
  selp.u16 %rs322, 1, 0, __$temp3;}
	// end inline asm
	setp.eq.s16 	%p127, %rs322, 0;
	@%p127 bra 	$L__BB5_54;
	mov.f32 	%f762, 0f00000000;
	// begin inline asm
	{  cvt.rn.f16.f32 %rs325, %f762;}

	// end inline asm
	// begin inline asm
	{ .reg .pred __$temp3;
  setp.lt.f16  __$temp3, %rs325, %rs320;
  selp.u16 %rs326, 1, 0, __$temp3;}
	// end inline asm
	setp.eq.s16 	%p128, %rs326, 0;
	@%p128 bra 	$L__BB5_54;
	neg.f32 	%f764, %f752;
	fma.rn.f32 	%f765, %f764, %f761, %f760;
	fma.rn.f32 	%f763, %f753, %f765, %f761;
	// begin inline asm
	{  cvt.rn.f16.f32 %rs411, %f763;}

	// end inline asm
$L__BB5_54:
	mov.b32 	%r1403, {%rs410, %rs411};
	st.global.u32 	[%rd9+256], %r1403;
	add.s32 	%r1404, %r305, 320;
	div.s32 	%r1405, %r1404, %r11;
	shl.b32 	%r1406, %r1405, 2;
	add.s32 	%r1407, %r33, %r1406;
	ld.shared.f32 	%f766, [%r1407];
	ld.shared.u32 	%r1408, [%r306+640];
	mov.b32 	{%rs331, %rs20}, %r1408;
	// begin inline asm
	{  cvt.rn.f16.f32 %rs330, %f766;}

	// end inline asm
	// begin inline asm
	{  cvt.f32.f16 %f767, %rs331;}

	// end inline asm
	// begin inline asm
	{  cvt.f32.f16 %f768, %rs330;}

	// end inline asm
	// begin inline asm
	{rcp.approx.ftz.f32 %f769, %f768;
}
	// end inline asm
	mul.f32 	%f771, %f767, %f769;
	// begin inline asm
	{  cvt.rn.f16.f32 %rs412, %f771;}

	// end inline asm
	// begin inline asm
	{abs.f16 %rs334,%rs412;
}
	// end inline asm
	mov.b16 	%rs338, 143;
	// begin inline asm
	{ .reg .pred __$temp3;
  setp.lt.f16  __$temp3, %rs334, %rs338;
  selp.u16 %rs336, 1, 0, __$temp3;}
	// end inline asm
	setp.eq.s16 	%p129, %rs336, 0;
	@%p129 bra 	$L__BB5_57;
	mov.f32 	%f772, 0f00000000;
	// begin inline asm
	{  cvt.rn.f16.f32 %rs339, %f772;}

	// end inline asm
	// begin inline asm
	{ .reg .pred __$temp3;
  setp.lt.f16  __$temp3, %rs339, %rs334;
  selp.u16 %rs340, 1, 0, __$temp3;}
	// end inline asm
	setp.eq.s16 	%p130, %rs340, 0;
	@%p130 bra 	$L__BB5_57;
	neg.f32 	%f774, %f768;
	fma.rn.f32 	%f775, %f774, %f771, %f767;
	fma.rn.f32 	%f773, %f769, %f775, %f771;
	// begin inline asm
	{  cvt.rn.f16.f32 %rs412, %f773;}

	// end inline asm
$L__BB5_57:
	// begin inline asm
	{  cvt.f32.f16 %f776, %rs20;}

	// end inline asm
	mul.f32 	%f777, %f776, %f769;
	// begin inline asm
	{  cvt.rn.f16.f32 %rs413, %f777;}

	// end inline asm
	// begin inline asm
	{abs.f16 %rs346,%rs413;
}
	// end inline asm
	mov.b16 	%rs350, 143;
	// begin inline asm
	{ .reg .pred __$temp3;
  setp.lt.f16  __$temp3, %rs346, %rs350;
  selp.u16 %rs348, 1, 0, __$temp3;}
	// end inline asm
	setp.eq.s16 	%p131, %rs348, 0;
	@%p131 bra 	$L__BB5_60;
	mov.f32 	%f778, 0f00000000;
	// begin inline asm
	{  cvt.rn.f16.f32 %rs351, %f778;}

	// end inline asm
	// begin inline asm
	{ .reg .pred __$temp3;
  setp.lt.f16  __$temp3, %rs351, %rs346;
  selp.u16 %rs352, 1, 0, __$temp3;}
	// end inline asm
	setp.eq.s16 	%p132, %rs352, 0;
	@%p132 bra 	$L__BB5_60;
	neg.f32 	%f780, %f768;
	fma.rn.f32 	%f781, %f780, %f777, %f776;
	fma.rn.f32 	%f779, %f769, %f781, %f777;
	// begin inline asm
	{  cvt.rn.f16.f32 %rs413, %f779;}

	// end inline asm
$L__BB5_60:
	mov.b32 	%r1409, {%rs412, %rs413};
	st.global.u32 	[%rd9+512], %r1409;
	add.s32 	%r1410, %r305, 480;
	div.s32 	%r1411, %r1410, %r11;
	shl.b32 	%r1412, %r1411, 2;
	add.s32 	%r1413, %r33, %r1412;
	ld.shared.f32 	%f782, [%r1413];
	ld.shared.u32 	%r1414, [%r306+960];
	mov.b32 	{%rs357, %rs29}, %r1414;
	// begin inline asm
	{  cvt.rn.f16.f32 %rs356, %f782;}

	// end inline asm
	// begin inline asm
	{  cvt.f32.f16 %f783, %rs357;}

	// end inline asm
	// begin inline asm
	{  cvt.f32.f16 %f784, %rs356;}

	// end inline asm
	// begin inline asm
	{rcp.approx.ftz.f32 %f785, %f784;
}
	// end inline asm
	mul.f32 	%f787, %f783, %f785;
	// begin inline asm
	{  cvt.rn.f16.f32 %rs414, %f787;}

	// end inline asm
	// begin inline asm
	{abs.f16 %rs360,%rs414;
}
	// end inline asm
	mov.b16 	%rs364, 143;
	// begin inline asm
	{ .reg .pred __$temp3;
  setp.lt.f16  __$temp3, %rs360, %rs364;
  selp.u16 %rs362, 1, 0, __$temp3;}
	// end inline asm
	setp.eq.s16 	%p133, %rs362, 0;
	@%p133 bra 	$L__BB5_63;
	mov.f32 	%f788, 0f00000000;
	// begin inline asm
	{  cvt.rn.f16.f32 %rs365, %f788;}

	// end inline asm
	// begin inline asm
	{ .reg .pred __$temp3;
  setp.lt.f16  __$temp3, %rs365, %rs360;
  selp.u16 %rs366, 1, 0, __$temp3;}
	// end inline asm
	setp.eq.s16 	%p134, %rs366, 0;
	@%p134 bra 	$L__BB5_63;
	neg.f32 	%f790, %f784;
	fma.rn.f32 	%f791, %f790, %f787, %f783;
	fma.rn.f32 	%f789, %f785, %f791, %f787;
	// begin inline asm
	{  cvt.rn.f16.f32 %rs414, %f789;}

	// end inline asm
$L__BB5_63:
	// begin inline asm
	{  cvt.f32.f16 %f792, %rs29;}

	// end inline asm
	mul.f32 	%f793, %f792, %f785;
	// begin inline asm
	{  cvt.rn.f16.f32 %rs415, %f793;}

	// end inline asm
	// begin inline asm
	{abs.f16 %rs372,%rs415;
}
	// end inline asm
	mov.b16 	%rs376, 143;
	// begin inline asm
	{ .reg .pred __$temp3;
  setp.lt.f16  __$temp3, %rs372, %rs376;
  selp.u16 %rs374, 1, 0, __$temp3;}
	// end inline asm
	setp.eq.s16 	%p135, %rs374, 0;
	@%p135 bra 	$L__BB5_66;
	mov.f32 	%f794, 0f00000000;
	// begin inline asm
	{  cvt.rn.f16.f32 %rs377, %f794;}

	// end inline asm
	// begin inline asm
	{ .reg .pred __$temp3;
  setp.lt.f16  __$temp3, %rs377, %rs372;
  selp.u16 %rs378, 1, 0, __$temp3;}
	// end inline asm
	setp.eq.s16 	%p136, %rs378, 0;
	@%p136 bra 	$L__BB5_66;
	neg.f32 	%f796, %f784;
	fma.rn.f32 	%f797, %f796, %f793, %f792;
	fma.rn.f32 	%f795, %f785, %f797, %f793;
	// begin inline asm
	{  cvt.rn.f16.f32 %rs415, %f795;}

	// end inline asm
$L__BB5_66:
	mov.b32 	%r1415, {%rs414, %rs415};
	st.global.u32 	[%rd9+768], %r1415;
	add.s32 	%r1548, %r1548, 4;
	setp.ne.s32 	%p137, %r1548, %r1549;
	@%p137 bra 	$L__BB5_42;
$L__BB5_67:
	setp.eq.s32 	%p138, %r54, 0;
	@%p138 bra 	$L__BB5_76;
	shl.b32 	%r1416, %r1549, 6;
	add.s32 	%r1553, %r53, %r1416;
	mul.lo.s32 	%r1417, %r321, %r13;
	shl.b32 	%r1418, %r1417, 1;
	shl.b32 	%r1419, %r322, 1;
	shl.b32 	%r1420, %r321, 1;
	add.s32 	%r1421, %r1419, %r1420;
	mad.lo.s32 	%r1422, %r1421, %r11, %r1418;
	mad.lo.s32 	%r1423, %r1549, 80, %r52;
	add.s32 	%r1424, %r1423, %r51;
	shl.b32 	%r1425, %r1424, 2;
	add.s32 	%r1426, %r1422, %r1425;
	mov.u32 	%r1427, shared_mem;
	add.s32 	%r1552, %r1427, %r1426;
	shl.b32 	%r1551, %r1424, 1;
	neg.s32 	%r1550, %r54;
$L__BB5_69:
	.pragma "nounroll";
	div.s32 	%r1428, %r1551, %r11;
	shl.b32 	%r1429, %r1428, 2;
	add.s32 	%r1430, %r33, %r1429;
	ld.shared.f32 	%f798, [%r1430];
	ld.shared.u32 	%r1431, [%r1552];
	mov.b32 	{%rs383, %rs38}, %r1431;
	// begin inline asm
	{  cvt.rn.f16.f32 %rs382, %f798;}

	// end inline asm
	// begin inline asm
	{  cvt.f32.f16 %f799, %rs383;}

	// end inline asm
	// begin inline asm
	{  cvt.f32.f16 %f800, %rs382;}

	// end inline asm
	// begin inline asm
	{rcp.approx.ftz.f32 %f801, %f800;
}
	// end inline asm
	mul.f32 	%f803, %f799, %f801;
	// begin inline asm
	{  cvt.rn.f16.f32 %rs416, %f803;}

	// end inline asm
	// begin inline asm
	{abs.f16 %rs386,%rs416;
}
	// end inline asm
	mov.b16 	%rs390, 143;
	// begin inline asm
	{ .reg .pred __$temp3;
  setp.lt.f16  __$temp3, %rs386, %rs390;
  selp.u16 %rs388, 1, 0, __$temp3;}
	// end inline asm
	setp.eq.s16 	%p139, %rs388, 0;
	@%p139 bra 	$L__BB5_72;
	mov.f32 	%f804, 0f00000000;
	// begin inline asm
	{  cvt.rn.f16.f32 %rs391, %f804;}

	// end inline asm
	// begin inline asm
	{ .reg .pred __$temp3;
  setp.lt.f16  __$temp3, %rs391, %rs386;
  selp.u16 %rs392, 1, 0, __$temp3;}
	// end inline asm
	setp.eq.s16 	%p140, %rs392, 0;
	@%p140 bra 	$L__BB5_72;
	neg.f32 	%f806, %f800;
	fma.rn.f32 	%f807, %f806, %f803, %f799;
	fma.rn.f32 	%f805, %f801, %f807, %f803;
	// begin inline asm
	{  cvt.rn.f16.f32 %rs416, %f805;}

	// end inline asm
$L__BB5_72:
	// begin inline asm
	{  cvt.f32.f16 %f808, %rs38;}

	// end inline asm
	mul.f32 	%f809, %f808, %f801;
	// begin inline asm
	{  cvt.rn.f16.f32 %rs417, %f809;}

	// end inline asm
	// begin inline asm
	{abs.f16 %rs398,%rs417;
}
	// end inline asm
	mov.b16 	%rs402, 143;
	// begin inline asm
	{ .reg .pred __$temp3;
  setp.lt.f16  __$temp3, %rs398, %rs402;
  selp.u16 %rs400, 1, 0, __$temp3;}
	// end inline asm
	setp.eq.s16 	%p141, %rs400, 0;
	@%p141 bra 	$L__BB5_75;
	mov.f32 	%f810, 0f00000000;
	// begin inline asm
	{  cvt.rn.f16.f32 %rs403, %f810;}

	// end inline asm
	// begin inline asm
	{ .reg .pred __$temp3;
  setp.lt.f16  __$temp3, %rs403, %rs398;
  selp.u16 %rs404, 1, 0, __$temp3;}
	// end inline asm
	setp.eq.s16 	%p142, %rs404, 0;
	@%p142 bra 	$L__BB5_75;
	neg.f32 	%f812, %f800;
	fma.rn.f32 	%f813, %f812, %f809, %f808;
	fma.rn.f32 	%f811, %f801, %f813, %f809;
	// begin inline asm
	{  cvt.rn.f16.f32 %rs417, %f811;}

	// end inline asm
$L__BB5_75:
	mul.wide.s32 	%rd142, %r1553, 4;
	add.s64 	%rd143, %rd4, %rd142;
	mov.b32 	%r1432, {%rs416, %rs417};
	st.global.u32 	[%rd143], %r1432;
	add.s32 	%r1553, %r1553, 64;
	add.s32 	%r1552, %r1552, 320;
	add.s32 	%r1551, %r1551, 160;
	add.s32 	%r1550, %r1550, 1;
	setp.ne.s32 	%p143, %r1550, 0;
	@%p143 bra 	$L__BB5_69;
$L__BB5_76:
	ret;
$L__BB5_77:
	mov.f32 	%f74, 0f00000000;
	// begin inline asm
	{  cvt.rn.f16.f32 %rs48, %f74;}

	// end inline asm
	mov.b32 	%r69, {%rs48, %rs48};
	mov.b32 	%r1447, 0;
$L__BB5_78:
	mul.lo.s32 	%r71, %r1447, %r11;
	mul.lo.s32 	%r72, %r1447, %r13;
	mov.b32 	%r1448, 0;
$L__BB5_79:
	setp.lt.u32 	%p27, %r326, 49;
	add.s32 	%r74, %r1448, %r34;
	mul.lo.s32 	%r75, %r74, %r11;
	mov.b32 	%r1463, 0;
	mov.u32 	%r1467, %r69;
	mov.u32 	%r1466, %r69;
	mov.u32 	%r1465, %r69;
	mov.u32 	%r1464, %r69;
	@%p27 bra 	$L__BB5_82;
	mov.b32 	%r1463, 0;
	mov.u32 	%r1467, %r69;
	mov.u32 	%r1466, %r69;
	mov.u32 	%r1465, %r69;
	mov.u32 	%r1464, %r69;
	mov.u32 	%r1454, %r1463;
$L__BB5_81:
	add.s32 	%r504, %r1463, %r71;
	shl.b32 	%r505, %r504, 1;
	mov.u32 	%r506, shared_mem;
	add.s32 	%r507, %r506, %r505;
	wmma.load.a.sync.aligned.row.m16n16k16.shared.f16 	{%r508, %r509, %r510, %r511, %r512, %r513, %r514, %r515}, [%r507], %r11;
	add.s32 	%r516, %r1463, %r75;
	shl.b32 	%r517, %r516, 1;
	add.s32 	%r518, %r19, %r517;
	wmma.load.b.sync.aligned.col.m16n16k16.shared.f16 	{%r519, %r520, %r521, %r522, %r523, %r524, %r525, %r526}, [%r518], %r11;
	wmma.mma.sync.aligned.row.col.m16n16k16.f16.f16 {%r527, %r528, %r529, %r530}, {%r508, %r509, %r510, %r511, %r512, %r513, %r514, %r515}, {%r519, %r520, %r521, %r522, %r523, %r524, %r525, %r526}, {%r1464, %r1465, %r1466, %r1467};
	add.s32 	%r531, %r507, 32;
	wmma.load.a.sync.aligned.row.m16n16k16.shared.f16 	{%r532, %r533, %r534, %r535, %r536, %r537, %r538, %r539}, [%r531], %r11;
	add.s32 	%r540, %r518, 32;
	wmma.load.b.sync.aligned.col.m16n16k16.shared.f16 	{%r541, %r542, %r543, %r544, %r545, %r546, %r547, %r548}, [%r540], %r11;
	wmma.mma.sync.aligned.row.col.m16n16k16.f16.f16 {%r549, %r550, %r551, %r552}, {%r532, %r533, %r534, %r535, %r536, %r537, %r538, %r539}, {%r541, %r542, %r543, %r544, %r545, %r546, %r547, %r548}, {%r527, %r528, %r529, %r530};
	add.s32 	%r553, %r507, 64;
	wmma.load.a.sync.aligned.row.m16n16k16.shared.f16 	{%r554, %r555, %r556, %r557, %r558, %r559, %r560, %r561}, [%r553], %r11;
	add.s32 	%r562, %r518, 64;
	wmma.load.b.sync.aligned.col.m16n16k16.shared.f16 	{%r563, %r564, %r565, %r566, %r567, %r568, %r569, %r570}, [%r562], %r11;
	wmma.mma.sync.aligned.row.col.m16n16k16.f16.f16 {%r571, %r572, %r573, %r574}, {%r554, %r555, %r556, %r557, %r558, %r559, %r560, %r561}, {%r563, %r564, %r565, %r566, %r567, %r568, %r569, %r570}, {%r549, %r550, %r551, %r552};
	add.s32 	%r575, %r507, 96;
	wmma.load.a.sync.aligned.row.m16n16k16.shared.f16 	{%r576, %r577, %r578, %r579, %r580, %r581, %r582, %r583}, [%r575], %r11;
	add.s32 	%r584, %r518, 96;
	wmma.load.b.sync.aligned.col.m16n16k16.shared.f16 	{%r585, %r586, %r587, %r588, %r589, %r590, %r591, %r592}, [%r584], %r11;
	wmma.mma.sync.aligned.row.col.m16n16k16.f16.f16 {%r1464, %r1465, %r1466, %r1467}, {%r576, %r577, %r578, %r579, %r580, %r581, %r582, %r583}, {%r585, %r586, %r587, %r588, %r589, %r590, %r591, %r592}, {%r571, %r572, %r573, %r574};
	add.s32 	%r1463, %r1463, 64;
	add.s32 	%r1454, %r1454, 4;
	setp.ne.s32 	%p28, %r1454, %r41;
	@%p28 bra 	$L__BB5_81;
$L__BB5_82:
	setp.eq.s32 	%p29, %r40, 0;
	@%p29 bra 	$L__BB5_86;
	setp.eq.s32 	%p30, %r40, 1;
	add.s32 	%r593, %r1463, %r71;
	shl.b32 	%r594, %r593, 1;
	mov.u32 	%r595, shared_mem;
	add.s32 	%r97, %r595, %r594;
	wmma.load.a.sync.aligned.row.m16n16k16.shared.f16 	{%r596, %r597, %r598, %r599, %r600, %r601, %r602, %r603}, [%r97], %r11;
	add.s32 	%r604, %r1463, %r75;
	shl.b32 	%r605, %r604, 1;
	add.s32 	%r98, %r19, %r605;
	wmma.load.b.sync.aligned.col.m16n16k16.shared.f16 	{%r606, %r607, %r608, %r609, %r610, %r611, %r612, %r613}, [%r98], %r11;
	wmma.mma.sync.aligned.row.col.m16n16k16.f16.f16 {%r1464, %r1465, %r1466, %r1467}, {%r596, %r597, %r598, %r599, %r600, %r601, %r602, %r603}, {%r606, %r607, %r608, %r609, %r610, %r611, %r612, %r613}, {%r1464, %r1465, %r1466, %r1467};
	@%p30 bra 	$L__BB5_86;
	setp.eq.s32 	%p31, %r40, 2;
	add.s32 	%r614, %r97, 32;
	wmma.load.a.sync.aligned.row.m16n16k16.shared.f16 	{%r615, %r616, %r617, %r618, %r619, %r620, %r621, %r622}, [%r614], %r11;
	add.s32 	%r623, %r98, 32;
	wmma.load.b.sync.aligned.col.m16n16k16.shared.f16 	{%r624, %r625, %r626, %r627, %r628, %r629, %r630, %r631}, [%r623], %r11;
	wmma.mma.sync.aligned.row.col.m16n16k16.f16.f16 {%r1464, %r1465, %r1466, %r1467}, {%r615, %r616, %r617, %r618, %r619, %r620, %r621, %r622}, {%r624, %r625, %r626, %r627, %r628, %r629, %r630, %r631}, {%r1464, %r1465, %r1466, %r1467};
	@%p31 bra 	$L__BB5_86;
	add.s32 	%r632, %r97, 64;
	wmma.load.a.sync.aligned.row.m16n16k16.shared.f16 	{%r633, %r634, %r635, %r636, %r637, %r638, %r639, %r640}, [%r632], %r11;
	add.s32 	%r641, %r98, 64;
	wmma.load.b.sync.aligned.col.m16n16k16.shared.f16 	{%r642, %r643, %r644, %r645, %r646, %r647, %r648, %r649}, [%r641], %r11;
	wmma.mma.sync.aligned.row.col.m16n16k16.f16.f16 {%r1464, %r1465, %r1466, %r1467}, {%r633, %r634, %r635, %r636, %r637, %r638, %r639, %r640}, {%r642, %r643, %r644, %r645, %r646, %r647, %r648, %r649}, {%r1464, %r1465, %r1466, %r1467};
$L__BB5_86:
	add.s32 	%r650, %r74, %r72;
	shl.b32 	%r651, %r650, 1;
	add.s32 	%r652, %r20, %r651;
	wmma.store.d.sync.aligned.row.m16n16k16.shared.f16 	[%r652], {%r1464, %r1465, %r1466, %r1467}, %r13;
	add.s32 	%r1448, %r1448, 32;
	setp.lt.s32 	%p32, %r1448, %r322;
	@%p32 bra 	$L__BB5_79;
	add.s32 	%r1447, %r1447, 16;
	setp.lt.s32 	%p33, %r1447, %r321;
	@%p33 bra 	$L__BB5_78;
$L__BB5_88:
	setp.lt.s32 	%p34, %r17, 1;
	bar.sync 	0;
	@%p34 bra 	$L__BB5_96;
	ld.param.u32 	%r1435, [_Z32block_attn_mask_2warp_n32_kernelP6__halfS0_S0_PKiS2_S2_S2_S0_S2_S2_iiifiiii_param_16];
	setp.lt.u32 	%p35, %r17, 4;
	mul.lo.s32 	%r654, %r60, %r322;
	mad.lo.s32 	%r655, %r654, %r1435, %r10;
	shr.u32 	%r656, %r655, 31;
	add.s32 	%r657, %r655, %r656;
	shr.s32 	%r658, %r657, 1;
	cvt.s64.s32 	%rd6, %r658;
	mov.b32 	%r1475, 0;
	@%p35 bra 	$L__BB5_92;
	mov.b32 	%r1474, 0;
$L__BB5_91:
	.pragma "nounroll";
	ld.param.u64 	%rd152, [_Z32block_attn_mask_2warp_n32_kernelP6__halfS0_S0_PKiS2_S2_S2_S0_S2_S2_iiifiiii_param_2];
	shr.u32 	%r664, %r2, 5;
	and.b32  	%r665, %r2, 31;
	mad.lo.s32 	%r666, %r664, 40, %r665;
	mad.lo.s32 	%r667, %r1474, 80, %r666;
	shl.b32 	%r668, %r1474, 6;
	add.s32 	%r669, %r668, %r2;
	cvt.u64.u32 	%rd75, %r669;
	add.s64 	%rd76, %rd75, %rd6;
	shl.b64 	%rd77, %rd76, 2;
	add.s64 	%rd71, %rd152, %rd77;
	shl.b32 	%r670, %r667, 2;
	add.s32 	%r660, %r19, %r670;
	// begin inline asm
	cp.async.ca.shared.global [%r660], [%rd71], 4, 4;
	// end inline asm
	add.s64 	%rd72, %rd71, 256;
	add.s32 	%r661, %r660, 320;
	// begin inline asm
	cp.async.ca.shared.global [%r661], [%rd72], 4, 4;
	// end inline asm
	add.s64 	%rd73, %rd71, 512;
	add.s32 	%r662, %r660, 640;
	// begin inline asm
	cp.async.ca.shared.global [%r662], [%rd73], 4, 4;
	// end inline asm
	add.s64 	%rd74, %rd71, 768;
	add.s32 	%r663, %r660, 960;
	// begin inline asm
	cp.async.ca.shared.global [%r663], [%rd74], 4, 4;
	// end inline asm
	add.s32 	%r1474, %r1474, 4;
	and.b32  	%r1475, %r17, 2147483644;
	setp.ne.s32 	%p36, %r1474, %r1475;
	@%p36 bra 	$L__BB5_91;
$L__BB5_92:
	and.b32  	%r671, %r17, 3;
	setp.eq.s32 	%p37, %r671, 0;
	@%p37 bra 	$L__BB5_96;
	ld.param.u64 	%rd153, [_Z32block_attn_mask_2warp_n32_kernelP6__halfS0_S0_PKiS2_S2_S2_S0_S2_S2_iiifiiii_param_2];
	setp.eq.s32 	%p38, %r671, 1;
	shr.u32 	%r674, %r2, 5;
	and.b32  	%r675, %r2, 31;
	mad.lo.s32 	%r676, %r674, 40, %r675;
	mad.lo.s32 	%r677, %r1475, 80, %r676;
	shl.b32 	%r678, %r1475, 6;
	add.s32 	%r137, %r678, %r2;
	cvt.u64.u32 	%rd79, %r137;
	add.s64 	%rd80, %rd79, %rd6;
	shl.b64 	%rd81, %rd80, 2;
	add.s64 	%rd78, %rd153, %rd81;
	shl.b32 	%r679, %r677, 2;
	add.s32 	%r672, %r19, %r679;
	// begin inline asm
	cp.async.ca.shared.global [%r672], [%rd78], 4, 4;
	// end inline asm
	@%p38 bra 	$L__BB5_96;
	ld.param.u64 	%rd154, [_Z32block_attn_mask_2warp_n32_kernelP6__halfS0_S0_PKiS2_S2_S2_S0_S2_S2_iiifiiii_param_2];
	setp.eq.s32 	%p39, %r671, 2;
	add.s32 	%r682, %r137, 64;
	cvt.u64.u32 	%rd83, %r682;
	add.s64 	%rd84, %rd83, %rd6;
	shl.b64 	%rd85, %rd84, 2;
	add.s64 	%rd82, %rd154, %rd85;
	add.s32 	%r680, %r672, 320;
	// begin inline asm
	cp.async.ca.shared.global [%r680], [%rd82], 4, 4;
	// end inline asm
	@%p39 bra 	$L__BB5_96;
	ld.param.u64 	%rd155, [_Z32block_attn_mask_2warp_n32_kernelP6__halfS0_S0_PKiS2_S2_S2_S0_S2_S2_iiifiiii_param_2];
	add.s32 	%r684, %r137, 128;
	cvt.u64.u32 	%rd87, %r684;
	add.s64 	%rd88, %rd87, %rd6;
	shl.b64 	%rd89, %rd88, 2;
	add.s64 	%rd86, %rd155, %rd89;
	add.s32 	%r683, %r672, 640;
	// begin inline asm
	cp.async.ca.shared.global [%r683], [%rd86], 4, 4;
	// end inline asm
$L__BB5_96:
	// begin inline asm
	cp.async.commit_group;
	// end inline asm
	setp.ge.s32 	%p40, %r1444, %r22;
	@%p40 bra 	$L__BB5_99;
	ld.param.u64 	%rd158, [_Z32block_attn_mask_2warp_n32_kernelP6__halfS0_S0_PKiS2_S2_S2_S0_S2_S2_iiifiiii_param_4];
	ld.param.u64 	%rd157, [_Z32block_attn_mask_2warp_n32_kernelP6__halfS0_S0_PKiS2_S2_S2_S0_S2_S2_iiifiiii_param_3];
	cvta.to.global.u64 	%rd90, %rd157;
	mov.u32 	%r685, %ctaid.x;
	mul.wide.u32 	%rd91, %r685, 4;
	add.s64 	%rd92, %rd90, %rd91;
	ld.global.u32 	%r686, [%rd92];
	add.s32 	%r687, %r686, %r1444;
	cvta.to.global.u64 	%rd93, %rd158;
	mul.wide.s32 	%rd94, %r687, 4;
	add.s64 	%rd95, %rd93, %rd94;
	ld.global.u32 	%r688, [%rd95];
	setp.ne.s32 	%p41, %r60, %r688;
	@%p41 bra 	$L__BB5_99;
	add.s32 	%r1444, %r1444, 1;
	bra.uni 	$L__BB5_116;
$L__BB5_99:
	setp.ge.s32 	%p42, %r1443, %r23;
	@%p42 bra 	$L__BB5_187;
	ld.param.u64 	%rd161, [_Z32block_attn_mask_2warp_n32_kernelP6__halfS0_S0_PKiS2_S2_S2_S0_S2_S2_iiifiiii_param_6];
	ld.param.u64 	%rd160, [_Z32block_attn_mask_2warp_n32_kernelP6__halfS0_S0_PKiS2_S2_S2_S0_S2_S2_iiifiiii_param_5];
	cvta.to.global.u64 	%rd96, %rd160;
	mov.u32 	%r689, %ctaid.x;
	mul.wide.u32 	%rd97, %r689, 4;
	add.s64 	%rd98, %rd96, %rd97;
	ld.global.u32 	%r690, [%rd98];
	add.s32 	%r140, %r690, %r1443;
	cvta.to.global.u64 	%rd99, %rd161;
	mul.wide.s32 	%rd100, %r140, 4;
	add.s64 	%rd101, %rd99, %rd100;
	ld.global.u32 	%r691, [%rd101];
	setp.ne.s32 	%p43, %r60, %r691;
	@%p43 bra 	$L__BB5_187;
	setp.lt.s32 	%p44, %r18, 1;
	@%p44 bra 	$L__BB5_115;
	ld.param.u64 	%rd162, [_Z32block_attn_mask_2warp_n32_kernelP6__halfS0_S0_PKiS2_S2_S2_S0_S2_S2_iiifiiii_param_7];
	cvta.to.global.u64 	%rd7, %rd162;
	setp.lt.u32 	%p45, %r18, 16;
	mul.lo.s32 	%r693, %r322, %r321;
	mul.lo.s32 	%r694, %r140, %r693;
	shr.u32 	%r695, %r694, 31;
	add.s32 	%r696, %r694, %r695;
	shr.s32 	%r697, %r696, 1;
	add.s32 	%r141, %r697, %r2;
	mov.b32 	%r1478, 0;
	@%p45 bra 	$L__BB5_105;
	mov.b32 	%r1476, 0;
$L__BB5_104:
	.pragma "nounroll";
	shr.u32 	%r747, %r2, 1;
	and.b32  	%r748, %r747, 504;
	add.s32 	%r749, %r748, %r2;
	mad.lo.s32 	%r750, %r1476, 96, %r749;
	shl.b32 	%r751, %r1476, 6;
	shl.b32 	%r752, %r750, 2;
	add.s32 	%r753, %r20, %r752;
	ld.shared.u32 	%r700, [%r753];
	add.s32 	%r754, %r141, %r751;
	mul.wide.s32 	%rd102, %r754, 4;
	add.s64 	%rd103, %rd7, %rd102;
	ld.global.u32 	%r701, [%rd103];
	// begin inline asm
	{add.f16x2 %r699,%r700,%r701;
}
	// end inline asm
	st.shared.u32 	[%r753], %r699;
	ld.shared.u32 	%r703, [%r753+384];
	ld.global.u32 	%r704, [%rd103+256];
	// begin inline asm
	{add.f16x2 %r702,%r703,%r704;
}
	// end inline asm
	st.shared.u32 	[%r753+384], %r702;
	ld.shared.u32 	%r706, [%r753+768];
	ld.global.u32 	%r707, [%rd103+512];
	// begin inline asm
	{add.f16x2 %r705,%r706,%r707;
}
	// end inline asm
	st.shared.u32 	[%r753+768], %r705;
	ld.shared.u32 	%r709, [%r753+1152];
	ld.global.u32 	%r710, [%rd103+768];
	// begin inline asm
	{add.f16x2 %r708,%r709,%r710;
}
	// end inline asm
	st.shared.u32 	[%r753+1152], %r708;
	ld.shared.u32 	%r712, [%r753+1536];
	ld.global.u32 	%r713, [%rd103+1024];
	// begin inline asm
	{add.f16x2 %r711,%r712,%r713;
}
	// end inline asm
	st.shared.u32 	[%r753+1536], %r711;
	ld.shared.u32 	%r715, [%r753+1920];
	ld.global.u32 	%r716, [%rd103+1280];
	// begin inline asm
	{add.f16x2 %r714,%r715,%r716;
}
	// end inline asm
	st.shared.u32 	[%r753+1920], %r714;
	ld.shared.u32 	%r718, [%r753+2304];
	ld.global.u32 	%r719, [%rd103+1536];
	// begin inline asm
	{add.f16x2 %r717,%r718,%r719;
}
	// end inline asm
	st.shared.u32 	[%r753+2304], %r717;
	ld.shared.u32 	%r721, [%r753+2688];
	ld.global.u32 	%r722, [%rd103+1792];
	// begin inline asm
	{add.f16x2 %r720,%r721,%r722;
}
	// end inline asm
	st.shared.u32 	[%r753+2688], %r720;
	ld.shared.u32 	%r724, [%r753+3072];
	ld.global.u32 	%r725, [%rd103+2048];
	// begin inline asm
	{add.f16x2 %r723,%r724,%r725;
}
	// end inline asm
	st.shared.u32 	[%r753+3072], %r723;
	ld.shared.u32 	%r727, [%r753+3456];
	ld.global.u32 	%r728, [%rd103+2304];
	// begin inline asm
	{add.f16x2 %r726,%r727,%r728;
}
	// end inline asm
	st.shared.u32 	[%r753+3456], %r726;
	ld.shared.u32 	%r730, [%r753+3840];
	ld.global.u32 	%r731, [%rd103+2560];
	// begin inline asm
	{add.f16x2 %r729,%r730,%r731;
}
	// end inline asm
	st.shared.u32 	[%r753+3840], %r729;
	ld.shared.u32 	%r733, [%r753+4224];
	ld.global.u32 	%r734, [%rd103+2816];
	// begin inline asm
	{add.f16x2 %r732,%r733,%r734;
}
	// end inline asm
	st.shared.u32 	[%r753+4224], %r732;
	ld.shared.u32 	%r736, [%r753+4608];
	ld.global.u32 	%r737, [%rd103+3072];
	// begin inline asm
	{add.f16x2 %r735,%r736,%r737;
}
	// end inline asm
	st.shared.u32 	[%r753+4608], %r735;
	ld.shared.u32 	%r739, [%r753+4992];
	ld.global.u32 	%r740, [%rd103+3328];
	// begin inline asm
	{add.f16x2 %r738,%r739,%r740;
}
	// end inline asm
	st.shared.u32 	[%r753+4992], %r738;
	ld.shared.u32 	%r742, [%r753+5376];
	ld.global.u32 	%r743, [%rd103+3584];
	// begin inline asm
	{add.f16x2 %r741,%r742,%r743;
}
	// end inline asm
	st.shared.u32 	[%r753+5376], %r741;
	ld.shared.u32 	%r745, [%r753+5760];
	ld.global.u32 	%r746, [%rd103+3840];
	// begin inline asm
	{add.f16x2 %r744,%r745,%r746;
}
	// end inline asm
	st.shared.u32 	[%r753+5760], %r744;
	add.s32 	%r1476, %r1476, 16;
	and.b32  	%r1478, %r18, 2147483632;
	setp.ne.s32 	%p46, %r1476, %r1478;
	@%p46 bra 	$L__BB5_104;
$L__BB5_105:
	setp.eq.s32 	%p47, %r42, 0;
	@%p47 bra 	$L__BB5_115;
	and.b32  	%r755, %r18, 15;
	add.s32 	%r756, %r755, -1;
	setp.lt.u32 	%p48, %r756, 7;
	@%p48 bra 	$L__BB5_108;
	shr.u32 	%r781, %r2, 1;
	and.b32  	%r782, %r781, 504;
	add.s32 	%r783, %r782, %r2;
	mad.lo.s32 	%r784, %r1478, 96, %r783;
	shl.b32 	%r785, %r1478, 6;
	shl.b32 	%r786, %r784, 2;
	add.s32 	%r787, %r20, %r786;
	ld.shared.u32 	%r758, [%r787];
	add.s32 	%r788, %r141, %r785;
	mul.wide.s32 	%rd104, %r788, 4;
	add.s64 	%rd105, %rd7, %rd104;
	ld.global.u32 	%r759, [%rd105];
	// begin inline asm
	{add.f16x2 %r757,%r758,%r759;
}
	// end inline asm
	st.shared.u32 	[%r787], %r757;
	ld.shared.u32 	%r761, [%r787+384];
	ld.global.u32 	%r762, [%rd105+256];
	// begin inline asm
	{add.f16x2 %r760,%r761,%r762;
}
	// end inline asm
	st.shared.u32 	[%r787+384], %r760;
	ld.shared.u32 	%r764, [%r787+768];
	ld.global.u32 	%r765, [%rd105+512];
	// begin inline asm
	{add.f16x2 %r763,%r764,%r765;
}
	// end inline asm
	st.shared.u32 	[%r787+768], %r763;
	ld.shared.u32 	%r767, [%r787+1152];
	ld.global.u32 	%r768, [%rd105+768];
	// begin inline asm
	{add.f16x2 %r766,%r767,%r768;
}
	// end inline asm
	st.shared.u32 	[%r787+1152], %r766;
	ld.shared.u32 	%r770, [%r787+1536];
	ld.global.u32 	%r771, [%rd105+1024];
	// begin inline asm
	{add.f16x2 %r769,%r770,%r771;
}
	// end inline asm
	st.shared.u32 	[%r787+1536], %r769;
	ld.shared.u32 	%r773, [%r787+1920];
	ld.global.u32 	%r774, [%rd105+1280];
	// begin inline asm
	{add.f16x2 %r772,%r773,%r774;
}
	// end inline asm
	st.shared.u32 	[%r787+1920], %r772;
	ld.shared.u32 	%r776, [%r787+2304];
	ld.global.u32 	%r777, [%rd105+1536];
	// begin inline asm
	{add.f16x2 %r775,%r776,%r777;
}
	// end inline asm
	st.shared.u32 	[%r787+2304], %r775;
	ld.shared.u32 	%r779, [%r787+2688];
	ld.global.u32 	%r780, [%rd105+1792];
	// begin inline asm
	{add.f16x2 %r778,%r779,%r780;
}
	// end inline asm
	st.shared.u32 	[%r787+2688], %r778;
	add.s32 	%r1478, %r1478, 8;
$L__BB5_108:
	setp.eq.s32 	%p49, %r43, 0;
	@%p49 bra 	$L__BB5_115;
	and.b32  	%r789, %r18, 7;
	add.s32 	%r790, %r789, -1;
	setp.lt.u32 	%p50, %r790, 3;
	@%p50 bra 	$L__BB5_111;
	shr.u32 	%r803, %r2, 1;
	and.b32  	%r804, %r803, 504;
	add.s32 	%r805, %r804, %r2;
	mad.lo.s32 	%r806, %r1478, 96, %r805;
	shl.b32 	%r807, %r1478, 6;
	shl.b32 	%r808, %r806, 2;
	add.s32 	%r809, %r20, %r808;
	ld.shared.u32 	%r792, [%r809];
	add.s32 	%r810, %r141, %r807;
	mul.wide.s32 	%rd106, %r810, 4;
	add.s64 	%rd107, %rd7, %rd106;
	ld.global.u32 	%r793, [%rd107];
	// begin inline asm
	{add.f16x2 %r791,%r792,%r793;
}
	// end inline asm
	st.shared.u32 	[%r809], %r791;
	ld.shared.u32 	%r795, [%r809+384];
	ld.global.u32 	%r796, [%rd107+256];
	// begin inline asm
	{add.f16x2 %r794,%r795,%r796;
}
	// end inline asm
	st.shared.u32 	[%r809+384], %r794;
	ld.shared.u32 	%r798, [%r809+768];
	ld.global.u32 	%r799, [%rd107+512];
	// begin inline asm
	{add.f16x2 %r797,%r798,%r799;
}
	// end inline asm
	st.shared.u32 	[%r809+768], %r797;
	ld.shared.u32 	%r801, [%r809+1152];
	ld.global.u32 	%r802, [%rd107+768];
	// begin inline asm
	{add.f16x2 %r800,%r801,%r802;
}
	// end inline asm
	st.shared.u32 	[%r809+1152], %r800;
	add.s32 	%r1478, %r1478, 4;
$L__BB5_111:
	and.b32  	%r811, %r18, 3;
	setp.eq.s32 	%p51, %r811, 0;
	@%p51 bra 	$L__BB5_115;
	setp.eq.s32 	%p52, %r811, 1;
	shr.u32 	%r816, %r2, 1;
	and.b32  	%r817, %r816, 504;
	add.s32 	%r818, %r817, %r2;
	mad.lo.s32 	%r819, %r1478, 96, %r818;
	shl.b32 	%r820, %r1478, 6;
	shl.b32 	%r821, %r819, 2;
	add.s32 	%r150, %r20, %r821;
	ld.shared.u32 	%r813, [%r150];
	add.s32 	%r822, %r141, %r820;
	mul.wide.s32 	%rd108, %r822, 4;
	add.s64 	%rd8, %rd7, %rd108;
	ld.global.u32 	%r814, [%rd8];
	// begin inline asm
	{add.f16x2 %r812,%r813,%r814;
}
	// end inline asm
	st.shared.u32 	[%r150], %r812;
	@%p52 bra 	$L__BB5_115;
	setp.eq.s32 	%p53, %r811, 2;
	ld.shared.u32 	%r824, [%r150+384];
	ld.global.u32 	%r825, [%rd8+256];
	// begin inline asm
	{add.f16x2 %r823,%r824,%r825;
}
	// end inline asm
	st.shared.u32 	[%r150+384], %r823;
	@%p53 bra 	$L__BB5_115;
	ld.shared.u32 	%r828, [%r150+768];
	ld.global.u32 	%r829, [%rd8+512];
	// begin inline asm
	{add.f16x2 %r827,%r828,%r829;
}
	// end inline asm
	st.shared.u32 	[%r150+768], %r827;
$L__BB5_115:
	bar.sync 	0;
	add.s32 	%r1443, %r1443, 1;
$L__BB5_116:
	shl.b32 	%r830, %r321, 2;
	add.s32 	%r154, %r31, %r830;
	setp.lt.s32 	%p54, %r321, 33;
	@%p54 bra 	$L__BB5_143;
	setp.lt.s32 	%p55, %r1438, 1;
	@%p55 bra 	$L__BB5_168;
	mov.b32 	%r1489, 0;
$L__BB5_119:
	setp.ne.s32 	%p56, %r1442, 0;
	mad.lo.s32 	%r174, %r1438, %r2, %r1489;
	shl.b32 	%r832, %r174, 2;
	add.s32 	%r175, %r31, %r832;
	add.s32 	%r176, %r154, %r832;
	add.s32 	%r177, %r32, %r832;
	add.s32 	%r178, %r33, %r832;
	@%p56 bra 	$L__BB5_121;
	mov.b32 	%r833, -8388608;
	st.shared.u32 	[%r175], %r833;
	mov.b32 	%r834, 0;
	st.shared.u32 	[%r176], %r834;
	st.shared.u32 	[%r177], %r833;
	st.shared.u32 	[%r178], %r834;
$L__BB5_121:
	setp.lt.s32 	%p57, %r322, 2;
	mul.lo.s32 	%r835, %r174, %r13;
	shl.b32 	%r836, %r835, 1;
	add.s32 	%r179, %r20, %r836;
	mov.f32 	%f837, 0f00000000;
	mov.f32 	%f836, 0fFF800000;
	@%p57 bra 	$L__BB5_130;
	setp.lt.u32 	%p58, %r35, 3;
	mov.f32 	%f836, 0fFF800000;
	mov.f32 	%f837, 0f00000000;
	mov.b32 	%r1492, 0;
	@%p58 bra 	$L__BB5_125;
	mov.f32 	%f836, 0fFF800000;
	mov.f32 	%f837, 0f00000000;
	mov.b32 	%r1490, 0;
$L__BB5_124:
	.pragma "nounroll";
	shl.b32 	%r839, %r1490, 2;
	add.s32 	%r840, %r179, %r839;
	ld.shared.u32 	%r841, [%r840];
	mov.b32 	{%rs49, %rs50}, %r841;
	// begin inline asm
	{  cvt.f32.f16 %f82, %rs49;}

	// end inline asm
	mul.f32 	%f90, %f69, %f82;
	shl.b32 	%r842, %r1490, 1;
	mul.wide.u32 	%rd109, %r842, 4;
	add.s64 	%rd110, %rd1, %rd109;
	// begin inline asm
	{  cvt.f32.f16 %f83, %rs50;}

	// end inline asm
	mul.f32 	%f91, %f69, %f83;
	max.f32 	%f92, %f836, %f90;
	sub.f32 	%f93, %f836, %f92;
	mul.f32 	%f94, %f93, 0f3FB8AA3B;
	ex2.approx.f32 	%f95, %f94;
	sub.f32 	%f96, %f90, %f92;
	mul.f32 	%f97, %f96, 0f3FB8AA3B;
	ex2.approx.f32 	%f98, %f97;
	fma.rn.f32 	%f99, %f837, %f95, %f98;
	max.f32 	%f100, %f92, %f91;
	sub.f32 	%f101, %f92, %f100;
	mul.f32 	%f102, %f101, 0f3FB8AA3B;
	ex2.approx.f32 	%f103, %f102;
	sub.f32 	%f104, %f91, %f100;
	mul.f32 	%f105, %f104, 0f3FB8AA3B;
	ex2.approx.f32 	%f106, %f105;
	fma.rn.f32 	%f107, %f99, %f103, %f106;
	ld.shared.u32 	%r843, [%r840+4];
	mov.b32 	{%rs51, %rs52}, %r843;
	// begin inline asm
	{  cvt.f32.f16 %f84, %rs51;}

	// end inline asm
	mul.f32 	%f108, %f69, %f84;
	// begin inline asm
	{  cvt.f32.f16 %f85, %rs52;}

	// end inline asm
	mul.f32 	%f109, %f69, %f85;
	st.local.v4.f32 	[%rd110], {%f90, %f91, %f108, %f109};
	max.f32 	%f110, %f100, %f108;
	sub.f32 	%f111, %f100, %f110;
	mul.f32 	%f112, %f111, 0f3FB8AA3B;
	ex2.approx.f32 	%f113, %f112;
	sub.f32 	%f114, %f108, %f110;
	mul.f32 	%f115, %f114, 0f3FB8AA3B;
	ex2.approx.f32 	%f116, %f115;
	fma.rn.f32 	%f117, %f107, %f113, %f116;
	max.f32 	%f118, %f110, %f109;
	sub.f32 	%f119, %f110, %f118;
	mul.f32 	%f120, %f119, 0f3FB8AA3B;
	ex2.approx.f32 	%f121, %f120;
	sub.f32 	%f122, %f109, %f118;
	mul.f32 	%f123, %f122, 0f3FB8AA3B;
	ex2.approx.f32 	%f124, %f123;
	fma.rn.f32 	%f125, %f117, %f121, %f124;
	ld.shared.u32 	%r844, [%r840+8];
	mov.b32 	{%rs53, %rs54}, %r844;
	// begin inline asm
	{  cvt.f32.f16 %f86, %rs53;}

	// end inline asm
	mul.f32 	%f126, %f69, %f86;
	// begin inline asm
	{  cvt.f32.f16 %f87, %rs54;}

	// end inline asm
	mul.f32 	%f127, %f69, %f87;
	max.f32 	%f128, %f118, %f126;
	sub.f32 	%f129, %f118, %f128;
	mul.f32 	%f130, %f129, 0f3FB8AA3B;
	ex2.approx.f32 	%f131, %f130;
	sub.f32 	%f132, %f126, %f128;
	mul.f32 	%f133, %f132, 0f3FB8AA3B;
	ex2.approx.f32 	%f134, %f133;
	fma.rn.f32 	%f135, %f125, %f131, %f134;
	max.f32 	%f136, %f128, %f127;
	sub.f32 	%f137, %f128, %f136;
	mul.f32 	%f138, %f137, 0f3FB8AA3B;
	ex2.approx.f32 	%f139, %f138;
	sub.f32 	%f140, %f127, %f136;
	mul.f32 	%f141, %f140, 0f3FB8AA3B;
	ex2.approx.f32 	%f142, %f141;
	fma.rn.f32 	%f143, %f135, %f139, %f142;
	ld.shared.u32 	%r845, [%r840+12];
	mov.b32 	{%rs55, %rs56}, %r845;
	// begin inline asm
	{  cvt.f32.f16 %f88, %rs55;}

	// end inline asm
	mul.f32 	%f144, %f69, %f88;
	// begin inline asm
	{  cvt.f32.f16 %f89, %rs56;}

	// end inline asm
	mul.f32 	%f145, %f69, %f89;
	st.local.v4.f32 	[%rd110+16], {%f126, %f127, %f144, %f145};
	max.f32 	%f146, %f136, %f144;
	sub.f32 	%f147, %f136, %f146;
	mul.f32 	%f148, %f147, 0f3FB8AA3B;
	ex2.approx.f32 	%f149, %f148;
	sub.f32 	%f150, %f144, %f146;
	mul.f32 	%f151, %f150, 0f3FB8AA3B;
	ex2.approx.f32 	%f152, %f151;
	fma.rn.f32 	%f153, %f143, %f149, %f152;
	max.f32 	%f836, %f146, %f145;
	sub.f32 	%f154, %f146, %f836;
	mul.f32 	%f155, %f154, 0f3FB8AA3B;
	ex2.approx.f32 	%f156, %f155;
	sub.f32 	%f157, %f145, %f836;
	mul.f32 	%f158, %f157, 0f3FB8AA3B;
	ex2.approx.f32 	%f159, %f158;
	fma.rn.f32 	%f837, %f153, %f156, %f159;
	add.s32 	%r1490, %r1490, 4;
	setp.ne.s32 	%p59, %r1490, %r44;
	mov.u32 	%r1492, %r44;
	@%p59 bra 	$L__BB5_124;
$L__BB5_125:
	setp.eq.s32 	%p60, %r36, 0;
	@%p60 bra 	$L__BB5_130;
	setp.eq.s32 	%p61, %r36, 1;
	@%p61 bra 	$L__BB5_128;
	shl.b32 	%r846, %r1492, 2;
	add.s32 	%r847, %r179, %r846;
	ld.shared.u32 	%r848, [%r847];
	mov.b32 	{%rs57, %rs58}, %r848;
	// begin inline asm
	{  cvt.f32.f16 %f161, %rs57;}

	// end inline asm
	mul.f32 	%f165, %f69, %f161;
	shl.b32 	%r849, %r1492, 1;
	mul.wide.u32 	%rd111, %r849, 4;
	add.s64 	%rd112, %rd1, %rd111;
	// begin inline asm
	{  cvt.f32.f16 %f162, %rs58;}

	// end inline asm
	mul.f32 	%f166, %f69, %f162;
	st.local.v2.f32 	[%rd112], {%f165, %f166};
	max.f32 	%f167, %f836, %f165;
	sub.f32 	%f168, %f836, %f167;
	mul.f32 	%f169, %f168, 0f3FB8AA3B;
	ex2.approx.f32 	%f170, %f169;
	sub.f32 	%f171, %f165, %f167;
	mul.f32 	%f172, %f171, 0f3FB8AA3B;
	ex2.approx.f32 	%f173, %f172;
	fma.rn.f32 	%f174, %f837, %f170, %f173;
	max.f32 	%f175, %f167, %f166;
	sub.f32 	%f176, %f167, %f175;
	mul.f32 	%f177, %f176, 0f3FB8AA3B;
	ex2.approx.f32 	%f178, %f177;
	sub.f32 	%f179, %f166, %f175;
	mul.f32 	%f180, %f179, 0f3FB8AA3B;
	ex2.approx.f32 	%f181, %f180;
	fma.rn.f32 	%f182, %f174, %f178, %f181;
	ld.shared.u32 	%r850, [%r847+4];
	mov.b32 	{%rs59, %rs60}, %r850;
	// begin inline asm
	{  cvt.f32.f16 %f163, %rs59;}

	// end inline asm
	mul.f32 	%f183, %f69, %f163;
	// begin inline asm
	{  cvt.f32.f16 %f164, %rs60;}

	// end inline asm
	mul.f32 	%f184, %f69, %f164;
	st.local.v2.f32 	[%rd112+8], {%f183, %f184};
	max.f32 	%f185, %f175, %f183;
	sub.f32 	%f186, %f175, %f185;
	mul.f32 	%f187, %f186, 0f3FB8AA3B;
	ex2.approx.f32 	%f188, %f187;
	sub.f32 	%f189, %f183, %f185;
	mul.f32 	%f190, %f189, 0f3FB8AA3B;
	ex2.approx.f32 	%f191, %f190;
	fma.rn.f32 	%f192, %f182, %f188, %f191;
	max.f32 	%f836, %f185, %f184;
	sub.f32 	%f193, %f185, %f836;
	mul.f32 	%f194, %f193, 0f3FB8AA3B;
	ex2.approx.f32 	%f195, %f194;
	sub.f32 	%f196, %f184, %f836;
	mul.f32 	%f197, %f196, 0f3FB8AA3B;
	ex2.approx.f32 	%f198, %f197;
	fma.rn.f32 	%f837, %f192, %f195, %f198;
	add.s32 	%r1492, %r1492, 2;
$L__BB5_128:
	setp.eq.s32 	%p62, %r45, 0;
	@%p62 bra 	$L__BB5_130;
	shl.b32 	%r851, %r1492, 2;
	add.s32 	%r852, %r179, %r851;
	ld.shared.u32 	%r853, [%r852];
	mov.b32 	{%rs61, %rs62}, %r853;
	// begin inline asm
	{  cvt.f32.f16 %f199, %rs61;}

	// end inline asm
	mul.f32 	%f201, %f69, %f199;
	shl.b32 	%r854, %r1492, 1;
	mul.wide.u32 	%rd113, %r854, 4;
	add.s64 	%rd114, %rd1, %rd113;
	// begin inline asm
	{  cvt.f32.f16 %f200, %rs62;}

	// end inline asm
	mul.f32 	%f202, %f69, %f200;
	st.local.v2.f32 	[%rd114], {%f201, %f202};
	max.f32 	%f203, %f836, %f201;
	sub.f32 	%f204, %f836, %f203;
	mul.f32 	%f205, %f204, 0f3FB8AA3B;
	ex2.approx.f32 	%f206, %f205;
	sub.f32 	%f207, %f201, %f203;
	mul.f32 	%f208, %f207, 0f3FB8AA3B;
	ex2.approx.f32 	%f209, %f208;
	fma.rn.f32 	%f210, %f837, %f206, %f209;
	max.f32 	%f836, %f203, %f202;
	sub.f32 	%f211, %f203, %f836;
	mul.f32 	%f212, %f211, 0f3FB8AA3B;
	ex2.approx.f32 	%f213, %f212;
	sub.f32 	%f214, %f202, %f836;
	mul.f32 	%f215, %f214, 0f3FB8AA3B;
	ex2.approx.f32 	%f216, %f215;
	fma.rn.f32 	%f837, %f210, %f213, %f216;
$L__BB5_130:
	setp.lt.s32 	%p63, %r322, 2;
	ld.shared.f32 	%f217, [%r177];
	max.f32 	%f38, %f217, %f836;
	@%p63 bra 	$L__BB5_142;
	setp.lt.u32 	%p64, %r35, 7;
	mov.b32 	%r1495, 0;
	@%p64 bra 	$L__BB5_134;
	mov.b32 	%r1493, 0;
$L__BB5_133:
	.pragma "nounroll";
	shl.b32 	%r865, %r1493, 1;
	mul.wide.u32 	%rd115, %r865, 4;
	add.s64 	%rd116, %rd1, %rd115;
	ld.local.v4.f32 	{%f234, %f235, %f236, %f237}, [%rd116];
	sub.f32 	%f238, %f234, %f38;
	mul.f32 	%f239, %f238, 0f3FB8AA3B;
	ex2.approx.f32 	%f218, %f239;
	sub.f32 	%f240, %f235, %f38;
	mul.f32 	%f241, %f240, 0f3FB8AA3B;
	ex2.approx.f32 	%f219, %f241;
	// begin inline asm
	{ cvt.rn.f16x2.f32 %r857, %f219, %f218; }

	// end inline asm
	shl.b32 	%r866, %r1493, 2;
	add.s32 	%r867, %r179, %r866;
	st.shared.u32 	[%r867], %r857;
	sub.f32 	%f242, %f236, %f38;
	mul.f32 	%f243, %f242, 0f3FB8AA3B;
	ex2.approx.f32 	%f220, %f243;
	sub.f32 	%f244, %f237, %f38;
	mul.f32 	%f245, %f244, 0f3FB8AA3B;
	ex2.approx.f32 	%f221, %f245;
	// begin inline asm
	{ cvt.rn.f16x2.f32 %r858, %f221, %f220; }

	// end inline asm
	st.shared.u32 	[%r867+4], %r858;
	ld.local.v4.f32 	{%f246, %f247, %f248, %f249}, [%rd116+16];
	sub.f32 	%f250, %f246, %f38;
	mul.f32 	%f251, %f250, 0f3FB8AA3B;
	ex2.approx.f32 	%f222, %f251;
	sub.f32 	%f252, %f247, %f38;
	mul.f32 	%f253, %f252, 0f3FB8AA3B;
	ex2.approx.f32 	%f223, %f253;
	// begin inline asm
	{ cvt.rn.f16x2.f32 %r859, %f223, %f222; }

	// end inline asm
	st.shared.u32 	[%r867+8], %r859;
	sub.f32 	%f254, %f248, %f38;
	mul.f32 	%f255, %f254, 0f3FB8AA3B;
	ex2.approx.f32 	%f224, %f255;
	sub.f32 	%f256, %f249, %f38;
	mul.f32 	%f257, %f256, 0f3FB8AA3B;
	ex2.approx.f32 	%f225, %f257;
	// begin inline asm
	{ cvt.rn.f16x2.f32 %r860, %f225, %f224; }

	// end inline asm
	st.shared.u32 	[%r867+12], %r860;
	ld.local.v4.f32 	{%f258, %f259, %f260, %f261}, [%rd116+32];
	sub.f32 	%f262, %f258, %f38;
	mul.f32 	%f263, %f262, 0f3FB8AA3B;
	ex2.approx.f32 	%f226, %f263;
	sub.f32 	%f264, %f259, %f38;
	mul.f32 	%f265, %f264, 0f3FB8AA3B;
	ex2.approx.f32 	%f227, %f265;
	// begin inline asm
	{ cvt.rn.f16x2.f32 %r861, %f227, %f226; }

	// end inline asm
	st.shared.u32 	[%r867+16], %r861;
	sub.f32 	%f266, %f260, %f38;
	mul.f32 	%f267, %f266, 0f3FB8AA3B;
	ex2.approx.f32 	%f228, %f267;
	sub.f32 	%f268, %f261, %f38;
	mul.f32 	%f269, %f268, 0f3FB8AA3B;
	ex2.approx.f32 	%f229, %f269;
	// begin inline asm
	{ cvt.rn.f16x2.f32 %r862, %f229, %f228; }

	// end inline asm
	st.shared.u32 	[%r867+20], %r862;
	ld.local.v4.f32 	{%f270, %f271, %f272, %f273}, [%rd116+48];
	sub.f32 	%f274, %f270, %f38;
	mul.f32 	%f275, %f274, 0f3FB8AA3B;
	ex2.approx.f32 	%f230, %f275;
	sub.f32 	%f276, %f271, %f38;
	mul.f32 	%f277, %f276, 0f3FB8AA3B;
	ex2.approx.f32 	%f231, %f277;
	// begin inline asm
	{ cvt.rn.f16x2.f32 %r863, %f231, %f230; }

	// end inline asm
	st.shared.u32 	[%r867+24], %r863;
	sub.f32 	%f278, %f272, %f38;
	mul.f32 	%f279, %f278, 0f3FB8AA3B;
	ex2.approx.f32 	%f232, %f279;
	sub.f32 	%f280, %f273, %f38;
	mul.f32 	%f281, %f280, 0f3FB8AA3B;
	ex2.approx.f32 	%f233, %f281;
	// begin inline asm
	{ cvt.rn.f16x2.f32 %r864, %f233, %f232; }

	// end inline asm
	st.shared.u32 	[%r867+28], %r864;
	add.s32 	%r1493, %r1493, 8;
	setp.ne.s32 	%p65, %r1493, %r46;
	mov.u32 	%r1495, %r46;
	@%p65 bra 	$L__BB5_133;
$L__BB5_134:
	setp.eq.s32 	%p66, %r37, 0;
	@%p66 bra 	$L__BB5_142;
	add.s32 	%r868, %r37, -1;
	setp.lt.u32 	%p67, %r868, 3;
	@%p67 bra 	$L__BB5_137;
	shl.b32 	%r873, %r1495, 1;
	mul.wide.u32 	%rd117, %r873, 4;
	add.s64 	%rd118, %rd1, %rd117;
	ld.local.v2.f32 	{%f290, %f291}, [%rd118];
	sub.f32 	%f292, %f290, %f38;
	mul.f32 	%f293, %f292, 0f3FB8AA3B;
	ex2.approx.f32 	%f282, %f293;
	sub.f32 	%f294, %f291, %f38;
	mul.f32 	%f295, %f294, 0f3FB8AA3B;
	ex2.approx.f32 	%f283, %f295;
	// begin inline asm
	{ cvt.rn.f16x2.f32 %r869, %f283, %f282; }

	// end inline asm
	shl.b32 	%r874, %r1495, 2;
	add.s32 	%r875, %r179, %r874;
	st.shared.u32 	[%r875], %r869;
	ld.local.v2.f32 	{%f296, %f297}, [%rd118+8];
	sub.f32 	%f298, %f296, %f38;
	mul.f32 	%f299, %f298, 0f3FB8AA3B;
	ex2.approx.f32 	%f284, %f299;
	sub.f32 	%f300, %f297, %f38;
	mul.f32 	%f301, %f300, 0f3FB8AA3B;
	ex2.approx.f32 	%f285, %f301;
	// begin inline asm
	{ cvt.rn.f16x2.f32 %r870, %f285, %f284; }

	// end inline asm
	st.shared.u32 	[%r875+4], %r870;
	ld.local.v2.f32 	{%f302, %f303}, [%rd118+16];
	sub.f32 	%f304, %f302, %f38;
	mul.f32 	%f305, %f304, 0f3FB8AA3B;
	ex2.approx.f32 	%f286, %f305;
	sub.f32 	%f306, %f303, %f38;
	mul.f32 	%f307, %f306, 0f3FB8AA3B;
	ex2.approx.f32 	%f287, %f307;
	// begin inline asm
	{ cvt.rn.f16x2.f32 %r871, %f287, %f286; }

	// end inline asm
	st.shared.u32 	[%r875+8], %r871;
	ld.local.v2.f32 	{%f308, %f309}, [%rd118+24];
	sub.f32 	%f310, %f308, %f38;
	mul.f32 	%f311, %f310, 0f3FB8AA3B;
	ex2.approx.f32 	%f288, %f311;
	sub.f32 	%f312, %f309, %f38;
	mul.f32 	%f313, %f312, 0f3FB8AA3B;
	ex2.approx.f32 	%f289, %f313;
	// begin inline asm
	{ cvt.rn.f16x2.f32 %r872, %f289, %f288; }

	// end inline asm
	st.shared.u32 	[%r875+12], %r872;
	add.s32 	%r1495, %r1495, 4;
$L__BB5_137:
	setp.eq.s32 	%p68, %r36, 0;
	@%p68 bra 	$L__BB5_142;
	setp.eq.s32 	%p69, %r36, 1;
	@%p69 bra 	$L__BB5_140;
	shl.b32 	%r878, %r1495, 1;
	mul.wide.u32 	%rd119, %r878, 4;
	add.s64 	%rd120, %rd1, %rd119;
	ld.local.v2.f32 	{%f318, %f319}, [%rd120];
	sub.f32 	%f320, %f318, %f38;
	mul.f32 	%f321, %f320, 0f3FB8AA3B;
	ex2.approx.f32 	%f314, %f321;
	sub.f32 	%f322, %f319, %f38;
	mul.f32 	%f323, %f322, 0f3FB8AA3B;
	ex2.approx.f32 	%f315, %f323;
	// begin inline asm
	{ cvt.rn.f16x2.f32 %r876, %f315, %f314; }

	// end inline asm
	shl.b32 	%r879, %r1495, 2;
	add.s32 	%r880, %r179, %r879;
	st.shared.u32 	[%r880], %r876;
	add.s32 	%r881, %r878, 2;
	mul.wide.u32 	%rd121, %r881, 4;
	add.s64 	%rd122, %rd1, %rd121;
	ld.local.v2.f32 	{%f324, %f325}, [%rd122];
	sub.f32 	%f326, %f324, %f38;
	mul.f32 	%f327, %f326, 0f3FB8AA3B;
	ex2.approx.f32 	%f316, %f327;
	sub.f32 	%f328, %f325, %f38;
	mul.f32 	%f329, %f328, 0f3FB8AA3B;
	ex2.approx.f32 	%f317, %f329;
	// begin inline asm
	{ cvt.rn.f16x2.f32 %r877, %f317, %f316; }

	// end inline asm
	st.shared.u32 	[%r880+4], %r877;
	add.s32 	%r1495, %r1495, 2;
$L__BB5_140:
	setp.eq.s32 	%p70, %r45, 0;
	@%p70 bra 	$L__BB5_142;
	shl.b32 	%r883, %r1495, 1;
	mul.wide.u32 	%rd123, %r883, 4;
	add.s64 	%rd124, %rd1, %rd123;
	ld.local.v2.f32 	{%f332, %f333}, [%rd124];
	sub.f32 	%f334, %f332, %f38;
	mul.f32 	%f335, %f334, 0f3FB8AA3B;
	ex2.approx.f32 	%f330, %f335;
	sub.f32 	%f336, %f333, %f38;
	mul.f32 	%f337, %f336, 0f3FB8AA3B;
	ex2.approx.f32 	%f331, %f337;
	// begin inline asm
	{ cvt.rn.f16x2.f32 %r882, %f331, %f330; }

	// end inline asm
	shl.b32 	%r884, %r1495, 2;
	add.s32 	%r885, %r179, %r884;
	st.shared.u32 	[%r885], %r882;
$L__BB5_142:
	ld.shared.f32 	%f338, [%r178];
	ld.shared.f32 	%f339, [%r177];
	sub.f32 	%f340, %f339, %f38;
	mul.f32 	%f341, %f340, 0f3FB8AA3B;
	ex2.approx.f32 	%f342, %f341;
	sub.f32 	%f343, %f836, %f38;
	mul.f32 	%f344, %f343, 0f3FB8AA3B;
	ex2.approx.f32 	%f345, %f344;
	mul.f32 	%f346, %f837, %f345;
	fma.rn.f32 	%f347, %f338, %f342, %f346;
	st.shared.f32 	[%r175], %f339;
	ld.shared.f32 	%f348, [%r178];
	st.shared.f32 	[%r176], %f348;
	st.shared.f32 	[%r177], %f38;
	st.shared.f32 	[%r178], %f347;
	add.s32 	%r1489, %r1489, 1;
	setp.ne.s32 	%p71, %r1489, %r1438;
	@%p71 bra 	$L__BB5_119;
	bra.uni 	$L__BB5_168;
$L__BB5_143:
	div.s32 	%r155, %r2, %r1437;
	mul.lo.s32 	%r891, %r155, %r1437;
	sub.s32 	%r892, %r2, %r891;
	setp.ne.s32 	%p72, %r892, 0;
	@%p72 bra 	$L__BB5_168;
	setp.ne.s32 	%p73, %r1442, 0;
	shl.b32 	%r893, %r155, 2;
	add.s32 	%r156, %r31, %r893;
	add.s32 	%r157, %r154, %r893;
	add.s32 	%r158, %r32, %r893;
	add.s32 	%r159, %r33, %r893;
	@%p73 bra 	$L__BB5_146;
	mov.b32 	%r894, -8388608;
	st.shared.u32 	[%r156], %r894;
	mov.b32 	%r895, 0;
	st.shared.u32 	[%r157], %r895;
	st.shared.u32 	[%r158], %r894;
	st.shared.u32 	[%r159], %r895;
$L__BB5_146:
	setp.lt.s32 	%p74, %r322, 2;
	mul.lo.s32 	%r896, %r155, %r13;
	shl.b32 	%r897, %r896, 1;
	add.s32 	%r160, %r20, %r897;
	mov.f32 	%f825, 0f00000000;
	mov.f32 	%f824, 0fFF800000;
	@%p74 bra 	$L__BB5_155;
	setp.lt.u32 	%p75, %r35, 3;
	mov.f32 	%f824, 0fFF800000;
	mov.f32 	%f825, 0f00000000;
	mov.b32 	%r1484, 0;
	@%p75 bra 	$L__BB5_150;
	mov.f32 	%f824, 0fFF800000;
	mov.f32 	%f825, 0f00000000;
	mov.b32 	%r1482, 0;
$L__BB5_149:
	.pragma "nounroll";
	shl.b32 	%r900, %r1482, 2;
	add.s32 	%r901, %r160, %r900;
	ld.shared.u32 	%r902, [%r901];
	mov.b32 	{%rs63, %rs64}, %r902;
	// begin inline asm
	{  cvt.f32.f16 %f356, %rs63;}

	// end inline asm
	mul.f32 	%f364, %f69, %f356;
	shl.b32 	%r903, %r1482, 1;
	mul.wide.u32 	%rd125, %r903, 4;
	add.s64 	%rd126, %rd2, %rd125;
	// begin inline asm
	{  cvt.f32.f16 %f357, %rs64;}

	// end inline asm
	mul.f32 	%f365, %f69, %f357;
	max.f32 	%f366, %f824, %f364;
	sub.f32 	%f367, %f824, %f366;
	mul.f32 	%f368, %f367, 0f3FB8AA3B;
	ex2.approx.f32 	%f369, %f368;
	sub.f32 	%f370, %f364, %f366;
	mul.f32 	%f371, %f370, 0f3FB8AA3B;
	ex2.approx.f32 	%f372, %f371;
	fma.rn.f32 	%f373, %f825, %f369, %f372;
	max.f32 	%f374, %f366, %f365;
	sub.f32 	%f375, %f366, %f374;
	mul.f32 	%f376, %f375, 0f3FB8AA3B;
	ex2.approx.f32 	%f377, %f376;
	sub.f32 	%f378, %f365, %f374;
	mul.f32 	%f379, %f378, 0f3FB8AA3B;
	ex2.approx.f32 	%f380, %f379;
	fma.rn.f32 	%f381, %f373, %f377, %f380;
	ld.shared.u32 	%r904, [%r901+4];
	mov.b32 	{%rs65, %rs66}, %r904;
	// begin inline asm
	{  cvt.f32.f16 %f358, %rs65;}

	// end inline asm
	mul.f32 	%f382, %f69, %f358;
	// begin inline asm
	{  cvt.f32.f16 %f359, %rs66;}

	// end inline asm
	mul.f32 	%f383, %f69, %f359;
	st.local.v4.f32 	[%rd126], {%f364, %f365, %f382, %f383};
	max.f32 	%f384, %f374, %f382;
	sub.f32 	%f385, %f374, %f384;
	mul.f32 	%f386, %f385, 0f3FB8AA3B;
	ex2.approx.f32 	%f387, %f386;
	sub.f32 	%f388, %f382, %f384;
	mul.f32 	%f389, %f388, 0f3FB8AA3B;
	ex2.approx.f32 	%f390, %f389;
	fma.rn.f32 	%f391, %f381, %f387, %f390;
	max.f32 	%f392, %f384, %f383;
	sub.f32 	%f393, %f384, %f392;
	mul.f32 	%f394, %f393, 0f3FB8AA3B;
	ex2.approx.f32 	%f395, %f394;
	sub.f32 	%f396, %f383, %f392;
	mul.f32 	%f397, %f396, 0f3FB8AA3B;
	ex2.approx.f32 	%f398, %f397;
	fma.rn.f32 	%f399, %f391, %f395, %f398;
	ld.shared.u32 	%r905, [%r901+8];
	mov.b32 	{%rs67, %rs68}, %r905;
	// begin inline asm
	{  cvt.f32.f16 %f360, %rs67;}

	// end inline asm
	mul.f32 	%f400, %f69, %f360;
	// begin inline asm
	{  cvt.f32.f16 %f361, %rs68;}

	// end inline asm
	mul.f32 	%f401, %f69, %f361;
	max.f32 	%f402, %f392, %f400;
	sub.f32 	%f403, %f392, %f402;
	mul.f32 	%f404, %f403, 0f3FB8AA3B;
	ex2.approx.f32 	%f405, %f404;
	sub.f32 	%f406, %f400, %f402;
	mul.f32 	%f407, %f406, 0f3FB8AA3B;
	ex2.approx.f32 	%f408, %f407;
	fma.rn.f32 	%f409, %f399, %f405, %f408;
	max.f32 	%f410, %f402, %f401;
	sub.f32 	%f411, %f402, %f410;
	mul.f32 	%f412, %f411, 0f3FB8AA3B;
	ex2.approx.f32 	%f413, %f412;
	sub.f32 	%f414, %f401, %f410;
	mul.f32 	%f415, %f414, 0f3FB8AA3B;
	ex2.approx.f32 	%f416, %f415;
	fma.rn.f32 	%f417, %f409, %f413, %f416;
	ld.shared.u32 	%r906, [%r901+12];
	mov.b32 	{%rs69, %rs70}, %r906;
	// begin inline asm
	{  cvt.f32.f16 %f362, %rs69;}

	// end inline asm
	mul.f32 	%f418, %f69, %f362;
	// begin inline asm
	{  cvt.f32.f16 %f363, %rs70;}

	// end inline asm
	mul.f32 	%f419, %f69, %f363;
	st.local.v4.f32 	[%rd126+16], {%f400, %f401, %f418, %f419};
	max.f32 	%f420, %f410, %f418;
	sub.f32 	%f421, %f410, %f420;
	mul.f32 	%f422, %f421, 0f3FB8AA3B;
	ex2.approx.f32 	%f423, %f422;
	sub.f32 	%f424, %f418, %f420;
	mul.f32 	%f425, %f424, 0f3FB8AA3B;
	ex2.approx.f32 	%f426, %f425;
	fma.rn.f32 	%f427, %f417, %f423, %f426;
	max.f32 	%f824, %f420, %f419;
	sub.f32 	%f428, %f420, %f824;
	mul.f32 	%f429, %f428, 0f3FB8AA3B;
	ex2.approx.f32 	%f430, %f429;
	sub.f32 	%f431, %f419, %f824;
	mul.f32 	%f432, %f431, 0f3FB8AA3B;
	ex2.approx.f32 	%f433, %f432;
	fma.rn.f32 	%f825, %f427, %f430, %f433;
	add.s32 	%r1482, %r1482, 4;
	setp.ne.s32 	%p76, %r1482, %r44;
	mov.u32 	%r1484, %r44;
	@%p76 bra 	$L__BB5_149;
$L__BB5_150:
	setp.eq.s32 	%p77, %r36, 0;
	@%p77 bra 	$L__BB5_155;
	setp.eq.s32 	%p78, %r36, 1;
	@%p78 bra 	$L__BB5_153;
	shl.b32 	%r907, %r1484, 2;
	add.s32 	%r908, %r160, %r907;
	ld.shared.u32 	%r909, [%r908];
	mov.b32 	{%rs71, %rs72}, %r909;
	// begin inline asm
	{  cvt.f32.f16 %f435, %rs71;}

	// end inline asm
	mul.f32 	%f439, %f69, %f435;
	shl.b32 	%r910, %r1484, 1;
	mul.wide.u32 	%rd127, %r910, 4;
	add.s64 	%rd128, %rd2, %rd127;
	// begin inline asm
	{  cvt.f32.f16 %f436, %rs72;}

	// end inline asm
	mul.f32 	%f440, %f69, %f436;
	st.local.v2.f32 	[%rd128], {%f439, %f440};
	max.f32 	%f441, %f824, %f439;
	sub.f32 	%f442, %f824, %f441;
	mul.f32 	%f443, %f442, 0f3FB8AA3B;
	ex2.approx.f32 	%f444, %f443;
	sub.f32 	%f445, %f439, %f441;
	mul.f32 	%f446, %f445, 0f3FB8AA3B;
	ex2.approx.f32 	%f447, %f446;
	fma.rn.f32 	%f448, %f825, %f444, %f447;
	max.f32 	%f449, %f441, %f440;
	sub.f32 	%f450, %f441, %f449;
	mul.f32 	%f451, %f450, 0f3FB8AA3B;
	ex2.approx.f32 	%f452, %f451;
	sub.f32 	%f453, %f440, %f449;
	mul.f32 	%f454, %f453, 0f3FB8AA3B;
	ex2.approx.f32 	%f455, %f454;
	fma.rn.f32 	%f456, %f448, %f452, %f455;
	ld.shared.u32 	%r911, [%r908+4];
	mov.b32 	{%rs73, %rs74}, %r911;
	// begin inline asm
	{  cvt.f32.f16 %f437, %rs73;}

	// end inline asm
	mul.f32 	%f457, %f69, %f437;
	// begin inline asm
	{  cvt.f32.f16 %f438, %rs74;}

	// end inline asm
	mul.f32 	%f458, %f69, %f438;
	st.local.v2.f32 	[%rd128+8], {%f457, %f458};
	max.f32 	%f459, %f449, %f457;
	sub.f32 	%f460, %f449, %f459;
	mul.f32 	%f461, %f460, 0f3FB8AA3B;
	ex2.approx.f32 	%f462, %f461;
	sub.f32 	%f463, %f457, %f459;
	mul.f32 	%f464, %f463, 0f3FB8AA3B;
	ex2.approx.f32 	%f465, %f464;
	fma.rn.f32 	%f466, %f456, %f462, %f465;
	max.f32 	%f824, %f459, %f458;
	sub.f32 	%f467, %f459, %f824;
	mul.f32 	%f468, %f467, 0f3FB8AA3B;
	ex2.approx.f32 	%f469, %f468;
	sub.f32 	%f470, %f458, %f824;
	mul.f32 	%f471, %f470, 0f3FB8AA3B;
	ex2.approx.f32 	%f472, %f471;
	fma.rn.f32 	%f825, %f466, %f469, %f472;
	add.s32 	%r1484, %r1484, 2;
$L__BB5_153:
	setp.eq.s32 	%p79, %r45, 0;
	@%p79 bra 	$L__BB5_155;
	shl.b32 	%r912, %r1484, 2;
	add.s32 	%r913, %r160, %r912;
	ld.shared.u32 	%r914, [%r913];
	mov.b32 	{%rs75, %rs76}, %r914;
	// begin inline asm
	{  cvt.f32.f16 %f473, %rs75;}

	// end inline asm
	mul.f32 	%f475, %f69, %f473;
	shl.b32 	%r915, %r1484, 1;
	mul.wide.u32 	%rd129, %r915, 4;
	add.s64 	%rd130, %rd2, %rd129;
	// begin inline asm
	{  cvt.f32.f16 %f474, %rs76;}

	// end inline asm
	mul.f32 	%f476, %f69, %f474;
	st.local.v2.f32 	[%rd130], {%f475, %f476};
	max.f32 	%f477, %f824, %f475;
	sub.f32 	%f478, %f824, %f477;
	mul.f32 	%f479, %f478, 0f3FB8AA3B;
	ex2.approx.f32 	%f480, %f479;
	sub.f32 	%f481, %f475, %f477;
	mul.f32 	%f482, %f481, 0f3FB8AA3B;
	ex2.approx.f32 	%f483, %f482;
	fma.rn.f32 	%f484, %f825, %f480, %f483;
	max.f32 	%f824, %f477, %f476;
	sub.f32 	%f485, %f477, %f824;
	mul.f32 	%f486, %f485, 0f3FB8AA3B;
	ex2.approx.f32 	%f487, %f486;
	sub.f32 	%f488, %f476, %f824;
	mul.f32 	%f489, %f488, 0f3FB8AA3B;
	ex2.approx.f32 	%f490, %f489;
	fma.rn.f32 	%f825, %f484, %f487, %f490;
$L__BB5_155:
	setp.lt.s32 	%p80, %r322, 2;
	ld.shared.f32 	%f491, [%r158];
	max.f32 	%f19, %f491, %f824;
	@%p80 bra 	$L__BB5_167;
	setp.lt.u32 	%p81, %r35, 7;
	mov.b32 	%r1487, 0;
	@%p81 bra 	$L__BB5_159;
	mov.b32 	%r1485, 0;
$L__BB5_158:
	.pragma "nounroll";
	shl.b32 	%r926, %r1485, 1;
	mul.wide.u32 	%rd131, %r926, 4;
	add.s64 	%rd132, %rd2, %rd131;
	ld.local.v4.f32 	{%f508, %f509, %f510, %f511}, [%rd132];
	sub.f32 	%f512, %f508, %f19;
	mul.f32 	%f513, %f512, 0f3FB8AA3B;
	ex2.approx.f32 	%f492, %f513;
	sub.f32 	%f514, %f509, %f19;
	mul.f32 	%f515, %f514, 0f3FB8AA3B;
	ex2.approx.f32 	%f493, %f515;
	// begin inline asm
	{ cvt.rn.f16x2.f32 %r918, %f493, %f492; }

	// end inline asm
	shl.b32 	%r927, %r1485, 2;
	add.s32 	%r928, %r160, %r927;
	st.shared.u32 	[%r928], %r918;
	sub.f32 	%f516, %f510, %f19;
	mul.f32 	%f517, %f516, 0f3FB8AA3B;
	ex2.approx.f32 	%f494, %f517;
	sub.f32 	%f518, %f511, %f19;
	mul.f32 	%f519, %f518, 0f3FB8AA3B;
	ex2.approx.f32 	%f495, %f519;
	// begin inline asm
	{ cvt.rn.f16x2.f32 %r919, %f495, %f494; }

	// end inline asm
	st.shared.u32 	[%r928+4], %r919;
	ld.local.v4.f32 	{%f520, %f521, %f522, %f523}, [%rd132+16];
	sub.f32 	%f524, %f520, %f19;
	mul.f32 	%f525, %f524, 0f3FB8AA3B;
	ex2.approx.f32 	%f496, %f525;
	sub.f32 	%f526, %f521, %f19;
	mul.f32 	%f527, %f526, 0f3FB8AA3B;
	ex2.approx.f32 	%f497, %f527;
	// begin inline asm
	{ cvt.rn.f16x2.f32 %r920, %f497, %f496; }

	// end inline asm
	st.shared.u32 	[%r928+8], %r920;
	sub.f32 	%f528, %f522, %f19;
	mul.f32 	%f529, %f528, 0f3FB8AA3B;
	ex2.approx.f32 	%f498, %f529;
	sub.f32 	%f530, %f523, %f19;
	mul.f32 	%f531, %f530, 0f3FB8AA3B;
	ex2.approx.f32 	%f499, %f531;
	// begin inline asm
	{ cvt.rn.f16x2.f32 %r921, %f499, %f498; }

	// end inline asm
	st.shared.u32 	[%r928+12], %r921;
	ld.local.v4.f32 	{%f532, %f533, %f534, %f535}, [%rd132+32];
	sub.f32 	%f536, %f532, %f19;
	mul.f32 	%f537, %f536, 0f3FB8AA3B;
	ex2.approx.f32 	%f500, %f537;
	sub.f32 	%f538, %f533, %f19;
	mul.f32 	%f539, %f538, 0f3FB8AA3B;
	ex2.approx.f32 	%f501, %f539;
	// begin inline asm
	{ cvt.rn.f16x2.f32 %r922, %f501, %f500; }

	// end inline asm
	st.shared.u32 	[%r928+16], %r922;
	sub.f32 	%f540, %f534, %f19;
	mul.f32 	%f541, %f540, 0f3FB8AA3B;
	ex2.approx.f32 	%f502, %f541;
	sub.f32 	%f542, %f535, %f19;
	mul.f32 	%f543, %f542, 0f3FB8AA3B;
	ex2.approx.f32 	%f503, %f543;
	// begin inline asm
	{ cvt.rn.f16x2.f32 %r923, %f503, %f502; }

	// end inline asm
	st.shared.u32 	[%r928+20], %r923;
	ld.local.v4.f32 	{%f544, %f545, %f546, %f547}, [%rd132+48];
	sub.f32 	%f548, %f544, %f19;
	mul.f32 	%f549, %f548, 0f3FB8AA3B;
	ex2.approx.f32 	%f504, %f549;
	sub.f32 	%f550, %f545, %f19;
	mul.f32 	%f551, %f550, 0f3FB8AA3B;
	ex2.approx.f32 	%f505, %f551;
	// begin inline asm
	{ cvt.rn.f16x2.f32 %r924, %f505, %f504; }

	// end inline asm
	st.shared.u32 	[%r928+24], %r924;
	sub.f32 	%f552, %f546, %f19;
	mul.f32 	%f553, %f552, 0f3FB8AA3B;
	ex2.approx.f32 	%f506, %f553;
	sub.f32 	%f554, %f547, %f19;
	mul.f32 	%f555, %f554, 0f3FB8AA3B;
	ex2.approx.f32 	%f507, %f555;
	// begin inline asm
	{ cvt.rn.f16x2.f32 %r925, %f507, %f506; }

	// end inline asm
	st.shared.u32 	[%r928+28], %r925;
	add.s32 	%r1485, %r1485, 8;
	setp.ne.s32 	%p82, %r1485, %r46;
	mov.u32 	%r1487, %r46;
	@%p82 bra 	$L__BB5_158;
$L__BB5_159:
	setp.eq.s32 	%p83, %r37, 0;
	@%p83 bra 	$L__BB5_167;
	add.s32 	%r929, %r37, -1;
	setp.lt.u32 	%p84, %r929, 3;
	@%p84 bra 	$L__BB5_162;
	shl.b32 	%r934, %r1487, 1;
	mul.wide.u32 	%rd133, %r934, 4;
	add.s64 	%rd134, %rd2, %rd133;
	ld.local.v2.f32 	{%f564, %f565}, [%rd134];
	sub.f32 	%f566, %f564, %f19;
	mul.f32 	%f567, %f566, 0f3FB8AA3B;
	ex2.approx.f32 	%f556, %f567;
	sub.f32 	%f568, %f565, %f19;
	mul.f32 	%f569, %f568, 0f3FB8AA3B;
	ex2.approx.f32 	%f557, %f569;
	// begin inline asm
	{ cvt.rn.f16x2.f32 %r930, %f557, %f556; }

	// end inline asm
	shl.b32 	%r935, %r1487, 2;
	add.s32 	%r936, %r160, %r935;
	st.shared.u32 	[%r936], %r930;
	ld.local.v2.f32 	{%f570, %f571}, [%rd134+8];
	sub.f32 	%f572, %f570, %f19;
	mul.f32 	%f573, %f572, 0f3FB8AA3B;
	ex2.approx.f32 	%f558, %f573;
	sub.f32 	%f574, %f571, %f19;
	mul.f32 	%f575, %f574, 0f3FB8AA3B;
	ex2.approx.f32 	%f559, %f575;
	// begin inline asm
	{ cvt.rn.f16x2.f32 %r931, %f559, %f558; }

	// end inline asm
	st.shared.u32 	[%r936+4], %r931;
	ld.local.v2.f32 	{%f576, %f577}, [%rd134+16];
	sub.f32 	%f578, %f576, %f19;
	mul.f32 	%f579, %f578, 0f3FB8AA3B;
	ex2.approx.f32 	%f560, %f579;
	sub.f32 	%f580, %f577, %f19;
	mul.f32 	%f581, %f580, 0f3FB8AA3B;
	ex2.approx.f32 	%f561, %f581;
	// begin inline asm
	{ cvt.rn.f16x2.f32 %r932, %f561, %f560; }

	// end inline asm
	st.shared.u32 	[%r936+8], %r932;
	ld.local.v2.f32 	{%f582, %f583}, [%rd134+24];
	sub.f32 	%f584, %f582, %f19;
	mul.f32 	%f585, %f584, 0f3FB8AA3B;
	ex2.approx.f32 	%f562, %f585;
	sub.f32 	%f586, %f583, %f19;
	mul.f32 	%f587, %f586, 0f3FB8AA3B;
	ex2.approx.f32 	%f563, %f587;
	// begin inline asm
	{ cvt.rn.f16x2.f32 %r933, %f563, %f562; }

	// end inline asm
	st.shared.u32 	[%r936+12], %r933;
	add.s32 	%r1487, %r1487, 4;
$L__BB5_162:
	setp.eq.s32 	%p85, %r36, 0;
	@%p85 bra 	$L__BB5_167;
	setp.eq.s32 	%p86, %r36, 1;
	@%p86 bra 	$L__BB5_165;
	shl.b32 	%r939, %r1487, 1;
	mul.wide.u32 	%rd135, %r939, 4;
	add.s64 	%rd136, %rd2, %rd135;
	ld.local.v2.f32 	{%f592, %f593}, [%rd136];
	sub.f32 	%f594, %f592, %f19;
	mul.f32 	%f595, %f594, 0f3FB8AA3B;
	ex2.approx.f32 	%f588, %f595;
	sub.f32 	%f596, %f593, %f19;
	mul.f32 	%f597, %f596, 0f3FB8AA3B;
	ex2.approx.f32 	%f589, %f597;
	// begin inline asm
	{ cvt.rn.f16x2.f32 %r937, %f589, %f588; }

	// end inline asm
	shl.b32 	%r940, %r1487, 2;
	add.s32 	%r941, %r160, %r940;
	st.shared.u32 	[%r941], %r937;
	add.s32 	%r942, %r939, 2;
	mul.wide.u32 	%rd137, %r942, 4;
	add.s64 	%rd138, %rd2, %rd137;
	ld.local.v2.f32 	{%f598, %f599}, [%rd138];
	sub.f32 	%f600, %f598, %f19;
	mul.f32 	%f601, %f600, 0f3FB8AA3B;
	ex2.approx.f32 	%f590, %f601;
	sub.f32 	%f602, %f599, %f19;
	mul.f32 	%f603, %f602, 0f3FB8AA3B;
	ex2.approx.f32 	%f591, %f603;
	// begin inline asm
	{ cvt.rn.f16x2.f32 %r938, %f591, %f590; }

	// end inline asm
	st.shared.u32 	[%r941+4], %r938;
	add.s32 	%r1487, %r1487, 2;
$L__BB5_165:
	setp.eq.s32 	%p87, %r45, 0;
	@%p87 bra 	$L__BB5_167;
	shl.b32 	%r944, %r1487, 1;
	mul.wide.u32 	%rd139, %r944, 4;
	add.s64 	%rd140, %rd2, %rd139;
	ld.local.v2.f32 	{%f606, %f607}, [%rd140];
	sub.f32 	%f608, %f606, %f19;
	mul.f32 	%f609, %f608, 0f3FB8AA3B;
	ex2.approx.f32 	%f604, %f609;
	sub.f32 	%f610, %f607, %f19;
	mul.f32 	%f611, %f610, 0f3FB8AA3B;
	ex2.approx.f32 	%f605, %f611;
	// begin inline asm
	{ cvt.rn.f16x2.f32 %r943, %f605, %f604; }

	// end inline asm
	shl.b32 	%r945, %r1487, 2;
	add.s32 	%r946, %r160, %r945;
	st.shared.u32 	[%r946], %r943;
$L__BB5_167:
	ld.shared.f32 	%f612, [%r159];
	ld.shared.f32 	%f613, [%r158];
	sub.f32 	%f614, %f613, %f19;
	mul.f32 	%f615, %f614, 0f3FB8AA3B;
	ex2.approx.f32 	%f616, %f615;
	sub.f32 	%f617, %f824, %f19;
	mul.f32 	%f618, %f617, 0f3FB8AA3B;
	ex2.approx.f32 	%f619, %f618;
	mul.f32 	%f620, %f825, %f619;
	fma.rn.f32 	%f621, %f612, %f616, %f620;
	st.shared.f32 	[%r156], %f613;
	ld.shared.f32 	%f622, [%r159];
	st.shared.f32 	[%r157], %f622;
	st.shared.f32 	[%r158], %f19;
	st.shared.f32 	[%r159], %f621;
$L__BB5_168:
	setp.lt.s32 	%p88, %r321, 1;
	// begin inline asm
	cp.async.wait_group 0;
	// end inline asm
	bar.sync 	0;
	@%p88 bra 	$L__BB5_186;
	setp.lt.s32 	%p89, %r326, 1;
	@%p89 bra 	$L__BB5_186;
	mov.f32 	%f623, 0f00000000;
	// begin inline asm
	{  cvt.rn.f16.f32 %rs77, %f623;}

	// end inline asm
	mov.b32 	%r193, {%rs77, %rs77};
	mov.b32 	%r1497, 0;
$L__BB5_171:
	setp.eq.s32 	%p90, %r1442, 0;
	mul.lo.s32 	%r195, %r1497, %r13;
	mul.lo.s32 	%r196, %r1497, %r11;
	@%p90 bra 	$L__BB5_188;
	and.b32  	%r948, %r2, 31;
	shr.u32 	%r949, %r948, 2;
	add.s32 	%r950, %r1497, %r949;
	shl.b32 	%r951, %r950, 2;
	add.s32 	%r202, %r31, %r951;
	add.s32 	%r203, %r32, %r951;
	setp.lt.s32 	%p91, %r322, 1;
	@%p91 bra 	$L__BB5_209;
	mov.b32 	%r1506, 0;
$L__BB5_174:
	setp.lt.u32 	%p95, %r322, 49;
	add.s32 	%r218, %r1506, %r34;
	mov.b32 	%r1521, 0;
	mov.u32 	%r1525, %r193;
	mov.u32 	%r1524, %r193;
	mov.u32 	%r1523, %r193;
	mov.u32 	%r1522, %r193;
	@%p95 bra 	$L__BB5_177;
	mov.b32 	%r1521, 0;
	mov.u32 	%r1525, %r193;
	mov.u32 	%r1524, %r193;
	mov.u32 	%r1523, %r193;
	mov.u32 	%r1522, %r193;
	mov.u32 	%r1512, %r1521;
$L__BB5_176:
	add.s32 	%r1005, %r1521, %r195;
	shl.b32 	%r1006, %r1005, 1;
	add.s32 	%r1007, %r20, %r1006;
	wmma.load.a.sync.aligned.row.m16n16k16.shared.f16 	{%r1008, %r1009, %r1010, %r1011, %r1012, %r1013, %r1014, %r1015}, [%r1007], %r13;
	mad.lo.s32 	%r1016, %r1521, %r11, %r218;
	shl.b32 	%r1017, %r1016, 1;
	add.s32 	%r1018, %r19, %r1017;
	wmma.load.b.sync.aligned.row.m16n16k16.shared.f16 	{%r1019, %r1020, %r1021, %r1022, %r1023, %r1024, %r1025, %r1026}, [%r1018], %r11;
	wmma.mma.sync.aligned.row.row.m16n16k16.f16.f16 {%r1027, %r1028, %r1029, %r1030}, {%r1008, %r1009, %r1010, %r1011, %r1012, %r1013, %r1014, %r1015}, {%r1019, %r1020, %r1021, %r1022, %r1023, %r1024, %r1025, %r1026}, {%r1522, %r1523, %r1524, %r1525};
	add.s32 	%r1031, %r1007, 32;
	wmma.load.a.sync.aligned.row.m16n16k16.shared.f16 	{%r1032, %r1033, %r1034, %r1035, %r1036, %r1037, %r1038, %r1039}, [%r1031], %r13;
	shl.b32 	%r1040, %r11, 5;
	add.s32 	%r1041, %r1018, %r1040;
	wmma.load.b.sync.aligned.row.m16n16k16.shared.f16 	{%r1042, %r1043, %r1044, %r1045, %r1046, %r1047, %r1048, %r1049}, [%r1041], %r11;
	wmma.mma.sync.aligned.row.row.m16n16k16.f16.f16 {%r1050, %r1051, %r1052, %r1053}, {%r1032, %r1033, %r1034, %r1035, %r1036, %r1037, %r1038, %r1039}, {%r1042, %r1043, %r1044, %r1045, %r1046, %r1047, %r1048, %r1049}, {%r1027, %r1028, %r1029, %r1030};
	add.s32 	%r1054, %r1007, 64;
	wmma.load.a.sync.aligned.row.m16n16k16.shared.f16 	{%r1055, %r1056, %r1057, %r1058, %r1059, %r1060, %r1061, %r1062}, [%r1054], %r13;
	shl.b32 	%r1063, %r11, 6;
	add.s32 	%r1064, %r1018, %r1063;
	wmma.load.b.sync.aligned.row.m16n16k16.shared.f16 	{%r1065, %r1066, %r1067, %r1068, %r1069, %r1070, %r1071, %r1072}, [%r1064], %r11;
	wmma.mma.sync.aligned.row.row.m16n16k16.f16.f16 {%r1073, %r1074, %r1075, %r1076}, {%r1055, %r1056, %r1057, %r1058, %r1059, %r1060, %r1061, %r1062}, {%r1065, %r1066, %r1067, %r1068, %r1069, %r1070, %r1071, %r1072}, {%r1050, %r1051, %r1052, %r1053};
	add.s32 	%r1077, %r1007, 96;
	wmma.load.a.sync.aligned.row.m16n16k16.shared.f16 	{%r1078, %r1079, %r1080, %r1081, %r1082, %r1083, %r1084, %r1085}, [%r1077], %r13;
	add.s32 	%r1086, %r1064, %r1040;
	wmma.load.b.sync.aligned.row.m16n16k16.shared.f16 	{%r1087, %r1088, %r1089, %r1090, %r1091, %r1092, %r1093, %r1094}, [%r1086], %r11;
	wmma.mma.sync.aligned.row.row.m16n16k16.f16.f16 {%r1522, %r1523, %r1524, %r1525}, {%r1078, %r1079, %r1080, %r1081, %r1082, %r1083, %r1084, %r1085}, {%r1087, %r1088, %r1089, %r1090, %r1091, %r1092, %r1093, %r1094}, {%r1073, %r1074, %r1075, %r1076};
	add.s32 	%r1521, %r1521, 64;
	add.s32 	%r1512, %r1512, 4;
	setp.ne.s32 	%p96, %r1512, %r49;
	@%p96 bra 	$L__BB5_176;
$L__BB5_177:
	setp.eq.s32 	%p97, %r48, 0;
	@%p97 bra 	$L__BB5_181;
	setp.eq.s32 	%p98, %r48, 1;
	add.s32 	%r1095, %r1521, %r195;
	shl.b32 	%r1096, %r1095, 1;
	add.s32 	%r240, %r20, %r1096;
	wmma.load.a.sync.aligned.row.m16n16k16.shared.f16 	{%r1097, %r1098, %r1099, %r1100, %r1101, %r1102, %r1103, %r1104}, [%r240], %r13;
	mad.lo.s32 	%r1105, %r1521, %r11, %r218;
	shl.b32 	%r1106, %r1105, 1;
	add.s32 	%r241, %r19, %r1106;
	wmma.load.b.sync.aligned.row.m16n16k16.shared.f16 	{%r1107, %r1108, %r1109, %r1110, %r1111, %r1112, %r1113, %r1114}, [%r241], %r11;
	wmma.mma.sync.aligned.row.row.m16n16k16.f16.f16 {%r1522, %r1523, %r1524, %r1525}, {%r1097, %r1098, %r1099, %r1100, %r1101, %r1102, %r1103, %r1104}, {%r1107, %r1108, %r1109, %r1110, %r1111, %r1112, %r1113, %r1114}, {%r1522, %r1523, %r1524, %r1525};
	@%p98 bra 	$L__BB5_181;
	setp.eq.s32 	%p99, %r48, 2;
	add.s32 	%r1115, %r240, 32;
	wmma.load.a.sync.aligned.row.m16n16k16.shared.f16 	{%r1116, %r1117, %r1118, %r1119, %r1120, %r1121, %r1122, %r1123}, [%r1115], %r13;
	shl.b32 	%r1124, %r11, 5;
	add.s32 	%r1125, %r241, %r1124;
	wmma.load.b.sync.aligned.row.m16n16k16.shared.f16 	{%r1126, %r1127, %r1128, %r1129, %r1130, %r1131, %r1132, %r1133}, [%r1125], %r11;
	wmma.mma.sync.aligned.row.row.m16n16k16.f16.f16 {%r1522, %r1523, %r1524, %r1525}, {%r1116, %r1117, %r1118, %r1119, %r1120, %r1121, %r1122, %r1123}, {%r1126, %r1127, %r1128, %r1129, %r1130, %r1131, %r1132, %r1133}, {%r1522, %r1523, %r1524, %r1525};
	@%p99 bra 	$L__BB5_181;
	add.s32 	%r1134, %r240, 64;
	wmma.load.a.sync.aligned.row.m16n16k16.shared.f16 	{%r1135, %r1136, %r1137, %r1138, %r1139, %r1140, %r1141, %r1142}, [%r1134], %r13;
	shl.b32 	%r1143, %r11, 6;
	add.s32 	%r1144, %r241, %r1143;
	wmma.load.b.sync.aligned.row.m16n16k16.shared.f16 	{%r1145, %r1146, %r1147, %r1148, %r1149, %r1150, %r1151, %r1152}, [%r1144], %r11;
	wmma.mma.sync.aligned.row.row.m16n16k16.f16.f16 {%r1522, %r1523, %r1524, %r1525}, {%r1135, %r1136, %r1137, %r1138, %r1139, %r1140, %r1141, %r1142}, {%r1145, %r1146, %r1147, %r1148, %r1149, %r1150, %r1151, %r1152}, {%r1522, %r1523, %r1524, %r1525};
$L__BB5_181:
	add.s32 	%r1153, %r218, %r196;
	shl.b32 	%r1154, %r1153, 1;
	add.s32 	%r1155, %r21, %r1154;
	wmma.load.c.sync.aligned.row.m16n16k16.shared.f16 	{%r1156, %r1157, %r1158, %r1159}, [%r1155], %r11;
	ld.shared.f32 	%f708, [%r202];
	ld.shared.f32 	%f709, [%r203];
	sub.f32 	%f710, %f708, %f709;
	fma.rn.f32 	%f711, %f710, 0f3BBB989D, 0f3F000000;
	cvt.sat.f32.f32 	%f712, %f711;
	mov.f32 	%f713, 0f4B400001;
	mov.f32 	%f714, 0f437C0000;
	fma.rm.f32 	%f715, %f712, %f714, %f713;
	add.f32 	%f716, %f715, 0fCB40007F;
	neg.f32 	%f717, %f716;
	fma.rn.f32 	%f718, %f710, 0f3FB8AA3B, %f717;
	fma.rn.f32 	%f719, %f710, 0f32A57060, %f718;
	mov.b32 	%r1160, %f715;
	shl.b32 	%r1161, %r1160, 23;
	mov.b32 	%f720, %r1161;
	ex2.approx.ftz.f32 	%f721, %f719;
	mul.f32 	%f706, %f721, %f720;
	mov.b32 	{%rs233, %rs239}, %r1522;
	mov.b32 	{%rs230, %rs236}, %r1156;
	// begin inline asm
	{  cvt.rn.f16.f32 %rs228, %f706;}

	// end inline asm
	// begin inline asm
	{mul.f16 %rs229,%rs230,%rs228;
}
	// end inline asm
	// begin inline asm
	{add.f16 %rs232,%rs233,%rs229;
}
	// end inline asm
	// begin inline asm
	{mul.f16 %rs235,%rs236,%rs228;
}
	// end inline asm
	// begin inline asm
	{add.f16 %rs238,%rs239,%rs235;
}
	// end inline asm
	mov.b32 	%r1162, {%rs232, %rs238};
	mov.b32 	{%rs245, %rs251}, %r1524;
	mov.b32 	{%rs242, %rs248}, %r1158;
	// begin inline asm
	{mul.f16 %rs241,%rs242,%rs228;
}
	// end inline asm
	// begin inline asm
	{add.f16 %rs244,%rs245,%rs241;
}
	// end inline asm
	// begin inline asm
	{mul.f16 %rs247,%rs248,%rs228;
}
	// end inline asm
	// begin inline asm
	{add.f16 %rs250,%rs251,%rs247;
}
	// end inline asm
	mov.b32 	%r1163, {%rs244, %rs250};
	ld.shared.f32 	%f722, [%r202+32];
	ld.shared.f32 	%f723, [%r203+32];
	sub.f32 	%f724, %f722, %f723;
	fma.rn.f32 	%f725, %f724, 0f3BBB989D, 0f3F000000;
	cvt.sat.f32.f32 	%f726, %f725;
	fma.rm.f32 	%f727, %f726, %f714, %f713;
	add.f32 	%f728, %f727, 0fCB40007F;
	neg.f32 	%f729, %f728;
	fma.rn.f32 	%f730, %f724, 0f3FB8AA3B, %f729;
	fma.rn.f32 	%f731, %f724, 0f32A57060, %f730;
	mov.b32 	%r1164, %f727;
	shl.b32 	%r1165, %r1164, 23;
	mov.b32 	%f732, %r1165;
	ex2.approx.ftz.f32 	%f733, %f731;
	mul.f32 	%f707, %f733, %f732;
	mov.b32 	{%rs258, %rs264}, %r1523;
	mov.b32 	{%rs255, %rs261}, %r1157;
	// begin inline asm
	{  cvt.rn.f16.f32 %rs253, %f707;}

	// end inline asm
	// begin inline asm
	{mul.f16 %rs254,%rs255,%rs253;
}
	// end inline asm
	// begin inline asm
	{add.f16 %rs257,%rs258,%rs254;
}
	// end inline asm
	// begin inline asm
	{mul.f16 %rs260,%rs261,%rs253;
}
	// end inline asm
	// begin inline asm
	{add.f16 %rs263,%rs264,%rs260;
}
	// end inline asm
	mov.b32 	%r1166, {%rs257, %rs263};
	mov.b32 	{%rs270, %rs276}, %r1525;
	mov.b32 	{%rs267, %rs273}, %r1159;
	// begin inline asm
	{mul.f16 %rs266,%rs267,%rs253;
}
	// end inline asm
	// begin inline asm
	{add.f16 %rs269,%rs270,%rs266;
}
	// end inline asm
	// begin inline asm
	{mul.f16 %rs272,%rs273,%rs253;
}
	// end inline asm
	// begin inline asm
	{add.f16 %rs275,%rs276,%rs272;
}
	// end inline asm
	mov.b32 	%r1167, {%rs269, %rs275};
	wmma.store.d.sync.aligned.row.m16n16k16.shared.f16 	[%r1155], {%r1162, %r1166, %r1163, %r1167}, %r11;
	add.s32 	%r1506, %r1506, 32;
	setp.lt.s32 	%p100, %r1506, %r326;
	@%p100 bra 	$L__BB5_174;
	bra.uni 	$L__BB5_185;
$L__BB5_182:
	add.s32 	%r954, %r34, %r196;
	add.s32 	%r955, %r1500, %r954;
	shl.b32 	%r956, %r955, 1;
	add.s32 	%r957, %r21, %r956;
	wmma.load.c.sync.aligned.row.m16n16k16.shared.f16 	{%r958, %r959, %r960, %r961}, [%r957], %r11;
	ld.shared.f32 	%f628, [%r202];
	ld.shared.f32 	%f629, [%r203];
	sub.f32 	%f630, %f628, %f629;
	fma.rn.f32 	%f631, %f630, 0f3BBB989D, 0f3F000000;
	cvt.sat.f32.f32 	%f632, %f631;
	mov.f32 	%f633, 0f4B400001;
	mov.f32 	%f634, 0f437C0000;
	fma.rm.f32 	%f635, %f632, %f634, %f633;
	add.f32 	%f636, %f635, 0fCB40007F;
	neg.f32 	%f637, %f636;
	fma.rn.f32 	%f638, %f630, 0f3FB8AA3B, %f637;
	fma.rn.f32 	%f639, %f630, 0f32A57060, %f638;
	mov.b32 	%r962, %f635;
	shl.b32 	%r963, %r962, 23;
	mov.b32 	%f640, %r963;
	ex2.approx.ftz.f32 	%f641, %f639;
	mul.f32 	%f624, %f641, %f640;
	mov.b32 	{%rs80, %rs86}, %r958;
	// begin inline asm
	{  cvt.rn.f16.f32 %rs78, %f624;}

	// end inline asm
	// begin inline asm
	{mul.f16 %rs79,%rs80,%rs78;
}
	// end inline asm
	// begin inline asm
	{add.f16 %rs82,%rs77,%rs79;
}
	// end inline asm
	// begin inline asm
	{mul.f16 %rs85,%rs86,%rs78;
}
	// end inline asm
	// begin inline asm
	{add.f16 %rs88,%rs77,%rs85;
}
	// end inline asm
	mov.b32 	%r964, {%rs82, %rs88};
	mov.b32 	{%rs92, %rs98}, %r960;
	// begin inline asm
	{mul.f16 %rs91,%rs92,%rs78;
}
	// end inline asm
	// begin inline asm
	{add.f16 %rs94,%rs77,%rs91;
}
	// end inline asm
	// begin inline asm
	{mul.f16 %rs97,%rs98,%rs78;
}
	// end inline asm
	// begin inline asm
	{add.f16 %rs100,%rs77,%rs97;
}
	// end inline asm
	mov.b32 	%r965, {%rs94, %rs100};
	ld.shared.f32 	%f642, [%r202+32];
	ld.shared.f32 	%f643, [%r203+32];
	sub.f32 	%f644, %f642, %f643;
	fma.rn.f32 	%f645, %f644, 0f3BBB989D, 0f3F000000;
	cvt.sat.f32.f32 	%f646, %f645;
	fma.rm.f32 	%f647, %f646, %f634, %f633;
	add.f32 	%f648, %f647, 0fCB40007F;
	neg.f32 	%f649, %f648;
	fma.rn.f32 	%f650, %f644, 0f3FB8AA3B, %f649;
	fma.rn.f32 	%f651, %f644, 0f32A57060, %f650;
	mov.b32 	%r966, %f647;
	shl.b32 	%r967, %r966, 23;
	mov.b32 	%f652, %r967;
	ex2.approx.ftz.f32 	%f653, %f651;
	mul.f32 	%f625, %f653, %f652;
	mov.b32 	{%rs105, %rs111}, %r959;
	// begin inline asm
	{  cvt.rn.f16.f32 %rs103, %f625;}

	// end inline asm
	// begin inline asm
	{mul.f16 %rs104,%rs105,%rs103;
}
	// end inline asm
	// begin inline asm
	{add.f16 %rs107,%rs77,%rs104;
}
	// end inline asm
	// begin inline asm
	{mul.f16 %rs110,%rs111,%rs103;
}
	// end inline asm
	// begin inline asm
	{add.f16 %rs113,%rs77,%rs110;
}
	// end inline asm
	mov.b32 	%r968, {%rs107, %rs113};
	mov.b32 	{%rs117, %rs123}, %r961;
	// begin inline asm
	{mul.f16 %rs116,%rs117,%rs103;
}
	// end inline asm
	// begin inline asm
	{add.f16 %rs119,%rs77,%rs116;
}
	// end inline asm
	// begin inline asm
	{mul.f16 %rs122,%rs123,%rs103;
}
	// end inline asm
	// begin inline asm
	{add.f16 %rs125,%rs77,%rs122;
}
	// end inline asm
	mov.b32 	%r969, {%rs119, %rs125};
	wmma.store.d.sync.aligned.row.m16n16k16.shared.f16 	[%r957], {%r964, %r968, %r965, %r969}, %r11;
	add.s32 	%r970, %r957, 64;
	wmma.load.c.sync.aligned.row.m16n16k16.shared.f16 	{%r971, %r972, %r973, %r974}, [%r970], %r11;
	ld.shared.f32 	%f654, [%r202];
	ld.shared.f32 	%f655, [%r203];
	sub.f32 	%f656, %f654, %f655;
	fma.rn.f32 	%f657, %f656, 0f3BBB989D, 0f3F000000;
	cvt.sat.f32.f32 	%f658, %f657;
	fma.rm.f32 	%f659, %f658, %f634, %f633;
	add.f32 	%f660, %f659, 0fCB40007F;
	neg.f32 	%f661, %f660;
	fma.rn.f32 	%f662, %f656, 0f3FB8AA3B, %f661;
	fma.rn.f32 	%f663, %f656, 0f32A57060, %f662;
	mov.b32 	%r975, %f659;
	shl.b32 	%r976, %r975, 23;
	mov.b32 	%f664, %r976;
	ex2.approx.ftz.f32 	%f665, %f663;
	mul.f32 	%f626, %f665, %f664;
	mov.b32 	{%rs130, %rs136}, %r971;
	// begin inline asm
	{  cvt.rn.f16.f32 %rs128, %f626;}

	// end inline asm
	// begin inline asm
	{mul.f16 %rs129,%rs130,%rs128;
}
	// end inline asm
	// begin inline asm
	{add.f16 %rs132,%rs77,%rs129;
}
	// end inline asm
	// begin inline asm
	{mul.f16 %rs135,%rs136,%rs128;
}
	// end inline asm
	// begin inline asm
	{add.f16 %rs138,%rs77,%rs135;
}
	// end inline asm
	mov.b32 	%r977, {%rs132, %rs138};
	mov.b32 	{%rs142, %rs148}, %r973;
	// begin inline asm
	{mul.f16 %rs141,%rs142,%rs128;
}
	// end inline asm
	// begin inline asm
	{add.f16 %rs144,%rs77,%rs141;
}
	// end inline asm
	// begin inline asm
	{mul.f16 %rs147,%rs148,%rs128;
}
	// end inline asm
	// begin inline asm
	{add.f16 %rs150,%rs77,%rs147;
}
	// end inline asm
	mov.b32 	%r978, {%rs144, %rs150};
	ld.shared.f32 	%f666, [%r202+32];
	ld.shared.f32 	%f667, [%r203+32];
	sub.f32 	%f668, %f666, %f667;
	fma.rn.f32 	%f669, %f668, 0f3BBB989D, 0f3F000000;
	cvt.sat.f32.f32 	%f670, %f669;
	fma.rm.f32 	%f671, %f670, %f634, %f633;
	add.f32 	%f672, %f671, 0fCB40007F;
	neg.f32 	%f673, %f672;
	fma.rn.f32 	%f674, %f668, 0f3FB8AA3B, %f673;
	fma.rn.f32 	%f675, %f668, 0f32A57060, %f674;
	mov.b32 	%r979, %f671;
	shl.b32 	%r980, %r979, 23;
	mov.b32 	%f676, %r980;
	ex2.approx.ftz.f32 	%f677, %f675;
	mul.f32 	%f627, %f677, %f676;
	mov.b32 	{%rs155, %rs161}, %r972;
	// begin inline asm
	{  cvt.rn.f16.f32 %rs153, %f627;}

	// end inline asm
	// begin inline asm
	{mul.f16 %rs154,%rs155,%rs153;
}
	// end inline asm
	// begin inline asm
	{add.f16 %rs157,%rs77,%rs154;
}
	// end inline asm
	// begin inline asm
	{mul.f16 %rs160,%rs161,%rs153;
}
	// end inline asm
	// begin inline asm
	{add.f16 %rs163,%rs77,%rs160;
}
	// end inline asm
	mov.b32 	%r981, {%rs157, %rs163};
	mov.b32 	{%rs167, %rs173}, %r974;
	// begin inline asm
	{mul.f16 %rs166,%rs167,%rs153;
}
	// end inline asm
	// begin inline asm
	{add.f16 %rs169,%rs77,%rs166;
}
	// end inline asm
	// begin inline asm
	{mul.f16 %rs172,%rs173,%rs153;
}
	// end inline asm
	// begin inline asm
	{add.f16 %rs175,%rs77,%rs172;
}
	// end inline asm
	mov.b32 	%r982, {%rs169, %rs175};
	wmma.store.d.sync.aligned.row.m16n16k16.shared.f16 	[%r970], {%r977, %r981, %r978, %r982}, %r11;
	add.s32 	%r1500, %r1500, 64;
	add.s32 	%r1499, %r1499, 2;
	setp.ne.s32 	%p93, %r1499, %r47;
	@%p93 bra 	$L__BB5_182;
$L__BB5_183:
	add.s32 	%r983, %r326, -1;
	and.b32  	%r984, %r983, 32;
	setp.ne.s32 	%p94, %r984, 0;
	@%p94 bra 	$L__BB5_185;
	add.s32 	%r985, %r1500, %r34;
	add.s32 	%r986, %r985, %r196;
	shl.b32 	%r987, %r986, 1;
	add.s32 	%r988, %r21, %r987;
	wmma.load.c.sync.aligned.row.m16n16k16.shared.f16 	{%r989, %r990, %r991, %r992}, [%r988], %r11;
	ld.shared.f32 	%f680, [%r202];
	ld.shared.f32 	%f681, [%r203];
	sub.f32 	%f682, %f680, %f681;
	fma.rn.f32 	%f683, %f682, 0f3BBB989D, 0f3F000000;
	cvt.sat.f32.f32 	%f684, %f683;
	mov.f32 	%f685, 0f4B400001;
	mov.f32 	%f686, 0f437C0000;
	fma.rm.f32 	%f687, %f684, %f686, %f685;
	add.f32 	%f688, %f687, 0fCB40007F;
	neg.f32 	%f689, %f688;
	fma.rn.f32 	%f690, %f682, 0f3FB8AA3B, %f689;
	fma.rn.f32 	%f691, %f682, 0f32A57060, %f690;
	mov.b32 	%r993, %f687;
	shl.b32 	%r994, %r993, 23;
	mov.b32 	%f692, %r994;
	ex2.approx.ftz.f32 	%f693, %f691;
	mul.f32 	%f678, %f693, %f692;
	mov.b32 	{%rs180, %rs186}, %r989;
	// begin inline asm
	{  cvt.rn.f16.f32 %rs178, %f678;}

	// end inline asm
	// begin inline asm
	{mul.f16 %rs179,%rs180,%rs178;
}
	// end inline asm
	// begin inline asm
	{add.f16 %rs182,%rs77,%rs179;
}
	// end inline asm
	// begin inline asm
	{mul.f16 %rs185,%rs186,%rs178;
}
	// end inline asm
	// begin inline asm
	{add.f16 %rs188,%rs77,%rs185;
}
	// end inline asm
	mov.b32 	%r995, {%rs182, %rs188};
	mov.b32 	{%rs192, %rs198}, %r991;
	// begin inline asm
	{mul.f16 %rs191,%rs192,%rs178;
}
	// end inline asm
	// begin inline asm
	{add.f16 %rs194,%rs77,%rs191;
}
	// end inline asm
	// begin inline asm
	{mul.f16 %rs197,%rs198,%rs178;
}
	// end inline asm
	// begin inline asm
	{add.f16 %rs200,%rs77,%rs197;
}
	// end inline asm
	mov.b32 	%r996, {%rs194, %rs200};
	ld.shared.f32 	%f694, [%r202+32];
	ld.shared.f32 	%f695, [%r203+32];
	sub.f32 	%f696, %f694, %f695;
	fma.rn.f32 	%f697, %f696, 0f3BBB989D, 0f3F000000;
	cvt.sat.f32.f32 	%f698, %f697;
	fma.rm.f32 	%f699, %f698, %f686, %f685;
	add.f32 	%f700, %f699, 0fCB40007F;
	neg.f32 	%f701, %f700;
	fma.rn.f32 	%f702, %f696, 0f3FB8AA3B, %f701;
	fma.rn.f32 	%f703, %f696, 0f32A57060, %f702;
	mov.b32 	%r997, %f699;
	shl.b32 	%r998, %r997, 23;
	mov.b32 	%f704, %r998;
	ex2.approx.ftz.f32 	%f705, %f703;
	mul.f32 	%f679, %f705, %f704;
	mov.b32 	{%rs205, %rs211}, %r990;
	// begin inline asm
	{  cvt.rn.f16.f32 %rs203, %f679;}

	// end inline asm
	// begin inline asm
	{mul.f16 %rs204,%rs205,%rs203;
}
	// end inline asm
	// begin inline asm
	{add.f16 %rs207,%rs77,%rs204;
}
	// end inline asm
	// begin inline asm
	{mul.f16 %rs210,%rs211,%rs203;
}
	// end inline asm
	// begin inline asm
	{add.f16 %rs213,%rs77,%rs210;
}
	// end inline asm
	mov.b32 	%r999, {%rs207, %rs213};
	mov.b32 	{%rs217, %rs223}, %r992;
	// begin inline asm
	{mul.f16 %rs216,%rs217,%rs203;
}
	// end inline asm
	// begin inline asm
	{add.f16 %rs219,%rs77,%rs216;
}
	// end inline asm
	// begin inline asm
	{mul.f16 %rs222,%rs223,%rs203;
}
	// end inline asm
	// begin inline asm
	{add.f16 %rs225,%rs77,%rs222;
}
	// end inline asm
	mov.b32 	%r1000, {%rs219, %rs225};
	wmma.store.d.sync.aligned.row.m16n16k16.shared.f16 	[%r988], {%r995, %r999, %r996, %r1000}, %r11;
$L__BB5_185:
	add.s32 	%r1497, %r1497, 16;
	setp.lt.s32 	%p117, %r1497, %r321;
	@%p117 bra 	$L__BB5_171;
$L__BB5_186:
	bar.sync 	0;
$L__BB5_187:
	add.s32 	%r1442, %r1442, 1;
	add.s32 	%r1379, %r23, %r22;
	setp.lt.s32 	%p118, %r1442, %r1379;
	@%p118 bra 	$L__BB5_14;
	bra.uni 	$L__BB5_39;
$L__BB5_188:
	setp.lt.s32 	%p101, %r322, 1;
	@%p101 bra 	$L__BB5_211;
	mov.b32 	%r1526, 0;
$L__BB5_190:
	setp.lt.u32 	%p111, %r322, 49;
	add.s32 	%r260, %r1526, %r34;
	mov.b32 	%r1541, 0;
	mov.u32 	%r1545, %r193;
	mov.u32 	%r1544, %r193;
	mov.u32 	%r1543, %r193;
	mov.u32 	%r1542, %r193;
	@%p111 bra 	$L__BB5_193;
	mov.b32 	%r1541, 0;
	mov.u32 	%r1545, %r193;
	mov.u32 	%r1544, %r193;
	mov.u32 	%r1543, %r193;
	mov.u32 	%r1542, %r193;
	mov.u32 	%r1532, %r1541;
$L__BB5_192:
	add.s32 	%r1228, %r1541, %r195;
	shl.b32 	%r1229, %r1228, 1;
	add.s32 	%r1230, %r20, %r1229;
	wmma.load.a.sync.aligned.row.m16n16k16.shared.f16 	{%r1231, %r1232, %r1233, %r1234, %r1235, %r1236, %r1237, %r1238}, [%r1230], %r13;
	mad.lo.s32 	%r1239, %r1541, %r11, %r260;
	shl.b32 	%r1240, %r1239, 1;
	add.s32 	%r1241, %r19, %r1240;
	wmma.load.b.sync.aligned.row.m16n16k16.shared.f16 	{%r1242, %r1243, %r1244, %r1245, %r1246, %r1247, %r1248, %r1249}, [%r1241], %r11;
	wmma.mma.sync.aligned.row.row.m16n16k16.f16.f16 {%r1250, %r1251, %r1252, %r1253}, {%r1231, %r1232, %r1233, %r1234, %r1235, %r1236, %r1237, %r1238}, {%r1242, %r1243, %r1244, %r1245, %r1246, %r1247, %r1248, %r1249}, {%r1542, %r1543, %r1544, %r1545};
	add.s32 	%r1254, %r1230, 32;
	wmma.load.a.sync.aligned.row.m16n16k16.shared.f16 	{%r1255, %r1256, %r1257, %r1258, %r1259, %r1260, %r1261, %r1262}, [%r1254], %r13;
	shl.b32 	%r1263, %r11, 5;
	add.s32 	%r1264, %r1241, %r1263;
	wmma.load.b.sync.aligned.row.m16n16k16.shared.f16 	{%r1265, %r1266, %r1267, %r1268, %r1269, %r1270, %r1271, %r1272}, [%r1264], %r11;
	wmma.mma.sync.aligned.row.row.m16n16k16.f16.f16 {%r1273, %r1274, %r1275, %r1276}, {%r1255, %r1256, %r1257, %r1258, %r1259, %r1260, %r1261, %r1262}, {%r1265, %r1266, %r1267, %r1268, %r1269, %r1270, %r1271, %r1272}, {%r1250, %r1251, %r1252, %r1253};
	add.s32 	%r1277, %r1230, 64;
	wmma.load.a.sync.aligned.row.m16n16k16.shared.f16 	{%r1278, %r1279, %r1280, %r1281, %r1282, %r1283, %r1284, %r1285}, [%r1277], %r13;
	shl.b32 	%r1286, %r11, 6;
	add.s32 	%r1287, %r1241, %r1286;
	wmma.load.b.sync.aligned.row.m16n16k16.shared.f16 	{%r1288, %r1289, %r1290, %r1291, %r1292, %r1293, %r1294, %r1295}, [%r1287], %r11;
	wmma.mma.sync.aligned.row.row.m16n16k16.f16.f16 {%r1296, %r1297, %r1298, %r1299}, {%r1278, %r1279, %r1280, %r1281, %r1282, %r1283, %r1284, %r1285}, {%r1288, %r1289, %r1290, %r1291, %r1292, %r1293, %r1294, %r1295}, {%r1273, %r1274, %r1275, %r1276};
	add.s32 	%r1300, %r1230, 96;
	wmma.load.a.sync.aligned.row.m16n16k16.shared.f16 	{%r1301, %r1302, %r1303, %r1304, %r1305, %r1306, %r1307, %r1308}, [%r1300], %r13;
	add.s32 	%r1309, %r1287, %r1263;
	wmma.load.b.sync.aligned.row.m16n16k16.shared.f16 	{%r1310, %r1311, %r1312, %r1313, %r1314, %r1315, %r1316, %r1317}, [%r1309], %r11;
	wmma.mma.sync.aligned.row.row.m16n16k16.f16.f16 {%r1542, %r1543, %r1544, %r1545}, {%r1301, %r1302, %r1303, %r1304, %r1305, %r1306, %r1307, %r1308}, {%r1310, %r1311, %r1312, %r1313, %r1314, %r1315, %r1316, %r1317}, {%r1296, %r1297, %r1298, %r1299};
	add.s32 	%r1541, %r1541, 64;
	add.s32 	%r1532, %r1532, 4;
	setp.ne.s32 	%p112, %r1532, %r49;
	@%p112 bra 	$L__BB5_192;
$L__BB5_193:
	setp.eq.s32 	%p113, %r48, 0;
	@%p113 bra 	$L__BB5_197;
	setp.eq.s32 	%p114, %r48, 1;
	add.s32 	%r1318, %r1541, %r195;
	shl.b32 	%r1319, %r1318, 1;
	add.s32 	%r282, %r20, %r1319;
	wmma.load.a.sync.aligned.row.m16n16k16.shared.f16 	{%r1320, %r1321, %r1322, %r1323, %r1324, %r1325, %r1326, %r1327}, [%r282], %r13;
	mad.lo.s32 	%r1328, %r1541, %r11, %r260;
	shl.b32 	%r1329, %r1328, 1;
	add.s32 	%r283, %r19, %r1329;
	wmma.load.b.sync.aligned.row.m16n16k16.shared.f16 	{%r1330, %r1331, %r1332, %r1333, %r1334, %r1335, %r1336, %r1337}, [%r283], %r11;
	wmma.mma.sync.aligned.row.row.m16n16k16.f16.f16 {%r1542, %r1543, %r1544, %r1545}, {%r1320, %r1321, %r1322, %r1323, %r1324, %r1325, %r1326, %r1327}, {%r1330, %r1331, %r1332, %r1333, %r1334, %r1335, %r1336, %r1337}, {%r1542, %r1543, %r1544, %r1545};
	@%p114 bra 	$L__BB5_197;
	setp.eq.s32 	%p115, %r48, 2;
	add.s32 	%r1338, %r282, 32;
	wmma.load.a.sync.aligned.row.m16n16k16.shared.f16 	{%r1339, %r1340, %r1341, %r1342, %r1343, %r1344, %r1345, %r1346}, [%r1338], %r13;
	shl.b32 	%r1347, %r11, 5;
	add.s32 	%r1348, %r283, %r1347;
	wmma.load.b.sync.aligned.row.m16n16k16.shared.f16 	{%r1349, %r1350, %r1351, %r1352, %r1353, %r1354, %r1355, %r1356}, [%r1348], %r11;
	wmma.mma.sync.aligned.row.row.m16n16k16.f16.f16 {%r1542, %r1543, %r1544, %r1545}, {%r1339, %r1340, %r1341, %r1342, %r1343, %r1344, %r1345, %r1346}, {%r1349, %r1350, %r1351, %r1352, %r1353, %r1354, %r1355, %r1356}, {%r1542, %r1543, %r1544, %r1545};
	@%p115 bra 	$L__BB5_197;
	add.s32 	%r1357, %r282, 64;
	wmma.load.a.sync.aligned.row.m16n16k16.shared.f16 	{%r1358, %r1359, %r1360, %r1361, %r1362, %r1363, %r1364, %r1365}, [%r1357], %r13;
	shl.b32 	%r1366, %r11, 6;
	add.s32 	%r1367, %r283, %r1366;
	wmma.load.b.sync.aligned.row.m16n16k16.shared.f16 	{%r1368, %r1369, %r1370, %r1371, %r1372, %r1373, %r1374, %r1375}, [%r1367], %r11;
	wmma.mma.sync.aligned.row.row.m16n16k16.f16.f16 {%r1542, %r1543, %r1544, %r1545}, {%r1358, %r1359, %r1360, %r1361, %r1362, %r1363, %r1364, %r1365}, {%r1368, %r1369, %r1370, %r1371, %r1372, %r1373, %r1374, %r1375}, {%r1542, %r1543, %r1544, %r1545};
$L__BB5_197:
	add.s32 	%r1376, %r260, %r196;
	shl.b32 	%r1377, %r1376, 1;
	add.s32 	%r1378, %r21, %r1377;
	wmma.store.d.sync.aligned.row.m16n16k16.shared.f16 	[%r1378], {%r1542, %r1543, %r1544, %r1545}, %r11;
	add.s32 	%r1526, %r1526, 32;
	setp.lt.s32 	%p116, %r1526, %r326;
	@%p116 bra 	$L__BB5_190;
	bra.uni 	$L__BB5_185;
$L__BB5_198:
	.pragma "nounroll";
	add.s32 	%r1170, %r34, %r196;
	add.s32 	%r1171, %r1503, %r1170;
	shl.b32 	%r1172, %r1171, 1;
	add.s32 	%r1173, %r21, %r1172;
	wmma.store.d.sync.aligned.row.m16n16k16.shared.f16 	[%r1173], {%r193, %r193, %r193, %r193}, %r11;
	add.s32 	%r1174, %r1173, 64;
	wmma.store.d.sync.aligned.row.m16n16k16.shared.f16 	[%r1174], {%r193, %r193, %r193, %r193}, %r11;
	add.s32 	%r1175, %r1173, 128;
	wmma.store.d.sync.aligned.row.m16n16k16.shared.f16 	[%r1175], {%r193, %r193, %r193, %r193}, %r11;
	add.s32 	%r1176, %r1173, 192;
	wmma.store.d.sync.aligned.row.m16n16k16.shared.f16 	[%r1176], {%r193, %r193, %r193, %r193}, %r11;
	add.s32 	%r1177, %r1173, 256;
	wmma.store.d.sync.aligned.row.m16n16k16.shared.f16 	[%r1177], {%r193, %r193, %r193, %r193}, %r11;
	add.s32 	%r1178, %r1173, 320;
	wmma.store.d.sync.aligned.row.m16n16k16.shared.f16 	[%r1178], {%r193, %r193, %r193, %r193}, %r11;
	add.s32 	%r1179, %r1173, 384;
	wmma.store.d.sync.aligned.row.m16n16k16.shared.f16 	[%r1179], {%r193, %r193, %r193, %r193}, %r11;
	add.s32 	%r1180, %r1173, 448;
	wmma.store.d.sync.aligned.row.m16n16k16.shared.f16 	[%r1180], {%r193, %r193, %r193, %r193}, %r11;
	add.s32 	%r1181, %r1173, 512;
	wmma.store.d.sync.aligned.row.m16n16k16.shared.f16 	[%r1181], {%r193, %r193, %r193, %r193}, %r11;
	add.s32 	%r1182, %r1173, 576;
	wmma.store.d.sync.aligned.row.m16n16k16.shared.f16 	[%r1182], {%r193, %r193, %r193, %r193}, %r11;
	add.s32 	%r1183, %r1173, 640;
	wmma.store.d.sync.aligned.row.m16n16k16.shared.f16 	[%r1183], {%r193, %r193, %r193, %r193}, %r11;
	add.s32 	%r1184, %r1173, 704;
	wmma.store.d.sync.aligned.row.m16n16k16.shared.f16 	[%r1184], {%r193, %r193, %r193, %r193}, %r11;
	add.s32 	%r1185, %r1173, 768;
	wmma.store.d.sync.aligned.row.m16n16k16.shared.f16 	[%r1185], {%r193, %r193, %r193, %r193}, %r11;
	add.s32 	%r1186, %r1173, 832;
	wmma.store.d.sync.aligned.row.m16n16k16.shared.f16 	[%r1186], {%r193, %r193, %r193, %r193}, %r11;
	add.s32 	%r1187, %r1173, 896;
	wmma.store.d.sync.aligned.row.m16n16k16.shared.f16 	[%r1187], {%r193, %r193, %r193, %r193}, %r11;
	add.s32 	%r1188, %r1173, 960;
	wmma.store.d.sync.aligned.row.m16n16k16.shared.f16 	[%r1188], {%r193, %r193, %r193, %r193}, %r11;
	add.s32 	%r1503, %r1503, 512;
	add.s32 	%r1502, %r1502, 16;
	add.s32 	%r1189, %r326, -1;
	shr.u32 	%r1190, %r1189, 5;
	add.s32 	%r1191, %r1190, 1;
	and.b32  	%r1192, %r1191, 268435440;
	setp.ne.s32 	%p103, %r1502, %r1192;
	@%p103 bra 	$L__BB5_198;
$L__BB5_199:
	add.s32 	%r1193, %r326, -1;
	shr.u32 	%r1194, %r1193, 5;
	add.s32 	%r1195, %r1194, 1;
	and.b32  	%r210, %r1195, 15;
	setp.eq.s32 	%p104, %r210, 0;
	@%p104 bra 	$L__BB5_185;
	add.s32 	%r1196, %r210, -1;
	setp.lt.u32 	%p105, %r1196, 7;
	@%p105 bra 	$L__BB5_202;
	add.s32 	%r1197, %r1503, %r34;
	add.s32 	%r1198, %r1197, %r196;
	shl.b32 	%r1199, %r1198, 1;
	add.s32 	%r1200, %r21, %r1199;
	wmma.store.d.sync.aligned.row.m16n16k16.shared.f16 	[%r1200], {%r193, %r193, %r193, %r193}, %r11;
	add.s32 	%r1201, %r1200, 64;
	wmma.store.d.sync.aligned.row.m16n16k16.shared.f16 	[%r1201], {%r193, %r193, %r193, %r193}, %r11;
	add.s32 	%r1202, %r1200, 128;
	wmma.store.d.sync.aligned.row.m16n16k16.shared.f16 	[%r1202], {%r193, %r193, %r193, %r193}, %r11;
	add.s32 	%r1203, %r1200, 192;
	wmma.store.d.sync.aligned.row.m16n16k16.shared.f16 	[%r1203], {%r193, %r193, %r193, %r193}, %r11;
	add.s32 	%r1204, %r1200, 256;
	wmma.store.d.sync.aligned.row.m16n16k16.shared.f16 	[%r1204], {%r193, %r193, %r193, %r193}, %r11;
	add.s32 	%r1205, %r1200, 320;
	wmma.store.d.sync.aligned.row.m16n16k16.shared.f16 	[%r1205], {%r193, %r193, %r193, %r193}, %r11;
	add.s32 	%r1206, %r1200, 384;
	wmma.store.d.sync.aligned.row.m16n16k16.shared.f16 	[%r1206], {%r193, %r193, %r193, %r193}, %r11;
	add.s32 	%r1207, %r1200, 448;
	wmma.store.d.sync.aligned.row.m16n16k16.shared.f16 	[%r1207], {%r193, %r193, %r193, %r193}, %r11;
	add.s32 	%r1503, %r1503, 256;
$L__BB5_202:
	and.b32  	%r213, %r1195, 7;
	setp.eq.s32 	%p106, %r213, 0;
	@%p106 bra 	$L__BB5_185;
	add.s32 	%r1211, %r213, -1;
	setp.lt.u32 	%p107, %r1211, 3;
	@%p107 bra 	$L__BB5_205;
	add.s32 	%r1212, %r1503, %r34;
	add.s32 	%r1213, %r1212, %r196;
	shl.b32 	%r1214, %r1213, 1;
	add.s32 	%r1215, %r21, %r1214;
	wmma.store.d.sync.aligned.row.m16n16k16.shared.f16 	[%r1215], {%r193, %r193, %r193, %r193}, %r11;
	add.s32 	%r1216, %r1215, 64;
	wmma.store.d.sync.aligned.row.m16n16k16.shared.f16 	[%r1216], {%r193, %r193, %r193, %r193}, %r11;
	add.s32 	%r1217, %r1215, 128;
	wmma.store.d.sync.aligned.row.m16n16k16.shared.f16 	[%r1217], {%r193, %r193, %r193, %r193}, %r11;
	add.s32 	%r1218, %r1215, 192;
	wmma.store.d.sync.aligned.row.m16n16k16.shared.f16 	[%r1218], {%r193, %r193, %r193, %r193}, %r11;
	add.s32 	%r1503, %r1503, 128;
$L__BB5_205:
	setp.eq.s32 	%p108, %r50, 0;
	@%p108 bra 	$L__BB5_185;
	setp.eq.s32 	%p109, %r50, 1;
	add.s32 	%r1219, %r1503, %r34;
	add.s32 	%r1220, %r1219, %r196;
	shl.b32 	%r1221, %r1220, 1;
	add.s32 	%r216, %r21, %r1221;
	wmma.store.d.sync.aligned.row.m16n16k16.shared.f16 	[%r216], {%r193, %r193, %r193, %r193}, %r11;
	@%p109 bra 	$L__BB5_185;
	setp.eq.s32 	%p110, %r50, 2;
	add.s32 	%r1222, %r216, 64;
	wmma.store.d.sync.aligned.row.m16n16k16.shared.f16 	[%r1222], {%r193, %r193, %r193, %r193}, %r11;
	@%p110 bra 	$L__BB5_185;
	add.s32 	%r1223, %r216, 128;
	wmma.store.d.sync.aligned.row.m16n16k16.shared.f16 	[%r1223], {%r193, %r193, %r193, %r193}, %r11;
	bra.uni 	$L__BB5_185;
$L__BB5_209:
	setp.lt.u32 	%p92, %r326, 33;
	mov.b32 	%r1500, 0;
	@%p92 bra 	$L__BB5_183;
	mov.b32 	%r1500, 0;
	mov.u32 	%r1499, %r1500;
	bra.uni 	$L__BB5_182;
$L__BB5_211:
	setp.lt.u32 	%p102, %r326, 481;
	mov.b32 	%r1503, 0;
	@%p102 bra 	$L__BB5_199;
	mov.b32 	%r1503, 0;
	mov.u32 	%r1502, %r1503;
	bra.uni 	$L__BB5_198;

}
	// .globl	_Z32block_attn_mask_2warp_n64_kernelP6__halfS0_S0_PKiS2_S2_S2_S0_S2_S2_iiifiiii
.visible .entry _Z32block_attn_mask_2warp_n64_kernelP6__halfS0_S0_PKiS2_S2_S2_S0_S2_S2_iiifiiii(
	.param .u64 .ptr .align 1 _Z32block_attn_mask_2warp_n64_kernelP6__halfS0_S0_PKiS2_S2_S2_S0_S2_S2_iiifiiii_param_0,
	.param .u64 .ptr .align 1 _Z32block_attn_mask_2warp_n64_kernelP6__halfS0_S0_PKiS2_S2_S2_S0_S2_S2_iiifiiii_param_1,
	.param .u64 .ptr .align 1 _Z32block_attn_mask_2warp_n64_kernelP6__halfS0_S0_PKiS2_S2_S2_S0_S2_S2_iiifiiii_param_2,
	.param .u64 .ptr .align 1 _Z32block_attn_mask_2warp_n64_kernelP6__halfS0_S0_PKiS2_S2_S2_S0_S2_S2_iiifiiii_param_3,
	.param .u64 .ptr .align 1 _Z32block_attn_mask_2warp_n64_kernelP6__halfS0_S0_PKiS2_S2_S2_S0_S2_S2_iiifiiii_param_4,
	.param .u64 .ptr .align 1 _Z32block_attn_mask_2warp_n64_kernelP6__halfS0_S0_PKiS2_S2_S2_S0_S2_S2_iiifiiii_param_5,
	.param .u64 .ptr .align 1 _Z32block_attn_mask_2warp_n64_kernelP6__halfS0_S0_PKiS2_S2_S2_S0_S2_S2_iiifiiii_param_6,
	.param .u64 .ptr .align 1 _Z32block_attn_mask_2warp_n64_kernelP6__halfS0_S0_PKiS2_S2_S2_S0_S2_S2_iiifiiii_param_7,
	.param .u64 .ptr .align 1 _Z32block_attn_mask_2warp_n64_kernelP6__halfS0_S0_PKiS2_S2_S2_S0_S2_S2_iiifiiii_param_8,
	.param .u64 .ptr .align 1 _Z32block_attn_mask_2warp_n64_kernelP6__halfS0_S0_PKiS2_S2_S2_S0_S2_S2_iiifiiii_param_9,
	.param .u32 _Z32block_attn_mask_2warp_n64_kernelP6__halfS0_S0_PKiS2_S2_S2_S0_S2_S2_iiifiiii_param_10,
	.param .u32 _Z32block_attn_mask_2warp_n64_kernelP6__halfS0_S0_PKiS2_S2_S2_S0_S2_S2_iiifiiii_param_11,
	.param .u32 _Z32block_attn_mask_2warp_n64_kernelP6__halfS0_S0_PKiS2_S2_S2_S0_S2_S2_iiifiiii_param_12,
	.param .f32 _Z32block_attn_mask_2warp_n64_kernelP6__halfS0_S0_PKiS2_S2_S2_S0_S2_S2_iiifiiii_param_13,
	.param .u32 _Z32block_attn_mask_2warp_n64_kernelP6__halfS0_S0_PKiS2_S2_S2_S0_S2_S2_iiifiiii_param_14,
	.param .u32 _Z32block_attn_mask_2warp_n64_kernelP6__halfS0_S0_PKiS2_S2_S2_S0_S2_S2_iiifiiii_param_15,
	.param .u32 _Z32block_attn_mask_2warp_n64_kernelP6__halfS0_S0_PKiS2_S2_S2_S0_S2_S2_iiifiiii_param_16,
	.param .u32 _Z32block_attn_mask_2warp_n64_kernelP6__halfS0_S0_PKiS2_S2_S2_S0_S2_S2_iiifiiii_param_17
)
{
	.local .align 16 .b8 	__local_depot6[256];
	.reg .b64 	%SP;
	.reg .b64 	%SPL;
	.reg .pred 	%p<144>;
	.reg .b16 	%rs<418>;
	.reg .b32 	%r<1532>;
	.reg .b32 	%f<838>;
	.reg .b64 	%rd<165>;

	mov.u64 	%SPL, __local_depot6;
	ld.param.u32 	%r322, [_Z32block_attn_mask_2warp_n64_kernelP6__halfS0_S0_PKiS2_S2_S2_S0_S2_S2_iiifiiii_param_10];
	ld.param.u32 	%r323, [_Z32block_attn_mask_2warp_n64_kernelP6__halfS0_S0_PKiS2_S2_S2_S0_S2_S2_iiifiiii_param_11];
	ld.param.f32 	%f69, [_Z32block_attn_mask_2warp_n64_kernelP6__halfS0_S0_PKiS2_S2_S2_S0_S2_S2_iiifiiii_param_13];
	ld.param.u32 	%r324, [_Z32block_attn_mask_2warp_n64_kernelP6__halfS0_S0_PKiS2_S2_S2_S0_S2_S2_iiifiiii_param_14];
	ld.param.u32 	%r325, [_Z32block_attn_mask_2warp_n64_kernelP6__halfS0_S0_PKiS2_S2_S2_S0_S2_S2_iiifiiii_param_15];
	ld.param.u32 	%r327, [_Z32block_attn_mask_2warp_n64_kernelP6__halfS0_S0_PKiS2_S2_S2_S0_S2_S2_iiifiiii_param_17];
	add.u64 	%rd1, %SPL, 0;
	add.u64 	%rd2, %SPL, 0;
	mov.u32 	%r1, %ctaid.x;
	mov.u32 	%r2, %tid.x;
	shr.u32 	%r3, %r2, 5;
	and.b32  	%r4, %r2, 31;
	setp.gt.s32 	%p2, %r322, 32;
	@%p2 bra 	$L__BB6_2;
	div.s32 	%r1415, 64, %r322;
	bra.uni 	$L__BB6_3;
$L__BB6_2:
	shr.u32 	%r1416, %r322, 6;
$L__BB6_3:
	ld.param.u64 	%rd159, [_Z32block_attn_mask_2warp_n64_kernelP6__halfS0_S0_PKiS2_S2_S2_S0_S2_S2_iiifiiii_param_5];
	ld.param.u64 	%rd156, [_Z32block_attn_mask_2warp_n64_kernelP6__halfS0_S0_PKiS2_S2_S2_S0_S2_S2_iiifiiii_param_3];
	mul.lo.s32 	%r9, %r322, %r1;
	mov.u32 	%r330, %ctaid.y;
	mul.lo.s32 	%r331, %r324, %r330;
	mov.u32 	%r332, %ctaid.z;
	mad.lo.s32 	%r10, %r325, %r332, %r331;
	mul.lo.s32 	%r333, %r327, %r322;
	mul.lo.s32 	%r334, %r327, %r323;
	mul.lo.s32 	%r335, %r323, %r322;
	add.s32 	%r11, %r327, 16;
	shl.b32 	%r336, %r322, 4;
	add.s32 	%r12, %r333, %r336;
	shl.b32 	%r337, %r323, 4;
	add.s32 	%r338, %r334, %r337;
	add.s32 	%r13, %r323, 16;
	add.s32 	%r339, %r335, %r336;
	shr.s32 	%r340, %r333, 31;
	shr.u32 	%r341, %r340, 26;
	add.s32 	%r342, %r333, %r341;
	shr.s32 	%r14, %r342, 6;
	shr.s32 	%r343, %r334, 31;
	shr.u32 	%r344, %r343, 26;
	add.s32 	%r345, %r334, %r344;
	shr.s32 	%r346, %r335, 31;
	shr.u32 	%r347, %r346, 26;
	add.s32 	%r348, %r335, %r347;
	shr.s32 	%r15, %r348, 6;
	shr.s32 	%r16, %r342, 7;
	shr.s32 	%r17, %r345, 7;
	shr.s32 	%r18, %r348, 7;
	shl.b32 	%r349, %r12, 1;
	mov.u32 	%r350, shared_mem;
	add.s32 	%r19, %r350, %r349;
	shl.b32 	%r351, %r338, 1;
	add.s32 	%r20, %r19, %r351;
	shl.b32 	%r352, %r339, 1;
	add.s32 	%r21, %r20, %r352;
	cvta.to.global.u64 	%rd22, %rd156;
	mul.wide.u32 	%rd23, %r1, 4;
	add.s64 	%rd24, %rd22, %rd23;
	ld.global.u32 	%r353, [%rd24+4];
	ld.global.u32 	%r354, [%rd24];
	sub.s32 	%r22, %r353, %r354;
	cvta.to.global.u64 	%rd25, %rd159;
	add.s64 	%rd26, %rd25, %rd23;
	ld.global.u32 	%r355, [%rd26+4];
	ld.global.u32 	%r356, [%rd26];
	sub.s32 	%r23, %r355, %r356;
	setp.lt.s32 	%p3, %r16, 1;
	@%p3 bra 	$L__BB6_12;
	ld.param.u32 	%r1411, [_Z32block_attn_mask_2warp_n64_kernelP6__halfS0_S0_PKiS2_S2_S2_S0_S2_S2_iiifiiii_param_16];
	mad.lo.s32 	%r24, %r3, 40, %r4;
	mad.lo.s32 	%r358, %r1411, %r9, %r10;
	shr.u32 	%r359, %r358, 31;
	add.s32 	%r360, %r358, %r359;
	shr.s32 	%r361, %r360, 1;
	cvt.s64.s32 	%rd3, %r361;
	setp.lt.u32 	%p4, %r16, 4;
	mov.b32 	%r1419, 0;
	@%p4 bra 	$L__BB6_7;
	and.b32  	%r1419, %r16, 2147483644;
	mov.b32 	%r1417, 0;
$L__BB6_6:
	.pragma "nounroll";
	ld.param.u64 	%rd144, [_Z32block_attn_mask_2warp_n64_kernelP6__halfS0_S0_PKiS2_S2_S2_S0_S2_S2_iiifiiii_param_0];
	mad.lo.s32 	%r368, %r1417, 80, %r24;
	shl.b32 	%r369, %r1417, 6;
	add.s32 	%r370, %r369, %r2;
	cvt.u64.u32 	%rd31, %r370;
	add.s64 	%rd32, %rd31, %rd3;
	shl.b64 	%rd33, %rd32, 2;
	add.s64 	%rd27, %rd144, %rd33;
	shl.b32 	%r371, %r368, 2;
	add.s32 	%r363, %r350, %r371;
	// begin inline asm
	cp.async.ca.shared.global [%r363], [%rd27], 4, 4;
	// end inline asm
	mov.f32 	%f70, 0f00000000;
	// begin inline asm
	{.reg .f16 low;
  cvt.rn.f16.f32 low, %f70;
  mov.b32 %r364, {low,low};}

	// end inline asm
	add.s32 	%r373, %r21, %r371;
	st.shared.u32 	[%r373], %r364;
	add.s64 	%rd28, %rd27, 256;
	add.s32 	%r365, %r363, 320;
	// begin inline asm
	cp.async.ca.shared.global [%r365], [%rd28], 4, 4;
	// end inline asm
	st.shared.u32 	[%r373+320], %r364;
	add.s64 	%rd29, %rd27, 512;
	add.s32 	%r366, %r363, 640;
	// begin inline asm
	cp.async.ca.shared.global [%r366], [%rd29], 4, 4;
	// end inline asm
	st.shared.u32 	[%r373+640], %r364;
	add.s64 	%rd30, %rd27, 768;
	add.s32 	%r367, %r363, 960;
	// begin inline asm
	cp.async.ca.shared.global [%r367], [%rd30], 4, 4;
	// end inline asm
	st.shared.u32 	[%r373+960], %r364;
	add.s32 	%r1417, %r1417, 4;
	setp.ne.s32 	%p5, %r1417, %r1419;
	@%p5 bra 	$L__BB6_6;
$L__BB6_7:
	and.b32  	%r374, %r16, 3;
	setp.eq.s32 	%p6, %r374, 0;
	@%p6 bra 	$L__BB6_12;
	setp.eq.s32 	%p7, %r374, 1;
	@%p7 bra 	$L__BB6_10;
	ld.param.u64 	%rd145, [_Z32block_attn_mask_2warp_n64_kernelP6__halfS0_S0_PKiS2_S2_S2_S0_S2_S2_iiifiiii_param_0];
	mad.lo.s32 	%r378, %r1419, 80, %r24;
	shl.b32 	%r379, %r1419, 6;
	add.s32 	%r380, %r379, %r2;
	cvt.u64.u32 	%rd36, %r380;
	add.s64 	%rd37, %rd36, %rd3;
	shl.b64 	%rd38, %rd37, 2;
	add.s64 	%rd34, %rd145, %rd38;
	shl.b32 	%r381, %r378, 2;
	add.s32 	%r375, %r350, %r381;
	// begin inline asm
	cp.async.ca.shared.global [%r375], [%rd34], 4, 4;
	// end inline asm
	mov.f32 	%f71, 0f00000000;
	// begin inline asm
	{.reg .f16 low;
  cvt.rn.f16.f32 low, %f71;
  mov.b32 %r376, {low,low};}

	// end inline asm
	add.s32 	%r383, %r21, %r381;
	st.shared.u32 	[%r383], %r376;
	add.s32 	%r384, %r380, 64;
	cvt.u64.u32 	%rd39, %r384;
	add.s64 	%rd40, %rd39, %rd3;
	shl.b64 	%rd41, %rd40, 2;
	add.s64 	%rd35, %rd145, %rd41;
	add.s32 	%r377, %r375, 320;
	// begin inline asm
	cp.async.ca.shared.global [%r377], [%rd35], 4, 4;
	// end inline asm
	st.shared.u32 	[%r383+320], %r376;
	add.s32 	%r1419, %r1419, 2;
$L__BB6_10:
	and.b32  	%r385, %r14, 2;
	setp.eq.s32 	%p8, %r385, 0;
	@%p8 bra 	$L__BB6_12;
	ld.param.u64 	%rd146, [_Z32block_attn_mask_2warp_n64_kernelP6__halfS0_S0_PKiS2_S2_S2_S0_S2_S2_iiifiiii_param_0];
	mad.lo.s32 	%r388, %r1419, 80, %r24;
	shl.b32 	%r389, %r1419, 6;
	add.s32 	%r390, %r389, %r2;
	cvt.u64.u32 	%rd43, %r390;
	add.s64 	%rd44, %rd43, %rd3;
	shl.b64 	%rd45, %rd44, 2;
	add.s64 	%rd42, %rd146, %rd45;
	shl.b32 	%r391, %r388, 2;
	add.s32 	%r386, %r350, %r391;
	// begin inline asm
	cp.async.ca.shared.global [%r386], [%rd42], 4, 4;
	// end inline asm
	mov.f32 	%f72, 0f00000000;
	// begin inline asm
	{.reg .f16 low;
  cvt.rn.f16.f32 low, %f72;
  mov.b32 %r387, {low,low};}

	// end inline asm
	add.s32 	%r393, %r21, %r391;
	st.shared.u32 	[%r393], %r387;
$L__BB6_12:
	add.s32 	%r31, %r21, %r349;
	shl.b32 	%r395, %r322, 2;
	add.s32 	%r396, %r31, %r395;
	add.s32 	%r32, %r396, %r395;
	add.s32 	%r33, %r32, %r395;
	// begin inline asm
	cp.async.commit_group;
	// end inline asm
	// begin inline asm
	cp.async.wait_group 0;
	// end inline asm
	bar.sync 	0;
	add.s32 	%r397, %r23, %r22;
	setp.lt.s32 	%p9, %r397, 1;
	@%p9 bra 	$L__BB6_39;
	mad.lo.s32 	%r34, %r3, 40, %r4;
	shl.b32 	%r35, %r3, 4;
	shr.u32 	%r401, %r323, 31;
	add.s32 	%r402, %r323, %r401;
	shr.s32 	%r403, %r402, 1;
	add.s32 	%r36, %r403, -1;
	and.b32  	%r37, %r403, 3;
	and.b32  	%r38, %r403, 7;
	add.s32 	%r404, %r323, -1;
	shr.u32 	%r405, %r404, 5;
	add.s32 	%r406, %r405, 1;
	add.s32 	%r407, %r327, -1;
	shr.u32 	%r408, %r407, 4;
	add.s32 	%r409, %r408, 1;
	shr.u32 	%r410, %r407, 5;
	add.s32 	%r411, %r410, 1;
	shr.u32 	%r412, %r404, 4;
	add.s32 	%r413, %r412, 1;
	min.s32 	%r414, %r322, %r323;
	setp.lt.s32 	%p1, %r414, 1;
	and.b32  	%r39, %r406, 268435440;
	and.b32  	%r40, %r406, 3;
	and.b32  	%r41, %r409, 3;
	and.b32  	%r42, %r409, 536870908;
	and.b32  	%r43, %r15, 30;
	and.b32  	%r44, %r15, 14;
	and.b32  	%r45, %r403, 1073741820;
	and.b32  	%r46, %r403, 1;
	and.b32  	%r47, %r403, 1073741816;
	and.b32  	%r48, %r411, 268435454;
	and.b32  	%r49, %r413, 3;
	and.b32  	%r50, %r413, 536870908;
	and.b32  	%r51, %r411, 3;
	mov.b32 	%r1420, 0;
	mov.u32 	%r1421, %r1420;
	mov.u32 	%r1422, %r1420;
$L__BB6_14:
	ld.param.u64 	%rd164, [_Z32block_attn_mask_2warp_n64_kernelP6__halfS0_S0_PKiS2_S2_S2_S0_S2_S2_iiifiiii_param_9];
	ld.param.u64 	%rd163, [_Z32block_attn_mask_2warp_n64_kernelP6__halfS0_S0_PKiS2_S2_S2_S0_S2_S2_iiifiiii_param_8];
	setp.lt.s32 	%p10, %r17, 1;
	cvta.to.global.u64 	%rd46, %rd163;
	mov.u32 	%r415, %ctaid.x;
	mul.wide.u32 	%rd47, %r415, 4;
	add.s64 	%rd48, %rd46, %rd47;
	ld.global.u32 	%r416, [%rd48];
	add.s32 	%r417, %r416, %r1420;
	cvta.to.global.u64 	%rd49, %rd164;
	mul.wide.s32 	%rd50, %r417, 4;
	add.s64 	%rd51, %rd49, %rd50;
	ld.global.u32 	%r61, [%rd51];
	mul.lo.s32 	%r62, %r61, %r323;
	@%p10 bra 	$L__BB6_22;
	ld.param.u32 	%r1412, [_Z32block_attn_mask_2warp_n64_kernelP6__halfS0_S0_PKiS2_S2_S2_S0_S2_S2_iiifiiii_param_16];
	setp.lt.u32 	%p11, %r17, 4;
	mad.lo.s32 	%r419, %r62, %r1412, %r10;
	shr.u32 	%r420, %r419, 31;
	add.s32 	%r421, %r419, %r420;
	shr.s32 	%r422, %r421, 1;
	cvt.s64.s32 	%rd5, %r422;
	mov.b32 	%r1424, 0;
	@%p11 bra 	$L__BB6_18;
	mov.b32 	%r1423, 0;
$L__BB6_17:
	.pragma "nounroll";
	ld.param.u64 	%rd148, [_Z32block_attn_mask_2warp_n64_kernelP6__halfS0_S0_PKiS2_S2_S2_S0_S2_S2_iiifiiii_param_1];
	mad.lo.s32 	%r428, %r1423, 80, %r34;
	shl.b32 	%r429, %r1423, 6;
	add.s32 	%r430, %r429, %r2;
	cvt.u64.u32 	%rd56, %r430;
	add.s64 	%rd57, %rd56, %rd5;
	shl.b64 	%rd58, %rd57, 2;
	add.s64 	%rd52, %rd148, %rd58;
	shl.b32 	%r431, %r428, 2;
	add.s32 	%r424, %r19, %r431;
	// begin inline asm
	cp.async.ca.shared.global [%r424], [%rd52], 4, 4;
	// end inline asm
	add.s64 	%rd53, %rd52, 256;
	add.s32 	%r425, %r424, 320;
	// begin inline asm
	cp.async.ca.shared.global [%r425], [%rd53], 4, 4;
	// end inline asm
	add.s64 	%rd54, %rd52, 512;
	add.s32 	%r426, %r424, 640;
	// begin inline asm
	cp.async.ca.shared.global [%r426], [%rd54], 4, 4;
	// end inline asm
	add.s64 	%rd55, %rd52, 768;
	add.s32 	%r427, %r424, 960;
	// begin inline asm
	cp.async.ca.shared.global [%r427], [%rd55], 4, 4;
	// end inline asm
	add.s32 	%r1423, %r1423, 4;
	and.b32  	%r1424, %r17, 2147483644;
	setp.ne.s32 	%p12, %r1423, %r1424;
	@%p12 bra 	$L__BB6_17;
$L__BB6_18:
	and.b32  	%r432, %r17, 3;
	setp.eq.s32 	%p13, %r432, 0;
	@%p13 bra 	$L__BB6_22;
	ld.param.u64 	%rd149, [_Z32block_attn_mask_2warp_n64_kernelP6__halfS0_S0_PKiS2_S2_S2_S0_S2_S2_iiifiiii_param_1];
	setp.eq.s32 	%p14, %r432, 1;
	mad.lo.s32 	%r435, %r1424, 80, %r34;
	shl.b32 	%r436, %r1424, 6;
	add.s32 	%r67, %r436, %r2;
	cvt.u64.u32 	%rd60, %r67;
	add.s64 	%rd61, %rd60, %rd5;
	shl.b64 	%rd62, %rd61, 2;
	add.s64 	%rd59, %rd149, %rd62;
	shl.b32 	%r437, %r435, 2;
	add.s32 	%r433, %r19, %r437;
	// begin inline asm
	cp.async.ca.shared.global [%r433], [%rd59], 4, 4;
	// end inline asm
	@%p14 bra 	$L__BB6_22;
	ld.param.u64 	%rd150, [_Z32block_attn_mask_2warp_n64_kernelP6__halfS0_S0_PKiS2_S2_S2_S0_S2_S2_iiifiiii_param_1];
	setp.eq.s32 	%p15, %r432, 2;
	add.s32 	%r440, %r67, 64;
	cvt.u64.u32 	%rd64, %r440;
	add.s64 	%rd65, %rd64, %rd5;
	shl.b64 	%rd66, %rd65, 2;
	add.s64 	%rd63, %rd150, %rd66;
	add.s32 	%r438, %r433, 320;
	// begin inline asm
	cp.async.ca.shared.global [%r438], [%rd63], 4, 4;
	// end inline asm
	@%p15 bra 	$L__BB6_22;
	ld.param.u64 	%rd151, [_Z32block_attn_mask_2warp_n64_kernelP6__halfS0_S0_PKiS2_S2_S2_S0_S2_S2_iiifiiii_param_1];
	add.s32 	%r442, %r67, 128;
	cvt.u64.u32 	%rd68, %r442;
	add.s64 	%rd69, %rd68, %rd5;
	shl.b64 	%rd70, %rd69, 2;
	add.s64 	%rd67, %rd151, %rd70;
	add.s32 	%r441, %r433, 640;
	// begin inline asm
	cp.async.ca.shared.global [%r441], [%rd67], 4, 4;
	// end inline asm
$L__BB6_22:
	// begin inline asm
	cp.async.commit_group;
	// end inline asm
	// begin inline asm
	cp.async.wait_group 0;
	// end inline asm
	bar.sync 	0;
	@%p1 bra 	$L__BB6_88;
	setp.gt.s32 	%p16, %r327, 0;
	@%p16 bra 	$L__BB6_77;
	mov.f32 	%f73, 0f00000000;
	// begin inline asm
	{  cvt.rn.f16.f32 %rs47, %f73;}

	// end inline asm
	mov.b32 	%r69, {%rs47, %rs47};
	mov.b32 	%r1446, 0;
$L__BB6_25:
	setp.lt.u32 	%p17, %r323, 481;
	mul.lo.s32 	%r119, %r1446, %r13;
	mov.b32 	%r1449, 0;
	@%p17 bra 	$L__BB6_28;
	add.s32 	%r132, %r35, %r119;
	mov.b32 	%r1449, 0;
	mov.u32 	%r1448, %r1449;
$L__BB6_27:
	.pragma "nounroll";
	add.s32 	%r446, %r1449, %r132;
	shl.b32 	%r447, %r446, 1;
	add.s32 	%r448, %r20, %r447;
	wmma.store.d.sync.aligned.row.m16n16k16.shared.f16 	[%r448], {%r69, %r69, %r69, %r69}, %r13;
	add.s32 	%r449, %r448, 64;
	wmma.store.d.sync.aligned.row.m16n16k16.shared.f16 	[%r449], {%r69, %r69, %r69, %r69}, %r13;
	add.s32 	%r450, %r448, 128;
	wmma.store.d.sync.aligned.row.m16n16k16.shared.f16 	[%r450], {%r69, %r69, %r69, %r69}, %r13;
	add.s32 	%r451, %r448, 192;
	wmma.store.d.sync.aligned.row.m16n16k16.shared.f16 	[%r451], {%r69, %r69, %r69, %r69}, %r13;
	add.s32 	%r452, %r448, 256;
	wmma.store.d.sync.aligned.row.m16n16k16.shared.f16 	[%r452], {%r69, %r69, %r69, %r69}, %r13;
	add.s32 	%r453, %r448, 320;
	wmma.store.d.sync.aligned.row.m16n16k16.shared.f16 	[%r453], {%r69, %r69, %r69, %r69}, %r13;
	add.s32 	%r454, %r448, 384;
	wmma.store.d.sync.aligned.row.m16n16k16.shared.f16 	[%r454], {%r69, %r69, %r69, %r69}, %r13;
	add.s32 	%r455, %r448, 448;
	wmma.store.d.sync.aligned.row.m16n16k16.shared.f16 	[%r455], {%r69, %r69, %r69, %r69}, %r13;
	add.s32 	%r456, %r448, 512;
	wmma.store.d.sync.aligned.row.m16n16k16.shared.f16 	[%r456], {%r69, %r69, %r69, %r69}, %r13;
	add.s32 	%r457, %r448, 576;
	wmma.store.d.sync.aligned.row.m16n16k16.shared.f16 	[%r457], {%r69, %r69, %r69, %r69}, %r13;
	add.s32 	%r458, %r448, 640;
	wmma.store.d.sync.aligned.row.m16n16k16.shared.f16 	[%r458], {%r69, %r69, %r69, %r69}, %r13;
	add.s32 	%r459, %r448, 704;
	wmma.store.d.sync.aligned.row.m16n16k16.shared.f16 	[%r459], {%r69, %r69, %r69, %r69}, %r13;
	add.s32 	%r460, %r448, 768;
	wmma.store.d.sync.aligned.row.m16n16k16.shared.f16 	[%r460], {%r69, %r69, %r69, %r69}, %r13;
	add.s32 	%r461, %r448, 832;
	wmma.store.d.sync.aligned.row.m16n16k16.shared.f16 	[%r461], {%r69, %r69, %r69, %r69}, %r13;
	add.s32 	%r462, %r448, 896;
	wmma.store.d.sync.aligned.row.m16n16k16.shared.f16 	[%r462], {%r69, %r69, %r69, %r69}, %r13;
	add.s32 	%r463, %r448, 960;
	wmma.store.d.sync.aligned.row.m16n16k16.shared.f16 	[%r463], {%r69, %r69, %r69, %r69}, %r13;
	add.s32 	%r1449, %r1449, 512;
	add.s32 	%r1448, %r1448, 16;
	setp.ne.s32 	%p18, %r1448, %r39;
	@%p18 bra 	$L__BB6_27;
$L__BB6_28:
	add.s32 	%r464, %r323, -1;
	shr.u32 	%r465, %r464, 5;
	add.s32 	%r466, %r465, 1;
	and.b32  	%r125, %r466, 15;
	setp.eq.s32 	%p19, %r125, 0;
	@%p19 bra 	$L__BB6_38;
	add.s32 	%r467, %r125, -1;
	setp.lt.u32 	%p20, %r467, 7;
	@%p20 bra 	$L__BB6_31;
	add.s32 	%r468, %r1449, %r35;
	add.s32 	%r469, %r468, %r119;
	shl.b32 	%r470, %r469, 1;
	add.s32 	%r471, %r20, %r470;
	wmma.store.d.sync.aligned.row.m16n16k16.shared.f16 	[%r471], {%r69, %r69, %r69, %r69}, %r13;
	add.s32 	%r472, %r471, 64;
	wmma.store.d.sync.aligned.row.m16n16k16.shared.f16 	[%r472], {%r69, %r69, %r69, %r69}, %r13;
	add.s32 	%r473, %r471, 128;
	wmma.store.d.sync.aligned.row.m16n16k16.shared.f16 	[%r473], {%r69, %r69, %r69, %r69}, %r13;
	add.s32 	%r474, %r471, 192;
	wmma.store.d.sync.aligned.row.m16n16k16.shared.f16 	[%r474], {%r69, %r69, %r69, %r69}, %r13;
	add.s32 	%r475, %r471, 256;
	wmma.store.d.sync.aligned.row.m16n16k16.shared.f16 	[%r475], {%r69, %r69, %r69, %r69}, %r13;
	add.s32 	%r476, %r471, 320;
	wmma.store.d.sync.aligned.row.m16n16k16.shared.f16 	[%r476], {%r69, %r69, %r69, %r69}, %r13;
	add.s32 	%r477, %r471, 384;
	wmma.store.d.sync.aligned.row.m16n16k16.shared.f16 	[%r477], {%r69, %r69, %r69, %r69}, %r13;
	add.s32 	%r478, %r471, 448;
	wmma.store.d.sync.aligned.row.m16n16k16.shared.f16 	[%r478], {%r69, %r69, %r69, %r69}, %r13;
	add.s32 	%r1449, %r1449, 256;
$L__BB6_31:
	and.b32  	%r128, %r466, 7;
	setp.eq.s32 	%p21, %r128, 0;
	@%p21 bra 	$L__BB6_38;
	add.s32 	%r482, %r128, -1;
	setp.lt.u32 	%p22, %r482, 3;
	@%p22 bra 	$L__BB6_34;
	add.s32 	%r483, %r1449, %r35;
	add.s32 	%r484, %r483, %r119;
	shl.b32 	%r485, %r484, 1;
	add.s32 	%r486, %r20, %r485;
	wmma.store.d.sync.aligned.row.m16n16k16.shared.f16 	[%r486], {%r69, %r69, %r69, %r69}, %r13;
	add.s32 	%r487, %r486, 64;
	wmma.store.d.sync.aligned.row.m16n16k16.shared.f16 	[%r487], {%r69, %r69, %r69, %r69}, %r13;
	add.s32 	%r488, %r486, 128;
	wmma.store.d.sync.aligned.row.m16n16k16.shared.f16 	[%r488], {%r69, %r69, %r69, %r69}, %r13;
	add.s32 	%r489, %r486, 192;
	wmma.store.d.sync.aligned.row.m16n16k16.shared.f16 	[%r489], {%r69, %r69, %r69, %r69}, %r13;
	add.s32 	%r1449, %r1449, 128;
$L__BB6_34:
	setp.eq.s32 	%p23, %r40, 0;
	@%p23 bra 	$L__BB6_38;
	setp.eq.s32 	%p24, %r40, 1;
	add.s32 	%r490, %r1449, %r35;
	add.s32 	%r491, %r490, %r119;
	shl.b32 	%r492, %r491, 1;
	add.s32 	%r131, %r20, %r492;
	wmma.store.d.sync.aligned.row.m16n16k16.shared.f16 	[%r131], {%r69, %r69, %r69, %r69}, %r13;
	@%p24 bra 	$L__BB6_38;
	setp.eq.s32 	%p25, %r40, 2;
	add.s32 	%r493, %r131, 64;
	wmma.store.d.sync.aligned.row.m16n16k16.shared.f16 	[%r493], {%r69, %r69, %r69, %r69}, %r13;
	@%p25 bra 	$L__BB6_38;
	add.s32 	%r494, %r131, 128;
	wmma.store.d.sync.aligned.row.m16n16k16.shared.f16 	[%r494], {%r69, %r69, %r69, %r69}, %r13;
$L__BB6_38:
	add.s32 	%r1446, %r1446, 16;
	setp.lt.s32 	%p26, %r1446, %r322;
	@%p26 bra 	$L__BB6_25;
	bra.uni 	$L__BB6_88;
$L__BB6_39:
	setp.lt.s32 	%p119, %r16, 1;
	@%p119 bra 	$L__BB6_76;
	ld.param.u32 	%r1414, [_Z32block_attn_mask_2warp_n64_kernelP6__halfS0_S0_PKiS2_S2_S2_S0_S2_S2_iiifiiii_param_16];
	ld.param.u64 	%rd147, [_Z32block_attn_mask_2warp_n64_kernelP6__halfS0_S0_PKiS2_S2_S2_S0_S2_S2_iiifiiii_param_0];
	and.b32  	%r52, %r2, 31;
	cvta.to.global.u64 	%rd4, %rd147;
	shr.u32 	%r1359, %r2, 5;
	mul.lo.s32 	%r53, %r1359, 40;
	mov.u32 	%r1360, %ctaid.x;
	mul.lo.s32 	%r1361, %r322, %r1360;
	mad.lo.s32 	%r1362, %r1414, %r1361, %r10;
	shr.u32 	%r1363, %r1362, 31;
	add.s32 	%r1364, %r1362, %r1363;
	shr.s32 	%r1365, %r1364, 1;
	add.s32 	%r54, %r1365, %r2;
	and.b32  	%r55, %r16, 3;
	setp.lt.u32 	%p120, %r16, 4;
	mov.b32 	%r1527, 0;
	@%p120 bra 	$L__BB6_67;
	and.b32  	%r1527, %r16, 2147483644;
	add.s32 	%r57, %r53, %r52;
	mov.b32 	%r1526, 0;
$L__BB6_42:
	.pragma "nounroll";
	mad.lo.s32 	%r1367, %r1526, 80, %r57;
	shl.b32 	%r306, %r1367, 1;
	div.s32 	%r1368, %r306, %r11;
	shl.b32 	%r1369, %r1368, 2;
	add.s32 	%r1370, %r33, %r1369;
	ld.shared.f32 	%f734, [%r1370];
	shl.b32 	%r1371, %r1367, 2;
	add.s32 	%r307, %r21, %r1371;
	ld.shared.u32 	%r1372, [%r307];
	mov.b32 	{%rs279, %rs2}, %r1372;
	// begin inline asm
	{  cvt.rn.f16.f32 %rs278, %f734;}

	// end inline asm
	// begin inline asm
	{  cvt.f32.f16 %f735, %rs279;}

	// end inline asm
	// begin inline asm
	{  cvt.f32.f16 %f736, %rs278;}

	// end inline asm
	// begin inline asm
	{rcp.approx.ftz.f32 %f737, %f736;
}
	// end inline asm
	mul.f32 	%f739, %f735, %f737;
	// begin inline asm
	{  cvt.rn.f16.f32 %rs408, %f739;}

	// end inline asm
	// begin inline asm
	{abs.f16 %rs282,%rs408;
}
	// end inline asm
	mov.b16 	%rs286, 143;
	// begin inline asm
	{ .reg .pred __$temp3;
  setp.lt.f16  __$temp3, %rs282, %rs286;
  selp.u16 %rs284, 1, 0, __$temp3;}
	// end inline asm
	setp.eq.s16 	%p121, %rs284, 0;
	@%p121 bra 	$L__BB6_45;
	mov.f32 	%f740, 0f00000000;
	// begin inline asm
	{  cvt.rn.f16.f32 %rs287, %f740;}

	// end inline asm
	// begin inline asm
	{ .reg .pred __$temp3;
  setp.lt.f16  __$temp3, %rs287, %rs282;
  selp.u16 %rs288, 1, 0, __$temp3;}
	// end inline asm
	setp.eq.s16 	%p122, %rs288, 0;
	@%p122 bra 	$L__BB6_45;
	neg.f32 	%f742, %f736;
	fma.rn.f32 	%f743, %f742, %f739, %f735;
	fma.rn.f32 	%f741, %f737, %f743, %f739;
	// begin inline asm
	{  cvt.rn.f16.f32 %rs408, %f741;}

	// end inline asm
$L__BB6_45:
	// begin inline asm
	{  cvt.f32.f16 %f744, %rs2;}

	// end inline asm
	mul.f32 	%f745, %f744, %f737;
	// begin inline asm
	{  cvt.rn.f16.f32 %rs409, %f745;}

	// end inline asm
	// begin inline asm
	{abs.f16 %rs294,%rs409;
}
	// end inline asm
	mov.b16 	%rs298, 143;
	// begin inline asm
	{ .reg .pred __$temp3;
  setp.lt.f16  __$temp3, %rs294, %rs298;
  selp.u16 %rs296, 1, 0, __$temp3;}
	// end inline asm
	setp.eq.s16 	%p123, %rs296, 0;
	@%p123 bra 	$L__BB6_48;
	mov.f32 	%f746, 0f00000000;
	// begin inline asm
	{  cvt.rn.f16.f32 %rs299, %f746;}

	// end inline asm
	// begin inline asm
	{ .reg .pred __$temp3;
  setp.lt.f16  __$temp3, %rs299, %rs294;
  selp.u16 %rs300, 1, 0, __$temp3;}
	// end inline asm
	setp.eq.s16 	%p124, %rs300, 0;
	@%p124 bra 	$L__BB6_48;
	neg.f32 	%f748, %f736;
	fma.rn.f32 	%f749, %f748, %f745, %f744;
	fma.rn.f32 	%f747, %f737, %f749, %f745;
	// begin inline asm
	{  cvt.rn.f16.f32 %rs409, %f747;}

	// end inline asm
$L__BB6_48:
	shl.b32 	%r1373, %r1526, 6;
	add.s32 	%r1374, %r54, %r1373;
	mul.wide.s32 	%rd141, %r1374, 4;
	add.s64 	%rd9, %rd4, %rd141;
	mov.b32 	%r1375, {%rs408, %rs409};
	st.global.u32 	[%rd9], %r1375;
	add.s32 	%r1376, %r306, 160;
	div.s32 	%r1377, %r1376, %r11;
	shl.b32 	%r1378, %r1377, 2;
	add.s32 	%r1379, %r33, %r1378;
	ld.shared.f32 	%f750, [%r1379];
	ld.shared.u32 	%r1380, [%r307+320];
	mov.b32 	{%rs305, %rs11}, %r1380;
	// begin inline asm
	{  cvt.rn.f16.f32 %rs304, %f750;}

	// end inline asm
	// begin inline asm
	{  cvt.f32.f16 %f751, %rs305;}

	// end inline asm
	// begin inline asm
	{  cvt.f32.f16 %f752, %rs304;}

	// end inline asm
	// begin inline asm
	{rcp.approx.ftz.f32 %f753, %f752;
}
	// end inline asm
	mul.f32 	%f755, %f751, %f753;
	// begin inline asm
	{  cvt.rn.f16.f32 %rs410, %f755;}

	// end inline asm
	// begin inline asm
	{abs.f16 %rs308,%rs410;
}
	// end inline asm
	mov.b16 	%rs312, 143;
	// begin inline asm
	{ .reg .pred __$temp3;
  setp.lt.f16  __$temp3, %rs308, %rs312;
  selp.u16 %rs310, 1, 0, __$temp3;}
	// end inline asm
	setp.eq.s16 	%p125, %rs310, 0;
	@%p125 bra 	$L__BB6_51;
	mov.f32 	%f756, 0f00000000;
	// begin inline asm
	{  cvt.rn.f16.f32 %rs313, %f756;}

	// end inline asm
	// begin inline asm
	{ .reg .pred __$temp3;
  setp.lt.f16  __$temp3, %rs313, %rs308;
  selp.u16 %rs314, 1, 0, __$temp3;}
	// end inline asm
	setp.eq.s16 	%p126, %rs314, 0;
	@%p126 bra 	$L__BB6_51;
	neg.f32 	%f758, %f752;
	fma.rn.f32 	%f759, %f758, %f755, %f751;
	fma.rn.f32 	%f757, %f753, %f759, %f755;
	// begin inline asm
	{  cvt.rn.f16.f32 %rs410, %f757;}

	// end inline asm
$L__BB6_51:
	// begin inline asm
	{  cvt.f32.f16 %f760, %rs11;}

	// end inline asm
	mul.f32 	%f761, %f760, %f753;
	// begin inline asm
	{  cvt.rn.f16.f32 %rs411, %f761;}

	// end inline asm
	// begin inline asm
	{abs.f16 %rs320,%rs411;
}
	// end inline asm
	mov.b16 	%rs324, 143;
	// begin inline asm
	{ .reg .pred __$temp3;
  setp.lt.f16  __$temp3, %rs320, %rs324;
  selp.u16 %rs322, 1, 0, __$temp3;}
	// end inline asm
	setp.eq.s16 	%p127, %rs322, 0;
	@%p127 bra 	$L__BB6_54;
	mov.f32 	%f762, 0f00000000;
	// begin inline asm
	{  cvt.rn.f16.f32 %rs325, %f762;}

	// end inline asm
	// begin inline asm
	{ .reg .pred __$temp3;
  setp.lt.f16  __$temp3, %rs325, %rs320;
  selp.u16 %rs326, 1, 0, __$temp3;}
	// end inline asm
	setp.eq.s16 	%p128, %rs326, 0;
	@%p128 bra 	$L__BB6_54;
	neg.f32 	%f764, %f752;
	fma.rn.f32 	%f765, %f764, %f761, %f760;
	fma.rn.f32 	%f763, %f753, %f765, %f761;
	// begin inline asm
	{  cvt.rn.f16.f32 %rs411, %f763;}

	// end inline asm
$L__BB6_54:
	mov.b32 	%r1381, {%rs410, %rs411};
	st.global.u32 	[%rd9+256], %r1381;
	add.s32 	%r1382, %r306, 320;
	div.s32 	%r1383, %r1382, %r11;
	shl.b32 	%r1384, %r1383, 2;
	add.s32 	%r1385, %r33, %r1384;
	ld.shared.f32 	%f766, [%r1385];
	ld.shared.u32 	%r1386, [%r307+640];
	mov.b32 	{%rs331, %rs20}, %r1386;
	// begin inline asm
	{  cvt.rn.f16.f32 %rs330, %f766;}

	// end inline asm
	// begin inline asm
	{  cvt.f32.f16 %f767, %rs331;}

	// end inline asm
	// begin inline asm
	{  cvt.f32.f16 %f768, %rs330;}

	// end inline asm
	// begin inline asm
	{rcp.approx.ftz.f32 %f769, %f768;
}
	// end inline asm
	mul.f32 	%f771, %f767, %f769;
	// begin inline asm
	{  cvt.rn.f16.f32 %rs412, %f771;}

	// end inline asm
	// begin inline asm
	{abs.f16 %rs334,%rs412;
}
	// end inline asm
	mov.b16 	%rs338, 143;
	// begin inline asm
	{ .reg .pred __$temp3;
  setp.lt.f16  __$temp3, %rs334, %rs338;
  selp.u16 %rs336, 1, 0, __$temp3;}
	// end inline asm
	setp.eq.s16 	%p129, %rs336, 0;
	@%p129 bra 	$L__BB6_57;
	mov.f32 	%f772, 0f00000000;
	// begin inline asm
	{  cvt.rn.f16.f32 %rs339, %f772;}

	// end inline asm
	// begin inline asm
	{ .reg .pred __$temp3;
  setp.lt.f16  __$temp3, %rs339, %rs334;
  selp.u16 %rs340, 1, 0, __$temp3;}
	// end inline asm
	setp.eq.s16 	%p130, %rs340, 0;
	@%p130 bra 	$L__BB6_57;
	neg.f32 	%f774, %f768;
	fma.rn.f32 	%f775, %f774, %f771, %f767;
	fma.rn.f32 	%f773, %f769, %f775, %f771;
	// begin inline asm
	{  cvt.rn.f16.f32 %rs412, %f773;}

	// end inline asm
$L__BB6_57:
	// begin inline asm
	{  cvt.f32.f16 %f776, %rs20;}

	// end inline asm
	mul.f32 	%f777, %f776, %f769;
	// begin inline asm
	{  cvt.rn.f16.f32 %rs413, %f777;}

	// end inline asm
	// begin inline asm
	{abs.f16 %rs346,%rs413;
}
	// end inline asm
	mov.b16 	%rs350, 143;
	// begin inline asm
	{ .reg .pred __$temp3;
  setp.lt.f16  __$temp3, %rs346, %rs350;
  selp.u16 %rs348, 1, 0, __$temp3;}
	// end inline asm
	setp.eq.s16 	%p131, %rs348, 0;
	@%p131 bra 	$L__BB6_60;
	mov.f32 	%f778, 0f00000000;
	// begin inline asm
	{  cvt.rn.f16.f32 %rs351, %f778;}

	// end inline asm
	// begin inline asm
	{ .reg .pred __$temp3;
  setp.lt.f16  __$temp3, %rs351, %rs346;
  selp.u16 %rs352, 1, 0, __$temp3;}
	// end inline asm
	setp.eq.s16 	%p132, %rs352, 0;
	@%p132 bra 	$L__BB6_60;
	neg.f32 	%f780, %f768;
	fma.rn.f32 	%f781, %f780, %f777, %f776;
	fma.rn.f32 	%f779, %f769, %f781, %f777;
	// begin inline asm
	{  cvt.rn.f16.f32 %rs413, %f779;}

	// end inline asm
$L__BB6_60:
	mov.b32 	%r1387, {%rs412, %rs413};
	st.global.u32 	[%rd9+512], %r1387;
	add.s32 	%r1388, %r306, 480;
	div.s32 	%r1389, %r1388, %r11;
	shl.b32 	%r1390, %r1389, 2;
	add.s32 	%r1391, %r33, %r1390;
	ld.shared.f32 	%f782, [%r1391];
	ld.shared.u32 	%r1392, [%r307+960];
	mov.b32 	{%rs357, %rs29}, %r1392;
	// begin inline asm
	{  cvt.rn.f16.f32 %rs356, %f782;}

	// end inline asm
	// begin inline asm
	{  cvt.f32.f16 %f783, %rs357;}

	// end inline asm
	// begin inline asm
	{  cvt.f32.f16 %f784, %rs356;}

	// end inline asm
	// begin inline asm
	{rcp.approx.ftz.f32 %f785, %f784;
}
	// end inline asm
	mul.f32 	%f787, %f783, %f785;
	// begin inline asm
	{  cvt.rn.f16.f32 %rs414, %f787;}

	// end inline asm
	// begin inline asm
	{abs.f16 %rs360,%rs414;
}
	// end inline asm
	mov.b16 	%rs364, 143;
	// begin inline asm
	{ .reg .pred __$temp3;
  setp.lt.f16  __$temp3, %rs360, %rs364;
  selp.u16 %rs362, 1, 0, __$temp3;}
	// end inline asm
	setp.eq.s16 	%p133, %rs362, 0;
	@%p133 bra 	$L__BB6_63;
	mov.f32 	%f788, 0f00000000;
	// begin inline asm
	{  cvt.rn.f16.f32 %rs365, %f788;}

	// end inline asm
	// begin inline asm
	{ .reg .pred __$temp3;
  setp.lt.f16  __$temp3, %rs365, %rs360;
  selp.u16 %rs366, 1, 0, __$temp3;}
	// end inline asm
	setp.eq.s16 	%p134, %rs366, 0;
	@%p134 bra 	$L__BB6_63;
	neg.f32 	%f790, %f784;
	fma.rn.f32 	%f791, %f790, %f787, %f783;
	fma.rn.f32 	%f789, %f785, %f791, %f787;
	// begin inline asm
	{  cvt.rn.f16.f32 %rs414, %f789;}

	// end inline asm
$L__BB6_63:
	// begin inline asm
	{  cvt.f32.f16 %f792, %rs29;}

	// end inline asm
	mul.f32 	%f793, %f792, %f785;
	// begin inline asm
	{  cvt.rn.f16.f32 %rs415, %f793;}

	// end inline asm
	// begin inline asm
	{abs.f16 %rs372,%rs415;
}
	// end inline asm
	mov.b16 	%rs376, 143;
	// begin inline asm
	{ .reg .pred __$temp3;
  setp.lt.f16  __$temp3, %rs372, %rs376;
  selp.u16 %rs374, 1, 0, __$temp3;}
	// end inline asm
	setp.eq.s16 	%p135, %rs374, 0;
	@%p135 bra 	$L__BB6_66;
	mov.f32 	%f794, 0f00000000;
	// begin inline asm
	{  cvt.rn.f16.f32 %rs377, %f794;}

	// end inline asm
	// begin inline asm
	{ .reg .pred __$temp3;
  setp.lt.f16  __$temp3, %rs377, %rs372;
  selp.u16 %rs378, 1, 0, __$temp3;}
	// end inline asm
	setp.eq.s16 	%p136, %rs378, 0;
	@%p136 bra 	$L__BB6_66;
	neg.f32 	%f796, %f784;
	fma.rn.f32 	%f797, %f796, %f793, %f792;
	fma.rn.f32 	%f795, %f785, %f797, %f793;
	// begin inline asm
	{  cvt.rn.f16.f32 %rs415, %f795;}

	// end inline asm
$L__BB6_66:
	mov.b32 	%r1393, {%rs414, %rs415};
	st.global.u32 	[%rd9+768], %r1393;
	add.s32 	%r1526, %r1526, 4;
	setp.ne.s32 	%p137, %r1526, %r1527;
	@%p137 bra 	$L__BB6_42;
$L__BB6_67:
	setp.eq.s32 	%p138, %r55, 0;
	@%p138 bra 	$L__BB6_76;
	shl.b32 	%r1394, %r1527, 6;
	add.s32 	%r1531, %r54, %r1394;
	mul.lo.s32 	%r1395, %r322, %r13;
	shl.b32 	%r1396, %r1395, 1;
	shl.b32 	%r1397, %r323, 1;
	shl.b32 	%r1398, %r322, 1;
	add.s32 	%r1399, %r1397, %r1398;
	mad.lo.s32 	%r1400, %r1399, %r11, %r1396;
	mad.lo.s32 	%r1401, %r1527, 80, %r53;
	add.s32 	%r1402, %r1401, %r52;
	shl.b32 	%r1403, %r1402, 2;
	add.s32 	%r1404, %r1400, %r1403;
	mov.u32 	%r1405, shared_mem;
	add.s32 	%r1530, %r1405, %r1404;
	shl.b32 	%r1529, %r1402, 1;
	neg.s32 	%r1528, %r55;
$L__BB6_69:
	.pragma "nounroll";
	div.s32 	%r1406, %r1529, %r11;
	shl.b32 	%r1407, %r1406, 2;
	add.s32 	%r1408, %r33, %r1407;
	ld.shared.f32 	%f798, [%r1408];
	ld.shared.u32 	%r1409, [%r1530];
	mov.b32 	{%rs383, %rs38}, %r1409;
	// begin inline asm
	{  cvt.rn.f16.f32 %rs382, %f798;}

	// end inline asm
	// begin inline asm
	{  cvt.f32.f16 %f799, %rs383;}

	// end inline asm
	// begin inline asm
	{  cvt.f32.f16 %f800, %rs382;}

	// end inline asm
	// begin inline asm
	{rcp.approx.ftz.f32 %f801, %f800;
}
	// end inline asm
	mul.f32 	%f803, %f799, %f801;
	// begin inline asm
	{  cvt.rn.f16.f32 %rs416, %f803;}

	// end inline asm
	// begin inline asm
	{abs.f16 %rs386,%rs416;
}
	// end inline asm
	mov.b16 	%rs390, 143;
	// begin inline asm
	{ .reg .pred __$temp3;
  setp.lt.f16  __$temp3, %rs386, %rs390;
  selp.u16 %rs388, 1, 0, __$temp3;}
	// end inline asm
	setp.eq.s16 	%p139, %rs388, 0;
	@%p139 bra 	$L__BB6_72;
	mov.f32 	%f804, 0f00000000;
	// begin inline asm
	{  cvt.rn.f16.f32 %rs391, %f804;}

	// end inline asm
	// begin inline asm
	{ .reg .pred __$temp3;
  setp.lt.f16  __$temp3, %rs391, %rs386;
  selp.u16 %rs392, 1, 0, __$temp3;}
	// end inline asm
	setp.eq.s16 	%p140, %rs392, 0;
	@%p140 bra 	$L__BB6_72;
	neg.f32 	%f806, %f800;
	fma.rn.f32 	%f807, %f806, %f803, %f799;
	fma.rn.f32 	%f805, %f801, %f807, %f803;
	// begin inline asm
	{  cvt.rn.f16.f32 %rs416, %f805;}

	// end inline asm
$L__BB6_72:
	// begin inline asm
	{  cvt.f32.f16 %f808, %rs38;}

	// end inline asm
	mul.f32 	%f809, %f808, %f801;
	// begin inline asm
	{  cvt.rn.f16.f32 %rs417, %f809;}

	// end inline asm
	// begin inline asm
	{abs.f16 %rs398,%rs417;
}
	// end inline asm
	mov.b16 	%rs402, 143;
	// begin inline asm
	{ .reg .pred __$temp3;
  setp.lt.f16  __$temp3, %rs398, %rs402;
  selp.u16 %rs400, 1, 0, __$temp3;}
	// end inline asm
	setp.eq.s16 	%p141, %rs400, 0;
	@%p141 bra 	$L__BB6_75;
	mov.f32 	%f810, 0f00000000;
	// begin inline asm
	{  cvt.rn.f16.f32 %rs403, %f810;}

	// end inline asm
	// begin inline asm
	{ .reg .pred __$temp3;
  setp.lt.f16  __$temp3, %rs403, %rs398;
  selp.u16 %rs404, 1, 0, __$temp3;}
	// end inline asm
	setp.eq.s16 	%p142, %rs404, 0;
	@%p142 bra 	$L__BB6_75;
	neg.f32 	%f812, %f800;
	fma.rn.f32 	%f813, %f812, %f809, %f808;
	fma.rn.f32 	%f811, %f801, %f813, %f809;
	// begin inline asm
	{  cvt.rn.f16.f32 %rs417, %f811;}

	// end inline asm
$L__BB6_75:
	mul.wide.s32 	%rd142, %r1531, 4;
	add.s64 	%rd143, %rd4, %rd142;
	mov.b32 	%r1410, {%rs416, %rs417};
	st.global.u32 	[%rd143], %r1410;
	add.s32 	%r1531, %r1531, 64;
	add.s32 	%r1530, %r1530, 320;
	add.s32 	%r1529, %r1529, 160;
	add.s32 	%r1528, %r1528, 1;
	setp.ne.s32 	%p143, %r1528, 0;
	@%p143 bra 	$L__BB6_69;
$L__BB6_76:
	ret;
$L__BB6_77:
	mov.f32 	%f74, 0f00000000;
	// begin inline asm
	{  cvt.rn.f16.f32 %rs48, %f74;}

	// end inline asm
	mov.b32 	%r70, {%rs48, %rs48};
	mov.b32 	%r1425, 0;
$L__BB6_78:
	mul.lo.s32 	%r72, %r1425, %r11;
	mul.lo.s32 	%r73, %r1425, %r13;
	mov.b32 	%r1426, 0;
$L__BB6_79:
	setp.lt.u32 	%p27, %r327, 49;
	add.s32 	%r75, %r1426, %r35;
	mul.lo.s32 	%r76, %r75, %r11;
	mov.b32 	%r1441, 0;
	mov.u32 	%r1445, %r70;
	mov.u32 	%r1444, %r70;
	mov.u32 	%r1443, %r70;
	mov.u32 	%r1442, %r70;
	@%p27 bra 	$L__BB6_82;
	mov.b32 	%r1441, 0;
	mov.u32 	%r1445, %r70;
	mov.u32 	%r1444, %r70;
	mov.u32 	%r1443, %r70;
	mov.u32 	%r1442, %r70;
	mov.u32 	%r1432, %r1441;
$L__BB6_81:
	add.s32 	%r500, %r1441, %r72;
	shl.b32 	%r501, %r500, 1;
	mov.u32 	%r502, shared_mem;
	add.s32 	%r503, %r502, %r501;
	wmma.load.a.sync.aligned.row.m16n16k16.shared.f16 	{%r504, %r505, %r506, %r507, %r508, %r509, %r510, %r511}, [%r503], %r11;
	add.s32 	%r512, %r1441, %r76;
	shl.b32 	%r513, %r512, 1;
	add.s32 	%r514, %r19, %r513;
	wmma.load.b.sync.aligned.col.m16n16k16.shared.f16 	{%r515, %r516, %r517, %r518, %r519, %r520, %r521, %r522}, [%r514], %r11;
	wmma.mma.sync.aligned.row.col.m16n16k16.f16.f16 {%r523, %r524, %r525, %r526}, {%r504, %r505, %r506, %r507, %r508, %r509, %r510, %r511}, {%r515, %r516, %r517, %r518, %r519, %r520, %r521, %r522}, {%r1442, %r1443, %r1444, %r1445};
	add.s32 	%r527, %r503, 32;
	wmma.load.a.sync.aligned.row.m16n16k16.shared.f16 	{%r528, %r529, %r530, %r531, %r532, %r533, %r534, %r535}, [%r527], %r11;
	add.s32 	%r536, %r514, 32;
	wmma.load.b.sync.aligned.col.m16n16k16.shared.f16 	{%r537, %r538, %r539, %r540, %r541, %r542, %r543, %r544}, [%r536], %r11;
	wmma.mma.sync.aligned.row.col.m16n16k16.f16.f16 {%r545, %r546, %r547, %r548}, {%r528, %r529, %r530, %r531, %r532, %r533, %r534, %r535}, {%r537, %r538, %r539, %r540, %r541, %r542, %r543, %r544}, {%r523, %r524, %r525, %r526};
	add.s32 	%r549, %r503, 64;
	wmma.load.a.sync.aligned.row.m16n16k16.shared.f16 	{%r550, %r551, %r552, %r553, %r554, %r555, %r556, %r557}, [%r549], %r11;
	add.s32 	%r558, %r514, 64;
	wmma.load.b.sync.aligned.col.m16n16k16.shared.f16 	{%r559, %r560, %r561, %r562, %r563, %r564, %r565, %r566}, [%r558], %r11;
	wmma.mma.sync.aligned.row.col.m16n16k16.f16.f16 {%r567, %r568, %r569, %r570}, {%r550, %r551, %r552, %r553, %r554, %r555, %r556, %r557}, {%r559, %r560, %r561, %r562, %r563, %r564, %r565, %r566}, {%r545, %r546, %r547, %r548};
	add.s32 	%r571, %r503, 96;
	wmma.load.a.sync.aligned.row.m16n16k16.shared.f16 	{%r572, %r573, %r574, %r575, %r576, %r577, %r578, %r579}, [%r571], %r11;
	add.s32 	%r580, %r514, 96;
	wmma.load.b.sync.aligned.col.m16n16k16.shared.f16 	{%r581, %r582, %r583, %r584, %r585, %r586, %r587, %r588}, [%r580], %r11;
	wmma.mma.sync.aligned.row.col.m16n16k16.f16.f16 {%r1442, %r1443, %r1444, %r1445}, {%r572, %r573, %r574, %r575, %r576, %r577, %r578, %r579}, {%r581, %r582, %r583, %r584, %r585, %r586, %r587, %r588}, {%r567, %r568, %r569, %r570};
	add.s32 	%r1441, %r1441, 64;
	add.s32 	%r1432, %r1432, 4;
	setp.ne.s32 	%p28, %r1432, %r42;
	@%p28 bra 	$L__BB6_81;
$L__BB6_82:
	setp.eq.s32 	%p29, %r41, 0;
	@%p29 bra 	$L__BB6_86;
	setp.eq.s32 	%p30, %r41, 1;
	add.s32 	%r589, %r1441, %r72;
	shl.b32 	%r590, %r589, 1;
	mov.u32 	%r591, shared_mem;
	add.s32 	%r98, %r591, %r590;
	wmma.load.a.sync.aligned.row.m16n16k16.shared.f16 	{%r592, %r593, %r594, %r595, %r596, %r597, %r598, %r599}, [%r98], %r11;
	add.s32 	%r600, %r1441, %r76;
	shl.b32 	%r601, %r600, 1;
	add.s32 	%r99, %r19, %r601;
	wmma.load.b.sync.aligned.col.m16n16k16.shared.f16 	{%r602, %r603, %r604, %r605, %r606, %r607, %r608, %r609}, [%r99], %r11;
	wmma.mma.sync.aligned.row.col.m16n16k16.f16.f16 {%r1442, %r1443, %r1444, %r1445}, {%r592, %r593, %r594, %r595, %r596, %r597, %r598, %r599}, {%r602, %r603, %r604, %r605, %r606, %r607, %r608, %r609}, {%r1442, %r1443, %r1444, %r1445};
	@%p30 bra 	$L__BB6_86;
	setp.eq.s32 	%p31, %r41, 2;
	add.s32 	%r610, %r98, 32;
	wmma.load.a.sync.aligned.row.m16n16k16.shared.f16 	{%r611, %r612, %r613, %r614, %r615, %r616, %r617, %r618}, [%r610], %r11;
	add.s32 	%r619, %r99, 32;
	wmma.load.b.sync.aligned.col.m16n16k16.shared.f16 	{%r620, %r621, %r622, %r623, %r624, %r625, %r626, %r627}, [%r619], %r11;
	wmma.mma.sync.aligned.row.col.m16n16k16.f16.f16 {%r1442, %r1443, %r1444, %r1445}, {%r611, %r612, %r613, %r614, %r615, %r616, %r617, %r618}, {%r620, %r621, %r622, %r623, %r624, %r625, %r626, %r627}, {%r1442, %r1443, %r1444, %r1445};
	@%p31 bra 	$L__BB6_86;
	add.s32 	%r628, %r98, 64;
	wmma.load.a.sync.aligned.row.m16n16k16.shared.f16 	{%r629, %r630, %r631, %r632, %r633, %r634, %r635, %r636}, [%r628], %r11;
	add.s32 	%r637, %r99, 64;
	wmma.load.b.sync.aligned.col.m16n16k16.shared.f16 	{%r638, %r639, %r640, %r641, %r642, %r643, %r644, %r645}, [%r637], %r11;
	wmma.mma.sync.aligned.row.col.m16n16k16.f16.f16 {%r1442, %r1443, %r1444, %r1445}, {%r629, %r630, %r631, %r632, %r633, %r634, %r635, %r636}, {%r638, %r639, %r640, %r641, %r642, %r643, %r644, %r645}, {%r1442, %r1443, %r1444, %r1445};
$L__BB6_86:
	add.s32 	%r646, %r75, %r73;
	shl.b32 	%r647, %r646, 1;
	add.s32 	%r648, %r20, %r647;
	wmma.store.d.sync.aligned.row.m16n16k16.shared.f16 	[%r648], {%r1442, %r1443, %r1444, %r1445}, %r13;
	add.s32 	%r1426, %r1426, 32;
	setp.lt.s32 	%p32, %r1426, %r323;
	@%p32 bra 	$L__BB6_79;
	add.s32 	%r1425, %r1425, 16;
	setp.lt.s32 	%p33, %r1425, %r322;
	@%p33 bra 	$L__BB6_78;
$L__BB6_88:
	setp.lt.s32 	%p34, %r17, 1;
	bar.sync 	0;
	@%p34 bra 	$L__BB6_96;
	ld.param.u32 	%r1413, [_Z32block_attn_mask_2warp_n64_kernelP6__halfS0_S0_PKiS2_S2_S2_S0_S2_S2_iiifiiii_param_16];
	setp.lt.u32 	%p35, %r17, 4;
	mul.lo.s32 	%r650, %r61, %r323;
	mad.lo.s32 	%r651, %r650, %r1413, %r10;
	shr.u32 	%r652, %r651, 31;
	add.s32 	%r653, %r651, %r652;
	shr.s32 	%r654, %r653, 1;
	cvt.s64.s32 	%rd6, %r654;
	mov.b32 	%r1453, 0;
	@%p35 bra 	$L__BB6_92;
	mov.b32 	%r1452, 0;
$L__BB6_91:
	.pragma "nounroll";
	ld.param.u64 	%rd152, [_Z32block_attn_mask_2warp_n64_kernelP6__halfS0_S0_PKiS2_S2_S2_S0_S2_S2_iiifiiii_param_2];
	mad.lo.s32 	%r660, %r1452, 80, %r34;
	shl.b32 	%r661, %r1452, 6;
	add.s32 	%r662, %r661, %r2;
	cvt.u64.u32 	%rd75, %r662;
	add.s64 	%rd76, %rd75, %rd6;
	shl.b64 	%rd77, %rd76, 2;
	add.s64 	%rd71, %rd152, %rd77;
	shl.b32 	%r663, %r660, 2;
	add.s32 	%r656, %r19, %r663;
	// begin inline asm
	cp.async.ca.shared.global [%r656], [%rd71], 4, 4;
	// end inline asm
	add.s64 	%rd72, %rd71, 256;
	add.s32 	%r657, %r656, 320;
	// begin inline asm
	cp.async.ca.shared.global [%r657], [%rd72], 4, 4;
	// end inline asm
	add.s64 	%rd73, %rd71, 512;
	add.s32 	%r658, %r656, 640;
	// begin inline asm
	cp.async.ca.shared.global [%r658], [%rd73], 4, 4;
	// end inline asm
	add.s64 	%rd74, %rd71, 768;
	add.s32 	%r659, %r656, 960;
	// begin inline asm
	cp.async.ca.shared.global [%r659], [%rd74], 4, 4;
	// end inline asm
	add.s32 	%r1452, %r1452, 4;
	and.b32  	%r1453, %r17, 2147483644;
	setp.ne.s32 	%p36, %r1452, %r1453;
	@%p36 bra 	$L__BB6_91;
$L__BB6_92:
	and.b32  	%r664, %r17, 3;
	setp.eq.s32 	%p37, %r664, 0;
	@%p37 bra 	$L__BB6_96;
	ld.param.u64 	%rd153, [_Z32block_attn_mask_2warp_n64_kernelP6__halfS0_S0_PKiS2_S2_S2_S0_S2_S2_iiifiiii_param_2];
	setp.eq.s32 	%p38, %r664, 1;
	mad.lo.s32 	%r667, %r1453, 80, %r34;
	shl.b32 	%r668, %r1453, 6;
	add.s32 	%r138, %r668, %r2;
	cvt.u64.u32 	%rd79, %r138;
	add.s64 	%rd80, %rd79, %rd6;
	shl.b64 	%rd81, %rd80, 2;
	add.s64 	%rd78, %rd153, %rd81;
	shl.b32 	%r669, %r667, 2;
	add.s32 	%r665, %r19, %r669;
	// begin inline asm
	cp.async.ca.shared.global [%r665], [%rd78], 4, 4;
	// end inline asm
	@%p38 bra 	$L__BB6_96;
	ld.param.u64 	%rd154, [_Z32block_attn_mask_2warp_n64_kernelP6__halfS0_S0_PKiS2_S2_S2_S0_S2_S2_iiifiiii_param_2];
	setp.eq.s32 	%p39, %r664, 2;
	add.s32 	%r672, %r138, 64;
	cvt.u64.u32 	%rd83, %r672;
	add.s64 	%rd84, %rd83, %rd6;
	shl.b64 	%rd85, %rd84, 2;
	add.s64 	%rd82, %rd154, %rd85;
	add.s32 	%r670, %r665, 320;
	// begin inline asm
	cp.async.ca.shared.global [%r670], [%rd82], 4, 4;
	// end inline asm
	@%p39 bra 	$L__BB6_96;
	ld.param.u64 	%rd155, [_Z32block_attn_mask_2warp_n64_kernelP6__halfS0_S0_PKiS2_S2_S2_S0_S2_S2_iiifiiii_param_2];
	add.s32 	%r674, %r138, 128;
	cvt.u64.u32 	%rd87, %r674;
	add.s64 	%rd88, %rd87, %rd6;
	shl.b64 	%rd89, %rd88, 2;
	add.s64 	%rd86, %rd155, %rd89;
	add.s32 	%r673, %r665, 640;
	// begin inline asm
	cp.async.ca.shared.global [%r673], [%rd86], 4, 4;
	// end inline asm
$L__BB6_96:
	// begin inline asm
	cp.async.commit_group;
	// end inline asm
	setp.ge.s32 	%p40, %r1422, %r22;
	@%p40 bra 	$L__BB6_99;
	ld.param.u64 	%rd158, [_Z32block_attn_mask_2warp_n64_kernelP6__halfS0_S0_PKiS2_S2_S2_S0_S2_S2_iiifiiii_param_4];
	ld.param.u64 	%rd157, [_Z32block_attn_mask_2warp_n64_kernelP6__halfS0_S0_PKiS2_S2_S2_S0_S2_S2_iiifiiii_param_3];
	cvta.to.global.u64 	%rd90, %rd157;
	mov.u32 	%r675, %ctaid.x;
	mul.wide.u32 	%rd91, %r675, 4;
	add.s64 	%rd92, %rd90, %rd91;
	ld.global.u32 	%r676, [%rd92];
	add.s32 	%r677, %r676, %r1422;
	cvta.to.global.u64 	%rd93, %rd158;
	mul.wide.s32 	%rd94, %r677, 4;
	add.s64 	%rd95, %rd93, %rd94;
	ld.global.u32 	%r678, [%rd95];
	setp.ne.s32 	%p41, %r61, %r678;
	@%p41 bra 	$L__BB6_99;
	add.s32 	%r1422, %r1422, 1;
	bra.uni 	$L__BB6_116;
$L__BB6_99:
	setp.ge.s32 	%p42, %r1421, %r23;
	@%p42 bra 	$L__BB6_187;
	ld.param.u64 	%rd161, [_Z32block_attn_mask_2warp_n64_kernelP6__halfS0_S0_PKiS2_S2_S2_S0_S2_S2_iiifiiii_param_6];
	ld.param.u64 	%rd160, [_Z32block_attn_mask_2warp_n64_kernelP6__halfS0_S0_PKiS2_S2_S2_S0_S2_S2_iiifiiii_param_5];
	cvta.to.global.u64 	%rd96, %rd160;
	mov.u32 	%r679, %ctaid.x;
	mul.wide.u32 	%rd97, %r679, 4;
	add.s64 	%rd98, %rd96, %rd97;
	ld.global.u32 	%r680, [%rd98];
	add.s32 	%r141, %r680, %r1421;
	cvta.to.global.u64 	%rd99, %rd161;
	mul.wide.s32 	%rd100, %r141, 4;
	add.s64 	%rd101, %rd99, %rd100;
	ld.global.u32 	%r681, [%rd101];
	setp.ne.s32 	%p43, %r61, %r681;
	@%p43 bra 	$L__BB6_187;
	setp.lt.s32 	%p44, %r18, 1;
	@%p44 bra 	$L__BB6_115;
	ld.param.u64 	%rd162, [_Z32block_attn_mask_2warp_n64_kernelP6__halfS0_S0_PKiS2_S2_S2_S0_S2_S2_iiifiiii_param_7];
	cvta.to.global.u64 	%rd7, %rd162;
	setp.lt.u32 	%p45, %r18, 16;
	mul.lo.s32 	%r683, %r323, %r322;
	mul.lo.s32 	%r684, %r141, %r683;
	shr.u32 	%r685, %r684, 31;
	add.s32 	%r686, %r684, %r685;
	shr.s32 	%r687, %r686, 1;
	add.s32 	%r142, %r687, %r2;
	mov.b32 	%r1456, 0;
	@%p45 bra 	$L__BB6_105;
	mov.b32 	%r1454, 0;
$L__BB6_104:
	.pragma "nounroll";
	mad.lo.s32 	%r737, %r1454, 80, %r34;
	shl.b32 	%r738, %r1454, 6;
	shl.b32 	%r739, %r737, 2;
	add.s32 	%r740, %r20, %r739;
	ld.shared.u32 	%r690, [%r740];
	add.s32 	%r741, %r142, %r738;
	mul.wide.s32 	%rd102, %r741, 4;
	add.s64 	%rd103, %rd7, %rd102;
	ld.global.u32 	%r691, [%rd103];
	// begin inline asm
	{add.f16x2 %r689,%r690,%r691;
}
	// end inline asm
	st.shared.u32 	[%r740], %r689;
	ld.shared.u32 	%r693, [%r740+320];
	ld.global.u32 	%r694, [%rd103+256];
	// begin inline asm
	{add.f16x2 %r692,%r693,%r694;
}
	// end inline asm
	st.shared.u32 	[%r740+320], %r692;
	ld.shared.u32 	%r696, [%r740+640];
	ld.global.u32 	%r697, [%rd103+512];
	// begin inline asm
	{add.f16x2 %r695,%r696,%r697;
}
	// end inline asm
	st.shared.u32 	[%r740+640], %r695;
	ld.shared.u32 	%r699, [%r740+960];
	ld.global.u32 	%r700, [%rd103+768];
	// begin inline asm
	{add.f16x2 %r698,%r699,%r700;
}
	// end inline asm
	st.shared.u32 	[%r740+960], %r698;
	ld.shared.u32 	%r702, [%r740+1280];
	ld.global.u32 	%r703, [%rd103+1024];
	// begin inline asm
	{add.f16x2 %r701,%r702,%r703;
}
	// end inline asm
	st.shared.u32 	[%r740+1280], %r701;
	ld.shared.u32 	%r705, [%r740+1600];
	ld.global.u32 	%r706, [%rd103+1280];
	// begin inline asm
	{add.f16x2 %r704,%r705,%r706;
}
	// end inline asm
	st.shared.u32 	[%r740+1600], %r704;
	ld.shared.u32 	%r708, [%r740+1920];
	ld.global.u32 	%r709, [%rd103+1536];
	// begin inline asm
	{add.f16x2 %r707,%r708,%r709;
}
	// end inline asm
	st.shared.u32 	[%r740+1920], %r707;
	ld.shared.u32 	%r711, [%r740+2240];
	ld.global.u32 	%r712, [%rd103+1792];
	// begin inline asm
	{add.f16x2 %r710,%r711,%r712;
}
	// end inline asm
	st.shared.u32 	[%r740+2240], %r710;
	ld.shared.u32 	%r714, [%r740+2560];
	ld.global.u32 	%r715, [%rd103+2048];
	// begin inline asm
	{add.f16x2 %r713,%r714,%r715;
}
	// end inline asm
	st.shared.u32 	[%r740+2560], %r713;
	ld.shared.u32 	%r717, [%r740+2880];
	ld.global.u32 	%r718, [%rd103+2304];
	// begin inline asm
	{add.f16x2 %r716,%r717,%r718;
}
	// end inline asm
	st.shared.u32 	[%r740+2880], %r716;
	ld.shared.u32 	%r720, [%r740+3200];
	ld.global.u32 	%r721, [%rd103+2560];
	// begin inline asm
	{add.f16x2 %r719,%r720,%r721;
}
	// end inline asm
	st.shared.u32 	[%r740+3200], %r719;
	ld.shared.u32 	%r723, [%r740+3520];
	ld.global.u32 	%r724, [%rd103+2816];
	// begin inline asm
	{add.f16x2 %r722,%r723,%r724;
}
	// end inline asm
	st.shared.u32 	[%r740+3520], %r722;
	ld.shared.u32 	%r726, [%r740+3840];
	ld.global.u32 	%r727, [%rd103+3072];
	// begin inline asm
	{add.f16x2 %r725,%r726,%r727;
}
	// end inline asm
	st.shared.u32 	[%r740+3840], %r725;
	ld.shared.u32 	%r729, [%r740+4160];
	ld.global.u32 	%r730, [%rd103+3328];
	// begin inline asm
	{add.f16x2 %r728,%r729,%r730;
}
	// end inline asm
	st.shared.u32 	[%r740+4160], %r728;
	ld.shared.u32 	%r732, [%r740+4480];
	ld.global.u32 	%r733, [%rd103+3584];
	// begin inline asm
	{add.f16x2 %r731,%r732,%r733;
}
	// end inline asm
	st.shared.u32 	[%r740+4480], %r731;
	ld.shared.u32 	%r735, [%r740+4800];
	ld.global.u32 	%r736, [%rd103+3840];
	// begin inline asm
	{add.f16x2 %r734,%r735,%r736;
}
	// end inline asm
	st.shared.u32 	[%r740+4800], %r734;
	add.s32 	%r1454, %r1454, 16;
	and.b32  	%r1456, %r18, 2147483632;
	setp.ne.s32 	%p46, %r1454, %r1456;
	@%p46 bra 	$L__BB6_104;
$L__BB6_105:
	setp.eq.s32 	%p47, %r43, 0;
	@%p47 bra 	$L__BB6_115;
	and.b32  	%r742, %r18, 15;
	add.s32 	%r743, %r742, -1;
	setp.lt.u32 	%p48, %r743, 7;
	@%p48 bra 	$L__BB6_108;
	mad.lo.s32 	%r768, %r1456, 80, %r34;
	shl.b32 	%r769, %r1456, 6;
	shl.b32 	%r770, %r768, 2;
	add.s32 	%r771, %r20, %r770;
	ld.shared.u32 	%r745, [%r771];
	add.s32 	%r772, %r142, %r769;
	mul.wide.s32 	%rd104, %r772, 4;
	add.s64 	%rd105, %rd7, %rd104;
	ld.global.u32 	%r746, [%rd105];
	// begin inline asm
	{add.f16x2 %r744,%r745,%r746;
}
	// end inline asm
	st.shared.u32 	[%r771], %r744;
	ld.shared.u32 	%r748, [%r771+320];
	ld.global.u32 	%r749, [%rd105+256];
	// begin inline asm
	{add.f16x2 %r747,%r748,%r749;
}
	// end inline asm
	st.shared.u32 	[%r771+320], %r747;
	ld.shared.u32 	%r751, [%r771+640];
	ld.global.u32 	%r752, [%rd105+512];
	// begin inline asm
	{add.f16x2 %r750,%r751,%r752;
}
	// end inline asm
	st.shared.u32 	[%r771+640], %r750;
	ld.shared.u32 	%r754, [%r771+960];
	ld.global.u32 	%r755, [%rd105+768];
	// begin inline asm
	{add.f16x2 %r753,%r754,%r755;
}
	// end inline asm
	st.shared.u32 	[%r771+960], %r753;
	ld.shared.u32 	%r757, [%r771+1280];
	ld.global.u32 	%r758, [%rd105+1024];
	// begin inline asm
	{add.f16x2 %r756,%r757,%r758;
}
	// end inline asm
	st.shared.u32 	[%r771+1280], %r756;
	ld.shared.u32 	%r760, [%r771+1600];
	ld.global.u32 	%r761, [%rd105+1280];
	// begin inline asm
	{add.f16x2 %r759,%r760,%r761;
}
	// end inline asm
	st.shared.u32 	[%r771+1600], %r759;
	ld.shared.u32 	%r763, [%r771+1920];
	ld.global.u32 	%r764, [%rd105+1536];
	// begin inline asm
	{add.f16x2 %r762,%r763,%r764;
}
	// end inline asm
	st.shared.u32 	[%r771+1920], %r762;
	ld.shared.u32 	%r766, [%r771+2240];
	ld.global.u32 	%r767, [%rd105+1792];
	// begin inline asm
	{add.f16x2 %r765,%r766,%r767;
}
	// end inline asm
	st.shared.u32 	[%r771+2240], %r765;
	add.s32 	%r1456, %r1456, 8;
$L__BB6_108:
	setp.eq.s32 	%p49, %r44, 0;
	@%p49 bra 	$L__BB6_115;
	and.b32  	%r773, %r18, 7;
	add.s32 	%r774, %r773, -1;
	setp.lt.u32 	%p50, %r774, 3;
	@%p50 bra 	$L__BB6_111;
	mad.lo.s32 	%r787, %r1456, 80, %r34;
	shl.b32 	%r788, %r1456, 6;
	shl.b32 	%r789, %r787, 2;
	add.s32 	%r790, %r20, %r789;
	ld.shared.u32 	%r776, [%r790];
	add.s32 	%r791, %r142, %r788;
	mul.wide.s32 	%rd106, %r791, 4;
	add.s64 	%rd107, %rd7, %rd106;
	ld.global.u32 	%r777, [%rd107];
	// begin inline asm
	{add.f16x2 %r775,%r776,%r777;
}
	// end inline asm
	st.shared.u32 	[%r790], %r775;
	ld.shared.u32 	%r779, [%r790+320];
	ld.global.u32 	%r780, [%rd107+256];
	// begin inline asm
	{add.f16x2 %r778,%r779,%r780;
}
	// end inline asm
	st.shared.u32 	[%r790+320], %r778;
	ld.shared.u32 	%r782, [%r790+640];
	ld.global.u32 	%r783, [%rd107+512];
	// begin inline asm
	{add.f16x2 %r781,%r782,%r783;
}
	// end inline asm
	st.shared.u32 	[%r790+640], %r781;
	ld.shared.u32 	%r785, [%r790+960];
	ld.global.u32 	%r786, [%rd107+768];
	// begin inline asm
	{add.f16x2 %r784,%r785,%r786;
}
	// end inline asm
	st.shared.u32 	[%r790+960], %r784;
	add.s32 	%r1456, %r1456, 4;
$L__BB6_111:
	and.b32  	%r792, %r18, 3;
	setp.eq.s32 	%p51, %r792, 0;
	@%p51 bra 	$L__BB6_115;
	setp.eq.s32 	%p52, %r792, 1;
	mad.lo.s32 	%r797, %r1456, 80, %r34;
	shl.b32 	%r798, %r1456, 6;
	shl.b32 	%r799, %r797, 2;
	add.s32 	%r151, %r20, %r799;
	ld.shared.u32 	%r794, [%r151];
	add.s32 	%r800, %r142, %r798;
	mul.wide.s32 	%rd108, %r800, 4;
	add.s64 	%rd8, %rd7, %rd108;
	ld.global.u32 	%r795, [%rd8];
	// begin inline asm
	{add.f16x2 %r793,%r794,%r795;
}
	// end inline asm
	st.shared.u32 	[%r151], %r793;
	@%p52 bra 	$L__BB6_115;
	setp.eq.s32 	%p53, %r792, 2;
	ld.shared.u32 	%r802, [%r151+320];
	ld.global.u32 	%r803, [%rd8+256];
	// begin inline asm
	{add.f16x2 %r801,%r802,%r803;
}
	// end inline asm
	st.shared.u32 	[%r151+320], %r801;
	@%p53 bra 	$L__BB6_115;
	ld.shared.u32 	%r806, [%r151+640];
	ld.global.u32 	%r807, [%rd8+512];
	// begin inline asm
	{add.f16x2 %r805,%r806,%r807;
}
	// end inline asm
	st.shared.u32 	[%r151+640], %r805;
$L__BB6_115:
	bar.sync 	0;
	add.s32 	%r1421, %r1421, 1;
$L__BB6_116:
	shl.b32 	%r808, %r322, 2;
	add.s32 	%r155, %r31, %r808;
	setp.lt.s32 	%p54, %r322, 33;
	@%p54 bra 	$L__BB6_143;
	setp.lt.s32 	%p55, %r1416, 1;
	@%p55 bra 	$L__BB6_168;
	mov.b32 	%r1467, 0;
$L__BB6_119:
	setp.ne.s32 	%p56, %r1420, 0;
	mad.lo.s32 	%r175, %r1416, %r2, %r1467;
	shl.b32 	%r810, %r175, 2;
	add.s32 	%r176, %r31, %r810;
	add.s32 	%r177, %r155, %r810;
	add.s32 	%r178, %r32, %r810;
	add.s32 	%r179, %r33, %r810;
	@%p56 bra 	$L__BB6_121;
	mov.b32 	%r811, -8388608;
	st.shared.u32 	[%r176], %r811;
	mov.b32 	%r812, 0;
	st.shared.u32 	[%r177], %r812;
	st.shared.u32 	[%r178], %r811;
	st.shared.u32 	[%r179], %r812;
$L__BB6_121:
	setp.lt.s32 	%p57, %r323, 2;
	mul.lo.s32 	%r813, %r175, %r13;
	shl.b32 	%r814, %r813, 1;
	add.s32 	%r180, %r20, %r814;
	mov.f32 	%f837, 0f00000000;
	mov.f32 	%f836, 0fFF800000;
	@%p57 bra 	$L__BB6_130;
	setp.lt.u32 	%p58, %r36, 3;
	mov.f32 	%f836, 0fFF800000;
	mov.f32 	%f837, 0f00000000;
	mov.b32 	%r1470, 0;
	@%p58 bra 	$L__BB6_125;
	mov.f32 	%f836, 0fFF800000;
	mov.f32 	%f837, 0f00000000;
	mov.b32 	%r1468, 0;
$L__BB6_124:
	.pragma "nounroll";
	shl.b32 	%r817, %r1468, 2;
	add.s32 	%r818, %r180, %r817;
	ld.shared.u32 	%r819, [%r818];
	mov.b32 	{%rs49, %rs50}, %r819;
	// begin inline asm
	{  cvt.f32.f16 %f82, %rs49;}

	// end inline asm
	mul.f32 	%f90, %f69, %f82;
	shl.b32 	%r820, %r1468, 1;
	mul.wide.u32 	%rd109, %r820, 4;
	add.s64 	%rd110, %rd1, %rd109;
	// begin inline asm
	{  cvt.f32.f16 %f83, %rs50;}

	// end inline asm
	mul.f32 	%f91, %f69, %f83;
	max.f32 	%f92, %f836, %f90;
	sub.f32 	%f93, %f836, %f92;
	mul.f32 	%f94, %f93, 0f3FB8AA3B;
	ex2.approx.f32 	%f95, %f94;
	sub.f32 	%f96, %f90, %f92;
	mul.f32 	%f97, %f96, 0f3FB8AA3B;
	ex2.approx.f32 	%f98, %f97;
	fma.rn.f32 	%f99, %f837, %f95, %f98;
	max.f32 	%f100, %f92, %f91;
	sub.f32 	%f101, %f92, %f100;
	mul.f32 	%f102, %f101, 0f3FB8AA3B;
	ex2.approx.f32 	%f103, %f102;
	sub.f32 	%f104, %f91, %f100;
	mul.f32 	%f105, %f104, 0f3FB8AA3B;
	ex2.approx.f32 	%f106, %f105;
	fma.rn.f32 	%f107, %f99, %f103, %f106;
	ld.shared.u32 	%r821, [%r818+4];
	mov.b32 	{%rs51, %rs52}, %r821;
	// begin inline asm
	{  cvt.f32.f16 %f84, %rs51;}

	// end inline asm
	mul.f32 	%f108, %f69, %f84;
	// begin inline asm
	{  cvt.f32.f16 %f85, %rs52;}

	// end inline asm
	mul.f32 	%f109, %f69, %f85;
	st.local.v4.f32 	[%rd110], {%f90, %f91, %f108, %f109};
	max.f32 	%f110, %f100, %f108;
	sub.f32 	%f111, %f100, %f110;
	mul.f32 	%f112, %f111, 0f3FB8AA3B;
	ex2.approx.f32 	%f113, %f112;
	sub.f32 	%f114, %f108, %f110;
	mul.f32 	%f115, %f114, 0f3FB8AA3B;
	ex2.approx.f32 	%f116, %f115;
	fma.rn.f32 	%f117, %f107, %f113, %f116;
	max.f32 	%f118, %f110, %f109;
	sub.f32 	%f119, %f110, %f118;
	mul.f32 	%f120, %f119, 0f3FB8AA3B;
	ex2.approx.f32 	%f121, %f120;
	sub.f32 	%f122, %f109, %f118;
	mul.f32 	%f123, %f122, 0f3FB8AA3B;
	ex2.approx.f32 	%f124, %f123;
	fma.rn.f32 	%f125, %f117, %f121, %f124;
	ld.shared.u32 	%r822, [%r818+8];
	mov.b32 	{%rs53, %rs54}, %r822;
	// begin inline asm
	{  cvt.f32.f16 %f86, %rs53;}

	// end inline asm
	mul.f32 	%f126, %f69, %f86;
	// begin inline asm
	{  cvt.f32.f16 %f87, %rs54;}

	// end inline asm
	mul.f32 	%f127, %f69, %f87;
	max.f32 	%f128, %f118, %f126;
	sub.f32 	%f129, %f118, %f128;
	mul.f32 	%f130, %f129, 0f3FB8AA3B;
	ex2.approx.f32 	%f131, %f130;
	sub.f32 	%f132, %f126, %f128;
	mul.f32 	%f133, %f132, 0f3FB8AA3B;
	ex2.approx.f32 	%f134, %f133;
	fma.rn.f32 	%f135, %f125, %f131, %f134;
	max.f32 	%f136, %f128, %f127;
	sub.f32 	%f137, %f128, %f136;
	mul.f32 	%f138, %f137, 0f3FB8AA3B;
	ex2.approx.f32 	%f139, %f138;
	sub.f32 	%f140, %f127, %f136;
	mul.f32 	%f141, %f140, 0f3FB8AA3B;
	ex2.approx.f32 	%f142, %f141;
	fma.rn.f32 	%f143, %f135, %f139, %f142;
	ld.shared.u32 	%r823, [%r818+12];
	mov.b32 	{%rs55, %rs56}, %r823;
	// begin inline asm
	{  cvt.f32.f16 %f88, %rs55;}

	// end inline asm
	mul.f32 	%f144, %f69, %f88;
	// begin inline asm
	{  cvt.f32.f16 %f89, %rs56;}

	// end inline asm
	mul.f32 	%f145, %f69, %f89;
	st.local.v4.f32 	[%rd110+16], {%f126, %f127, %f144, %f145};
	max.f32 	%f146, %f136, %f144;
	sub.f32 	%f147, %f136, %f146;
	mul.f32 	%f148, %f147, 0f3FB8AA3B;
	ex2.approx.f32 	%f149, %f148;
	sub.f32 	%f150, %f144, %f146;
	mul.f32 	%f151, %f150, 0f3FB8AA3B;
	ex2.approx.f32 	%f152, %f151;
	fma.rn.f32 	%f153, %f143, %f149, %f152;
	max.f32 	%f836, %f146, %f145;
	sub.f32 	%f154, %f146, %f836;
	mul.f32 	%f155, %f154, 0f3FB8AA3B;
	ex2.approx.f32 	%f156, %f155;
	sub.f32 	%f157, %f145, %f836;
	mul.f32 	%f158, %f157, 0f3FB8AA3B;
	ex2.approx.f32 	%f159, %f158;
	fma.rn.f32 	%f837, %f153, %f156, %f159;
	add.s32 	%r1468, %r1468, 4;
	setp.ne.s32 	%p59, %r1468, %r45;
	mov.u32 	%r1470, %r45;
	@%p59 bra 	$L__BB6_124;
$L__BB6_125:
	setp.eq.s32 	%p60, %r37, 0;
	@%p60 bra 	$L__BB6_130;
	setp.eq.s32 	%p61, %r37, 1;
	@%p61 bra 	$L__BB6_128;
	shl.b32 	%r824, %r1470, 2;
	add.s32 	%r825, %r180, %r824;
	ld.shared.u32 	%r826, [%r825];
	mov.b32 	{%rs57, %rs58}, %r826;
	// begin inline asm
	{  cvt.f32.f16 %f161, %rs57;}

	// end inline asm
	mul.f32 	%f165, %f69, %f161;
	shl.b32 	%r827, %r1470, 1;
	mul.wide.u32 	%rd111, %r827, 4;
	add.s64 	%rd112, %rd1, %rd111;
	// begin inline asm
	{  cvt.f32.f16 %f162, %rs58;}

	// end inline asm
	mul.f32 	%f166, %f69, %f162;
	st.local.v2.f32 	[%rd112], {%f165, %f166};
	max.f32 	%f167, %f836, %f165;
	sub.f32 	%f168, %f836, %f167;
	mul.f32 	%f169, %f168, 0f3FB8AA3B;
	ex2.approx.f32 	%f170, %f169;
	sub.f32 	%f171, %f165, %f167;
	mul.f32 	%f172, %f171, 0f3FB8AA3B;
	ex2.approx.f32 	%f173, %f172;
	fma.rn.f32 	%f174, %f837, %f170, %f173;
	max.f32 	%f175, %f167, %f166;
	sub.f32 	%f176, %f167, %f175;
	mul.f32 	%f177, %f176, 0f3FB8AA3B;
	ex2.approx.f32 	%f178, %f177;
	sub.f32 	%f179, %f166, %f175;
	mul.f32 	%f180, %f179, 0f3FB8AA3B;
	ex2.approx.f32 	%f181, %f180;
	fma.rn.f32 	%f182, %f174, %f178, %f181;
	ld.shared.u32 	%r828, [%r825+4];
	mov.b32 	{%rs59, %rs60}, %r828;
	// begin inline asm
	{  cvt.f32.f16 %f163, %rs59;}

	// end inline asm
	mul.f32 	%f183, %f69, %f163;
	// begin inline asm
	{  cvt.f32.f16 %f164, %rs60;}

	// end inline asm
	mul.f32 	%f184, %f69, %f164;
	st.local.v2.f32 	[%rd112+8], {%f183, %f184};
	max.f32 	%f185, %f175, %f183;
	sub.f32 	%f186, %f175, %f185;
	mul.f32 	%f187, %f186, 0f3FB8AA3B;
	ex2.approx.f32 	%f188, %f187;
	sub.f32 	%f189, %f183, %f185;
	mul.f32 	%f190, %f189, 0f3FB8AA3B;
	ex2.approx.f32 	%f191, %f190;
	fma.rn.f32 	%f192, %f182, %f188, %f191;
	max.f32 	%f836, %f185, %f184;
	sub.f32 	%f193, %f185, %f836;
	mul.f32 	%f194, %f193, 0f3FB8AA3B;
	ex2.approx.f32 	%f195, %f194;
	sub.f32 	%f196, %f184, %f836;
	mul.f32 	%f197, %f196, 0f3FB8AA3B;
	ex2.approx.f32 	%f198, %f197;
	fma.rn.f32 	%f837, %f192, %f195, %f198;
	add.s32 	%r1470, %r1470, 2;
$L__BB6_128:
	setp.eq.s32 	%p62, %r46, 0;
	@%p62 bra 	$L__BB6_130;
	shl.b32 	%r829, %r1470, 2;
	add.s32 	%r830, %r180, %r829;
	ld.shared.u32 	%r831, [%r830];
	mov.b32 	{%rs61, %rs62}, %r831;
	// begin inline asm
	{  cvt.f32.f16 %f199, %rs61;}

	// end inline asm
	mul.f32 	%f201, %f69, %f199;
	shl.b32 	%r832, %r1470, 1;
	mul.wide.u32 	%rd113, %r832, 4;
	add.s64 	%rd114, %rd1, %rd113;
	// begin inline asm
	{  cvt.f32.f16 %f200, %rs62;}

	// end inline asm
	mul.f32 	%f202, %f69, %f200;
	st.local.v2.f32 	[%rd114], {%f201, %f202};
	max.f32 	%f203, %f836, %f201;
	sub.f32 	%f204, %f836, %f203;
	mul.f32 	%f205, %f204, 0f3FB8AA3B;
	ex2.approx.f32 	%f206, %f205;
	sub.f32 	%f207, %f201, %f203;
	mul.f32 	%f208, %f207, 0f3FB8AA3B;
	ex2.approx.f32 	%f209, %f208;
	fma.rn.f32 	%f210, %f837, %f206, %f209;
	max.f32 	%f836, %f203, %f202;
	sub.f32 	%f211, %f203, %f836;
	mul.f32 	%f212, %f211, 0f3FB8AA3B;
	ex2.approx.f32 	%f213, %f212;
	sub.f32 	%f214, %f202, %f836;
	mul.f32 	%f215, %f214, 0f3FB8AA3B;
	ex2.approx.f32 	%f216, %f215;
	fma.rn.f32 	%f837, %f210, %f213, %f216;
$L__BB6_130:
	setp.lt.s32 	%p63, %r323, 2;
	ld.shared.f32 	%f217, [%r178];
	max.f32 	%f38, %f217, %f836;
	@%p63 bra 	$L__BB6_142;
	setp.lt.u32 	%p64, %r36, 7;
	mov.b32 	%r1473, 0;
	@%p64 bra 	$L__BB6_134;
	mov.b32 	%r1471, 0;
$L__BB6_133:
	.pragma "nounroll";
	shl.b32 	%r843, %r1471, 1;
	mul.wide.u32 	%rd115, %r843, 4;
	add.s64 	%rd116, %rd1, %rd115;
	ld.local.v4.f32 	{%f234, %f235, %f236, %f237}, [%rd116];
	sub.f32 	%f238, %f234, %f38;
	mul.f32 	%f239, %f238, 0f3FB8AA3B;
	ex2.approx.f32 	%f218, %f239;
	sub.f32 	%f240, %f235, %f38;
	mul.f32 	%f241, %f240, 0f3FB8AA3B;
	ex2.approx.f32 	%f219, %f241;
	// begin inline asm
	{ cvt.rn.f16x2.f32 %r835, %f219, %f218; }

	// end inline asm
	shl.b32 	%r844, %r1471, 2;
	add.s32 	%r845, %r180, %r844;
	st.shared.u32 	[%r845], %r835;
	sub.f32 	%f242, %f236, %f38;
	mul.f32 	%f243, %f242, 0f3FB8AA3B;
	ex2.approx.f32 	%f220, %f243;
	sub.f32 	%f244, %f237, %f38;
	mul.f32 	%f245, %f244, 0f3FB8AA3B;
	ex2.approx.f32 	%f221, %f245;
	// begin inline asm
	{ cvt.rn.f16x2.f32 %r836, %f221, %f220; }

	// end inline asm
	st.shared.u32 	[%r845+4], %r836;
	ld.local.v4.f32 	{%f246, %f247, %f248, %f249}, [%rd116+16];
	sub.f32 	%f250, %f246, %f38;
	mul.f32 	%f251, %f250, 0f3FB8AA3B;
	ex2.approx.f32 	%f222, %f251;
	sub.f32 	%f252, %f247, %f38;
	mul.f32 	%f253, %f252, 0f3FB8AA3B;
	ex2.approx.f32 	%f223, %f253;
	// begin inline asm
	{ cvt.rn.f16x2.f32 %r837, %f223, %f222; }

	// end inline asm
	st.shared.u32 	[%r845+8], %r837;
	sub.f32 	%f254, %f248, %f38;
	mul.f32 	%f255, %f254, 0f3FB8AA3B;
	ex2.approx.f32 	%f224, %f255;
	sub.f32 	%f256, %f249, %f38;
	mul.f32 	%f257, %f256, 0f3FB8AA3B;
	ex2.approx.f32 	%f225, %f257;
	// begin inline asm
	{ cvt.rn.f16x2.f32 %r838, %f225, %f224; }

	// end inline asm
	st.shared.u32 	[%r845+12], %r838;
	ld.local.v4.f32 	{%f258, %f259, %f260, %f261}, [%rd116+32];
	sub.f32 	%f262, %f258, %f38;
	mul.f32 	%f263, %f262, 0f3FB8AA3B;
	ex2.approx.f32 	%f226, %f263;
	sub.f32 	%f264, %f259, %f38;
	mul.f32 	%f265, %f264, 0f3FB8AA3B;
	ex2.approx.f32 	%f227, %f265;
	// begin inline asm
	{ cvt.rn.f16x2.f32 %r839, %f227, %f226; }

	// end inline asm
	st.shared.u32 	[%r845+16], %r839;
	sub.f32 	%f266, %f260, %f38;
	mul.f32 	%f267, %f266, 0f3FB8AA3B;
	ex2.approx.f32 	%f228, %f267;
	sub.f32 	%f268, %f261, %f38;
	mul.f32 	%f269, %f268, 0f3FB8AA3B;
	ex2.approx.f32 	%f229, %f269;
	// begin inline asm
	{ cvt.rn.f16x2.f32 %r840, %f229, %f228; }

	// end inline asm
	st.shared.u32 	[%r845+20], %r840;
	ld.local.v4.f32 	{%f270, %f271, %f272, %f273}, [%rd116+48];
	sub.f32 	%f274, %f270, %f38;
	mul.f32 	%f275, %f274, 0f3FB8AA3B;
	ex2.approx.f32 	%f230, %f275;
	sub.f32 	%f276, %f271, %f38;
	mul.f32 	%f277, %f276, 0f3FB8AA3B;
	ex2.approx.f32 	%f231, %f277;
	// begin inline asm
	{ cvt.rn.f16x2.f32 %r841, %f231, %f230; }

	// end inline asm
	st.shared.u32 	[%r845+24], %r841;
	sub.f32 	%f278, %f272, %f38;
	mul.f32 	%f279, %f278, 0f3FB8AA3B;
	ex2.approx.f32 	%f232, %f279;
	sub.f32 	%f280, %f273, %f38;
	mul.f32 	%f281, %f280, 0f3FB8AA3B;
	ex2.approx.f32 	%f233, %f281;
	// begin inline asm
	{ cvt.rn.f16x2.f32 %r842, %f233, %f232; }

	// end inline asm
	st.shared.u32 	[%r845+28], %r842;
	add.s32 	%r1471, %r1471, 8;
	setp.ne.s32 	%p65, %r1471, %r47;
	mov.u32 	%r1473, %r47;
	@%p65 bra 	$L__BB6_133;
$L__BB6_134:
	setp.eq.s32 	%p66, %r38, 0;
	@%p66 bra 	$L__BB6_142;
	add.s32 	%r846, %r38, -1;
	setp.lt.u32 	%p67, %r846, 3;
	@%p67 bra 	$L__BB6_137;
	shl.b32 	%r851, %r1473, 1;
	mul.wide.u32 	%rd117, %r851, 4;
	add.s64 	%rd118, %rd1, %rd117;
	ld.local.v2.f32 	{%f290, %f291}, [%rd118];
	sub.f32 	%f292, %f290, %f38;
	mul.f32 	%f293, %f292, 0f3FB8AA3B;
	ex2.approx.f32 	%f282, %f293;
	sub.f32 	%f294, %f291, %f38;
	mul.f32 	%f295, %f294, 0f3FB8AA3B;
	ex2.approx.f32 	%f283, %f295;
	// begin inline asm
	{ cvt.rn.f16x2.f32 %r847, %f283, %f282; }

	// end inline asm
	shl.b32 	%r852, %r1473, 2;
	add.s32 	%r853, %r180, %r852;
	st.shared.u32 	[%r853], %r847;
	ld.local.v2.f32 	{%f296, %f297}, [%rd118+8];
	sub.f32 	%f298, %f296, %f38;
	mul.f32 	%f299, %f298, 0f3FB8AA3B;
	ex2.approx.f32 	%f284, %f299;
	sub.f32 	%f300, %f297, %f38;
	mul.f32 	%f301, %f300, 0f3FB8AA3B;
	ex2.approx.f32 	%f285, %f301;
	// begin inline asm
	{ cvt.rn.f16x2.f32 %r848, %f285, %f284; }

	// end inline asm
	st.shared.u32 	[%r853+4], %r848;
	ld.local.v2.f32 	{%f302, %f303}, [%rd118+16];
	sub.f32 	%f304, %f302, %f38;
	mul.f32 	%f305, %f304, 0f3FB8AA3B;
	ex2.approx.f32 	%f286, %f305;
	sub.f32 	%f306, %f303, %f38;
	mul.f32 	%f307, %f306, 0f3FB8AA3B;
	ex2.approx.f32 	%f287, %f307;
	// begin inline asm
	{ cvt.rn.f16x2.f32 %r849, %f287, %f286; }

	// end inline asm
	st.shared.u32 	[%r853+8], %r849;
	ld.local.v2.f32 	{%f308, %f309}, [%rd118+24];
	sub.f32 	%f310, %f308, %f38;
	mul.f32 	%f311, %f310, 0f3FB8AA3B;
	ex2.approx.f32 	%f288, %f311;
	sub.f32 	%f312, %f309, %f38;
	mul.f32 	%f313, %f312, 0f3FB8AA3B;
	ex2.approx.f32 	%f289, %f313;
	// begin inline asm
	{ cvt.rn.f16x2.f32 %r850, %f289, %f288; }

	// end inline asm
	st.shared.u32 	[%r853+12], %r850;
	add.s32 	%r1473, %r1473, 4;
$L__BB6_137:
	setp.eq.s32 	%p68, %r37, 0;
	@%p68 bra 	$L__BB6_142;
	setp.eq.s32 	%p69, %r37, 1;
	@%p69 bra 	$L__BB6_140;
	shl.b32 	%r856, %r1473, 1;
	mul.wide.u32 	%rd119, %r856, 4;
	add.s64 	%rd120, %rd1, %rd119;
	ld.local.v2.f32 	{%f318, %f319}, [%rd120];
	sub.f32 	%f320, %f318, %f38;
	mul.f32 	%f321, %f320, 0f3FB8AA3B;
	ex2.approx.f32 	%f314, %f321;
	sub.f32 	%f322, %f319, %f38;
	mul.f32 	%f323, %f322, 0f3FB8AA3B;
	ex2.approx.f32 	%f315, %f323;
	// begin inline asm
	{ cvt.rn.f16x2.f32 %r854, %f315, %f314; }

	// end inline asm
	shl.b32 	%r857, %r1473, 2;
	add.s32 	%r858, %r180, %r857;
	st.shared.u32 	[%r858], %r854;
	add.s32 	%r859, %r856, 2;
	mul.wide.u32 	%rd121, %r859, 4;
	add.s64 	%rd122, %rd1, %rd121;
	ld.local.v2.f32 	{%f324, %f325}, [%rd122];
	sub.f32 	%f326, %f324, %f38;
	mul.f32 	%f327, %f326, 0f3FB8AA3B;
	ex2.approx.f32 	%f316, %f327;
	sub.f32 	%f328, %f325, %f38;
	mul.f32 	%f329, %f328, 0f3FB8AA3B;
	ex2.approx.f32 	%f317, %f329;
	// begin inline asm
	{ cvt.rn.f16x2.f32 %r855, %f317, %f316; }

	// end inline asm
	st.shared.u32 	[%r858+4], %r855;
	add.s32 	%r1473, %r1473, 2;
$L__BB6_140:
	setp.eq.s32 	%p70, %r46, 0;
	@%p70 bra 	$L__BB6_142;
	shl.b32 	%r861, %r1473, 1;
	mul.wide.u32 	%rd123, %r861, 4;
	add.s64 	%rd124, %rd1, %rd123;
	ld.local.v2.f32 	{%f332, %f333}, [%rd124];
	sub.f32 	%f334, %f332, %f38;
	mul.f32 	%f335, %f334, 0f3FB8AA3B;
	ex2.approx.f32 	%f330, %f335;
	sub.f32 	%f336, %f333, %f38;
	mul.f32 	%f337, %f336, 0f3FB8AA3B;
	ex2.approx.f32 	%f331, %f337;
	// begin inline asm
	{ cvt.rn.f16x2.f32 %r860, %f331, %f330; }

	// end inline asm
	shl.b32 	%r862, %r1473, 2;
	add.s32 	%r863, %r180, %r862;
	st.shared.u32 	[%r863], %r860;
$L__BB6_142:
	ld.shared.f32 	%f338, [%r179];
	ld.shared.f32 	%f339, [%r178];
	sub.f32 	%f340, %f339, %f38;
	mul.f32 	%f341, %f340, 0f3FB8AA3B;
	ex2.approx.f32 	%f342, %f341;
	sub.f32 	%f343, %f836, %f38;
	mul.f32 	%f344, %f343, 0f3FB8AA3B;
	ex2.approx.f32 	%f345, %f344;
	mul.f32 	%f346, %f837, %f345;
	fma.rn.f32 	%f347, %f338, %f342, %f346;
	st.shared.f32 	[%r176], %f339;
	ld.shared.f32 	%f348, [%r179];
	st.shared.f32 	[%r177], %f348;
	st.shared.f32 	[%r178], %f38;
	st.shared.f32 	[%r179], %f347;
	add.s32 	%r1467, %r1467, 1;
	setp.ne.s32 	%p71, %r1467, %r1416;
	@%p71 bra 	$L__BB6_119;
	bra.uni 	$L__BB6_168;
$L__BB6_143:
	div.s32 	%r156, %r2, %r1415;
	mul.lo.s32 	%r869, %r156, %r1415;
	sub.s32 	%r870, %r2, %r869;
	setp.ne.s32 	%p72, %r870, 0;
	@%p72 bra 	$L__BB6_168;
	setp.ne.s32 	%p73, %r1420, 0;
	shl.b32 	%r871, %r156, 2;
	add.s32 	%r157, %r31, %r871;
	add.s32 	%r158, %r155, %r871;
	add.s32 	%r159, %r32, %r871;
	add.s32 	%r160, %r33, %r871;
	@%p73 bra 	$L__BB6_146;
	mov.b32 	%r872, -8388608;
	st.shared.u32 	[%r157], %r872;
	mov.b32 	%r873, 0;
	st.shared.u32 	[%r158], %r873;
	st.shared.u32 	[%r159], %r872;
	st.shared.u32 	[%r160], %r873;
$L__BB6_146:
	setp.lt.s32 	%p74, %r323, 2;
	mul.lo.s32 	%r874, %r156, %r13;
	shl.b32 	%r875, %r874, 1;
	add.s32 	%r161, %r20, %r875;
	mov.f32 	%f825, 0f00000000;
	mov.f32 	%f824, 0fFF800000;
	@%p74 bra 	$L__BB6_155;
	setp.lt.u32 	%p75, %r36, 3;
	mov.f32 	%f824, 0fFF800000;
	mov.f32 	%f825, 0f00000000;
	mov.b32 	%r1462, 0;
	@%p75 bra 	$L__BB6_150;
	mov.f32 	%f824, 0fFF800000;
	mov.f32 	%f825, 0f00000000;
	mov.b32 	%r1460, 0;
$L__BB6_149:
	.pragma "nounroll";
	shl.b32 	%r878, %r1460, 2;
	add.s32 	%r879, %r161, %r878;
	ld.shared.u32 	%r880, [%r879];
	mov.b32 	{%rs63, %rs64}, %r880;
	// begin inline asm
	{  cvt.f32.f16 %f356, %rs63;}

	// end inline asm
	mul.f32 	%f364, %f69, %f356;
	shl.b32 	%r881, %r1460, 1;
	mul.wide.u32 	%rd125, %r881, 4;
	add.s64 	%rd126, %rd2, %rd125;
	// begin inline asm
	{  cvt.f32.f16 %f357, %rs64;}

	// end inline asm
	mul.f32 	%f365, %f69, %f357;
	max.f32 	%f366, %f824, %f364;
	sub.f32 	%f367, %f824, %f366;
	mul.f32 	%f368, %f367, 0f3FB8AA3B;
	ex2.approx.f32 	%f369, %f368;
	sub.f32 	%f370, %f364, %f366;
	mul.f32 	%f371, %f370, 0f3FB8AA3B;
	ex2.approx.f32 	%f372, %f371;
	fma.rn.f32 	%f373, %f825, %f369, %f372;
	max.f32 	%f374, %f366, %f365;
	sub.f32 	%f375, %f366, %f374;
	mul.f32 	%f376, %f375, 0f3FB8AA3B;
	ex2.approx.f32 	%f377, %f376;
	sub.f32 	%f378, %f365, %f374;
	mul.f32 	%f379, %f378, 0f3FB8AA3B;
	ex2.approx.f32 	%f380, %f379;
	fma.rn.f32 	%f381, %f373, %f377, %f380;
	ld.shared.u32 	%r882, [%r879+4];
	mov.b32 	{%rs65, %rs66}, %r882;
	// begin inline asm
	{  cvt.f32.f16 %f358, %rs65;}

	// end inline asm
	mul.f32 	%f382, %f69, %f358;
	// begin inline asm
	{  cvt.f32.f16 %f359, %rs66;}

	// end inline asm
	mul.f32 	%f383, %f69, %f359;
	st.local.v4.f32 	[%rd126], {%f364, %f365, %f382, %f383};
	max.f32 	%f384, %f374, %f382;
	sub.f32 	%f385, %f374, %f384;
	mul.f32 	%f386, %f385, 0f3FB8AA3B;
	ex2.approx.f32 	%f387, %f386;
	sub.f32 	%f388, %f382, %f384;
	mul.f32 	%f389, %f388, 0f3FB8AA3B;
	ex2.approx.f32 	%f390, %f389;
	fma.rn.f32 	%f391, %f381, %f387, %f390;
	max.f32 	%f392, %f384, %f383;
	sub.f32 	%f393, %f384, %f392;
	mul.f32 	%f394, %f393, 0f3FB8AA3B;
	ex2.approx.f32 	%f395, %f394;
	sub.f32 	%f396, %f383, %f392;
	mul.f32 	%f397, %f396, 0f3FB8AA3B;
	ex2.approx.f32 	%f398, %f397;
	fma.rn.f32 	%f399, %f391, %f395, %f398;
	ld.shared.u32 	%r883, [%r879+8];
	mov.b32 	{%rs67, %rs68}, %r883;
	// begin inline asm
	{  cvt.f32.f16 %f360, %rs67;}

	// end inline asm
	mul.f32 	%f400, %f69, %f360;
	// begin inline asm
	{  cvt.f32.f16 %f361, %rs68;}

	// end inline asm
	mul.f32 	%f401, %f69, %f361;
	max.f32 	%f402, %f392, %f400;
	sub.f32 	%f403, %f392, %f402;
	mul.f32 	%f404, %f403, 0f3FB8AA3B;
	ex2.approx.f32 	%f405, %f404;
	sub.f32 	%f406, %f400, %f402;
	mul.f32 	%f407, %f406, 0f3FB8AA3B;
	ex2.approx.f32 	%f408, %f407;
	fma.rn.f32 	%f409, %f399, %f405, %f408;
	max.f32 	%f410, %f402, %f401;
	sub.f32 	%f411, %f402, %f410;
	mul.f32 	%f412, %f411, 0f3FB8AA3B;
	ex2.approx.f32 	%f413, %f412;
	sub.f32 	%f414, %f401, %f410;
	mul.f32 	%f415, %f414, 0f3FB8AA3B;
	ex2.approx.f32 	%f416, %f415;
	fma.rn.f32 	%f417, %f409, %f413, %f416;
	ld.shared.u32 	%r884, [%r879+12];
	mov.b32 	{%rs69, %rs70}, %r884;
	// begin inline asm
	{  cvt.f32.f16 %f362, %rs69;}

	// end inline asm
	mul.f32 	%f418, %f69, %f362;
	// begin inline asm
	{  cvt.f32.f16 %f363, %rs70;}

	// end inline asm
	mul.f32 	%f419, %f69, %f363;
	st.local.v4.f32 	[%rd126+16], {%f400, %f401, %f418, %f419};
	max.f32 	%f420, %f410, %f418;
	sub.f32 	%f421, %f410, %f420;
	mul.f32 	%f422, %f421, 0f3FB8AA3B;
	ex2.approx.f32 	%f423, %f422;
	sub.f32 	%f424, %f418, %f420;
	mul.f32 	%f425, %f424, 0f3FB8AA3B;
	ex2.approx.f32 	%f426, %f425;
	fma.rn.f32 	%f427, %f417, %f423, %f426;
	max.f32 	%f824, %f420, %f419;
	sub.f32 	%f428, %f420, %f824;
	mul.f32 	%f429, %f428, 0f3FB8AA3B;
	ex2.approx.f32 	%f430, %f429;
	sub.f32 	%f431, %f419, %f824;
	mul.f32 	%f432, %f431, 0f3FB8AA3B;
	ex2.approx.f32 	%f433, %f432;
	fma.rn.f32 	%f825, %f427, %f430, %f433;
	add.s32 	%r1460, %r1460, 4;
	setp.ne.s32 	%p76, %r1460, %r45;
	mov.u32 	%r1462, %r45;
	@%p76 bra 	$L__BB6_149;
$L__BB6_150:
	setp.eq.s32 	%p77, %r37, 0;
	@%p77 bra 	$L__BB6_155;
	setp.eq.s32 	%p78, %r37, 1;
	@%p78 bra 	$L__BB6_153;
	shl.b32 	%r885, %r1462, 2;
	add.s32 	%r886, %r161, %r885;
	ld.shared.u32 	%r887, [%r886];
	mov.b32 	{%rs71, %rs72}, %r887;
	// begin inline asm
	{  cvt.f32.f16 %f435, %rs71;}

	// end inline asm
	mul.f32 	%f439, %f69, %f435;
	shl.b32 	%r888, %r1462, 1;
	mul.wide.u32 	%rd127, %r888, 4;
	add.s64 	%rd128, %rd2, %rd127;
	// begin inline asm
	{  cvt.f32.f16 %f436, %rs72;}

	// end inline asm
	mul.f32 	%f440, %f69, %f436;
	st.local.v2.f32 	[%rd128], {%f439, %f440};
	max.f32 	%f441, %f824, %f439;
	sub.f32 	%f442, %f824, %f441;
	mul.f32 	%f443, %f442, 0f3FB8AA3B;
	ex2.approx.f32 	%f444, %f443;
	sub.f32 	%f445, %f439, %f441;
	mul.f32 	%f446, %f445, 0f3FB8AA3B;
	ex2.approx.f32 	%f447, %f446;
	fma.rn.f32 	%f448, %f825, %f444, %f447;
	max.f32 	%f449, %f441, %f440;
	sub.f32 	%f450, %f441, %f449;
	mul.f32 	%f451, %f450, 0f3FB8AA3B;
	ex2.approx.f32 	%f452, %f451;
	sub.f32 	%f453, %f440, %f449;
	mul.f32 	%f454, %f453, 0f3FB8AA3B;
	ex2.approx.f32 	%f455, %f454;
	fma.rn.f32 	%f456, %f448, %f452, %f455;
	ld.shared.u32 	%r889, [%r886+4];
	mov.b32 	{%rs73, %rs74}, %r889;
	// begin inline asm
	{  cvt.f32.f16 %f437, %rs73;}

	// end inline asm
	mul.f32 	%f457, %f69, %f437;
	// begin inline asm
	{  cvt.f32.f16 %f438, %rs74;}

	// end inline asm
	mul.f32 	%f458, %f69, %f438;
	st.local.v2.f32 	[%rd128+8], {%f457, %f458};
	max.f32 	%f459, %f449, %f457;
	sub.f32 	%f460, %f449, %f459;
	mul.f32 	%f461, %f460, 0f3FB8AA3B;
	ex2.approx.f32 	%f462, %f461;
	sub.f32 	%f463, %f457, %f459;
	mul.f32 	%f464, %f463, 0f3FB8AA3B;
	ex2.approx.f32 	%f465, %f464;
	fma.rn.f32 	%f466, %f456, %f462, %f465;
	max.f32 	%f824, %f459, %f458;
	sub.f32 	%f467, %f459, %f824;
	mul.f32 	%f468, %f467, 0f3FB8AA3B;
	ex2.approx.f32 	%f469, %f468;
	sub.f32 	%f470, %f458, %f824;
	mul.f32 	%f471, %f470, 0f3FB8AA3B;
	ex2.approx.f32 	%f472, %f471;
	fma.rn.f32 	%f825, %f466, %f469, %f472;
	add.s32 	%r1462, %r1462, 2;
$L__BB6_153:
	setp.eq.s32 	%p79, %r46, 0;
	@%p79 bra 	$L__BB6_155;
	shl.b32 	%r890, %r1462, 2;
	add.s32 	%r891, %r161, %r890;
	ld.shared.u32 	%r892, [%r891];
	mov.b32 	{%rs75, %rs76}, %r892;
	// begin inline asm
	{  cvt.f32.f16 %f473, %rs75;}

	// end inline asm
	mul.f32 	%f475, %f69, %f473;
	shl.b32 	%r893, %r1462, 1;
	mul.wide.u32 	%rd129, %r893, 4;
	add.s64 	%rd130, %rd2, %rd129;
	// begin inline asm
	{  cvt.f32.f16 %f474, %rs76;}

	// end inline asm
	mul.f32 	%f476, %f69, %f474;
	st.local.v2.f32 	[%rd130], {%f475, %f476};
	max.f32 	%f477, %f824, %f475;
	sub.f32 	%f478, %f824, %f477;
	mul.f32 	%f479, %f478, 0f3FB8AA3B;
	ex2.approx.f32 	%f480, %f479;
	sub.f32 	%f481, %f475, %f477;
	mul.f32 	%f482, %f481, 0f3FB8AA3B;
	ex2.approx.f32 	%f483, %f482;
	fma.rn.f32 	%f484, %f825, %f480, %f483;
	max.f32 	%f824, %f477, %f476;
	sub.f32 	%f485, %f477, %f824;
	mul.f32 	%f486, %f485, 0f3FB8AA3B;
	ex2.approx.f32 	%f487, %f486;
	sub.f32 	%f488, %f476, %f824;
	mul.f32 	%f489, %f488, 0f3FB8AA3B;
	ex2.approx.f32 	%f490, %f489;
	fma.rn.f32 	%f825, %f484, %f487, %f490;
$L__BB6_155:
	setp.lt.s32 	%p80, %r323, 2;
	ld.shared.f32 	%f491, [%r159];
	max.f32 	%f19, %f491, %f824;
	@%p80 bra 	$L__BB6_167;
	setp.lt.u32 	%p81, %r36, 7;
	mov.b32 	%r1465, 0;
	@%p81 bra 	$L__BB6_159;
	mov.b32 	%r1463, 0;
$L__BB6_158:
	.pragma "nounroll";
	shl.b32 	%r904, %r1463, 1;
	mul.wide.u32 	%rd131, %r904, 4;
	add.s64 	%rd132, %rd2, %rd131;
	ld.local.v4.f32 	{%f508, %f509, %f510, %f511}, [%rd132];
	sub.f32 	%f512, %f508, %f19;
	mul.f32 	%f513, %f512, 0f3FB8AA3B;
	ex2.approx.f32 	%f492, %f513;
	sub.f32 	%f514, %f509, %f19;
	mul.f32 	%f515, %f514, 0f3FB8AA3B;
	ex2.approx.f32 	%f493, %f515;
	// begin inline asm
	{ cvt.rn.f16x2.f32 %r896, %f493, %f492; }

	// end inline asm
	shl.b32 	%r905, %r1463, 2;
	add.s32 	%r906, %r161, %r905;
	st.shared.u32 	[%r906], %r896;
	sub.f32 	%f516, %f510, %f19;
	mul.f32 	%f517, %f516, 0f3FB8AA3B;
	ex2.approx.f32 	%f494, %f517;
	sub.f32 	%f518, %f511, %f19;
	mul.f32 	%f519, %f518, 0f3FB8AA3B;
	ex2.approx.f32 	%f495, %f519;
	// begin inline asm
	{ cvt.rn.f16x2.f32 %r897, %f495, %f494; }

	// end inline asm
	st.shared.u32 	[%r906+4], %r897;
	ld.local.v4.f32 	{%f520, %f521, %f522, %f523}, [%rd132+16];
	sub.f32 	%f524, %f520, %f19;
	mul.f32 	%f525, %f524, 0f3FB8AA3B;
	ex2.approx.f32 	%f496, %f525;
	sub.f32 	%f526, %f521, %f19;
	mul.f32 	%f527, %f526, 0f3FB8AA3B;
	ex2.approx.f32 	%f497, %f527;
	// begin inline asm
	{ cvt.rn.f16x2.f32 %r898, %f497, %f496; }

	// end inline asm
	st.shared.u32 	[%r906+8], %r898;
	sub.f32 	%f528, %f522, %f19;
	mul.f32 	%f529, %f528, 0f3FB8AA3B;
	ex2.approx.f32 	%f498, %f529;
	sub.f32 	%f530, %f523, %f19;
	mul.f32 	%f531, %f530, 0f3FB8AA3B;
	ex2.approx.f32 	%f499, %f531;
	// begin inline asm
	{ cvt.rn.f16x2.f32 %r899, %f499, %f498; }

	// end inline asm
	st.shared.u32 	[%r906+12], %r899;
	ld.local.v4.f32 	{%f532, %f533, %f534, %f535}, [%rd132+32];
	sub.f32 	%f536, %f532, %f19;
	mul.f32 	%f537, %f536, 0f3FB8AA3B;
	ex2.approx.f32 	%f500, %f537;
	sub.f32 	%f538, %f533, %f19;
	mul.f32 	%f539, %f538, 0f3FB8AA3B;
	ex2.approx.f32 	%f501, %f539;
	// begin inline asm
	{ cvt.rn.f16x2.f32 %r900, %f501, %f500; }

	// end inline asm
	st.shared.u32 	[%r906+16], %r900;
	sub.f32 	%f540, %f534, %f19;
	mul.f32 	%f541, %f540, 0f3FB8AA3B;
	ex2.approx.f32 	%f502, %f541;
	sub.f32 	%f542, %f535, %f19;
	mul.f32 	%f543, %f542, 0f3FB8AA3B;
	ex2.approx.f32 	%f503, %f543;
	// begin inline asm
	{ cvt.rn.f16x2.f32 %r901, %f503, %f502; }

	// end inline asm
	st.shared.u32 	[%r906+20], %r901;
	ld.local.v4.f32 	{%f544, %f545, %f546, %f547}, [%rd132+48];
	sub.f32 	%f548, %f544, %f19;
	mul.f32 	%f549, %f548, 0f3FB8AA3B;
	ex2.approx.f32 	%f504, %f549;
	sub.f32 	%f550, %f545, %f19;
	mul.f32 	%f551, %f550, 0f3FB8AA3B;
	ex2.approx.f32 	%f505, %f551;
	// begin inline asm
	{ cvt.rn.f16x2.f32 %r902, %f505, %f504; }

	// end inline asm
	st.shared.u32 	[%r906+24], %r902;
	sub.f32 	%f552, %f546, %f19;
	mul.f32 	%f553, %f552, 0f3FB8AA3B;
	ex2.approx.f32 	%f506, %f553;
	sub.f32 	%f554, %f547, %f19;
	mul.f32 	%f555, %f554, 0f3FB8AA3B;
	ex2.approx.f32 	%f507, %f555;
	// begin inline asm
	{ cvt.rn.f16x2.f32 %r903, %f507, %f506; }

	// end inline asm
	st.shared.u32 	[%r906+28], %r903;
	add.s32 	%r1463, %r1463, 8;
	setp.ne.s32 	%p82, %r1463, %r47;
	mov.u32 	%r1465, %r47;
	@%p82 bra 	$L__BB6_158;
$L__BB6_159:
	setp.eq.s32 	%p83, %r38, 0;
	@%p83 bra 	$L__BB6_167;
	add.s32 	%r907, %r38, -1;
	setp.lt.u32 	%p84, %r907, 3;
	@%p84 bra 	$L__BB6_162;
	shl.b32 	%r912, %r1465, 1;
	mul.wide.u32 	%rd133, %r912, 4;
	add.s64 	%rd134, %rd2, %rd133;
	ld.local.v2.f32 	{%f564, %f565}, [%rd134];
	sub.f32 	%f566, %f564, %f19;
	mul.f32 	%f567, %f566, 0f3FB8AA3B;
	ex2.approx.f32 	%f556, %f567;
	sub.f32 	%f568, %f565, %f19;
	mul.f32 	%f569, %f568, 0f3FB8AA3B;
	ex2.approx.f32 	%f557, %f569;
	// begin inline asm
	{ cvt.rn.f16x2.f32 %r908, %f557, %f556; }

	// end inline asm
	shl.b32 	%r913, %r1465, 2;
	add.s32 	%r914, %r161, %r913;
	st.shared.u32 	[%r914], %r908;
	ld.local.v2.f32 	{%f570, %f571}, [%rd134+8];
	sub.f32 	%f572, %f570, %f19;
	mul.f32 	%f573, %f572, 0f3FB8AA3B;
	ex2.approx.f32 	%f558, %f573;
	sub.f32 	%f574, %f571, %f19;
	mul.f32 	%f575, %f574, 0f3FB8AA3B;
	ex2.approx.f32 	%f559, %f575;
	// begin inline asm
	{ cvt.rn.f16x2.f32 %r909, %f559, %f558; }

	// end inline asm
	st.shared.u32 	[%r914+4], %r909;
	ld.local.v2.f32 	{%f576, %f577}, [%rd134+16];
	sub.f32 	%f578, %f576, %f19;
	mul.f32 	%f579, %f578, 0f3FB8AA3B;
	ex2.approx.f32 	%f560, %f579;
	sub.f32 	%f580, %f577, %f19;
	mul.f32 	%f581, %f580, 0f3FB8AA3B;
	ex2.approx.f32 	%f561, %f581;
	// begin inline asm
	{ cvt.rn.f16x2.f32 %r910, %f561, %f560; }

	// end inline asm
	st.shared.u32 	[%r914+8], %r910;
	ld.local.v2.f32 	{%f582, %f583}, [%rd134+24];
	sub.f32 	%f584, %f582, %f19;
	mul.f32 	%f585, %f584, 0f3FB8AA3B;
	ex2.approx.f32 	%f562, %f585;
	sub.f32 	%f586, %f583, %f19;
	mul.f32 	%f587, %f586, 0f3FB8AA3B;
	ex2.approx.f32 	%f563, %f587;
	// begin inline asm
	{ cvt.rn.f16x2.f32 %r911, %f563, %f562; }

	// end inline asm
	st.shared.u32 	[%r914+12], %r911;
	add.s32 	%r1465, %r1465, 4;
$L__BB6_162:
	setp.eq.s32 	%p85, %r37, 0;
	@%p85 bra 	$L__BB6_167;
	setp.eq.s32 	%p86, %r37, 1;
	@%p86 bra 	$L__BB6_165;
	shl.b32 	%r917, %r1465, 1;
	mul.wide.u32 	%rd135, %r917, 4;
	add.s64 	%rd136, %rd2, %rd135;
	ld.local.v2.f32 	{%f592, %f593}, [%rd136];
	sub.f32 	%f594, %f592, %f19;
	mul.f32 	%f595, %f594, 0f3FB8AA3B;
	ex2.approx.f32 	%f588, %f595;
	sub.f32 	%f596, %f593, %f19;
	mul.f32 	%f597, %f596, 0f3FB8AA3B;
	ex2.approx.f32 	%f589, %f597;
	// begin inline asm
	{ cvt.rn.f16x2.f32 %r915, %f589, %f588; }

	// end inline asm
	shl.b32 	%r918, %r1465, 2;
	add.s32 	%r919, %r161, %r918;
	st.shared.u32 	[%r919], %r915;
	add.s32 	%r920, %r917, 2;
	mul.wide.u32 	%rd137, %r920, 4;
	add.s64 	%rd138, %rd2, %rd137;
	ld.local.v2.f32 	{%f598, %f599}, [%rd138];
	sub.f32 	%f600, %f598, %f19;
	mul.f32 	%f601, %f600, 0f3FB8AA3B;
	ex2.approx.f32 	%f590, %f601;
	sub.f32 	%f602, %f599, %f19;
	mul.f32 	%f603, %f602, 0f3FB8AA3B;
	ex2.approx.f32 	%f591, %f603;
	// begin inline asm
	{ cvt.rn.f16x2.f32 %r916, %f591, %f590; }

	// end inline asm
	st.shared.u32 	[%r919+4], %r916;
	add.s32 	%r1465, %r1465, 2;
$L__BB6_165:
	setp.eq.s32 	%p87, %r46, 0;
	@%p87 bra 	$L__BB6_167;
	shl.b32 	%r922, %r1465, 1;
	mul.wide.u32 	%rd139, %r922, 4;
	add.s64 	%rd140, %rd2, %rd139;
	ld.local.v2.f32 	{%f606, %f607}, [%rd140];
	sub.f32 	%f608, %f606, %f19;
	mul.f32 	%f609, %f608, 0f3FB8AA3B;
	ex2.approx.f32 	%f604, %f609;
	sub.f32 	%f610, %f607, %f19;
	mul.f32 	%f611, %f610, 0f3FB8AA3B;
	ex2.approx.f32 	%f605, %f611;
	// begin inline asm
	{ cvt.rn.f16x2.f32 %r921, %f605, %f604; }

	// end inline asm
	shl.b32 	%r923, %r1465, 2;
	add.s32 	%r924, %r161, %r923;
	st.shared.u32 	[%r924], %r921;
$L__BB6_167:
	ld.shared.f32 	%f612, [%r160];
	ld.shared.f32 	%f613, [%r159];
	sub.f32 	%f614, %f613, %f19;
	mul.f32 	%f615, %f614, 0f3FB8AA3B;
	ex2.approx.f32 	%f616, %f615;
	sub.f32 	%f617, %f824, %f19;
	mul.f32 	%f618, %f617, 0f3FB8AA3B;
	ex2.approx.f32 	%f619, %f618;
	mul.f32 	%f620, %f825, %f619;
	fma.rn.f32 	%f621, %f612, %f616, %f620;
	st.shared.f32 	[%r157], %f613;
	ld.shared.f32 	%f622, [%r160];
	st.shared.f32 	[%r158], %f622;
	st.shared.f32 	[%r159], %f19;
	st.shared.f32 	[%r160], %f621;
$L__BB6_168:
	setp.lt.s32 	%p88, %r322, 1;
	// begin inline asm
	cp.async.wait_group 0;
	// end inline asm
	bar.sync 	0;
	@%p88 bra 	$L__BB6_186;
	setp.lt.s32 	%p89, %r327, 1;
	@%p89 bra 	$L__BB6_186;
	mov.f32 	%f623, 0f00000000;
	// begin inline asm
	{  cvt.rn.f16.f32 %rs77, %f623;}

	// end inline asm
	mov.b32 	%r194, {%rs77, %rs77};
	mov.b32 	%r1475, 0;
$L__BB6_171:
	setp.eq.s32 	%p90, %r1420, 0;
	mul.lo.s32 	%r196, %r1475, %r13;
	mul.lo.s32 	%r197, %r1475, %r11;
	@%p90 bra 	$L__BB6_188;
	and.b32  	%r926, %r2, 31;
	shr.u32 	%r927, %r926, 2;
	add.s32 	%r928, %r1475, %r927;
	shl.b32 	%r929, %r928, 2;
	add.s32 	%r203, %r31, %r929;
	add.s32 	%r204, %r32, %r929;
	setp.lt.s32 	%p91, %r323, 1;
	@%p91 bra 	$L__BB6_209;
	mov.b32 	%r1484, 0;
$L__BB6_174:
	setp.lt.u32 	%p95, %r323, 49;
	add.s32 	%r219, %r1484, %r35;
	mov.b32 	%r1499, 0;
	mov.u32 	%r1503, %r194;
	mov.u32 	%r1502, %r194;
	mov.u32 	%r1501, %r194;
	mov.u32 	%r1500, %r194;
	@%p95 bra 	$L__BB6_177;
	mov.b32 	%r1499, 0;
	mov.u32 	%r1503, %r194;
	mov.u32 	%r1502, %r194;
	mov.u32 	%r1501, %r194;
	mov.u32 	%r1500, %r194;
	mov.u32 	%r1490, %r1499;
$L__BB6_176:
	add.s32 	%r983, %r1499, %r196;
	shl.b32 	%r984, %r983, 1;
	add.s32 	%r985, %r20, %r984;
	wmma.load.a.sync.aligned.row.m16n16k16.shared.f16 	{%r986, %r987, %r988, %r989, %r990, %r991, %r992, %r993}, [%r985], %r13;
	mad.lo.s32 	%r994, %r1499, %r11, %r219;
	shl.b32 	%r995, %r994, 1;
	add.s32 	%r996, %r19, %r995;
	wmma.load.b.sync.aligned.row.m16n16k16.shared.f16 	{%r997, %r998, %r999, %r1000, %r1001, %r1002, %r1003, %r1004}, [%r996], %r11;
	wmma.mma.sync.aligned.row.row.m16n16k16.f16.f16 {%r1005, %r1006, %r1007, %r1008}, {%r986, %r987, %r988, %r989, %r990, %r991, %r992, %r993}, {%r997, %r998, %r999, %r1000, %r1001, %r1002, %r1003, %r1004}, {%r1500, %r1501, %r1502, %r1503};
	add.s32 	%r1009, %r985, 32;
	wmma.load.a.sync.aligned.row.m16n16k16.shared.f16 	{%r1010, %r1011, %r1012, %r1013, %r1014, %r1015, %r1016, %r1017}, [%r1009], %r13;
	shl.b32 	%r1018, %r11, 5;
	add.s32 	%r1019, %r996, %r1018;
	wmma.load.b.sync.aligned.row.m16n16k16.shared.f16 	{%r1020, %r1021, %r1022, %r1023, %r1024, %r1025, %r1026, %r1027}, [%r1019], %r11;
	wmma.mma.sync.aligned.row.row.m16n16k16.f16.f16 {%r1028, %r1029, %r1030, %r1031}, {%r1010, %r1011, %r1012, %r1013, %r1014, %r1015, %r1016, %r1017}, {%r1020, %r1021, %r1022, %r1023, %r1024, %r1025, %r1026, %r1027}, {%r1005, %r1006, %r1007, %r1008};
	add.s32 	%r1032, %r985, 64;
	wmma.load.a.sync.aligned.row.m16n16k16.shared.f16 	{%r1033, %r1034, %r1035, %r1036, %r1037, %r1038, %r1039, %r1040}, [%r1032], %r13;
	shl.b32 	%r1041, %r11, 6;
	add.s32 	%r1042, %r996, %r1041;
	wmma.load.b.sync.aligned.row.m16n16k16.shared.f16 	{%r1043, %r1044, %r1045, %r1046, %r1047, %r1048, %r1049, %r1050}, [%r1042], %r11;
	wmma.mma.sync.aligned.row.row.m16n16k16.f16.f16 {%r1051, %r1052, %r1053, %r1054}, {%r1033, %r1034, %r1035, %r1036, %r1037, %r1038, %r1039, %r1040}, {%r1043, %r1044, %r1045, %r1046, %r1047, %r1048, %r1049, %r1050}, {%r1028, %r1029, %r1030, %r1031};
	add.s32 	%r1055, %r985, 96;
	wmma.load.a.sync.aligned.row.m16n16k16.shared.f16 	{%r1056, %r1057, %r1058, %r1059, %r1060, %r1061, %r1062, %r1063}, [%r1055], %r13;
	add.s32 	%r1064, %r1042, %r1018;
	wmma.load.b.sync.aligned.row.m16n16k16.shared.f16 	{%r1065, %r1066, %r1067, %r1068, %r1069, %r1070, %r1071, %r1072}, [%r1064], %r11;
	wmma.mma.sync.aligned.row.row.m16n16k16.f16.f16 {%r1500, %r1501, %r1502, %r1503}, {%r1056, %r1057, %r1058, %r1059, %r1060, %r1061, %r1062, %r1063}, {%r1065, %r1066, %r1067, %r1068, %r1069, %r1070, %r1071, %r1072}, {%r1051, %r1052, %r1053, %r1054};
	add.s32 	%r1499, %r1499, 64;
	add.s32 	%r1490, %r1490, 4;
	setp.ne.s32 	%p96, %r1490, %r50;
	@%p96 bra 	$L__BB6_176;
$L__BB6_177:
	setp.eq.s32 	%p97, %r49, 0;
	@%p97 bra 	$L__BB6_181;
	setp.eq.s32 	%p98, %r49, 1;
	add.s32 	%r1073, %r1499, %r196;
	shl.b32 	%r1074, %r1073, 1;
	add.s32 	%r241, %r20, %r1074;
	wmma.load.a.sync.aligned.row.m16n16k16.shared.f16 	{%r1075, %r1076, %r1077, %r1078, %r1079, %r1080, %r1081, %r1082}, [%r241], %r13;
	mad.lo.s32 	%r1083, %r1499, %r11, %r219;
	shl.b32 	%r1084, %r1083, 1;
	add.s32 	%r242, %r19, %r1084;
	wmma.load.b.sync.aligned.row.m16n16k16.shared.f16 	{%r1085, %r1086, %r1087, %r1088, %r1089, %r1090, %r1091, %r1092}, [%r242], %r11;
	wmma.mma.sync.aligned.row.row.m16n16k16.f16.f16 {%r1500, %r1501, %r1502, %r1503}, {%r1075, %r1076, %r1077, %r1078, %r1079, %r1080, %r1081, %r1082}, {%r1085, %r1086, %r1087, %r1088, %r1089, %r1090, %r1091, %r1092}, {%r1500, %r1501, %r1502, %r1503};
	@%p98 bra 	$L__BB6_181;
	setp.eq.s32 	%p99, %r49, 2;
	add.s32 	%r1093, %r241, 32;
	wmma.load.a.sync.aligned.row.m16n16k16.shared.f16 	{%r1094, %r1095, %r1096, %r1097, %r1098, %r1099, %r1100, %r1101}, [%r1093], %r13;
	shl.b32 	%r1102, %r11, 5;
	add.s32 	%r1103, %r242, %r1102;
	wmma.load.b.sync.aligned.row.m16n16k16.shared.f16 	{%r1104, %r1105, %r1106, %r1107, %r1108, %r1109, %r1110, %r1111}, [%r1103], %r11;
	wmma.mma.sync.aligned.row.row.m16n16k16.f16.f16 {%r1500, %r1501, %r1502, %r1503}, {%r1094, %r1095, %r1096, %r1097, %r1098, %r1099, %r1100, %r1101}, {%r1104, %r1105, %r1106, %r1107, %r1108, %r1109, %r1110, %r1111}, {%r1500, %r1501, %r1502, %r1503};
	@%p99 bra 	$L__BB6_181;
	add.s32 	%r1112, %r241, 64;
	wmma.load.a.sync.aligned.row.m16n16k16.shared.f16 	{%r1113, %r1114, %r1115, %r1116, %r1117, %r1118, %r1119, %r1120}, [%r1112], %r13;
	shl.b32 	%r1121, %r11, 6;
	add.s32 	%r1122, %r242, %r1121;
	wmma.load.b.sync.aligned.row.m16n16k16.shared.f16 	{%r1123, %r1124, %r1125, %r1126, %r1127, %r1128, %r1129, %r1130}, [%r1122], %r11;
	wmma.mma.sync.aligned.row.row.m16n16k16.f16.f16 {%r1500, %r1501, %r1502, %r1503}, {%r1113, %r1114, %r1115, %r1116, %r1117, %r1118, %r1119, %r1120}, {%r1123, %r1124, %r1125, %r1126, %r1127, %r1128, %r1129, %r1130}, {%r1500, %r1501, %r1502, %r1503};
$L__BB6_181:
	add.s32 	%r1131, %r219, %r197;
	shl.b32 	%r1132, %r1131, 1;
	add.s32 	%r1133, %r21, %r1132;
	wmma.load.c.sync.aligned.row.m16n16k16.shared.f16 	{%r1134, %r1135, %r1136, %r1137}, [%r1133], %r11;
	ld.shared.f32 	%f708, [%r203];
	ld.shared.f32 	%f709, [%r204];
	sub.f32 	%f710, %f708, %f709;
	fma.rn.f32 	%f711, %f710, 0f3BBB989D, 0f3F000000;
	cvt.sat.f32.f32 	%f712, %f711;
	mov.f32 	%f713, 0f4B400001;
	mov.f32 	%f714, 0f437C0000;
	fma.rm.f32 	%f715, %f712, %f714, %f713;
	add.f32 	%f716, %f715, 0fCB40007F;
	neg.f32 	%f717, %f716;
	fma.rn.f32 	%f718, %f710, 0f3FB8AA3B, %f717;
	fma.rn.f32 	%f719, %f710, 0f32A57060, %f718;
	mov.b32 	%r1138, %f715;
	shl.b32 	%r1139, %r1138, 23;
	mov.b32 	%f720, %r1139;
	ex2.approx.ftz.f32 	%f721, %f719;
	mul.f32 	%f706, %f721, %f720;
	mov.b32 	{%rs233, %rs239}, %r1500;
	mov.b32 	{%rs230, %rs236}, %r1134;
	// begin inline asm
	{  cvt.rn.f16.f32 %rs228, %f706;}

	// end inline asm
	// begin inline asm
	{mul.f16 %rs229,%rs230,%rs228;
}
	// end inline asm
	// begin inline asm
	{add.f16 %rs232,%rs233,%rs229;
}
	// end inline asm
	// begin inline asm
	{mul.f16 %rs235,%rs236,%rs228;
}
	// end inline asm
	// begin inline asm
	{add.f16 %rs238,%rs239,%rs235;
}
	// end inline asm
	mov.b32 	%r1140, {%rs232, %rs238};
	mov.b32 	{%rs245, %rs251}, %r1502;
	mov.b32 	{%rs242, %rs248}, %r1136;
	// begin inline asm
	{mul.f16 %rs241,%rs242,%rs228;
}
	// end inline asm
	// begin inline asm
	{add.f16 %rs244,%rs245,%rs241;
}
	// end inline asm
	// begin inline asm
	{mul.f16 %rs247,%rs248,%rs228;
}
	// end inline asm
	// begin inline asm
	{add.f16 %rs250,%rs251,%rs247;
}
	// end inline asm
	mov.b32 	%r1141, {%rs244, %rs250};
	ld.shared.f32 	%f722, [%r203+32];
	ld.shared.f32 	%f723, [%r204+32];
	sub.f32 	%f724, %f722, %f723;
	fma.rn.f32 	%f725, %f724, 0f3BBB989D, 0f3F000000;
	cvt.sat.f32.f32 	%f726, %f725;
	fma.rm.f32 	%f727, %f726, %f714, %f713;
	add.f32 	%f728, %f727, 0fCB40007F;
	neg.f32 	%f729, %f728;
	fma.rn.f32 	%f730, %f724, 0f3FB8AA3B, %f729;
	fma.rn.f32 	%f731, %f724, 0f32A57060, %f730;
	mov.b32 	%r1142, %f727;
	shl.b32 	%r1143, %r1142, 23;
	mov.b32 	%f732, %r1143;
	ex2.approx.ftz.f32 	%f733, %f731;
	mul.f32 	%f707, %f733, %f732;
	mov.b32 	{%rs258, %rs264}, %r1501;
	mov.b32 	{%rs255, %rs261}, %r1135;
	// begin inline asm
	{  cvt.rn.f16.f32 %rs253, %f707;}

	// end inline asm
	// begin inline asm
	{mul.f16 %rs254,%rs255,%rs253;
}
	// end inline asm
	// begin inline asm
	{add.f16 %rs257,%rs258,%rs254;
}
	// end inline asm
	// begin inline asm
	{mul.f16 %rs260,%rs261,%rs253;
}
	// end inline asm
	// begin inline asm
	{add.f16 %rs263,%rs264,%rs260;
}
	// end inline asm
	mov.b32 	%r1144, {%rs257, %rs263};
	mov.b32 	{%rs270, %rs276}, %r1503;
	mov.b32 	{%rs267, %rs273}, %r1137;
	// begin inline asm
	{mul.f16 %rs266,%rs267,%rs253;
}
	// end inline asm
	// begin inline asm
	{add.f16 %rs269,%rs270,%rs266;
}
	// end inline asm
	// begin inline asm
	{mul.f16 %rs272,%rs273,%rs253;
}
	// end inline asm
	// begin inline asm
	{add.f16 %rs275,%rs276,%rs272;
}
	// end inline asm
	mov.b32 	%r1145, {%rs269, %rs275};
	wmma.store.d.sync.aligned.row.m16n16k16.shared.f16 	[%r1133], {%r1140, %r1144, %r1141, %r1145}, %r11;
	add.s32 	%r1484, %r1484, 32;
	setp.lt.s32 	%p100, %r1484, %r327;
	@%p100 bra 	$L__BB6_174;
	bra.uni 	$L__BB6_185;
$L__BB6_182:
	add.s32 	%r932, %r35, %r197;
	add.s32 	%r933, %r1478, %r932;
	shl.b32 	%r934, %r933, 1;
	add.s32 	%r935, %r21, %r934;
	wmma.load.c.sync.aligned.row.m16n16k16.shared.f16 	{%r936, %r937, %r938, %r939}, [%r935], %r11;
	ld.shared.f32 	%f628, [%r203];
	ld.shared.f32 	%f629, [%r204];
	sub.f32 	%f630, %f628, %f629;
	fma.rn.f32 	%f631, %f630, 0f3BBB989D, 0f3F000000;
	cvt.sat.f32.f32 	%f632, %f631;
	mov.f32 	%f633, 0f4B400001;
	mov.f32 	%f634, 0f437C0000;
	fma.rm.f32 	%f635, %f632, %f634, %f633;
	add.f32 	%f636, %f635, 0fCB40007F;
	neg.f32 	%f637, %f636;
	fma.rn.f32 	%f638, %f630, 0f3FB8AA3B, %f637;
	fma.rn.f32 	%f639, %f630, 0f32A57060, %f638;
	mov.b32 	%r940, %f635;
	shl.b32 	%r941, %r940, 23;
	mov.b32 	%f640, %r941;
	ex2.approx.ftz.f32 	%f641, %f639;
	mul.f32 	%f624, %f641, %f640;
	mov.b32 	{%rs80, %rs86}, %r936;
	// begin inline asm
	{  cvt.rn.f16.f32 %rs78, %f624;}

	// end inline asm
	// begin inline asm
	{mul.f16 %rs79,%rs80,%rs78;
}
	// end inline asm
	// begin inline asm
	{add.f16 %rs82,%rs77,%rs79;
}
	// end inline asm
	// begin inline asm
	{mul.f16 %rs85,%rs86,%rs78;
}
	// end inline asm
	// begin inline asm
	{add.f16 %rs88,%rs77,%rs85;
}
	// end inline asm
	mov.b32 	%r942, {%rs82, %rs88};
	mov.b32 	{%rs92, %rs98}, %r938;
	// begin inline asm
	{mul.f16 %rs91,%rs92,%rs78;
}
	// end inline asm
	// begin inline asm
	{add.f16 %rs94,%rs77,%rs91;
}
	// end inline asm
	// begin inline asm
	{mul.f16 %rs97,%rs98,%rs78;
}
	// end inline asm
	// begin inline asm
	{add.f16 %rs100,%rs77,%rs97;
}
	// end inline asm
	mov.b32 	%r943, {%rs94, %rs100};
	ld.shared.f32 	%f642, [%r203+32];
	ld.shared.f32 	%f643, [%r204+32];
	sub.f32 	%f644, %f642, %f643;
	fma.rn.f32 	%f645, %f644, 0f3BBB989D, 0f3F000000;
	cvt.sat.f32.f32 	%f646, %f645;
	fma.rm.f32 	%f647, %f646, %f634, %f633;
	add.f32 	%f648, %f647, 0fCB40007F;
	neg.f32 	%f649, %f648;
	fma.rn.f32 	%f650, %f644, 0f3FB8AA3B, %f649;
	fma.rn.f32 	%f651, %f644, 0f32A57060, %f650;
	mov.b32 	%r944, %f647;
	shl.b32 	%r945, %r944, 23;
	mov.b32 	%f652, %r945;
	ex2.approx.ftz.f32 	%f653, %f651;
	mul.f32 	%f625, %f653, %f652;
	mov.b32 	{%rs105, %rs111}, %r937;
	// begin inline asm
	{  cvt.rn.f16.f32 %rs103, %f625;}

	// end inline asm
	// begin inline asm
	{mul.f16 %rs104,%rs105,%rs103;
}
	// end inline asm
	// begin inline asm
	{add.f16 %rs107,%rs77,%rs104;
}
	// end inline asm
	// begin inline asm
	{mul.f16 %rs110,%rs111,%rs103;
}
	// end inline asm
	// begin inline asm
	{add.f16 %rs113,%rs77,%rs110;
}
	// end inline asm
	mov.b32 	%r946, {%rs107, %rs113};
	mov.b32 	{%rs117, %rs123}, %r939;
	// begin inline asm
	{mul.f16 %rs116,%rs117,%rs103;
}
	// end inline asm
	// begin inline asm
	{add.f16 %rs119,%rs77,%rs116;
}
	// end inline asm
	// begin inline asm
	{mul.f16 %rs122,%rs123,%rs103;
}
	// end inline asm
	// begin inline asm
	{add.f16 %rs125,%rs77,%rs122;
}
	// end inline asm
	mov.b32 	%r947, {%rs119, %rs125};
	wmma.store.d.sync.aligned.row.m16n16k16.shared.f16 	[%r935], {%r942, %r946, %r943, %r947}, %r11;
	add.s32 	%r948, %r935, 64;
	wmma.load.c.sync.aligned.row.m16n16k16.shared.f16 	{%r949, %r950, %r951, %r952}, [%r948], %r11;
	ld.shared.f32 	%f654, [%r203];
	ld.shared.f32 	%f655, [%r204];
	sub.f32 	%f656, %f654, %f655;
	fma.rn.f32 	%f657, %f656, 0f3BBB989D, 0f3F000000;
	cvt.sat.f32.f32 	%f658, %f657;
	fma.rm.f32 	%f659, %f658, %f634, %f633;
	add.f32 	%f660, %f659, 0fCB40007F;
	neg.f32 	%f661, %f660;
	fma.rn.f32 	%f662, %f656, 0f3FB8AA3B, %f661;
	fma.rn.f32 	%f663, %f656, 0f32A57060, %f662;
	mov.b32 	%r953, %f659;
	shl.b32 	%r954, %r953, 23;
	mov.b32 	%f664, %r954;
	ex2.approx.ftz.f32 	%f665, %f663;
	mul.f32 	%f626, %f665, %f664;
	mov.b32 	{%rs130, %rs136}, %r949;
	// begin inline asm
	{  cvt.rn.f16.f32 %rs128, %f626;}

	// end inline asm
	// begin inline asm
	{mul.f16 %rs129,%rs130,%rs128;
}
	// end inline asm
	// begin inline asm
	{add.f16 %rs132,%rs77,%rs129;
}
	// end inline asm
	// begin inline asm
	{mul.f16 %rs135,%rs136,%rs128;
}
	// end inline asm
	// begin inline asm
	{add.f16 %rs138,%rs77,%rs135;
}
	// end inline asm
	mov.b32 	%r955, {%rs132, %rs138};
	mov.b32 	{%rs142, %rs148}, %r951;
	// begin inline asm
	{mul.f16 %rs141,%rs142,%rs128;
}
	// end inline asm
	// begin inline asm
	{add.f16 %rs144,%rs77,%rs141;
}
	// end inline asm
	// begin inline asm
	{mul.f16 %rs147,%rs148,%rs128;
}
	// end inline asm
	// begin inline asm
	{add.f16 %rs150,%rs77,%rs147;
}
	// end inline asm
	mov.b32 	%r956, {%rs144, %rs150};
	ld.shared.f32 	%f666, [%r203+32];
	ld.shared.f32 	%f667, [%r204+32];
	sub.f32 	%f668, %f666, %f667;
	fma.rn.f32 	%f669, %f668, 0f3BBB989D, 0f3F000000;
	cvt.sat.f32.f32 	%f670, %f669;
	fma.rm.f32 	%f671, %f670, %f634, %f633;
	add.f32 	%f672, %f671, 0fCB40007F;
	neg.f32 	%f673, %f672;
	fma.rn.f32 	%f674, %f668, 0f3FB8AA3B, %f673;
	fma.rn.f32 	%f675, %f668, 0f32A57060, %f674;
	mov.b32 	%r957, %f671;
	shl.b32 	%r958, %r957, 23;
	mov.b32 	%f676, %r958;
	ex2.approx.ftz.f32 	%f677, %f675;
	mul.f32 	%f627, %f677, %f676;
	mov.b32 	{%rs155, %rs161}, %r950;
	// begin inline asm
	{  cvt.rn.f16.f32 %rs153, %f627;}

	// end inline asm
	// begin inline asm
	{mul.f16 %rs154,%rs155,%rs153;
}
	// end inline asm
	// begin inline asm
	{add.f16 %rs157,%rs77,%rs154;
}
	// end inline asm
	// begin inline asm
	{mul.f16 %rs160,%rs161,%rs153;
}
	// end inline asm
	// begin inline asm
	{add.f16 %rs163,%rs77,%rs160;
}
	// end inline asm
	mov.b32 	%r959, {%rs157, %rs163};
	mov.b32 	{%rs167, %rs173}, %r952;
	// begin inline asm
	{mul.f16 %rs166,%rs167,%rs153;
}
	// end inline asm
	// begin inline asm
	{add.f16 %rs169,%rs77,%rs166;
}
	// end inline asm
	// begin inline asm
	{mul.f16 %rs172,%rs173,%rs153;
}
	// end inline asm
	// begin inline asm
	{add.f16 %rs175,%rs77,%rs172;
}
	// end inline asm
	mov.b32 	%r960, {%rs169, %rs175};
	wmma.store.d.sync.aligned.row.m16n16k16.shared.f16 	[%r948], {%r955, %r959, %r956, %r960}, %r11;
	add.s32 	%r1478, %r1478, 64;
	add.s32 	%r1477, %r1477, 2;
	setp.ne.s32 	%p93, %r1477, %r48;
	@%p93 bra 	$L__BB6_182;
$L__BB6_183:
	add.s32 	%r961, %r327, -1;
	and.b32  	%r962, %r961, 32;
	setp.ne.s32 	%p94, %r962, 0;
	@%p94 bra 	$L__BB6_185;
	add.s32 	%r963, %r1478, %r35;
	add.s32 	%r964, %r963, %r197;
	shl.b32 	%r965, %r964, 1;
	add.s32 	%r966, %r21, %r965;
	wmma.load.c.sync.aligned.row.m16n16k16.shared.f16 	{%r967, %r968, %r969, %r970}, [%r966], %r11;
	ld.shared.f32 	%f680, [%r203];
	ld.shared.f32 	%f681, [%r204];
	sub.f32 	%f682, %f680, %f681;
	fma.rn.f32 	%f683, %f682, 0f3BBB989D, 0f3F000000;
	cvt.sat.f32.f32 	%f684, %f683;
	mov.f32 	%f685, 0f4B400001;
	mov.f32 	%f686, 0f437C0000;
	fma.rm.f32 	%f687, %f684, %f686, %f685;
	add.f32 	%f688, %f687, 0fCB40007F;
	neg.f32 	%f689, %f688;
	fma.rn.f32 	%f690, %f682, 0f3FB8AA3B, %f689;
	fma.rn.f32 	%f691, %f682, 0f32A57060, %f690;
	mov.b32 	%r971, %f687;
	shl.b32 	%r972, %r971, 23;
	mov.b32 	%f692, %r972;
	ex2.approx.ftz.f32 	%f693, %f691;
	mul.f32 	%f678, %f693, %f692;
	mov.b32 	{%rs180, %rs186}, %r967;
	// begin inline asm
	{  cvt.rn.f16.f32 %rs178, %f678;}

	// end inline asm
	// begin inline asm
	{mul.f16 %rs179,%rs180,%rs178;
}
	// end inline asm
	// begin inline asm
	{add.f16 %rs182,%rs77,%rs179;
}
	// end inline asm
	// begin inline asm
	{mul.f16 %rs185,%rs186,%rs178;
}
	// end inline asm
	// begin inline asm
	{add.f16 %rs188,%rs77,%rs185;
}
	// end inline asm
	mov.b32 	%r973, {%rs182, %rs188};
	mov.b32 	{%rs192, %rs198}, %r969;
	// begin inline asm
	{mul.f16 %rs191,%rs192,%rs178;
}
	// end inline asm
	// begin inline asm
	{add.f16 %rs194,%rs77,%rs191;
}
	// end inline asm
	// begin inline asm
	{mul.f16 %rs197,%rs198,%rs178;
}
	// end inline asm
	// begin inline asm
	{add.f16 %rs200,%rs77,%rs197;
}
	// end inline asm
	mov.b32 	%r974, {%rs194, %rs200};
	ld.shared.f32 	%f694, [%r203+32];
	ld.shared.f32 	%f695, [%r204+32];
	sub.f32 	%f696, %f694, %f695;
	fma.rn.f32 	%f697, %f696, 0f3BBB989D, 0f3F000000;
	cvt.sat.f32.f32 	%f698, %f697;
	fma.rm.f32 	%f699, %f698, %f686, %f685;
	add.f32 	%f700, %f699, 0fCB40007F;
	neg.f32 	%f701, %f700;
	fma.rn.f32 	%f702, %f696, 0f3FB8AA3B, %f701;
	fma.rn.f32 	%f703, %f696, 0f32A57060, %f702;
	mov.b32 	%r975, %f699;
	shl.b32 	%r976, %r975, 23;
	mov.b32 	%f704, %r976;
	ex2.approx.ftz.f32 	%f705, %f703;
	mul.f32 	%f679, %f705, %f704;
	mov.b32 	{%rs205, %rs211}, %r968;
	// begin inline asm
	{  cvt.rn.f16.f32 %rs203, %f679;}

	// end inline asm
	// begin inline asm
	{mul.f16 %rs204,%rs205,%rs203;
}
	// end inline asm
	// begin inline asm
	{add.f16 %rs207,%rs77,%rs204;
}
	// end inline asm
	// begin inline asm
	{mul.f16 %rs210,%rs211,%rs203;
}
	// end inline asm
	// begin inline asm
	{add.f16 %rs213,%rs77,%rs210;
}
	// end inline asm
	mov.b32 	%r977, {%rs207, %rs213};
	mov.b32 	{%rs217, %rs223}, %r970;
	// begin inline asm
	{mul.f16 %rs216,%rs217,%rs203;
}
	// end inline asm
	// begin inline asm
	{add.f16 %rs219,%rs77,%rs216;
}
	// end inline asm
	// begin inline asm
	{mul.f16 %rs222,%rs223,%rs203;
}
	// end inline asm
	// begin inline asm
	{add.f16 %rs225,%rs77,%rs222;
}
	// end inline asm
	mov.b32 	%r978, {%rs219, %rs225};
	wmma.store.d.sync.aligned.row.m16n16k16.shared.f16 	[%r966], {%r973, %r977, %r974, %r978}, %r11;
$L__BB6_185:
	add.s32 	%r1475, %r1475, 16;
	setp.lt.s32 	%p117, %r1475, %r322;
	@%p117 bra 	$L__BB6_171;
$L__BB6_186:
	bar.sync 	0;
$L__BB6_187:
	add.s32 	%r1420, %r1420, 1;
	add.s32 	%r1357, %r23, %r22;
	setp.lt.s32 	%p118, %r1420, %r1357;
	@%p118 bra 	$L__BB6_14;
	bra.uni 	$L__BB6_39;
$L__BB6_188:
	setp.lt.s32 	%p101, %r323, 1;
	@%p101 bra 	$L__BB6_211;
	mov.b32 	%r1504, 0;
$L__BB6_190:
	setp.lt.u32 	%p111, %r323, 49;
	add.s32 	%r261, %r1504, %r35;
	mov.b32 	%r1519, 0;
	mov.u32 	%r1523, %r194;
	mov.u32 	%r1522, %r194;
	mov.u32 	%r1521, %r194;
	mov.u32 	%r1520, %r194;
	@%p111 bra 	$L__BB6_193;
	mov.b32 	%r1519, 0;
	mov.u32 	%r1523, %r194;
	mov.u32 	%r1522, %r194;
	mov.u32 	%r1521, %r194;
	mov.u32 	%r1520, %r194;
	mov.u32 	%r1510, %r1519;
$L__BB6_192:
	add.s32 	%r1206, %r1519, %r196;
	shl.b32 	%r1207, %r1206, 1;
	add.s32 	%r1208, %r20, %r1207;
	wmma.load.a.sync.aligned.row.m16n16k16.shared.f16 	{%r1209, %r1210, %r1211, %r1212, %r1213, %r1214, %r1215, %r1216}, [%r1208], %r13;
	mad.lo.s32 	%r1217, %r1519, %r11, %r261;
	shl.b32 	%r1218, %r1217, 1;
	add.s32 	%r1219, %r19, %r1218;
	wmma.load.b.sync.aligned.row.m16n16k16.shared.f16 	{%r1220, %r1221, %r1222, %r1223, %r1224, %r1225, %r1226, %r1227}, [%r1219], %r11;
	wmma.mma.sync.aligned.row.row.m16n16k16.f16.f16 {%r1228, %r1229, %r1230, %r1231}, {%r1209, %r1210, %r1211, %r1212, %r1213, %r1214, %r1215, %r1216}, {%r1220, %r1221, %r1222, %r1223, %r1224, %r1225, %r1226, %r1227}, {%r1520, %r1521, %r1522, %r1523};
	add.s32 	%r1232, %r1208, 32;
	wmma.load.a.sync.aligned.row.m16n16k16.shared.f16 	{%r1233, %r1234, %r1235, %r1236, %r1237, %r1238, %r1239, %r1240}, [%r1232], %r13;
	shl.b32 	%r1241, %r11, 5;
	add.s32 	%r1242, %r1219, %r1241;
	wmma.load.b.sync.aligned.row.m16n16k16.shared.f16 	{%r1243, %r1244, %r1245, %r1246, %r1247, %r1248, %r1249, %r1250}, [%r1242], %r11;
	wmma.mma.sync.aligned.row.row.m16n16k16.f16.f16 {%r1251, %r1252, %r1253, %r1254}, {%r1233, %r1234, %r1235, %r1236, %r1237, %r1238, %r1239, %r1240}, {%r1243, %r1244, %r1245, %r1246, %r1247, %r1248, %r1249, %r1250}, {%r1228, %r1229, %r1230, %r1231};
	add.s32 	%r1255, %r1208, 64;
	wmma.load.a.sync.aligned.row.m16n16k16.shared.f16 	{%r1256, %r1257, %r1258, %r1259, %r1260, %r1261, %r1262, %r1263}, [%r1255], %r13;
	shl.b32 	%r1264, %r11, 6;
	add.s32 	%r1265, %r1219, %r1264;
	wmma.load.b.sync.aligned.row.m16n16k16.shared.f16 	{%r1266, %r1267, %r1268, %r1269, %r1270, %r1271, %r1272, %r1273}, [%r1265], %r11;
	wmma.mma.sync.aligned.row.row.m16n16k16.f16.f16 {%r1274, %r1275, %r1276, %r1277}, {%r1256, %r1257, %r1258, %r1259, %r1260, %r1261, %r1262, %r1263}, {%r1266, %r1267, %r1268, %r1269, %r1270, %r1271, %r1272, %r1273}, {%r1251, %r1252, %r1253, %r1254};
	add.s32 	%r1278, %r1208, 96;
	wmma.load.a.sync.aligned.row.m16n16k16.shared.f16 	{%r1279, %r1280, %r1281, %r1282, %r1283, %r1284, %r1285, %r1286}, [%r1278], %r13;
	add.s32 	%r1287, %r1265, %r1241;
	wmma.load.b.sync.aligned.row.m16n16k16.shared.f16 	{%r1288, %r1289, %r1290, %r1291, %r1292, %r1293, %r1294, %r1295}, [%r1287], %r11;
	wmma.mma.sync.aligned.row.row.m16n16k16.f16.f16 {%r1520, %r1521, %r1522, %r1523}, {%r1279, %r1280, %r1281, %r1282, %r1283, %r1284, %r1285, %r1286}, {%r1288, %r1289, %r1290, %r1291, %r1292, %r1293, %r1294, %r1295}, {%r1274, %r1275, %r1276, %r1277};
	add.s32 	%r1519, %r1519, 64;
	add.s32 	%r1510, %r1510, 4;
	setp.ne.s32 	%p112, %r1510, %r50;
	@%p112 bra 	$L__BB6_192;
$L__BB6_193:
	setp.eq.s32 	%p113, %r49, 0;
	@%p113 bra 	$L__BB6_197;
	setp.eq.s32 	%p114, %r49, 1;
	add.s32 	%r1296, %r1519, %r196;
	shl.b32 	%r1297, %r1296, 1;
	add.s32 	%r283, %r20, %r1297;
	wmma.load.a.sync.aligned.row.m16n16k16.shared.f16 	{%r1298, %r1299, %r1300, %r1301, %r1302, %r1303, %r1304, %r1305}, [%r283], %r13;
	mad.lo.s32 	%r1306, %r1519, %r11, %r261;
	shl.b32 	%r1307, %r1306, 1;
	add.s32 	%r284, %r19, %r1307;
	wmma.load.b.sync.aligned.row.m16n16k16.shared.f16 	{%r1308, %r1309, %r1310, %r1311, %r1312, %r1313, %r1314, %r1315}, [%r284], %r11;
	wmma.mma.sync.aligned.row.row.m16n16k16.f16.f16 {%r1520, %r1521, %r1522, %r1523}, {%r1298, %r1299, %r1300, %r1301, %r1302, %r1303, %r1304, %r1305}, {%r1308, %r1309, %r1310, %r1311, %r1312, %r1313, %r1314, %r1315}, {%r1520, %r1521, %r1522, %r1523};
	@%p114 bra 	$L__BB6_197;
	setp.eq.s32 	%p115, %r49, 2;
	add.s32 	%r1316, %r283, 32;
	wmma.load.a.sync.aligned.row.m16n16k16.shared.f16 	{%r1317, %r1318, %r1319, %r1320, %r1321, %r1322, %r1323, %r1324}, [%r1316], %r13;
	shl.b32 	%r1325, %r11, 5;
	add.s32 	%r1326, %r284, %r1325;
	wmma.load.b.sync.aligned.row.m16n16k16.shared.f16 	{%r1327, %r1328, %r1329, %r1330, %r1331, %r1332, %r1333, %r1334}, [%r1326], %r11;
	wmma.mma.sync.aligned.row.row.m16n16k16.f16.f16 {%r1520, %r1521, %r1522, %r1523}, {%r1317, %r1318, %r1319, %r1320, %r1321, %r1322, %r1323, %r1324}, {%r1327, %r1328, %r1329, %r1330, %r1331, %r1332, %r1333, %r1334}, {%r1520, %r1521, %r1522, %r1523};
	@%p115 bra 	$L__BB6_197;
	add.s32 	%r1335, %r283, 64;
	wmma.load.a.sync.aligned.row.m16n16k16.shared.f16 	{%r1336, %r1337, %r1338, %r1339, %r1340, %r1341, %r1342, %r1343}, [%r1335], %r13;
	shl.b32 	%r1344, %r11, 6;
	add.s32 	%r1345, %r284, %r1344;
	wmma.load.b.sync.aligned.row.m16n16k16.shared.f16 	{%r1346, %r1347, %r1348, %r1349, %r1350, %r1351, %r1352, %r1353}, [%r1345], %r11;
	wmma.mma.sync.aligned.row.row.m16n16k16.f16.f16 {%r1520, %r1521, %r1522, %r1523}, {%r1336, %r1337, %r1338, %r1339, %r1340, %r1341, %r1342, %r1343}, {%r1346, %r1347, %r1348, %r1349, %r1350, %r1351, %r1352, %r1353}, {%r1520, %r1521, %r1522, %r1523};
$L__BB6_197:
	add.s32 	%r1354, %r261, %r197;
	shl.b32 	%r1355, %r1354, 1;
	add.s32 	%r1356, %r21, %r1355;
	wmma.store.d.sync.aligned.row.m16n16k16.shared.f16 	[%r1356], {%r1520, %r1521, %r1522, %r1523}, %r11;
	add.s32 	%r1504, %r1504, 32;
	setp.lt.s32 	%p116, %r1504, %r327;
	@%p116 bra 	$L__BB6_190;
	bra.uni 	$L__BB6_185;
$L__BB6_198:
	.pragma "nounroll";
	add.s32 	%r1148, %r35, %r197;
	add.s32 	%r1149, %r1481, %r1148;
	shl.b32 	%r1150, %r1149, 1;
	add.s32 	%r1151, %r21, %r1150;
	wmma.store.d.sync.aligned.row.m16n16k16.shared.f16 	[%r1151], {%r194, %r194, %r194, %r194}, %r11;
	add.s32 	%r1152, %r1151, 64;
	wmma.store.d.sync.aligned.row.m16n16k16.shared.f16 	[%r1152], {%r194, %r194, %r194, %r194}, %r11;
	add.s32 	%r1153, %r1151, 128;
	wmma.store.d.sync.aligned.row.m16n16k16.shared.f16 	[%r1153], {%r194, %r194, %r194, %r194}, %r11;
	add.s32 	%r1154, %r1151, 192;
	wmma.store.d.sync.aligned.row.m16n16k16.shared.f16 	[%r1154], {%r194, %r194, %r194, %r194}, %r11;
	add.s32 	%r1155, %r1151, 256;
	wmma.store.d.sync.aligned.row.m16n16k16.shared.f16 	[%r1155], {%r194, %r194, %r194, %r194}, %r11;
	add.s32 	%r1156, %r1151, 320;
	wmma.store.d.sync.aligned.row.m16n16k16.shared.f16 	[%r1156], {%r194, %r194, %r194, %r194}, %r11;
	add.s32 	%r1157, %r1151, 384;
	wmma.store.d.sync.aligned.row.m16n16k16.shared.f16 	[%r1157], {%r194, %r194, %r194, %r194}, %r11;
	add.s32 	%r1158, %r1151, 448;
	wmma.store.d.sync.aligned.row.m16n16k16.shared.f16 	[%r1158], {%r194, %r194, %r194, %r194}, %r11;
	add.s32 	%r1159, %r1151, 512;
	wmma.store.d.sync.aligned.row.m16n16k16.shared.f16 	[%r1159], {%r194, %r194, %r194, %r194}, %r11;
	add.s32 	%r1160, %r1151, 576;
	wmma.store.d.sync.aligned.row.m16n16k16.shared.f16 	[%r1160], {%r194, %r194, %r194, %r194}, %r11;
	add.s32 	%r1161, %r1151, 640;
	wmma.store.d.sync.aligned.row.m16n16k16.shared.f16 	[%r1161], {%r194, %r194, %r194, %r194}, %r11;
	add.s32 	%r1162, %r1151, 704;
	wmma.store.d.sync.aligned.row.m16n16k16.shared.f16 	[%r1162], {%r194, %r194, %r194, %r194}, %r11;
	add.s32 	%r1163, %r1151, 768;
	wmma.store.d.sync.aligned.row.m16n16k16.shared.f16 	[%r1163], {%r194, %r194, %r194, %r194}, %r11;
	add.s32 	%r1164, %r1151, 832;
	wmma.store.d.sync.aligned.row.m16n16k16.shared.f16 	[%r1164], {%r194, %r194, %r194, %r194}, %r11;
	add.s32 	%r1165, %r1151, 896;
	wmma.store.d.sync.aligned.row.m16n16k16.shared.f16 	[%r1165], {%r194, %r194, %r194, %r194}, %r11;
	add.s32 	%r1166, %r1151, 960;
	wmma.store.d.sync.aligned.row.m16n16k16.shared.f16 	[%r1166], {%r194, %r194, %r194, %r194}, %r11;
	add.s32 	%r1481, %r1481, 512;
	add.s32 	%r1480, %r1480, 16;
	add.s32 	%r1167, %r327, -1;
	shr.u32 	%r1168, %r1167, 5;
	add.s32 	%r1169, %r1168, 1;
	and.b32  	%r1170, %r1169, 268435440;
	setp.ne.s32 	%p103, %r1480, %r1170;
	@%p103 bra 	$L__BB6_198;
$L__BB6_199:
	add.s32 	%r1171, %r327, -1;
	shr.u32 	%r1172, %r1171, 5;
	add.s32 	%r1173, %r1172, 1;
	and.b32  	%r211, %r1173, 15;
	setp.eq.s32 	%p104, %r211, 0;
	@%p104 bra 	$L__BB6_185;
	add.s32 	%r1174, %r211, -1;
	setp.lt.u32 	%p105, %r1174, 7;
	@%p105 bra 	$L__BB6_202;
	add.s32 	%r1175, %r1481, %r35;
	add.s32 	%r1176, %r1175, %r197;
	shl.b32 	%r1177, %r1176, 1;
	add.s32 	%r1178, %r21, %r1177;
	wmma.store.d.sync.aligned.row.m16n16k16.shared.f16 	[%r1178], {%r194, %r194, %r194, %r194}, %r11;
	add.s32 	%r1179, %r1178, 64;
	wmma.store.d.sync.aligned.row.m16n16k16.shared.f16 	[%r1179], {%r194, %r194, %r194, %r194}, %r11;
	add.s32 	%r1180, %r1178, 128;
	wmma.store.d.sync.aligned.row.m16n16k16.shared.f16 	[%r1180], {%r194, %r194, %r194, %r194}, %r11;
	add.s32 	%r1181, %r1178, 192;
	wmma.store.d.sync.aligned.row.m16n16k16.shared.f16 	[%r1181], {%r194, %r194, %r194, %r194}, %r11;
	add.s32 	%r1182, %r1178, 256;
	wmma.store.d.sync.aligned.row.m16n16k16.shared.f16 	[%r1182], {%r194, %r194, %r194, %r194}, %r11;
	add.s32 	%r1183, %r1178, 320;
	wmma.store.d.sync.aligned.row.m16n16k16.shared.f16 	[%r1183], {%r194, %r194, %r194, %r194}, %r11;
	add.s32 	%r1184, %r1178, 384;
	wmma.store.d.sync.aligned.row.m16n16k16.shared.f16 	[%r1184], {%r194, %r194, %r194, %r194}, %r11;
	add.s32 	%r1185, %r1178, 448;
	wmma.store.d.sync.aligned.row.m16n16k16.shared.f16 	[%r1185], {%r194, %r194, %r194, %r194}, %r11;
	add.s32 	%r1481, %r1481, 256;
$L__BB6_202:
	and.b32  	%r214, %r1173, 7;
	setp.eq.s32 	%p106, %r214, 0;
	@%p106 bra 	$L__BB6_185;
	add.s32 	%r1189, %r214, -1;
	setp.lt.u32 	%p107, %r1189, 3;
	@%p107 bra 	$L__BB6_205;
	add.s32 	%r1190, %r1481, %r35;
	add.s32 	%r1191, %r1190, %r197;
	shl.b32 	%r1192, %r1191, 1;
	add.s32 	%r1193, %r21, %r1192;
	wmma.store.d.sync.aligned.row.m16n16k16.shared.f16 	[%r1193], {%r194, %r194, %r194, %r194}, %r11;
	add.s32 	%r1194, %r1193, 64;
	wmma.store.d.sync.aligned.row.m16n16k16.shared.f16 	[%r1194], {%r194, %r194, %r194, %r194}, %r11;
	add.s32 	%r1195, %r1193, 128;
	wmma.store.d.sync.aligned.row.m16n16k16.shared.f16 	[%r1195], {%r194, %r194, %r194, %r194}, %r11;
	add.s32 	%r1196, %r1193, 192;
	wmma.store.d.sync.aligned.row.m16n16k16.shared.f16 	[%r1196], {%r194, %r194, %r194, %r194}, %r11;
	add.s32 	%r1481, %r1481, 128;
$L__BB6_205:
	setp.eq.s32 	%p108, %r51, 0;
	@%p108 bra 	$L__BB6_185;
	setp.eq.s32 	%p109, %r51, 1;
	add.s32 	%r1197, %r1481, %r35;
	add.s32 	%r1198, %r1197, %r197;
	shl.b32 	%r1199, %r1198, 1;
	add.s32 	%r217, %r21, %r1199;
	wmma.store.d.sync.aligned.row.m16n16k16.shared.f16 	[%r217], {%r194, %r194, %r194, %r194}, %r11;
	@%p109 bra 	$L__BB6_185;
	setp.eq.s32 	%p110, %r51, 2;
	add.s32 	%r1200, %r217, 64;
	wmma.store.d.sync.aligned.row.m16n16k16.shared.f16 	[%r1200], {%r194, %r194, %r194, %r194}, %r11;
	@%p110 bra 	$L__BB6_185;
	add.s32 	%r1201, %r217, 128;
	wmma.store.d.sync.aligned.row.m16n16k16.shared.f16 	[%r1201], {%r194, %r194, %r194, %r194}, %r11;
	bra.uni 	$L__BB6_185;
$L__BB6_209:
	setp.lt.u32 	%p92, %r327, 33;
	mov.b32 	%r1478, 0;
	@%p92 bra 	$L__BB6_183;
	mov.b32 	%r1478, 0;
	mov.u32 	%r1477, %r1478;
	bra.uni 	$L__BB6_182;
$L__BB6_211:
	setp.lt.u32 	%p102, %r327, 481;
	mov.b32 	%r1481, 0;
	@%p102 bra 	$L__BB6_199;
	mov.b32 	%r1481, 0;
	mov.u32 	%r1480, %r1481;
	bra.uni 	$L__BB6_198;

}
	// .globl	_Z33block_attn_mask_2warp_n128_kernelP6__halfS0_S0_PKiS2_S2_S2_S0_S2_S2_iiifiiii
.visible .entry _Z33block_attn_mask_2warp_n128_kernelP6__halfS0_S0_PKiS2_S2_S2_S0_S2_S2_iiifiiii(
	.param .u64 .ptr .align 1 _Z33block_attn_mask_2warp_n128_kernelP6__halfS0_S0_PKiS2_S2_S2_S0_S2_S2_iiifiiii_param_0,
	.param .u64 .ptr .align 1 _Z33block_attn_mask_2warp_n128_kernelP6__halfS0_S0_PKiS2_S2_S2_S0_S2_S2_iiifiiii_param_1,
	.param .u64 .ptr .align 1 _Z33block_attn_mask_2warp_n128_kernelP6__halfS0_S0_PKiS2_S2_S2_S0_S2_S2_iiifiiii_param_2,
	.param .u64 .ptr .align 1 _Z33block_attn_mask_2warp_n128_kernelP6__halfS0_S0_PKiS2_S2_S2_S0_S2_S2_iiifiiii_param_3,
	.param .u64 .ptr .align 1 _Z33block_attn_mask_2warp_n128_kernelP6__halfS0_S0_PKiS2_S2_S2_S0_S2_S2_iiifiiii_param_4,
	.param .u64 .ptr .align 1 _Z33block_attn_mask_2warp_n128_kernelP6__halfS0_S0_PKiS2_S2_S2_S0_S2_S2_iiifiiii_param_5,
	.param .u64 .ptr .align 1 _Z33block_attn_mask_2warp_n128_kernelP6__halfS0_S0_PKiS2_S2_S2_S0_S2_S2_iiifiiii_param_6,
	.param .u64 .ptr .align 1 _Z33block_attn_mask_2warp_n128_kernelP6__halfS0_S0_PKiS2_S2_S2_S0_S2_S2_iiifiiii_param_7,
	.param .u64 .ptr .align 1 _Z33block_attn_mask_2warp_n128_kernelP6__halfS0_S0_PKiS2_S2_S2_S0_S2_S2_iiifiiii_param_8,
	.param .u64 .ptr .align 1 _Z33block_attn_mask_2warp_n128_kernelP6__halfS0_S0_PKiS2_S2_S2_S0_S2_S2_iiifiiii_param_9,
	.param .u32 _Z33block_attn_mask_2warp_n128_kernelP6__halfS0_S0_PKiS2_S2_S2_S0_S2_S2_iiifiiii_param_10,
	.param .u32 _Z33block_attn_mask_2warp_n128_kernelP6__halfS0_S0_PKiS2_S2_S2_S0_S2_S2_iiifiiii_param_11,
	.param .u32 _Z33block_attn_mask_2warp_n128_kernelP6__halfS0_S0_PKiS2_S2_S2_S0_S2_S2_iiifiiii_param_12,
	.param .f32 _Z33block_attn_mask_2warp_n128_kernelP6__halfS0_S0_PKiS2_S2_S2_S0_S2_S2_iiifiiii_param_13,
	.param .u32 _Z33block_attn_mask_2warp_n128_kernelP6__halfS0_S0_PKiS2_S2_S2_S0_S2_S2_iiifiiii_param_14,
	.param .u32 _Z33block_attn_mask_2warp_n128_kernelP6__halfS0_S0_PKiS2_S2_S2_S0_S2_S2_iiifiiii_param_15,
	.param .u32 _Z33block_attn_mask_2warp_n128_kernelP6__halfS0_S0_PKiS2_S2_S2_S0_S2_S2_iiifiiii_param_16,
	.param .u32 _Z33block_attn_mask_2warp_n128_kernelP6__halfS0_S0_PKiS2_S2_S2_S0_S2_S2_iiifiiii_param_17
)
{
	.local .align 16 .b8 	__local_depot7[256];
	.reg .b64 	%SP;
	.reg .b64 	%SPL;
	.reg .pred 	%p<125>;
	.reg .b16 	%rs<404>;
	.reg .b32 	%r<1440>;
	.reg .b32 	%f<536>;
	.reg .b64 	%rd<136>;

	mov.u64 	%SPL, __local_depot7;
	ld.param.u64 	%rd10, [_Z33block_attn_mask_2warp_n128_kernelP6__halfS0_S0_PKiS2_S2_S2_S0_S2_S2_iiifiiii_param_1];
	ld.param.u64 	%rd11, [_Z33block_attn_mask_2warp_n128_kernelP6__halfS0_S0_PKiS2_S2_S2_S0_S2_S2_iiifiiii_param_2];
	ld.param.u64 	%rd12, [_Z33block_attn_mask_2warp_n128_kernelP6__halfS0_S0_PKiS2_S2_S2_S0_S2_S2_iiifiiii_param_3];
	ld.param.u64 	%rd14, [_Z33block_attn_mask_2warp_n128_kernelP6__halfS0_S0_PKiS2_S2_S2_S0_S2_S2_iiifiiii_param_5];
	ld.param.u64 	%rd18, [_Z33block_attn_mask_2warp_n128_kernelP6__halfS0_S0_PKiS2_S2_S2_S0_S2_S2_iiifiiii_param_7];
	ld.param.u32 	%r298, [_Z33block_attn_mask_2warp_n128_kernelP6__halfS0_S0_PKiS2_S2_S2_S0_S2_S2_iiifiiii_param_10];
	ld.param.u32 	%r299, [_Z33block_attn_mask_2warp_n128_kernelP6__halfS0_S0_PKiS2_S2_S2_S0_S2_S2_iiifiiii_param_11];
	ld.param.u32 	%r302, [_Z33block_attn_mask_2warp_n128_kernelP6__halfS0_S0_PKiS2_S2_S2_S0_S2_S2_iiifiiii_param_14];
	ld.param.u32 	%r303, [_Z33block_attn_mask_2warp_n128_kernelP6__halfS0_S0_PKiS2_S2_S2_S0_S2_S2_iiifiiii_param_15];
	ld.param.u32 	%r301, [_Z33block_attn_mask_2warp_n128_kernelP6__halfS0_S0_PKiS2_S2_S2_S0_S2_S2_iiifiiii_param_17];
	cvta.to.global.u64 	%rd1, %rd18;
	cvta.to.global.u64 	%rd19, %rd14;
	cvta.to.global.u64 	%rd20, %rd12;
	add.u64 	%rd2, %SPL, 0;
	mov.u32 	%r304, %ctaid.y;
	mov.u32 	%r305, %ctaid.z;
	mov.u32 	%r306, %ctaid.x;
	mov.u32 	%r1, %tid.x;
	shr.u32 	%r2, %r1, 5;
	and.b32  	%r3, %r1, 31;
	mul.lo.s32 	%r4, %r298, %r306;
	mul.lo.s32 	%r307, %r302, %r304;
	mad.lo.s32 	%r5, %r303, %r305, %r307;
	mul.lo.s32 	%r308, %r301, %r298;
	mul.lo.s32 	%r309, %r301, %r299;
	mul.lo.s32 	%r310, %r299, %r298;
	add.s32 	%r6, %r301, 16;
	shl.b32 	%r311, %r298, 4;
	add.s32 	%r7, %r308, %r311;
	shl.b32 	%r312, %r299, 4;
	add.s32 	%r313, %r309, %r312;
	add.s32 	%r8, %r299, 16;
	add.s32 	%r314, %r310, %r311;
	shr.s32 	%r315, %r308, 31;
	shr.u32 	%r316, %r315, 26;
	add.s32 	%r317, %r308, %r316;
	shr.s32 	%r9, %r317, 6;
	shr.s32 	%r318, %r309, 31;
	shr.u32 	%r319, %r318, 26;
	add.s32 	%r320, %r309, %r319;
	shr.s32 	%r321, %r310, 31;
	shr.u32 	%r322, %r321, 26;
	add.s32 	%r323, %r310, %r322;
	shr.s32 	%r10, %r323, 6;
	shr.s32 	%r11, %r317, 7;
	shr.s32 	%r12, %r320, 7;
	shr.s32 	%r13, %r323, 7;
	shl.b32 	%r324, %r7, 1;
	mov.u32 	%r325, shared_mem;
	add.s32 	%r14, %r325, %r324;
	shl.b32 	%r326, %r313, 1;
	add.s32 	%r15, %r14, %r326;
	shl.b32 	%r327, %r314, 1;
	add.s32 	%r16, %r15, %r327;
	mul.wide.u32 	%rd22, %r306, 4;
	add.s64 	%rd23, %rd20, %rd22;
	ld.global.u32 	%r328, [%rd23+4];
	ld.global.u32 	%r329, [%rd23];
	sub.s32 	%r17, %r328, %r329;
	add.s64 	%rd24, %rd19, %rd22;
	ld.global.u32 	%r330, [%rd24+4];
	ld.global.u32 	%r331, [%rd24];
	sub.s32 	%r18, %r330, %r331;
	setp.lt.s32 	%p2, %r11, 1;
	@%p2 bra 	$L__BB7_9;
	ld.param.u32 	%r1329, [_Z33block_attn_mask_2warp_n128_kernelP6__halfS0_S0_PKiS2_S2_S2_S0_S2_S2_iiifiiii_param_16];
	mad.lo.s32 	%r19, %r2, 40, %r3;
	mad.lo.s32 	%r333, %r1329, %r4, %r5;
	shr.u32 	%r334, %r333, 31;
	add.s32 	%r335, %r333, %r334;
	shr.s32 	%r336, %r335, 1;
	cvt.s64.s32 	%rd3, %r336;
	setp.lt.u32 	%p3, %r11, 4;
	mov.b32 	%r1335, 0;
	@%p3 bra 	$L__BB7_4;
	and.b32  	%r1335, %r11, 2147483644;
	mov.b32 	%r1333, 0;
$L__BB7_3:
	.pragma "nounroll";
	ld.param.u64 	%rd126, [_Z33block_attn_mask_2warp_n128_kernelP6__halfS0_S0_PKiS2_S2_S2_S0_S2_S2_iiifiiii_param_0];
	mad.lo.s32 	%r343, %r1333, 80, %r19;
	shl.b32 	%r344, %r1333, 6;
	add.s32 	%r345, %r344, %r1;
	cvt.u64.u32 	%rd29, %r345;
	add.s64 	%rd30, %rd29, %rd3;
	shl.b64 	%rd31, %rd30, 2;
	add.s64 	%rd25, %rd126, %rd31;
	shl.b32 	%r346, %r343, 2;
	add.s32 	%r338, %r325, %r346;
	// begin inline asm
	cp.async.ca.shared.global [%r338], [%rd25], 4, 4;
	// end inline asm
	mov.f32 	%f51, 0f00000000;
	// begin inline asm
	{.reg .f16 low;
  cvt.rn.f16.f32 low, %f51;
  mov.b32 %r339, {low,low};}

	// end inline asm
	add.s32 	%r348, %r16, %r346;
	st.shared.u32 	[%r348], %r339;
	add.s64 	%rd26, %rd25, 256;
	add.s32 	%r340, %r338, 320;
	// begin inline asm
	cp.async.ca.shared.global [%r340], [%rd26], 4, 4;
	// end inline asm
	st.shared.u32 	[%r348+320], %r339;
	add.s64 	%rd27, %rd25, 512;
	add.s32 	%r341, %r338, 640;
	// begin inline asm
	cp.async.ca.shared.global [%r341], [%rd27], 4, 4;
	// end inline asm
	st.shared.u32 	[%r348+640], %r339;
	add.s64 	%rd28, %rd25, 768;
	add.s32 	%r342, %r338, 960;
	// begin inline asm
	cp.async.ca.shared.global [%r342], [%rd28], 4, 4;
	// end inline asm
	st.shared.u32 	[%r348+960], %r339;
	add.s32 	%r1333, %r1333, 4;
	setp.ne.s32 	%p4, %r1333, %r1335;
	@%p4 bra 	$L__BB7_3;
$L__BB7_4:
	and.b32  	%r349, %r11, 3;
	setp.eq.s32 	%p5, %r349, 0;
	@%p5 bra 	$L__BB7_9;
	setp.eq.s32 	%p6, %r349, 1;
	@%p6 bra 	$L__BB7_7;
	ld.param.u64 	%rd127, [_Z33block_attn_mask_2warp_n128_kernelP6__halfS0_S0_PKiS2_S2_S2_S0_S2_S2_iiifiiii_param_0];
	mad.lo.s32 	%r353, %r1335, 80, %r19;
	shl.b32 	%r354, %r1335, 6;
	add.s32 	%r355, %r354, %r1;
	cvt.u64.u32 	%rd34, %r355;
	add.s64 	%rd35, %rd34, %rd3;
	shl.b64 	%rd36, %rd35, 2;
	add.s64 	%rd32, %rd127, %rd36;
	shl.b32 	%r356, %r353, 2;
	add.s32 	%r350, %r325, %r356;
	// begin inline asm
	cp.async.ca.shared.global [%r350], [%rd32], 4, 4;
	// end inline asm
	mov.f32 	%f52, 0f00000000;
	// begin inline asm
	{.reg .f16 low;
  cvt.rn.f16.f32 low, %f52;
  mov.b32 %r351, {low,low};}

	// end inline asm
	add.s32 	%r358, %r16, %r356;
	st.shared.u32 	[%r358], %r351;
	add.s32 	%r359, %r355, 64;
	cvt.u64.u32 	%rd37, %r359;
	add.s64 	%rd38, %rd37, %rd3;
	shl.b64 	%rd39, %rd38, 2;
	add.s64 	%rd33, %rd127, %rd39;
	add.s32 	%r352, %r350, 320;
	// begin inline asm
	cp.async.ca.shared.global [%r352], [%rd33], 4, 4;
	// end inline asm
	st.shared.u32 	[%r358+320], %r351;
	add.s32 	%r1335, %r1335, 2;
$L__BB7_7:
	and.b32  	%r360, %r9, 2;
	setp.eq.s32 	%p7, %r360, 0;
	@%p7 bra 	$L__BB7_9;
	ld.param.u64 	%rd128, [_Z33block_attn_mask_2warp_n128_kernelP6__halfS0_S0_PKiS2_S2_S2_S0_S2_S2_iiifiiii_param_0];
	mad.lo.s32 	%r363, %r1335, 80, %r19;
	shl.b32 	%r364, %r1335, 6;
	add.s32 	%r365, %r364, %r1;
	cvt.u64.u32 	%rd41, %r365;
	add.s64 	%rd42, %rd41, %rd3;
	shl.b64 	%rd43, %rd42, 2;
	add.s64 	%rd40, %rd128, %rd43;
	shl.b32 	%r366, %r363, 2;
	add.s32 	%r361, %r325, %r366;
	// begin inline asm
	cp.async.ca.shared.global [%r361], [%rd40], 4, 4;
	// end inline asm
	mov.f32 	%f53, 0f00000000;
	// begin inline asm
	{.reg .f16 low;
  cvt.rn.f16.f32 low, %f53;
  mov.b32 %r362, {low,low};}

	// end inline asm
	add.s32 	%r368, %r16, %r366;
	st.shared.u32 	[%r368], %r362;
$L__BB7_9:
	add.s32 	%r26, %r16, %r324;
	shl.b32 	%r370, %r298, 2;
	add.s32 	%r371, %r26, %r370;
	add.s32 	%r372, %r371, %r370;
	add.s32 	%r27, %r372, %r370;
	// begin inline asm
	cp.async.commit_group;
	// end inline asm
	// begin inline asm
	cp.async.wait_group 0;
	// end inline asm
	bar.sync 	0;
	add.s32 	%r373, %r18, %r17;
	setp.lt.s32 	%p8, %r373, 1;
	@%p8 bra 	$L__BB7_36;
	div.s32 	%r28, 64, %r298;
	shr.u32 	%r375, %r1, 1;
	and.b32  	%r29, %r375, 496;
	shr.u32 	%r376, %r299, 31;
	add.s32 	%r377, %r299, %r376;
	shr.s32 	%r378, %r377, 1;
	add.s32 	%r30, %r378, -1;
	and.b32  	%r31, %r378, 3;
	and.b32  	%r32, %r378, 7;
	add.s32 	%r379, %r299, -1;
	shr.u32 	%r380, %r379, 5;
	add.s32 	%r381, %r380, 1;
	add.s32 	%r382, %r301, -1;
	shr.u32 	%r383, %r382, 4;
	add.s32 	%r384, %r383, 1;
	shr.u32 	%r385, %r382, 5;
	add.s32 	%r386, %r385, 1;
	shr.u32 	%r387, %r379, 4;
	add.s32 	%r388, %r387, 1;
	min.s32 	%r389, %r298, %r299;
	setp.lt.s32 	%p1, %r389, 1;
	and.b32  	%r33, %r381, 268435440;
	and.b32  	%r34, %r381, 3;
	and.b32  	%r35, %r384, 3;
	and.b32  	%r36, %r384, 536870908;
	and.b32  	%r37, %r10, 30;
	and.b32  	%r38, %r10, 14;
	and.b32  	%r39, %r378, 1073741820;
	and.b32  	%r40, %r378, 1;
	and.b32  	%r41, %r378, 1073741816;
	and.b32  	%r42, %r386, 268435454;
	and.b32  	%r43, %r388, 3;
	and.b32  	%r44, %r388, 536870908;
	and.b32  	%r45, %r386, 3;
	mov.b32 	%r1336, 0;
	mov.u32 	%r1337, %r1336;
	mov.u32 	%r1338, %r1336;
$L__BB7_11:
	ld.param.u64 	%rd135, [_Z33block_attn_mask_2warp_n128_kernelP6__halfS0_S0_PKiS2_S2_S2_S0_S2_S2_iiifiiii_param_9];
	ld.param.u64 	%rd134, [_Z33block_attn_mask_2warp_n128_kernelP6__halfS0_S0_PKiS2_S2_S2_S0_S2_S2_iiifiiii_param_8];
	setp.lt.s32 	%p9, %r12, 1;
	cvta.to.global.u64 	%rd44, %rd134;
	mov.u32 	%r390, %ctaid.x;
	mul.wide.u32 	%rd45, %r390, 4;
	add.s64 	%rd46, %rd44, %rd45;
	ld.global.u32 	%r391, [%rd46];
	add.s32 	%r392, %r391, %r1336;
	cvta.to.global.u64 	%rd47, %rd135;
	mul.wide.s32 	%rd48, %r392, 4;
	add.s64 	%rd49, %rd47, %rd48;
	ld.global.u32 	%r55, [%rd49];
	mul.lo.s32 	%r56, %r55, %r299;
	@%p9 bra 	$L__BB7_19;
	ld.param.u32 	%r1330, [_Z33block_attn_mask_2warp_n128_kernelP6__halfS0_S0_PKiS2_S2_S2_S0_S2_S2_iiifiiii_param_16];
	shr.u32 	%r394, %r1, 5;
	and.b32  	%r395, %r1, 31;
	mad.lo.s32 	%r57, %r394, 40, %r395;
	setp.lt.u32 	%p10, %r12, 4;
	mad.lo.s32 	%r396, %r56, %r1330, %r5;
	shr.u32 	%r397, %r396, 31;
	add.s32 	%r398, %r396, %r397;
	shr.s32 	%r399, %r398, 1;
	cvt.s64.s32 	%rd5, %r399;
	mov.b32 	%r1340, 0;
	@%p10 bra 	$L__BB7_15;
	mov.b32 	%r1339, 0;
$L__BB7_14:
	.pragma "nounroll";
	mad.lo.s32 	%r405, %r1339, 80, %r57;
	shl.b32 	%r406, %r1339, 6;
	add.s32 	%r407, %r406, %r1;
	cvt.u64.u32 	%rd54, %r407;
	add.s64 	%rd55, %rd54, %rd5;
	shl.b64 	%rd56, %rd55, 2;
	add.s64 	%rd50, %rd10, %rd56;
	shl.b32 	%r408, %r405, 2;
	add.s32 	%r401, %r14, %r408;
	// begin inline asm
	cp.async.ca.shared.global [%r401], [%rd50], 4, 4;
	// end inline asm
	add.s64 	%rd51, %rd50, 256;
	add.s32 	%r402, %r401, 320;
	// begin inline asm
	cp.async.ca.shared.global [%r402], [%rd51], 4, 4;
	// end inline asm
	add.s64 	%rd52, %rd50, 512;
	add.s32 	%r403, %r401, 640;
	// begin inline asm
	cp.async.ca.shared.global [%r403], [%rd52], 4, 4;
	// end inline asm
	add.s64 	%rd53, %rd50, 768;
	add.s32 	%r404, %r401, 960;
	// begin inline asm
	cp.async.ca.shared.global [%r404], [%rd53], 4, 4;
	// end inline asm
	add.s32 	%r1339, %r1339, 4;
	and.b32  	%r1340, %r12, 2147483644;
	setp.ne.s32 	%p11, %r1339, %r1340;
	@%p11 bra 	$L__BB7_14;
$L__BB7_15:
	and.b32  	%r409, %r12, 3;
	setp.eq.s32 	%p12, %r409, 0;
	@%p12 bra 	$L__BB7_19;
	setp.eq.s32 	%p13, %r409, 1;
	mad.lo.s32 	%r412, %r1340, 80, %r57;
	shl.b32 	%r413, %r1340, 6;
	add.s32 	%r62, %r413, %r1;
	cvt.u64.u32 	%rd58, %r62;
	add.s64 	%rd59, %rd58, %rd5;
	shl.b64 	%rd60, %rd59, 2;
	add.s64 	%rd57, %rd10, %rd60;
	shl.b32 	%r414, %r412, 2;
	add.s32 	%r410, %r14, %r414;
	// begin inline asm
	cp.async.ca.shared.global [%r410], [%rd57], 4, 4;
	// end inline asm
	@%p13 bra 	$L__BB7_19;
	setp.eq.s32 	%p14, %r409, 2;
	add.s32 	%r417, %r62, 64;
	cvt.u64.u32 	%rd62, %r417;
	add.s64 	%rd63, %rd62, %rd5;
	shl.b64 	%rd64, %rd63, 2;
	add.s64 	%rd61, %rd10, %rd64;
	add.s32 	%r415, %r410, 320;
	// begin inline asm
	cp.async.ca.shared.global [%r415], [%rd61], 4, 4;
	// end inline asm
	@%p14 bra 	$L__BB7_19;
	add.s32 	%r419, %r62, 128;
	cvt.u64.u32 	%rd66, %r419;
	add.s64 	%rd67, %rd66, %rd5;
	shl.b64 	%rd68, %rd67, 2;
	add.s64 	%rd65, %rd10, %rd68;
	add.s32 	%r418, %r410, 640;
	// begin inline asm
	cp.async.ca.shared.global [%r418], [%rd65], 4, 4;
	// end inline asm
$L__BB7_19:
	// begin inline asm
	cp.async.commit_group;
	// end inline asm
	// begin inline asm
	cp.async.wait_group 0;
	// end inline asm
	bar.sync 	0;
	@%p1 bra 	$L__BB7_85;
	setp.gt.s32 	%p15, %r301, 0;
	@%p15 bra 	$L__BB7_74;
	mov.f32 	%f54, 0f00000000;
	// begin inline asm
	{  cvt.rn.f16.f32 %rs47, %f54;}

	// end inline asm
	mov.b32 	%r64, {%rs47, %rs47};
	mov.b32 	%r1362, 0;
$L__BB7_22:
	setp.lt.u32 	%p16, %r299, 481;
	mul.lo.s32 	%r114, %r1362, %r8;
	mov.b32 	%r1365, 0;
	@%p16 bra 	$L__BB7_25;
	add.s32 	%r127, %r29, %r114;
	mov.b32 	%r1365, 0;
	mov.u32 	%r1364, %r1365;
$L__BB7_24:
	.pragma "nounroll";
	add.s32 	%r423, %r1365, %r127;
	shl.b32 	%r424, %r423, 1;
	add.s32 	%r425, %r15, %r424;
	wmma.store.d.sync.aligned.row.m16n16k16.shared.f16 	[%r425], {%r64, %r64, %r64, %r64}, %r8;
	add.s32 	%r426, %r425, 64;
	wmma.store.d.sync.aligned.row.m16n16k16.shared.f16 	[%r426], {%r64, %r64, %r64, %r64}, %r8;
	add.s32 	%r427, %r425, 128;
	wmma.store.d.sync.aligned.row.m16n16k16.shared.f16 	[%r427], {%r64, %r64, %r64, %r64}, %r8;
	add.s32 	%r428, %r425, 192;
	wmma.store.d.sync.aligned.row.m16n16k16.shared.f16 	[%r428], {%r64, %r64, %r64, %r64}, %r8;
	add.s32 	%r429, %r425, 256;
	wmma.store.d.sync.aligned.row.m16n16k16.shared.f16 	[%r429], {%r64, %r64, %r64, %r64}, %r8;
	add.s32 	%r430, %r425, 320;
	wmma.store.d.sync.aligned.row.m16n16k16.shared.f16 	[%r430], {%r64, %r64, %r64, %r64}, %r8;
	add.s32 	%r431, %r425, 384;
	wmma.store.d.sync.aligned.row.m16n16k16.shared.f16 	[%r431], {%r64, %r64, %r64, %r64}, %r8;
	add.s32 	%r432, %r425, 448;
	wmma.store.d.sync.aligned.row.m16n16k16.shared.f16 	[%r432], {%r64, %r64, %r64, %r64}, %r8;
	add.s32 	%r433, %r425, 512;
	wmma.store.d.sync.aligned.row.m16n16k16.shared.f16 	[%r433], {%r64, %r64, %r64, %r64}, %r8;
	add.s32 	%r434, %r425, 576;
	wmma.store.d.sync.aligned.row.m16n16k16.shared.f16 	[%r434], {%r64, %r64, %r64, %r64}, %r8;
	add.s32 	%r435, %r425, 640;
	wmma.store.d.sync.aligned.row.m16n16k16.shared.f16 	[%r435], {%r64, %r64, %r64, %r64}, %r8;
	add.s32 	%r436, %r425, 704;
	wmma.store.d.sync.aligned.row.m16n16k16.shared.f16 	[%r436], {%r64, %r64, %r64, %r64}, %r8;
	add.s32 	%r437, %r425, 768;
	wmma.store.d.sync.aligned.row.m16n16k16.shared.f16 	[%r437], {%r64, %r64, %r64, %r64}, %r8;
	add.s32 	%r438, %r425, 832;
	wmma.store.d.sync.aligned.row.m16n16k16.shared.f16 	[%r438], {%r64, %r64, %r64, %r64}, %r8;
	add.s32 	%r439, %r425, 896;
	wmma.store.d.sync.aligned.row.m16n16k16.shared.f16 	[%r439], {%r64, %r64, %r64, %r64}, %r8;
	add.s32 	%r440, %r425, 960;
	wmma.store.d.sync.aligned.row.m16n16k16.shared.f16 	[%r440], {%r64, %r64, %r64, %r64}, %r8;
	add.s32 	%r1365, %r1365, 512;
	add.s32 	%r1364, %r1364, 16;
	setp.ne.s32 	%p17, %r1364, %r33;
	@%p17 bra 	$L__BB7_24;
$L__BB7_25:
	add.s32 	%r441, %r299, -1;
	shr.u32 	%r442, %r441, 5;
	add.s32 	%r443, %r442, 1;
	and.b32  	%r120, %r443, 15;
	setp.eq.s32 	%p18, %r120, 0;
	@%p18 bra 	$L__BB7_35;
	add.s32 	%r444, %r120, -1;
	setp.lt.u32 	%p19, %r444, 7;
	@%p19 bra 	$L__BB7_28;
	add.s32 	%r445, %r1365, %r29;
	add.s32 	%r446, %r445, %r114;
	shl.b32 	%r447, %r446, 1;
	add.s32 	%r448, %r15, %r447;
	wmma.store.d.sync.aligned.row.m16n16k16.shared.f16 	[%r448], {%r64, %r64, %r64, %r64}, %r8;
	add.s32 	%r449, %r448, 64;
	wmma.store.d.sync.aligned.row.m16n16k16.shared.f16 	[%r449], {%r64, %r64, %r64, %r64}, %r8;
	add.s32 	%r450, %r448, 128;
	wmma.store.d.sync.aligned.row.m16n16k16.shared.f16 	[%r450], {%r64, %r64, %r64, %r64}, %r8;
	add.s32 	%r451, %r448, 192;
	wmma.store.d.sync.aligned.row.m16n16k16.shared.f16 	[%r451], {%r64, %r64, %r64, %r64}, %r8;
	add.s32 	%r452, %r448, 256;
	wmma.store.d.sync.aligned.row.m16n16k16.shared.f16 	[%r452], {%r64, %r64, %r64, %r64}, %r8;
	add.s32 	%r453, %r448, 320;
	wmma.store.d.sync.aligned.row.m16n16k16.shared.f16 	[%r453], {%r64, %r64, %r64, %r64}, %r8;
	add.s32 	%r454, %r448, 384;
	wmma.store.d.sync.aligned.row.m16n16k16.shared.f16 	[%r454], {%r64, %r64, %r64, %r64}, %r8;
	add.s32 	%r455, %r448, 448;
	wmma.store.d.sync.aligned.row.m16n16k16.shared.f16 	[%r455], {%r64, %r64, %r64, %r64}, %r8;
	add.s32 	%r1365, %r1365, 256;
$L__BB7_28:
	and.b32  	%r123, %r443, 7;
	setp.eq.s32 	%p20, %r123, 0;
	@%p20 bra 	$L__BB7_35;
	add.s32 	%r459, %r123, -1;
	setp.lt.u32 	%p21, %r459, 3;
	@%p21 bra 	$L__BB7_31;
	add.s32 	%r460, %r1365, %r29;
	add.s32 	%r461, %r460, %r114;
	shl.b32 	%r462, %r461, 1;
	add.s32 	%r463, %r15, %r462;
	wmma.store.d.sync.aligned.row.m16n16k16.shared.f16 	[%r463], {%r64, %r64, %r64, %r64}, %r8;
	add.s32 	%r464, %r463, 64;
	wmma.store.d.sync.aligned.row.m16n16k16.shared.f16 	[%r464], {%r64, %r64, %r64, %r64}, %r8;
	add.s32 	%r465, %r463, 128;
	wmma.store.d.sync.aligned.row.m16n16k16.shared.f16 	[%r465], {%r64, %r64, %r64, %r64}, %r8;
	add.s32 	%r466, %r463, 192;
	wmma.store.d.sync.aligned.row.m16n16k16.shared.f16 	[%r466], {%r64, %r64, %r64, %r64}, %r8;
	add.s32 	%r1365, %r1365, 128;
$L__BB7_31:
	setp.eq.s32 	%p22, %r34, 0;
	@%p22 bra 	$L__BB7_35;
	setp.eq.s32 	%p23, %r34, 1;
	add.s32 	%r467, %r1365, %r29;
	add.s32 	%r468, %r467, %r114;
	shl.b32 	%r469, %r468, 1;
	add.s32 	%r126, %r15, %r469;
	wmma.store.d.sync.aligned.row.m16n16k16.shared.f16 	[%r126], {%r64, %r64, %r64, %r64}, %r8;
	@%p23 bra 	$L__BB7_35;
	setp.eq.s32 	%p24, %r34, 2;
	add.s32 	%r470, %r126, 64;
	wmma.store.d.sync.aligned.row.m16n16k16.shared.f16 	[%r470], {%r64, %r64, %r64, %r64}, %r8;
	@%p24 bra 	$L__BB7_35;
	add.s32 	%r471, %r126, 128;
	wmma.store.d.sync.aligned.row.m16n16k16.shared.f16 	[%r471], {%r64, %r64, %r64, %r64}, %r8;
$L__BB7_35:
	add.s32 	%r1362, %r1362, 16;
	setp.lt.s32 	%p25, %r1362, %r298;
	@%p25 bra 	$L__BB7_22;
	bra.uni 	$L__BB7_85;
$L__BB7_36:
	setp.lt.s32 	%p100, %r11, 1;
	@%p100 bra 	$L__BB7_73;
	ld.param.u32 	%r1332, [_Z33block_attn_mask_2warp_n128_kernelP6__halfS0_S0_PKiS2_S2_S2_S0_S2_S2_iiifiiii_param_16];
	ld.param.u64 	%rd129, [_Z33block_attn_mask_2warp_n128_kernelP6__halfS0_S0_PKiS2_S2_S2_S0_S2_S2_iiifiiii_param_0];
	and.b32  	%r46, %r1, 31;
	cvta.to.global.u64 	%rd4, %rd129;
	shr.u32 	%r1277, %r1, 5;
	mul.lo.s32 	%r47, %r1277, 40;
	mov.u32 	%r1278, %ctaid.x;
	mul.lo.s32 	%r1279, %r298, %r1278;
	mad.lo.s32 	%r1280, %r1332, %r1279, %r5;
	shr.u32 	%r1281, %r1280, 31;
	add.s32 	%r1282, %r1280, %r1281;
	shr.s32 	%r1283, %r1282, 1;
	add.s32 	%r48, %r1283, %r1;
	and.b32  	%r49, %r11, 3;
	setp.lt.u32 	%p101, %r11, 4;
	mov.b32 	%r1435, 0;
	@%p101 bra 	$L__BB7_64;
	and.b32  	%r1435, %r11, 2147483644;
	add.s32 	%r51, %r47, %r46;
	mov.b32 	%r1434, 0;
$L__BB7_39:
	.pragma "nounroll";
	mad.lo.s32 	%r1285, %r1434, 80, %r51;
	shl.b32 	%r282, %r1285, 1;
	div.s32 	%r1286, %r282, %r6;
	shl.b32 	%r1287, %r1286, 2;
	add.s32 	%r1288, %r27, %r1287;
	ld.shared.f32 	%f441, [%r1288];
	shl.b32 	%r1289, %r1285, 2;
	add.s32 	%r283, %r16, %r1289;
	ld.shared.u32 	%r1290, [%r283];
	mov.b32 	{%rs265, %rs2}, %r1290;
	// begin inline asm
	{  cvt.rn.f16.f32 %rs264, %f441;}

	// end inline asm
	// begin inline asm
	{  cvt.f32.f16 %f442, %rs265;}

	// end inline asm
	// begin inline asm
	{  cvt.f32.f16 %f443, %rs264;}

	// end inline asm
	// begin inline asm
	{rcp.approx.ftz.f32 %f444, %f443;
}
	// end inline asm
	mul.f32 	%f446, %f442, %f444;
	// begin inline asm
	{  cvt.rn.f16.f32 %rs394, %f446;}

	// end inline asm
	// begin inline asm
	{abs.f16 %rs268,%rs394;
}
	// end inline asm
	mov.b16 	%rs272, 143;
	// begin inline asm
	{ .reg .pred __$temp3;
  setp.lt.f16  __$temp3, %rs268, %rs272;
  selp.u16 %rs270, 1, 0, __$temp3;}
	// end inline asm
	setp.eq.s16 	%p102, %rs270, 0;
	@%p102 bra 	$L__BB7_42;
	mov.f32 	%f447, 0f00000000;
	// begin inline asm
	{  cvt.rn.f16.f32 %rs273, %f447;}

	// end inline asm
	// begin inline asm
	{ .reg .pred __$temp3;
  setp.lt.f16  __$temp3, %rs273, %rs268;
  selp.u16 %rs274, 1, 0, __$temp3;}
	// end inline asm
	setp.eq.s16 	%p103, %rs274, 0;
	@%p103 bra 	$L__BB7_42;
	neg.f32 	%f449, %f443;
	fma.rn.f32 	%f450, %f449, %f446, %f442;
	fma.rn.f32 	%f448, %f444, %f450, %f446;
	// begin inline asm
	{  cvt.rn.f16.f32 %rs394, %f448;}

	// end inline asm
$L__BB7_42:
	// begin inline asm
	{  cvt.f32.f16 %f451, %rs2;}

	// end inline asm
	mul.f32 	%f452, %f451, %f444;
	// begin inline asm
	{  cvt.rn.f16.f32 %rs395, %f452;}

	// end inline asm
	// begin inline asm
	{abs.f16 %rs280,%rs395;
}
	// end inline asm
	mov.b16 	%rs284, 143;
	// begin inline asm
	{ .reg .pred __$temp3;
  setp.lt.f16  __$temp3, %rs280, %rs284;
  selp.u16 %rs282, 1, 0, __$temp3;}
	// end inline asm
	setp.eq.s16 	%p104, %rs282, 0;
	@%p104 bra 	$L__BB7_45;
	mov.f32 	%f453, 0f00000000;
	// begin inline asm
	{  cvt.rn.f16.f32 %rs285, %f453;}

	// end inline asm
	// begin inline asm
	{ .reg .pred __$temp3;
  setp.lt.f16  __$temp3, %rs285, %rs280;
  selp.u16 %rs286, 1, 0, __$temp3;}
	// end inline asm
	setp.eq.s16 	%p105, %rs286, 0;
	@%p105 bra 	$L__BB7_45;
	neg.f32 	%f455, %f443;
	fma.rn.f32 	%f456, %f455, %f452, %f451;
	fma.rn.f32 	%f454, %f444, %f456, %f452;
	// begin inline asm
	{  cvt.rn.f16.f32 %rs395, %f454;}

	// end inline asm
$L__BB7_45:
	shl.b32 	%r1291, %r1434, 6;
	add.s32 	%r1292, %r48, %r1291;
	mul.wide.s32 	%rd123, %r1292, 4;
	add.s64 	%rd8, %rd4, %rd123;
	mov.b32 	%r1293, {%rs394, %rs395};
	st.global.u32 	[%rd8], %r1293;
	add.s32 	%r1294, %r282, 160;
	div.s32 	%r1295, %r1294, %r6;
	shl.b32 	%r1296, %r1295, 2;
	add.s32 	%r1297, %r27, %r1296;
	ld.shared.f32 	%f457, [%r1297];
	ld.shared.u32 	%r1298, [%r283+320];
	mov.b32 	{%rs291, %rs11}, %r1298;
	// begin inline asm
	{  cvt.rn.f16.f32 %rs290, %f457;}

	// end inline asm
	// begin inline asm
	{  cvt.f32.f16 %f458, %rs291;}

	// end inline asm
	// begin inline asm
	{  cvt.f32.f16 %f459, %rs290;}

	// end inline asm
	// begin inline asm
	{rcp.approx.ftz.f32 %f460, %f459;
}
	// end inline asm
	mul.f32 	%f462, %f458, %f460;
	// begin inline asm
	{  cvt.rn.f16.f32 %rs396, %f462;}

	// end inline asm
	// begin inline asm
	{abs.f16 %rs294,%rs396;
}
	// end inline asm
	mov.b16 	%rs298, 143;
	// begin inline asm
	{ .reg .pred __$temp3;
  setp.lt.f16  __$temp3, %rs294, %rs298;
  selp.u16 %rs296, 1, 0, __$temp3;}
	// end inline asm
	setp.eq.s16 	%p106, %rs296, 0;
	@%p106 bra 	$L__BB7_48;
	mov.f32 	%f463, 0f00000000;
	// begin inline asm
	{  cvt.rn.f16.f32 %rs299, %f463;}

	// end inline asm
	// begin inline asm
	{ .reg .pred __$temp3;
  setp.lt.f16  __$temp3, %rs299, %rs294;
  selp.u16 %rs300, 1, 0, __$temp3;}
	// end inline asm
	setp.eq.s16 	%p107, %rs300, 0;
	@%p107 bra 	$L__BB7_48;
	neg.f32 	%f465, %f459;
	fma.rn.f32 	%f466, %f465, %f462, %f458;
	fma.rn.f32 	%f464, %f460, %f466, %f462;
	// begin inline asm
	{  cvt.rn.f16.f32 %rs396, %f464;}

	// end inline asm
$L__BB7_48:
	// begin inline asm
	{  cvt.f32.f16 %f467, %rs11;}

	// end inline asm
	mul.f32 	%f468, %f467, %f460;
	// begin inline asm
	{  cvt.rn.f16.f32 %rs397, %f468;}

	// end inline asm
	// begin inline asm
	{abs.f16 %rs306,%rs397;
}
	// end inline asm
	mov.b16 	%rs310, 143;
	// begin inline asm
	{ .reg .pred __$temp3;
  setp.lt.f16  __$temp3, %rs306, %rs310;
  selp.u16 %rs308, 1, 0, __$temp3;}
	// end inline asm
	setp.eq.s16 	%p108, %rs308, 0;
	@%p108 bra 	$L__BB7_51;
	mov.f32 	%f469, 0f00000000;
	// begin inline asm
	{  cvt.rn.f16.f32 %rs311, %f469;}

	// end inline asm
	// begin inline asm
	{ .reg .pred __$temp3;
  setp.lt.f16  __$temp3, %rs311, %rs306;
  selp.u16 %rs312, 1, 0, __$temp3;}
	// end inline asm
	setp.eq.s16 	%p109, %rs312, 0;
	@%p109 bra 	$L__BB7_51;
	neg.f32 	%f471, %f459;
	fma.rn.f32 	%f472, %f471, %f468, %f467;
	fma.rn.f32 	%f470, %f460, %f472, %f468;
	// begin inline asm
	{  cvt.rn.f16.f32 %rs397, %f470;}

	// end inline asm
$L__BB7_51:
	mov.b32 	%r1299, {%rs396, %rs397};
	st.global.u32 	[%rd8+256], %r1299;
	add.s32 	%r1300, %r282, 320;
	div.s32 	%r1301, %r1300, %r6;
	shl.b32 	%r1302, %r1301, 2;
	add.s32 	%r1303, %r27, %r1302;
	ld.shared.f32 	%f473, [%r1303];
	ld.shared.u32 	%r1304, [%r283+640];
	mov.b32 	{%rs317, %rs20}, %r1304;
	// begin inline asm
	{  cvt.rn.f16.f32 %rs316, %f473;}

	// end inline asm
	// begin inline asm
	{  cvt.f32.f16 %f474, %rs317;}

	// end inline asm
	// begin inline asm
	{  cvt.f32.f16 %f475, %rs316;}

	// end inline asm
	// begin inline asm
	{rcp.approx.ftz.f32 %f476, %f475;
}
	// end inline asm
	mul.f32 	%f478, %f474, %f476;
	// begin inline asm
	{  cvt.rn.f16.f32 %rs398, %f478;}

	// end inline asm
	// begin inline asm
	{abs.f16 %rs320,%rs398;
}
	// end inline asm
	mov.b16 	%rs324, 143;
	// begin inline asm
	{ .reg .pred __$temp3;
  setp.lt.f16  __$temp3, %rs320, %rs324;
  selp.u16 %rs322, 1, 0, __$temp3;}
	// end inline asm
	setp.eq.s16 	%p110, %rs322, 0;
	@%p110 bra 	$L__BB7_54;
	mov.f32 	%f479, 0f00000000;
	// begin inline asm
	{  cvt.rn.f16.f32 %rs325, %f479;}

	// end inline asm
	// begin inline asm
	{ .reg .pred __$temp3;
  setp.lt.f16  __$temp3, %rs325, %rs320;
  selp.u16 %rs326, 1, 0, __$temp3;}
	// end inline asm
	setp.eq.s16 	%p111, %rs326, 0;
	@%p111 bra 	$L__BB7_54;
	neg.f32 	%f481, %f475;
	fma.rn.f32 	%f482, %f481, %f478, %f474;
	fma.rn.f32 	%f480, %f476, %f482, %f478;
	// begin inline asm
	{  cvt.rn.f16.f32 %rs398, %f480;}

	// end inline asm
$L__BB7_54:
	// begin inline asm
	{  cvt.f32.f16 %f483, %rs20;}

	// end inline asm
	mul.f32 	%f484, %f483, %f476;
	// begin inline asm
	{  cvt.rn.f16.f32 %rs399, %f484;}

	// end inline asm
	// begin inline asm
	{abs.f16 %rs332,%rs399;
}
	// end inline asm
	mov.b16 	%rs336, 143;
	// begin inline asm
	{ .reg .pred __$temp3;
  setp.lt.f16  __$temp3, %rs332, %rs336;
  selp.u16 %rs334, 1, 0, __$temp3;}
	// end inline asm
	setp.eq.s16 	%p112, %rs334, 0;
	@%p112 bra 	$L__BB7_57;
	mov.f32 	%f485, 0f00000000;
	// begin inline asm
	{  cvt.rn.f16.f32 %rs337, %f485;}

	// end inline asm
	// begin inline asm
	{ .reg .pred __$temp3;
  setp.lt.f16  __$temp3, %rs337, %rs332;
  selp.u16 %rs338, 1, 0, __$temp3;}
	// end inline asm
	setp.eq.s16 	%p113, %rs338, 0;
	@%p113 bra 	$L__BB7_57;
	neg.f32 	%f487, %f475;
	fma.rn.f32 	%f488, %f487, %f484, %f483;
	fma.rn.f32 	%f486, %f476, %f488, %f484;
	// begin inline asm
	{  cvt.rn.f16.f32 %rs399, %f486;}

	// end inline asm
$L__BB7_57:
	mov.b32 	%r1305, {%rs398, %rs399};
	st.global.u32 	[%rd8+512], %r1305;
	add.s32 	%r1306, %r282, 480;
	div.s32 	%r1307, %r1306, %r6;
	shl.b32 	%r1308, %r1307, 2;
	add.s32 	%r1309, %r27, %r1308;
	ld.shared.f32 	%f489, [%r1309];
	ld.shared.u32 	%r1310, [%r283+960];
	mov.b32 	{%rs343, %rs29}, %r1310;
	// begin inline asm
	{  cvt.rn.f16.f32 %rs342, %f489;}

	// end inline asm
	// begin inline asm
	{  cvt.f32.f16 %f490, %rs343;}

	// end inline asm
	// begin inline asm
	{  cvt.f32.f16 %f491, %rs342;}

	// end inline asm
	// begin inline asm
	{rcp.approx.ftz.f32 %f492, %f491;
}
	// end inline asm
	mul.f32 	%f494, %f490, %f492;
	// begin inline asm
	{  cvt.rn.f16.f32 %rs400, %f494;}

	// end inline asm
	// begin inline asm
	{abs.f16 %rs346,%rs400;
}
	// end inline asm
	mov.b16 	%rs350, 143;
	// begin inline asm
	{ .reg .pred __$temp3;
  setp.lt.f16  __$temp3, %rs346, %rs350;
  selp.u16 %rs348, 1, 0, __$temp3;}
	// end inline asm
	setp.eq.s16 	%p114, %rs348, 0;
	@%p114 bra 	$L__BB7_60;
	mov.f32 	%f495, 0f00000000;
	// begin inline asm
	{  cvt.rn.f16.f32 %rs351, %f495;}

	// end inline asm
	// begin inline asm
	{ .reg .pred __$temp3;
  setp.lt.f16  __$temp3, %rs351, %rs346;
  selp.u16 %rs352, 1, 0, __$temp3;}
	// end inline asm
	setp.eq.s16 	%p115, %rs352, 0;
	@%p115 bra 	$L__BB7_60;
	neg.f32 	%f497, %f491;
	fma.rn.f32 	%f498, %f497, %f494, %f490;
	fma.rn.f32 	%f496, %f492, %f498, %f494;
	// begin inline asm
	{  cvt.rn.f16.f32 %rs400, %f496;}

	// end inline asm
$L__BB7_60:
	// begin inline asm
	{  cvt.f32.f16 %f499, %rs29;}

	// end inline asm
	mul.f32 	%f500, %f499, %f492;
	// begin inline asm
	{  cvt.rn.f16.f32 %rs401, %f500;}

	// end inline asm
	// begin inline asm
	{abs.f16 %rs358,%rs401;
}
	// end inline asm
	mov.b16 	%rs362, 143;
	// begin inline asm
	{ .reg .pred __$temp3;
  setp.lt.f16  __$temp3, %rs358, %rs362;
  selp.u16 %rs360, 1, 0, __$temp3;}
	// end inline asm
	setp.eq.s16 	%p116, %rs360, 0;
	@%p116 bra 	$L__BB7_63;
	mov.f32 	%f501, 0f00000000;
	// begin inline asm
	{  cvt.rn.f16.f32 %rs363, %f501;}

	// end inline asm
	// begin inline asm
	{ .reg .pred __$temp3;
  setp.lt.f16  __$temp3, %rs363, %rs358;
  selp.u16 %rs364, 1, 0, __$temp3;}
	// end inline asm
	setp.eq.s16 	%p117, %rs364, 0;
	@%p117 bra 	$L__BB7_63;
	neg.f32 	%f503, %f491;
	fma.rn.f32 	%f504, %f503, %f500, %f499;
	fma.rn.f32 	%f502, %f492, %f504, %f500;
	// begin inline asm
	{  cvt.rn.f16.f32 %rs401, %f502;}

	// end inline asm
$L__BB7_63:
	mov.b32 	%r1311, {%rs400, %rs401};
	st.global.u32 	[%rd8+768], %r1311;
	add.s32 	%r1434, %r1434, 4;
	setp.ne.s32 	%p118, %r1434, %r1435;
	@%p118 bra 	$L__BB7_39;
$L__BB7_64:
	setp.eq.s32 	%p119, %r49, 0;
	@%p119 bra 	$L__BB7_73;
	shl.b32 	%r1312, %r1435, 6;
	add.s32 	%r1439, %r48, %r1312;
	mul.lo.s32 	%r1313, %r298, %r8;
	shl.b32 	%r1314, %r1313, 1;
	shl.b32 	%r1315, %r299, 1;
	shl.b32 	%r1316, %r298, 1;
	add.s32 	%r1317, %r1315, %r1316;
	mad.lo.s32 	%r1318, %r1317, %r6, %r1314;
	mad.lo.s32 	%r1319, %r1435, 80, %r47;
	add.s32 	%r1320, %r1319, %r46;
	shl.b32 	%r1321, %r1320, 2;
	add.s32 	%r1322, %r1318, %r1321;
	mov.u32 	%r1323, shared_mem;
	add.s32 	%r1438, %r1323, %r1322;
	shl.b32 	%r1437, %r1320, 1;
	neg.s32 	%r1436, %r49;
$L__BB7_66:
	.pragma "nounroll";
	div.s32 	%r1324, %r1437, %r6;
	shl.b32 	%r1325, %r1324, 2;
	add.s32 	%r1326, %r27, %r1325;
	ld.shared.f32 	%f505, [%r1326];
	ld.shared.u32 	%r1327, [%r1438];
	mov.b32 	{%rs369, %rs38}, %r1327;
	// begin inline asm
	{  cvt.rn.f16.f32 %rs368, %f505;}

	// end inline asm
	// begin inline asm
	{  cvt.f32.f16 %f506, %rs369;}

	// end inline asm
	// begin inline asm
	{  cvt.f32.f16 %f507, %rs368;}

	// end inline asm
	// begin inline asm
	{rcp.approx.ftz.f32 %f508, %f507;
}
	// end inline asm
	mul.f32 	%f510, %f506, %f508;
	// begin inline asm
	{  cvt.rn.f16.f32 %rs402, %f510;}

	// end inline asm
	// begin inline asm
	{abs.f16 %rs372,%rs402;
}
	// end inline asm
	mov.b16 	%rs376, 143;
	// begin inline asm
	{ .reg .pred __$temp3;
  setp.lt.f16  __$temp3, %rs372, %rs376;
  selp.u16 %rs374, 1, 0, __$temp3;}
	// end inline asm
	setp.eq.s16 	%p120, %rs374, 0;
	@%p120 bra 	$L__BB7_69;
	mov.f32 	%f511, 0f00000000;
	// begin inline asm
	{  cvt.rn.f16.f32 %rs377, %f511;}

	// end inline asm
	// begin inline asm
	{ .reg .pred __$temp3;
  setp.lt.f16  __$temp3, %rs377, %rs372;
  selp.u16 %rs378, 1, 0, __$temp3;}
	// end inline asm
	setp.eq.s16 	%p121, %rs378, 0;
	@%p121 bra 	$L__BB7_69;
	neg.f32 	%f513, %f507;
	fma.rn.f32 	%f514, %f513, %f510, %f506;
	fma.rn.f32 	%f512, %f508, %f514, %f510;
	// begin inline asm
	{  cvt.rn.f16.f32 %rs402, %f512;}

	// end inline asm
$L__BB7_69:
	// begin inline asm
	{  cvt.f32.f16 %f515, %rs38;}

	// end inline asm
	mul.f32 	%f516, %f515, %f508;
	// begin inline asm
	{  cvt.rn.f16.f32 %rs403, %f516;}

	// end inline asm
	// begin inline asm
	{abs.f16 %rs384,%rs403;
}
	// end inline asm
	mov.b16 	%rs388, 143;
	// begin inline asm
	{ .reg .pred __$temp3;
  setp.lt.f16  __$temp3, %rs384, %rs388;
  selp.u16 %rs386, 1, 0, __$temp3;}
	// end inline asm
	setp.eq.s16 	%p122, %rs386, 0;
	@%p122 bra 	$L__BB7_72;
	mov.f32 	%f517, 0f00000000;
	// begin inline asm
	{  cvt.rn.f16.f32 %rs389, %f517;}

	// end inline asm
	// begin inline asm
	{ .reg .pred __$temp3;
  setp.lt.f16  __$temp3, %rs389, %rs384;
  selp.u16 %rs390, 1, 0, __$temp3;}
	// end inline asm
	setp.eq.s16 	%p123, %rs390, 0;
	@%p123 bra 	$L__BB7_72;
	neg.f32 	%f519, %f507;
	fma.rn.f32 	%f520, %f519, %f516, %f515;
	fma.rn.f32 	%f518, %f508, %f520, %f516;
	// begin inline asm
	{  cvt.rn.f16.f32 %rs403, %f518;}

	// end inline asm
$L__BB7_72:
	mul.wide.s32 	%rd124, %r1439, 4;
	add.s64 	%rd125, %rd4, %rd124;
	mov.b32 	%r1328, {%rs402, %rs403};
	st.global.u32 	[%rd125], %r1328;
	add.s32 	%r1439, %r1439, 64;
	add.s32 	%r1438, %r1438, 320;
	add.s32 	%r1437, %r1437, 160;
	add.s32 	%r1436, %r1436, 1;
	setp.ne.s32 	%p124, %r1436, 0;
	@%p124 bra 	$L__BB7_66;
$L__BB7_73:
	ret;
$L__BB7_74:
	mov.f32 	%f55, 0f00000000;
	// begin inline asm
	{  cvt.rn.f16.f32 %rs48, %f55;}

	// end inline asm
	mov.b32 	%r65, {%rs48, %rs48};
	mov.b32 	%r1341, 0;
$L__BB7_75:
	mul.lo.s32 	%r67, %r1341, %r6;
	mul.lo.s32 	%r68, %r1341, %r8;
	mov.b32 	%r1342, 0;
$L__BB7_76:
	setp.lt.u32 	%p26, %r301, 49;
	add.s32 	%r70, %r1342, %r29;
	mul.lo.s32 	%r71, %r70, %r6;
	mov.b32 	%r1357, 0;
	mov.u32 	%r1361, %r65;
	mov.u32 	%r1360, %r65;
	mov.u32 	%r1359, %r65;
	mov.u32 	%r1358, %r65;
	@%p26 bra 	$L__BB7_79;
	mov.b32 	%r1357, 0;
	mov.u32 	%r1361, %r65;
	mov.u32 	%r1360, %r65;
	mov.u32 	%r1359, %r65;
	mov.u32 	%r1358, %r65;
	mov.u32 	%r1348, %r1357;
$L__BB7_78:
	add.s32 	%r477, %r1357, %r67;
	shl.b32 	%r478, %r477, 1;
	mov.u32 	%r479, shared_mem;
	add.s32 	%r480, %r479, %r478;
	wmma.load.a.sync.aligned.row.m16n16k16.shared.f16 	{%r481, %r482, %r483, %r484, %r485, %r486, %r487, %r488}, [%r480], %r6;
	add.s32 	%r489, %r1357, %r71;
	shl.b32 	%r490, %r489, 1;
	add.s32 	%r491, %r14, %r490;
	wmma.load.b.sync.aligned.col.m16n16k16.shared.f16 	{%r492, %r493, %r494, %r495, %r496, %r497, %r498, %r499}, [%r491], %r6;
	wmma.mma.sync.aligned.row.col.m16n16k16.f16.f16 {%r500, %r501, %r502, %r503}, {%r481, %r482, %r483, %r484, %r485, %r486, %r487, %r488}, {%r492, %r493, %r494, %r495, %r496, %r497, %r498, %r499}, {%r1358, %r1359, %r1360, %r1361};
	add.s32 	%r504, %r480, 32;
	wmma.load.a.sync.aligned.row.m16n16k16.shared.f16 	{%r505, %r506, %r507, %r508, %r509, %r510, %r511, %r512}, [%r504], %r6;
	add.s32 	%r513, %r491, 32;
	wmma.load.b.sync.aligned.col.m16n16k16.shared.f16 	{%r514, %r515, %r516, %r517, %r518, %r519, %r520, %r521}, [%r513], %r6;
	wmma.mma.sync.aligned.row.col.m16n16k16.f16.f16 {%r522, %r523, %r524, %r525}, {%r505, %r506, %r507, %r508, %r509, %r510, %r511, %r512}, {%r514, %r515, %r516, %r517, %r518, %r519, %r520, %r521}, {%r500, %r501, %r502, %r503};
	add.s32 	%r526, %r480, 64;
	wmma.load.a.sync.aligned.row.m16n16k16.shared.f16 	{%r527, %r528, %r529, %r530, %r531, %r532, %r533, %r534}, [%r526], %r6;
	add.s32 	%r535, %r491, 64;
	wmma.load.b.sync.aligned.col.m16n16k16.shared.f16 	{%r536, %r537, %r538, %r539, %r540, %r541, %r542, %r543}, [%r535], %r6;
	wmma.mma.sync.aligned.row.col.m16n16k16.f16.f16 {%r544, %r545, %r546, %r547}, {%r527, %r528, %r529, %r530, %r531, %r532, %r533, %r534}, {%r536, %r537, %r538, %r539, %r540, %r541, %r542, %r543}, {%r522, %r523, %r524, %r525};
	add.s32 	%r548, %r480, 96;
	wmma.load.a.sync.aligned.row.m16n16k16.shared.f16 	{%r549, %r550, %r551, %r552, %r553, %r554, %r555, %r556}, [%r548], %r6;
	add.s32 	%r557, %r491, 96;
	wmma.load.b.sync.aligned.col.m16n16k16.shared.f16 	{%r558, %r559, %r560, %r561, %r562, %r563, %r564, %r565}, [%r557], %r6;
	wmma.mma.sync.aligned.row.col.m16n16k16.f16.f16 {%r1358, %r1359, %r1360, %r1361}, {%r549, %r550, %r551, %r552, %r553, %r554, %r555, %r556}, {%r558, %r559, %r560, %r561, %r562, %r563, %r564, %r565}, {%r544, %r545, %r546, %r547};
	add.s32 	%r1357, %r1357, 64;
	add.s32 	%r1348, %r1348, 4;
	setp.ne.s32 	%p27, %r1348, %r36;
	@%p27 bra 	$L__BB7_78;
$L__BB7_79:
	setp.eq.s32 	%p28, %r35, 0;
	@%p28 bra 	$L__BB7_83;
	setp.eq.s32 	%p29, %r35, 1;
	add.s32 	%r566, %r1357, %r67;
	shl.b32 	%r567, %r566, 1;
	mov.u32 	%r568, shared_mem;
	add.s32 	%r93, %r568, %r567;
	wmma.load.a.sync.aligned.row.m16n16k16.shared.f16 	{%r569, %r570, %r571, %r572, %r573, %r574, %r575, %r576}, [%r93], %r6;
	add.s32 	%r577, %r1357, %r71;
	shl.b32 	%r578, %r577, 1;
	add.s32 	%r94, %r14, %r578;
	wmma.load.b.sync.aligned.col.m16n16k16.shared.f16 	{%r579, %r580, %r581, %r582, %r583, %r584, %r585, %r586}, [%r94], %r6;
	wmma.mma.sync.aligned.row.col.m16n16k16.f16.f16 {%r1358, %r1359, %r1360, %r1361}, {%r569, %r570, %r571, %r572, %r573, %r574, %r575, %r576}, {%r579, %r580, %r581, %r582, %r583, %r584, %r585, %r586}, {%r1358, %r1359, %r1360, %r1361};
	@%p29 bra 	$L__BB7_83;
	setp.eq.s32 	%p30, %r35, 2;
	add.s32 	%r587, %r93, 32;
	wmma.load.a.sync.aligned.row.m16n16k16.shared.f16 	{%r588, %r589, %r590, %r591, %r592, %r593, %r594, %r595}, [%r587], %r6;
	add.s32 	%r596, %r94, 32;
	wmma.load.b.sync.aligned.col.m16n16k16.shared.f16 	{%r597, %r598, %r599, %r600, %r601, %r602, %r603, %r604}, [%r596], %r6;
	wmma.mma.sync.aligned.row.col.m16n16k16.f16.f16 {%r1358, %r1359, %r1360, %r1361}, {%r588, %r589, %r590, %r591, %r592, %r593, %r594, %r595}, {%r597, %r598, %r599, %r600, %r601, %r602, %r603, %r604}, {%r1358, %r1359, %r1360, %r1361};
	@%p30 bra 	$L__BB7_83;
	add.s32 	%r605, %r93, 64;
	wmma.load.a.sync.aligned.row.m16n16k16.shared.f16 	{%r606, %r607, %r608, %r609, %r610, %r611, %r612, %r613}, [%r605], %r6;
	add.s32 	%r614, %r94, 64;
	wmma.load.b.sync.aligned.col.m16n16k16.shared.f16 	{%r615, %r616, %r617, %r618, %r619, %r620, %r621, %r622}, [%r614], %r6;
	wmma.mma.sync.aligned.row.col.m16n16k16.f16.f16 {%r1358, %r1359, %r1360, %r1361}, {%r606, %r607, %r608, %r609, %r610, %r611, %r612, %r613}, {%r615, %r616, %r617, %r618, %r619, %r620, %r621, %r622}, {%r1358, %r1359, %r1360, %r1361};
$L__BB7_83:
	add.s32 	%r623, %r70, %r68;
	shl.b32 	%r624, %r623, 1;
	add.s32 	%r625, %r15, %r624;
	wmma.store.d.sync.aligned.row.m16n16k16.shared.f16 	[%r625], {%r1358, %r1359, %r1360, %r1361}, %r8;
	add.s32 	%r1342, %r1342, 32;
	setp.lt.s32 	%p31, %r1342, %r299;
	@%p31 bra 	$L__BB7_76;
	add.s32 	%r1341, %r1341, 16;
	setp.lt.s32 	%p32, %r1341, %r298;
	@%p32 bra 	$L__BB7_75;
$L__BB7_85:
	setp.lt.s32 	%p33, %r12, 1;
	bar.sync 	0;
	@%p33 bra 	$L__BB7_93;
	ld.param.u32 	%r1331, [_Z33block_attn_mask_2warp_n128_kernelP6__halfS0_S0_PKiS2_S2_S2_S0_S2_S2_iiifiiii_param_16];
	shr.u32 	%r627, %r1, 5;
	and.b32  	%r628, %r1, 31;
	mad.lo.s32 	%r129, %r627, 40, %r628;
	setp.lt.u32 	%p34, %r12, 4;
	mul.lo.s32 	%r629, %r55, %r299;
	mad.lo.s32 	%r630, %r629, %r1331, %r5;
	shr.u32 	%r631, %r630, 31;
	add.s32 	%r632, %r630, %r631;
	shr.s32 	%r633, %r632, 1;
	cvt.s64.s32 	%rd6, %r633;
	mov.b32 	%r1369, 0;
	@%p34 bra 	$L__BB7_89;
	mov.b32 	%r1368, 0;
$L__BB7_88:
	.pragma "nounroll";
	mad.lo.s32 	%r639, %r1368, 80, %r129;
	shl.b32 	%r640, %r1368, 6;
	add.s32 	%r641, %r640, %r1;
	cvt.u64.u32 	%rd73, %r641;
	add.s64 	%rd74, %rd73, %rd6;
	shl.b64 	%rd75, %rd74, 2;
	add.s64 	%rd69, %rd11, %rd75;
	shl.b32 	%r642, %r639, 2;
	add.s32 	%r635, %r14, %r642;
	// begin inline asm
	cp.async.ca.shared.global [%r635], [%rd69], 4, 4;
	// end inline asm
	add.s64 	%rd70, %rd69, 256;
	add.s32 	%r636, %r635, 320;
	// begin inline asm
	cp.async.ca.shared.global [%r636], [%rd70], 4, 4;
	// end inline asm
	add.s64 	%rd71, %rd69, 512;
	add.s32 	%r637, %r635, 640;
	// begin inline asm
	cp.async.ca.shared.global [%r637], [%rd71], 4, 4;
	// end inline asm
	add.s64 	%rd72, %rd69, 768;
	add.s32 	%r638, %r635, 960;
	// begin inline asm
	cp.async.ca.shared.global [%r638], [%rd72], 4, 4;
	// end inline asm
	add.s32 	%r1368, %r1368, 4;
	and.b32  	%r1369, %r12, 2147483644;
	setp.ne.s32 	%p35, %r1368, %r1369;
	@%p35 bra 	$L__BB7_88;
$L__BB7_89:
	and.b32  	%r134, %r12, 3;
	setp.eq.s32 	%p36, %r134, 0;
	@%p36 bra 	$L__BB7_93;
	setp.eq.s32 	%p37, %r134, 1;
	mad.lo.s32 	%r644, %r1369, 80, %r129;
	shl.b32 	%r645, %r1369, 6;
	add.s32 	%r135, %r645, %r1;
	cvt.u64.u32 	%rd77, %r135;
	add.s64 	%rd78, %rd77, %rd6;
	shl.b64 	%rd79, %rd78, 2;
	add.s64 	%rd76, %rd11, %rd79;
	shl.b32 	%r646, %r644, 2;
	add.s32 	%r643, %r14, %r646;
	// begin inline asm
	cp.async.ca.shared.global [%r643], [%rd76], 4, 4;
	// end inline asm
	@%p37 bra 	$L__BB7_93;
	setp.eq.s32 	%p38, %r134, 2;
	add.s32 	%r648, %r135, 64;
	cvt.u64.u32 	%rd81, %r648;
	add.s64 	%rd82, %rd81, %rd6;
	shl.b64 	%rd83, %rd82, 2;
	add.s64 	%rd80, %rd11, %rd83;
	add.s32 	%r647, %r643, 320;
	// begin inline asm
	cp.async.ca.shared.global [%r647], [%rd80], 4, 4;
	// end inline asm
	@%p38 bra 	$L__BB7_93;
	add.s32 	%r650, %r135, 128;
	cvt.u64.u32 	%rd85, %r650;
	add.s64 	%rd86, %rd85, %rd6;
	shl.b64 	%rd87, %rd86, 2;
	add.s64 	%rd84, %rd11, %rd87;
	add.s32 	%r649, %r643, 640;
	// begin inline asm
	cp.async.ca.shared.global [%r649], [%rd84], 4, 4;
	// end inline asm
$L__BB7_93:
	// begin inline asm
	cp.async.commit_group;
	// end inline asm
	setp.ge.s32 	%p39, %r1338, %r17;
	@%p39 bra 	$L__BB7_96;
	ld.param.u64 	%rd131, [_Z33block_attn_mask_2warp_n128_kernelP6__halfS0_S0_PKiS2_S2_S2_S0_S2_S2_iiifiiii_param_4];
	ld.param.u64 	%rd130, [_Z33block_attn_mask_2warp_n128_kernelP6__halfS0_S0_PKiS2_S2_S2_S0_S2_S2_iiifiiii_param_3];
	cvta.to.global.u64 	%rd88, %rd130;
	mov.u32 	%r651, %ctaid.x;
	mul.wide.u32 	%rd89, %r651, 4;
	add.s64 	%rd90, %rd88, %rd89;
	ld.global.u32 	%r652, [%rd90];
	add.s32 	%r653, %r652, %r1338;
	cvta.to.global.u64 	%rd91, %rd131;
	mul.wide.s32 	%rd92, %r653, 4;
	add.s64 	%rd93, %rd91, %rd92;
	ld.global.u32 	%r654, [%rd93];
	setp.ne.s32 	%p40, %r55, %r654;
	@%p40 bra 	$L__BB7_96;
	add.s32 	%r1338, %r1338, 1;
	bra.uni 	$L__BB7_113;
$L__BB7_96:
	setp.ge.s32 	%p41, %r1337, %r18;
	@%p41 bra 	$L__BB7_157;
	ld.param.u64 	%rd133, [_Z33block_attn_mask_2warp_n128_kernelP6__halfS0_S0_PKiS2_S2_S2_S0_S2_S2_iiifiiii_param_6];
	ld.param.u64 	%rd132, [_Z33block_attn_mask_2warp_n128_kernelP6__halfS0_S0_PKiS2_S2_S2_S0_S2_S2_iiifiiii_param_5];
	cvta.to.global.u64 	%rd94, %rd132;
	mov.u32 	%r655, %ctaid.x;
	mul.wide.u32 	%rd95, %r655, 4;
	add.s64 	%rd96, %rd94, %rd95;
	ld.global.u32 	%r656, [%rd96];
	add.s32 	%r138, %r656, %r1337;
	cvta.to.global.u64 	%rd97, %rd133;
	mul.wide.s32 	%rd98, %r138, 4;
	add.s64 	%rd99, %rd97, %rd98;
	ld.global.u32 	%r657, [%rd99];
	setp.ne.s32 	%p42, %r55, %r657;
	@%p42 bra 	$L__BB7_157;
	setp.lt.s32 	%p43, %r13, 1;
	@%p43 bra 	$L__BB7_112;
	setp.lt.u32 	%p44, %r13, 16;
	mul.lo.s32 	%r659, %r299, %r298;
	mul.lo.s32 	%r660, %r138, %r659;
	shr.u32 	%r661, %r660, 31;
	add.s32 	%r662, %r660, %r661;
	shr.s32 	%r663, %r662, 1;
	add.s32 	%r139, %r663, %r1;
	mov.b32 	%r1372, 0;
	@%p44 bra 	$L__BB7_102;
	mov.b32 	%r1370, 0;
$L__BB7_101:
	.pragma "nounroll";
	mad.lo.s32 	%r713, %r1370, 72, %r1;
	shl.b32 	%r714, %r1370, 6;
	shl.b32 	%r715, %r713, 2;
	add.s32 	%r716, %r15, %r715;
	ld.shared.u32 	%r666, [%r716];
	add.s32 	%r717, %r139, %r714;
	mul.wide.s32 	%rd100, %r717, 4;
	add.s64 	%rd101, %rd1, %rd100;
	ld.global.u32 	%r667, [%rd101];
	// begin inline asm
	{add.f16x2 %r665,%r666,%r667;
}
	// end inline asm
	st.shared.u32 	[%r716], %r665;
	ld.shared.u32 	%r669, [%r716+288];
	ld.global.u32 	%r670, [%rd101+256];
	// begin inline asm
	{add.f16x2 %r668,%r669,%r670;
}
	// end inline asm
	st.shared.u32 	[%r716+288], %r668;
	ld.shared.u32 	%r672, [%r716+576];
	ld.global.u32 	%r673, [%rd101+512];
	// begin inline asm
	{add.f16x2 %r671,%r672,%r673;
}
	// end inline asm
	st.shared.u32 	[%r716+576], %r671;
	ld.shared.u32 	%r675, [%r716+864];
	ld.global.u32 	%r676, [%rd101+768];
	// begin inline asm
	{add.f16x2 %r674,%r675,%r676;
}
	// end inline asm
	st.shared.u32 	[%r716+864], %r674;
	ld.shared.u32 	%r678, [%r716+1152];
	ld.global.u32 	%r679, [%rd101+1024];
	// begin inline asm
	{add.f16x2 %r677,%r678,%r679;
}
	// end inline asm
	st.shared.u32 	[%r716+1152], %r677;
	ld.shared.u32 	%r681, [%r716+1440];
	ld.global.u32 	%r682, [%rd101+1280];
	// begin inline asm
	{add.f16x2 %r680,%r681,%r682;
}
	// end inline asm
	st.shared.u32 	[%r716+1440], %r680;
	ld.shared.u32 	%r684, [%r716+1728];
	ld.global.u32 	%r685, [%rd101+1536];
	// begin inline asm
	{add.f16x2 %r683,%r684,%r685;
}
	// end inline asm
	st.shared.u32 	[%r716+1728], %r683;
	ld.shared.u32 	%r687, [%r716+2016];
	ld.global.u32 	%r688, [%rd101+1792];
	// begin inline asm
	{add.f16x2 %r686,%r687,%r688;
}
	// end inline asm
	st.shared.u32 	[%r716+2016], %r686;
	ld.shared.u32 	%r690, [%r716+2304];
	ld.global.u32 	%r691, [%rd101+2048];
	// begin inline asm
	{add.f16x2 %r689,%r690,%r691;
}
	// end inline asm
	st.shared.u32 	[%r716+2304], %r689;
	ld.shared.u32 	%r693, [%r716+2592];
	ld.global.u32 	%r694, [%rd101+2304];
	// begin inline asm
	{add.f16x2 %r692,%r693,%r694;
}
	// end inline asm
	st.shared.u32 	[%r716+2592], %r692;
	ld.shared.u32 	%r696, [%r716+2880];
	ld.global.u32 	%r697, [%rd101+2560];
	// begin inline asm
	{add.f16x2 %r695,%r696,%r697;
}
	// end inline asm
	st.shared.u32 	[%r716+2880], %r695;
	ld.shared.u32 	%r699, [%r716+3168];
	ld.global.u32 	%r700, [%rd101+2816];
	// begin inline asm
	{add.f16x2 %r698,%r699,%r700;
}
	// end inline asm
	st.shared.u32 	[%r716+3168], %r698;
	ld.shared.u32 	%r702, [%r716+3456];
	ld.global.u32 	%r703, [%rd101+3072];
	// begin inline asm
	{add.f16x2 %r701,%r702,%r703;
}
	// end inline asm
	st.shared.u32 	[%r716+3456], %r701;
	ld.shared.u32 	%r705, [%r716+3744];
	ld.global.u32 	%r706, [%rd101+3328];
	// begin inline asm
	{add.f16x2 %r704,%r705,%r706;
}
	// end inline asm
	st.shared.u32 	[%r716+3744], %r704;
	ld.shared.u32 	%r708, [%r716+4032];
	ld.global.u32 	%r709, [%rd101+3584];
	// begin inline asm
	{add.f16x2 %r707,%r708,%r709;
}
	// end inline asm
	st.shared.u32 	[%r716+4032], %r707;
	ld.shared.u32 	%r711, [%r716+4320];
	ld.global.u32 	%r712, [%rd101+3840];
	// begin inline asm
	{add.f16x2 %r710,%r711,%r712;
}
	// end inline asm
	st.shared.u32 	[%r716+4320], %r710;
	add.s32 	%r1370, %r1370, 16;
	and.b32  	%r1372, %r13, 2147483632;
	setp.ne.s32 	%p45, %r1370, %r1372;
	@%p45 bra 	$L__BB7_101;
$L__BB7_102:
	setp.eq.s32 	%p46, %r37, 0;
	@%p46 bra 	$L__BB7_112;
	and.b32  	%r718, %r13, 15;
	add.s32 	%r719, %r718, -1;
	setp.lt.u32 	%p47, %r719, 7;
	@%p47 bra 	$L__BB7_105;
	mad.lo.s32 	%r744, %r1372, 72, %r1;
	shl.b32 	%r745, %r1372, 6;
	shl.b32 	%r746, %r744, 2;
	add.s32 	%r747, %r15, %r746;
	ld.shared.u32 	%r721, [%r747];
	add.s32 	%r748, %r139, %r745;
	mul.wide.s32 	%rd102, %r748, 4;
	add.s64 	%rd103, %rd1, %rd102;
	ld.global.u32 	%r722, [%rd103];
	// begin inline asm
	{add.f16x2 %r720,%r721,%r722;
}
	// end inline asm
	st.shared.u32 	[%r747], %r720;
	ld.shared.u32 	%r724, [%r747+288];
	ld.global.u32 	%r725, [%rd103+256];
	// begin inline asm
	{add.f16x2 %r723,%r724,%r725;
}
	// end inline asm
	st.shared.u32 	[%r747+288], %r723;
	ld.shared.u32 	%r727, [%r747+576];
	ld.global.u32 	%r728, [%rd103+512];
	// begin inline asm
	{add.f16x2 %r726,%r727,%r728;
}
	// end inline asm
	st.shared.u32 	[%r747+576], %r726;
	ld.shared.u32 	%r730, [%r747+864];
	ld.global.u32 	%r731, [%rd103+768];
	// begin inline asm
	{add.f16x2 %r729,%r730,%r731;
}
	// end inline asm
	st.shared.u32 	[%r747+864], %r729;
	ld.shared.u32 	%r733, [%r747+1152];
	ld.global.u32 	%r734, [%rd103+1024];
	// begin inline asm
	{add.f16x2 %r732,%r733,%r734;
}
	// end inline asm
	st.shared.u32 	[%r747+1152], %r732;
	ld.shared.u32 	%r736, [%r747+1440];
	ld.global.u32 	%r737, [%rd103+1280];
	// begin inline asm
	{add.f16x2 %r735,%r736,%r737;
}
	// end inline asm
	st.shared.u32 	[%r747+1440], %r735;
	ld.shared.u32 	%r739, [%r747+1728];
	ld.global.u32 	%r740, [%rd103+1536];
	// begin inline asm
	{add.f16x2 %r738,%r739,%r740;
}
	// end inline asm
	st.shared.u32 	[%r747+1728], %r738;
	ld.shared.u32 	%r742, [%r747+2016];
	ld.global.u32 	%r743, [%rd103+1792];
	// begin inline asm
	{add.f16x2 %r741,%r742,%r743;
}
	// end inline asm
	st.shared.u32 	[%r747+2016], %r741;
	add.s32 	%r1372, %r1372, 8;
$L__BB7_105:
	setp.eq.s32 	%p48, %r38, 0;
	@%p48 bra 	$L__BB7_112;
	and.b32  	%r749, %r13, 7;
	add.s32 	%r750, %r749, -1;
	setp.lt.u32 	%p49, %r750, 3;
	@%p49 bra 	$L__BB7_108;
	mad.lo.s32 	%r763, %r1372, 72, %r1;
	shl.b32 	%r764, %r1372, 6;
	shl.b32 	%r765, %r763, 2;
	add.s32 	%r766, %r15, %r765;
	ld.shared.u32 	%r752, [%r766];
	add.s32 	%r767, %r139, %r764;
	mul.wide.s32 	%rd104, %r767, 4;
	add.s64 	%rd105, %rd1, %rd104;
	ld.global.u32 	%r753, [%rd105];
	// begin inline asm
	{add.f16x2 %r751,%r752,%r753;
}
	// end inline asm
	st.shared.u32 	[%r766], %r751;
	ld.shared.u32 	%r755, [%r766+288];
	ld.global.u32 	%r756, [%rd105+256];
	// begin inline asm
	{add.f16x2 %r754,%r755,%r756;
}
	// end inline asm
	st.shared.u32 	[%r766+288], %r754;
	ld.shared.u32 	%r758, [%r766+576];
	ld.global.u32 	%r759, [%rd105+512];
	// begin inline asm
	{add.f16x2 %r757,%r758,%r759;
}
	// end inline asm
	st.shared.u32 	[%r766+576], %r757;
	ld.shared.u32 	%r761, [%r766+864];
	ld.global.u32 	%r762, [%rd105+768];
	// begin inline asm
	{add.f16x2 %r760,%r761,%r762;
}
	// end inline asm
	st.shared.u32 	[%r766+864], %r760;
	add.s32 	%r1372, %r1372, 4;
$L__BB7_108:
	and.b32  	%r768, %r13, 3;
	setp.eq.s32 	%p50, %r768, 0;
	@%p50 bra 	$L__BB7_112;
	setp.eq.s32 	%p51, %r768, 1;
	mad.lo.s32 	%r773, %r1372, 72, %r1;
	shl.b32 	%r774, %r1372, 6;
	shl.b32 	%r775, %r773, 2;
	add.s32 	%r148, %r15, %r775;
	ld.shared.u32 	%r770, [%r148];
	add.s32 	%r776, %r139, %r774;
	mul.wide.s32 	%rd106, %r776, 4;
	add.s64 	%rd7, %rd1, %rd106;
	ld.global.u32 	%r771, [%rd7];
	// begin inline asm
	{add.f16x2 %r769,%r770,%r771;
}
	// end inline asm
	st.shared.u32 	[%r148], %r769;
	@%p51 bra 	$L__BB7_112;
	setp.eq.s32 	%p52, %r768, 2;
	ld.shared.u32 	%r778, [%r148+288];
	ld.global.u32 	%r779, [%rd7+256];
	// begin inline asm
	{add.f16x2 %r777,%r778,%r779;
}
	// end inline asm
	st.shared.u32 	[%r148+288], %r777;
	@%p52 bra 	$L__BB7_112;
	ld.shared.u32 	%r782, [%r148+576];
	ld.global.u32 	%r783, [%rd7+512];
	// begin inline asm
	{add.f16x2 %r781,%r782,%r783;
}
	// end inline asm
	st.shared.u32 	[%r148+576], %r781;
$L__BB7_112:
	bar.sync 	0;
	add.s32 	%r1337, %r1337, 1;
$L__BB7_113:
	div.s32 	%r152, %r1, %r28;
	mul.lo.s32 	%r784, %r152, %r28;
	sub.s32 	%r785, %r1, %r784;
	setp.ne.s32 	%p53, %r785, 0;
	@%p53 bra 	$L__BB7_138;
	setp.ne.s32 	%p54, %r1336, 0;
	shl.b32 	%r786, %r152, 2;
	add.s32 	%r153, %r26, %r786;
	shl.b32 	%r787, %r298, 2;
	add.s32 	%r154, %r153, %r787;
	add.s32 	%r155, %r154, %r787;
	add.s32 	%r156, %r27, %r786;
	@%p54 bra 	$L__BB7_116;
	mov.b32 	%r788, -8388608;
	st.shared.u32 	[%r153], %r788;
	mov.b32 	%r789, 0;
	st.shared.u32 	[%r154], %r789;
	st.shared.u32 	[%r155], %r788;
	st.shared.u32 	[%r156], %r789;
$L__BB7_116:
	setp.lt.s32 	%p55, %r299, 2;
	mul.lo.s32 	%r790, %r152, %r8;
	shl.b32 	%r791, %r790, 1;
	add.s32 	%r157, %r15, %r791;
	mov.f32 	%f535, 0f00000000;
	mov.f32 	%f534, 0fFF800000;
	@%p55 bra 	$L__BB7_125;
	setp.lt.u32 	%p56, %r30, 3;
	mov.f32 	%f534, 0fFF800000;
	mov.f32 	%f535, 0f00000000;
	mov.b32 	%r1378, 0;
	@%p56 bra 	$L__BB7_120;
	mov.f32 	%f534, 0fFF800000;
	mov.f32 	%f535, 0f00000000;
	mov.b32 	%r1376, 0;
$L__BB7_119:
	.pragma "nounroll";
	ld.param.f32 	%f521, [_Z33block_attn_mask_2warp_n128_kernelP6__halfS0_S0_PKiS2_S2_S2_S0_S2_S2_iiifiiii_param_13];
	shl.b32 	%r794, %r1376, 2;
	add.s32 	%r795, %r157, %r794;
	ld.shared.u32 	%r796, [%r795];
	mov.b32 	{%rs49, %rs50}, %r796;
	// begin inline asm
	{  cvt.f32.f16 %f63, %rs49;}

	// end inline asm
	mul.f32 	%f71, %f521, %f63;
	shl.b32 	%r797, %r1376, 1;
	mul.wide.u32 	%rd107, %r797, 4;
	add.s64 	%rd108, %rd2, %rd107;
	// begin inline asm
	{  cvt.f32.f16 %f64, %rs50;}

	// end inline asm
	mul.f32 	%f72, %f521, %f64;
	max.f32 	%f73, %f534, %f71;
	sub.f32 	%f74, %f534, %f73;
	mul.f32 	%f75, %f74, 0f3FB8AA3B;
	ex2.approx.f32 	%f76, %f75;
	sub.f32 	%f77, %f71, %f73;
	mul.f32 	%f78, %f77, 0f3FB8AA3B;
	ex2.approx.f32 	%f79, %f78;
	fma.rn.f32 	%f80, %f535, %f76, %f79;
	max.f32 	%f81, %f73, %f72;
	sub.f32 	%f82, %f73, %f81;
	mul.f32 	%f83, %f82, 0f3FB8AA3B;
	ex2.approx.f32 	%f84, %f83;
	sub.f32 	%f85, %f72, %f81;
	mul.f32 	%f86, %f85, 0f3FB8AA3B;
	ex2.approx.f32 	%f87, %f86;
	fma.rn.f32 	%f88, %f80, %f84, %f87;
	ld.shared.u32 	%r798, [%r795+4];
	mov.b32 	{%rs51, %rs52}, %r798;
	// begin inline asm
	{  cvt.f32.f16 %f65, %rs51;}

	// end inline asm
	mul.f32 	%f89, %f521, %f65;
	// begin inline asm
	{  cvt.f32.f16 %f66, %rs52;}

	// end inline asm
	mul.f32 	%f90, %f521, %f66;
	st.local.v4.f32 	[%rd108], {%f71, %f72, %f89, %f90};
	max.f32 	%f91, %f81, %f89;
	sub.f32 	%f92, %f81, %f91;
	mul.f32 	%f93, %f92, 0f3FB8AA3B;
	ex2.approx.f32 	%f94, %f93;
	sub.f32 	%f95, %f89, %f91;
	mul.f32 	%f96, %f95, 0f3FB8AA3B;
	ex2.approx.f32 	%f97, %f96;
	fma.rn.f32 	%f98, %f88, %f94, %f97;
	max.f32 	%f99, %f91, %f90;
	sub.f32 	%f100, %f91, %f99;
	mul.f32 	%f101, %f100, 0f3FB8AA3B;
	ex2.approx.f32 	%f102, %f101;
	sub.f32 	%f103, %f90, %f99;
	mul.f32 	%f104, %f103, 0f3FB8AA3B;
	ex2.approx.f32 	%f105, %f104;
	fma.rn.f32 	%f106, %f98, %f102, %f105;
	ld.shared.u32 	%r799, [%r795+8];
	mov.b32 	{%rs53, %rs54}, %r799;
	// begin inline asm
	{  cvt.f32.f16 %f67, %rs53;}

	// end inline asm
	mul.f32 	%f107, %f521, %f67;
	// begin inline asm
	{  cvt.f32.f16 %f68, %rs54;}

	// end inline asm
	mul.f32 	%f108, %f521, %f68;
	max.f32 	%f109, %f99, %f107;
	sub.f32 	%f110, %f99, %f109;
	mul.f32 	%f111, %f110, 0f3FB8AA3B;
	ex2.approx.f32 	%f112, %f111;
	sub.f32 	%f113, %f107, %f109;
	mul.f32 	%f114, %f113, 0f3FB8AA3B;
	ex2.approx.f32 	%f115, %f114;
	fma.rn.f32 	%f116, %f106, %f112, %f115;
	max.f32 	%f117, %f109, %f108;
	sub.f32 	%f118, %f109, %f117;
	mul.f32 	%f119, %f118, 0f3FB8AA3B;
	ex2.approx.f32 	%f120, %f119;
	sub.f32 	%f121, %f108, %f117;
	mul.f32 	%f122, %f121, 0f3FB8AA3B;
	ex2.approx.f32 	%f123, %f122;
	fma.rn.f32 	%f124, %f116, %f120, %f123;
	ld.shared.u32 	%r800, [%r795+12];
	mov.b32 	{%rs55, %rs56}, %r800;
	// begin inline asm
	{  cvt.f32.f16 %f69, %rs55;}

	// end inline asm
	mul.f32 	%f125, %f521, %f69;
	// begin inline asm
	{  cvt.f32.f16 %f70, %rs56;}

	// end inline asm
	mul.f32 	%f126, %f521, %f70;
	st.local.v4.f32 	[%rd108+16], {%f107, %f108, %f125, %f126};
	max.f32 	%f127, %f117, %f125;
	sub.f32 	%f128, %f117, %f127;
	mul.f32 	%f129, %f128, 0f3FB8AA3B;
	ex2.approx.f32 	%f130, %f129;
	sub.f32 	%f131, %f125, %f127;
	mul.f32 	%f132, %f131, 0f3FB8AA3B;
	ex2.approx.f32 	%f133, %f132;
	fma.rn.f32 	%f134, %f124, %f130, %f133;
	max.f32 	%f534, %f127, %f126;
	sub.f32 	%f135, %f127, %f534;
	mul.f32 	%f136, %f135, 0f3FB8AA3B;
	ex2.approx.f32 	%f137, %f136;
	sub.f32 	%f138, %f126, %f534;
	mul.f32 	%f139, %f138, 0f3FB8AA3B;
	ex2.approx.f32 	%f140, %f139;
	fma.rn.f32 	%f535, %f134, %f137, %f140;
	add.s32 	%r1376, %r1376, 4;
	setp.ne.s32 	%p57, %r1376, %r39;
	mov.u32 	%r1378, %r39;
	@%p57 bra 	$L__BB7_119;
$L__BB7_120:
	setp.eq.s32 	%p58, %r31, 0;
	@%p58 bra 	$L__BB7_125;
	setp.eq.s32 	%p59, %r31, 1;
	@%p59 bra 	$L__BB7_123;
	ld.param.f32 	%f522, [_Z33block_attn_mask_2warp_n128_kernelP6__halfS0_S0_PKiS2_S2_S2_S0_S2_S2_iiifiiii_param_13];
	shl.b32 	%r801, %r1378, 2;
	add.s32 	%r802, %r157, %r801;
	ld.shared.u32 	%r803, [%r802];
	mov.b32 	{%rs57, %rs58}, %r803;
	// begin inline asm
	{  cvt.f32.f16 %f142, %rs57;}

	// end inline asm
	mul.f32 	%f146, %f522, %f142;
	shl.b32 	%r804, %r1378, 1;
	mul.wide.u32 	%rd109, %r804, 4;
	add.s64 	%rd110, %rd2, %rd109;
	// begin inline asm
	{  cvt.f32.f16 %f143, %rs58;}

	// end inline asm
	mul.f32 	%f147, %f522, %f143;
	st.local.v2.f32 	[%rd110], {%f146, %f147};
	max.f32 	%f148, %f534, %f146;
	sub.f32 	%f149, %f534, %f148;
	mul.f32 	%f150, %f149, 0f3FB8AA3B;
	ex2.approx.f32 	%f151, %f150;
	sub.f32 	%f152, %f146, %f148;
	mul.f32 	%f153, %f152, 0f3FB8AA3B;
	ex2.approx.f32 	%f154, %f153;
	fma.rn.f32 	%f155, %f535, %f151, %f154;
	max.f32 	%f156, %f148, %f147;
	sub.f32 	%f157, %f148, %f156;
	mul.f32 	%f158, %f157, 0f3FB8AA3B;
	ex2.approx.f32 	%f159, %f158;
	sub.f32 	%f160, %f147, %f156;
	mul.f32 	%f161, %f160, 0f3FB8AA3B;
	ex2.approx.f32 	%f162, %f161;
	fma.rn.f32 	%f163, %f155, %f159, %f162;
	ld.shared.u32 	%r805, [%r802+4];
	mov.b32 	{%rs59, %rs60}, %r805;
	// begin inline asm
	{  cvt.f32.f16 %f144, %rs59;}

	// end inline asm
	mul.f32 	%f164, %f522, %f144;
	// begin inline asm
	{  cvt.f32.f16 %f145, %rs60;}

	// end inline asm
	mul.f32 	%f165, %f522, %f145;
	st.local.v2.f32 	[%rd110+8], {%f164, %f165};
	max.f32 	%f166, %f156, %f164;
	sub.f32 	%f167, %f156, %f166;
	mul.f32 	%f168, %f167, 0f3FB8AA3B;
	ex2.approx.f32 	%f169, %f168;
	sub.f32 	%f170, %f164, %f166;
	mul.f32 	%f171, %f170, 0f3FB8AA3B;
	ex2.approx.f32 	%f172, %f171;
	fma.rn.f32 	%f173, %f163, %f169, %f172;
	max.f32 	%f534, %f166, %f165;
	sub.f32 	%f174, %f166, %f534;
	mul.f32 	%f175, %f174, 0f3FB8AA3B;
	ex2.approx.f32 	%f176, %f175;
	sub.f32 	%f177, %f165, %f534;
	mul.f32 	%f178, %f177, 0f3FB8AA3B;
	ex2.approx.f32 	%f179, %f178;
	fma.rn.f32 	%f535, %f173, %f176, %f179;
	add.s32 	%r1378, %r1378, 2;
$L__BB7_123:
	setp.eq.s32 	%p60, %r40, 0;
	@%p60 bra 	$L__BB7_125;
	ld.param.f32 	%f523, [_Z33block_attn_mask_2warp_n128_kernelP6__halfS0_S0_PKiS2_S2_S2_S0_S2_S2_iiifiiii_param_13];
	shl.b32 	%r806, %r1378, 2;
	add.s32 	%r807, %r157, %r806;
	ld.shared.u32 	%r808, [%r807];
	mov.b32 	{%rs61, %rs62}, %r808;
	// begin inline asm
	{  cvt.f32.f16 %f180, %rs61;}

	// end inline asm
	mul.f32 	%f182, %f523, %f180;
	shl.b32 	%r809, %r1378, 1;
	mul.wide.u32 	%rd111, %r809, 4;
	add.s64 	%rd112, %rd2, %rd111;
	// begin inline asm
	{  cvt.f32.f16 %f181, %rs62;}

	// end inline asm
	mul.f32 	%f183, %f523, %f181;
	st.local.v2.f32 	[%rd112], {%f182, %f183};
	max.f32 	%f184, %f534, %f182;
	sub.f32 	%f185, %f534, %f184;
	mul.f32 	%f186, %f185, 0f3FB8AA3B;
	ex2.approx.f32 	%f187, %f186;
	sub.f32 	%f188, %f182, %f184;
	mul.f32 	%f189, %f188, 0f3FB8AA3B;
	ex2.approx.f32 	%f190, %f189;
	fma.rn.f32 	%f191, %f535, %f187, %f190;
	max.f32 	%f534, %f184, %f183;
	sub.f32 	%f192, %f184, %f534;
	mul.f32 	%f193, %f192, 0f3FB8AA3B;
	ex2.approx.f32 	%f194, %f193;
	sub.f32 	%f195, %f183, %f534;
	mul.f32 	%f196, %f195, 0f3FB8AA3B;
	ex2.approx.f32 	%f197, %f196;
	fma.rn.f32 	%f535, %f191, %f194, %f197;
$L__BB7_125:
	setp.lt.s32 	%p61, %r299, 2;
	ld.shared.f32 	%f198, [%r155];
	max.f32 	%f19, %f198, %f534;
	@%p61 bra 	$L__BB7_137;
	setp.lt.u32 	%p62, %r30, 7;
	mov.b32 	%r1381, 0;
	@%p62 bra 	$L__BB7_129;
	mov.b32 	%r1379, 0;
$L__BB7_128:
	.pragma "nounroll";
	shl.b32 	%r820, %r1379, 1;
	mul.wide.u32 	%rd113, %r820, 4;
	add.s64 	%rd114, %rd2, %rd113;
	ld.local.v4.f32 	{%f215, %f216, %f217, %f218}, [%rd114];
	sub.f32 	%f219, %f215, %f19;
	mul.f32 	%f220, %f219, 0f3FB8AA3B;
	ex2.approx.f32 	%f199, %f220;
	sub.f32 	%f221, %f216, %f19;
	mul.f32 	%f222, %f221, 0f3FB8AA3B;
	ex2.approx.f32 	%f200, %f222;
	// begin inline asm
	{ cvt.rn.f16x2.f32 %r812, %f200, %f199; }

	// end inline asm
	shl.b32 	%r821, %r1379, 2;
	add.s32 	%r822, %r157, %r821;
	st.shared.u32 	[%r822], %r812;
	sub.f32 	%f223, %f217, %f19;
	mul.f32 	%f224, %f223, 0f3FB8AA3B;
	ex2.approx.f32 	%f201, %f224;
	sub.f32 	%f225, %f218, %f19;
	mul.f32 	%f226, %f225, 0f3FB8AA3B;
	ex2.approx.f32 	%f202, %f226;
	// begin inline asm
	{ cvt.rn.f16x2.f32 %r813, %f202, %f201; }

	// end inline asm
	st.shared.u32 	[%r822+4], %r813;
	ld.local.v4.f32 	{%f227, %f228, %f229, %f230}, [%rd114+16];
	sub.f32 	%f231, %f227, %f19;
	mul.f32 	%f232, %f231, 0f3FB8AA3B;
	ex2.approx.f32 	%f203, %f232;
	sub.f32 	%f233, %f228, %f19;
	mul.f32 	%f234, %f233, 0f3FB8AA3B;
	ex2.approx.f32 	%f204, %f234;
	// begin inline asm
	{ cvt.rn.f16x2.f32 %r814, %f204, %f203; }

	// end inline asm
	st.shared.u32 	[%r822+8], %r814;
	sub.f32 	%f235, %f229, %f19;
	mul.f32 	%f236, %f235, 0f3FB8AA3B;
	ex2.approx.f32 	%f205, %f236;
	sub.f32 	%f237, %f230, %f19;
	mul.f32 	%f238, %f237, 0f3FB8AA3B;
	ex2.approx.f32 	%f206, %f238;
	// begin inline asm
	{ cvt.rn.f16x2.f32 %r815, %f206, %f205; }

	// end inline asm
	st.shared.u32 	[%r822+12], %r815;
	ld.local.v4.f32 	{%f239, %f240, %f241, %f242}, [%rd114+32];
	sub.f32 	%f243, %f239, %f19;
	mul.f32 	%f244, %f243, 0f3FB8AA3B;
	ex2.approx.f32 	%f207, %f244;
	sub.f32 	%f245, %f240, %f19;
	mul.f32 	%f246, %f245, 0f3FB8AA3B;
	ex2.approx.f32 	%f208, %f246;
	// begin inline asm
	{ cvt.rn.f16x2.f32 %r816, %f208, %f207; }

	// end inline asm
	st.shared.u32 	[%r822+16], %r816;
	sub.f32 	%f247, %f241, %f19;
	mul.f32 	%f248, %f247, 0f3FB8AA3B;
	ex2.approx.f32 	%f209, %f248;
	sub.f32 	%f249, %f242, %f19;
	mul.f32 	%f250, %f249, 0f3FB8AA3B;
	ex2.approx.f32 	%f210, %f250;
	// begin inline asm
	{ cvt.rn.f16x2.f32 %r817, %f210, %f209; }

	// end inline asm
	st.shared.u32 	[%r822+20], %r817;
	ld.local.v4.f32 	{%f251, %f252, %f253, %f254}, [%rd114+48];
	sub.f32 	%f255, %f251, %f19;
	mul.f32 	%f256, %f255, 0f3FB8AA3B;
	ex2.approx.f32 	%f211, %f256;
	sub.f32 	%f257, %f252, %f19;
	mul.f32 	%f258, %f257, 0f3FB8AA3B;
	ex2.approx.f32 	%f212, %f258;
	// begin inline asm
	{ cvt.rn.f16x2.f32 %r818, %f212, %f211; }

	// end inline asm
	st.shared.u32 	[%r822+24], %r818;
	sub.f32 	%f259, %f253, %f19;
	mul.f32 	%f260, %f259, 0f3FB8AA3B;
	ex2.approx.f32 	%f213, %f260;
	sub.f32 	%f261, %f254, %f19;
	mul.f32 	%f262, %f261, 0f3FB8AA3B;
	ex2.approx.f32 	%f214, %f262;
	// begin inline asm
	{ cvt.rn.f16x2.f32 %r819, %f214, %f213; }

	// end inline asm
	st.shared.u32 	[%r822+28], %r819;
	add.s32 	%r1379, %r1379, 8;
	setp.ne.s32 	%p63, %r1379, %r41;
	mov.u32 	%r1381, %r41;
	@%p63 bra 	$L__BB7_128;
$L__BB7_129:
	setp.eq.s32 	%p64, %r32, 0;
	@%p64 bra 	$L__BB7_137;
	add.s32 	%r823, %r32, -1;
	setp.lt.u32 	%p65, %r823, 3;
	@%p65 bra 	$L__BB7_132;
	shl.b32 	%r828, %r1381, 1;
	mul.wide.u32 	%rd115, %r828, 4;
	add.s64 	%rd116, %rd2, %rd115;
	ld.local.v2.f32 	{%f271, %f272}, [%rd116];
	sub.f32 	%f273, %f271, %f19;
	mul.f32 	%f274, %f273, 0f3FB8AA3B;
	ex2.approx.f32 	%f263, %f274;
	sub.f32 	%f275, %f272, %f19;
	mul.f32 	%f276, %f275, 0f3FB8AA3B;
	ex2.approx.f32 	%f264, %f276;
	// begin inline asm
	{ cvt.rn.f16x2.f32 %r824, %f264, %f263; }

	// end inline asm
	shl.b32 	%r829, %r1381, 2;
	add.s32 	%r830, %r157, %r829;
	st.shared.u32 	[%r830], %r824;
	ld.local.v2.f32 	{%f277, %f278}, [%rd116+8];
	sub.f32 	%f279, %f277, %f19;
	mul.f32 	%f280, %f279, 0f3FB8AA3B;
	ex2.approx.f32 	%f265, %f280;
	sub.f32 	%f281, %f278, %f19;
	mul.f32 	%f282, %f281, 0f3FB8AA3B;
	ex2.approx.f32 	%f266, %f282;
	// begin inline asm
	{ cvt.rn.f16x2.f32 %r825, %f266, %f265; }

	// end inline asm
	st.shared.u32 	[%r830+4], %r825;
	ld.local.v2.f32 	{%f283, %f284}, [%rd116+16];
	sub.f32 	%f285, %f283, %f19;
	mul.f32 	%f286, %f285, 0f3FB8AA3B;
	ex2.approx.f32 	%f267, %f286;
	sub.f32 	%f287, %f284, %f19;
	mul.f32 	%f288, %f287, 0f3FB8AA3B;
	ex2.approx.f32 	%f268, %f288;
	// begin inline asm
	{ cvt.rn.f16x2.f32 %r826, %f268, %f267; }

	// end inline asm
	st.shared.u32 	[%r830+8], %r826;
	ld.local.v2.f32 	{%f289, %f290}, [%rd116+24];
	sub.f32 	%f291, %f289, %f19;
	mul.f32 	%f292, %f291, 0f3FB8AA3B;
	ex2.approx.f32 	%f269, %f292;
	sub.f32 	%f293, %f290, %f19;
	mul.f32 	%f294, %f293, 0f3FB8AA3B;
	ex2.approx.f32 	%f270, %f294;
	// begin inline asm
	{ cvt.rn.f16x2.f32 %r827, %f270, %f269; }

	// end inline asm
	st.shared.u32 	[%r830+12], %r827;
	add.s32 	%r1381, %r1381, 4;
$L__BB7_132:
	setp.eq.s32 	%p66, %r31, 0;
	@%p66 bra 	$L__BB7_137;
	setp.eq.s32 	%p67, %r31, 1;
	@%p67 bra 	$L__BB7_135;
	shl.b32 	%r833, %r1381, 1;
	mul.wide.u32 	%rd117, %r833, 4;
	add.s64 	%rd118, %rd2, %rd117;
	ld.local.v2.f32 	{%f299, %f300}, [%rd118];
	sub.f32 	%f301, %f299, %f19;
	mul.f32 	%f302, %f301, 0f3FB8AA3B;
	ex2.approx.f32 	%f295, %f302;
	sub.f32 	%f303, %f300, %f19;
	mul.f32 	%f304, %f303, 0f3FB8AA3B;
	ex2.approx.f32 	%f296, %f304;
	// begin inline asm
	{ cvt.rn.f16x2.f32 %r831, %f296, %f295; }

	// end inline asm
	shl.b32 	%r834, %r1381, 2;
	add.s32 	%r835, %r157, %r834;
	st.shared.u32 	[%r835], %r831;
	add.s32 	%r836, %r833, 2;
	mul.wide.u32 	%rd119, %r836, 4;
	add.s64 	%rd120, %rd2, %rd119;
	ld.local.v2.f32 	{%f305, %f306}, [%rd120];
	sub.f32 	%f307, %f305, %f19;
	mul.f32 	%f308, %f307, 0f3FB8AA3B;
	ex2.approx.f32 	%f297, %f308;
	sub.f32 	%f309, %f306, %f19;
	mul.f32 	%f310, %f309, 0f3FB8AA3B;
	ex2.approx.f32 	%f298, %f310;
	// begin inline asm
	{ cvt.rn.f16x2.f32 %r832, %f298, %f297; }

	// end inline asm
	st.shared.u32 	[%r835+4], %r832;
	add.s32 	%r1381, %r1381, 2;
$L__BB7_135:
	setp.eq.s32 	%p68, %r40, 0;
	@%p68 bra 	$L__BB7_137;
	shl.b32 	%r838, %r1381, 1;
	mul.wide.u32 	%rd121, %r838, 4;
	add.s64 	%rd122, %rd2, %rd121;
	ld.local.v2.f32 	{%f313, %f314}, [%rd122];
	sub.f32 	%f315, %f313, %f19;
	mul.f32 	%f316, %f315, 0f3FB8AA3B;
	ex2.approx.f32 	%f311, %f316;
	sub.f32 	%f317, %f314, %f19;
	mul.f32 	%f318, %f317, 0f3FB8AA3B;
	ex2.approx.f32 	%f312, %f318;
	// begin inline asm
	{ cvt.rn.f16x2.f32 %r837, %f312, %f311; }

	// end inline asm
	shl.b32 	%r839, %r1381, 2;
	add.s32 	%r840, %r157, %r839;
	st.shared.u32 	[%r840], %r837;
$L__BB7_137:
	ld.shared.f32 	%f319, [%r156];
	ld.shared.f32 	%f320, [%r155];
	sub.f32 	%f321, %f320, %f19;
	mul.f32 	%f322, %f321, 0f3FB8AA3B;
	ex2.approx.f32 	%f323, %f322;
	sub.f32 	%f324, %f534, %f19;
	mul.f32 	%f325, %f324, 0f3FB8AA3B;
	ex2.approx.f32 	%f326, %f325;
	mul.f32 	%f327, %f535, %f326;
	fma.rn.f32 	%f328, %f319, %f323, %f327;
	st.shared.f32 	[%r153], %f320;
	ld.shared.f32 	%f329, [%r156];
	st.shared.f32 	[%r154], %f329;
	st.shared.f32 	[%r155], %f19;
	st.shared.f32 	[%r156], %f328;
$L__BB7_138:
	setp.lt.s32 	%p69, %r298, 1;
	// begin inline asm
	cp.async.wait_group 0;
	// end inline asm
	bar.sync 	0;
	@%p69 bra 	$L__BB7_156;
	setp.lt.s32 	%p70, %r301, 1;
	@%p70 bra 	$L__BB7_156;
	mov.f32 	%f330, 0f00000000;
	// begin inline asm
	{  cvt.rn.f16.f32 %rs63, %f330;}

	// end inline asm
	mov.b32 	%r170, {%rs63, %rs63};
	mov.b32 	%r1383, 0;
$L__BB7_141:
	setp.eq.s32 	%p71, %r1336, 0;
	mul.lo.s32 	%r172, %r1383, %r8;
	mul.lo.s32 	%r173, %r1383, %r6;
	@%p71 bra 	$L__BB7_158;
	shr.u32 	%r842, %r1, 2;
	add.s32 	%r843, %r1383, %r842;
	shl.b32 	%r844, %r843, 2;
	add.s32 	%r179, %r26, %r844;
	shl.b32 	%r845, %r298, 2;
	add.s32 	%r846, %r26, %r845;
	add.s32 	%r847, %r846, %r845;
	add.s32 	%r180, %r847, %r844;
	setp.lt.s32 	%p72, %r299, 1;
	@%p72 bra 	$L__BB7_179;
	mov.b32 	%r1392, 0;
$L__BB7_144:
	setp.lt.u32 	%p76, %r299, 49;
	add.s32 	%r195, %r1392, %r29;
	mov.b32 	%r1407, 0;
	mov.u32 	%r1411, %r170;
	mov.u32 	%r1410, %r170;
	mov.u32 	%r1409, %r170;
	mov.u32 	%r1408, %r170;
	@%p76 bra 	$L__BB7_147;
	mov.b32 	%r1407, 0;
	mov.u32 	%r1411, %r170;
	mov.u32 	%r1410, %r170;
	mov.u32 	%r1409, %r170;
	mov.u32 	%r1408, %r170;
	mov.u32 	%r1398, %r1407;
$L__BB7_146:
	add.s32 	%r901, %r1407, %r172;
	shl.b32 	%r902, %r901, 1;
	add.s32 	%r903, %r15, %r902;
	wmma.load.a.sync.aligned.row.m16n16k16.shared.f16 	{%r904, %r905, %r906, %r907, %r908, %r909, %r910, %r911}, [%r903], %r8;
	mad.lo.s32 	%r912, %r1407, %r6, %r195;
	shl.b32 	%r913, %r912, 1;
	add.s32 	%r914, %r14, %r913;
	wmma.load.b.sync.aligned.row.m16n16k16.shared.f16 	{%r915, %r916, %r917, %r918, %r919, %r920, %r921, %r922}, [%r914], %r6;
	wmma.mma.sync.aligned.row.row.m16n16k16.f16.f16 {%r923, %r924, %r925, %r926}, {%r904, %r905, %r906, %r907, %r908, %r909, %r910, %r911}, {%r915, %r916, %r917, %r918, %r919, %r920, %r921, %r922}, {%r1408, %r1409, %r1410, %r1411};
	add.s32 	%r927, %r903, 32;
	wmma.load.a.sync.aligned.row.m16n16k16.shared.f16 	{%r928, %r929, %r930, %r931, %r932, %r933, %r934, %r935}, [%r927], %r8;
	shl.b32 	%r936, %r6, 5;
	add.s32 	%r937, %r914, %r936;
	wmma.load.b.sync.aligned.row.m16n16k16.shared.f16 	{%r938, %r939, %r940, %r941, %r942, %r943, %r944, %r945}, [%r937], %r6;
	wmma.mma.sync.aligned.row.row.m16n16k16.f16.f16 {%r946, %r947, %r948, %r949}, {%r928, %r929, %r930, %r931, %r932, %r933, %r934, %r935}, {%r938, %r939, %r940, %r941, %r942, %r943, %r944, %r945}, {%r923, %r924, %r925, %r926};
	add.s32 	%r950, %r903, 64;
	wmma.load.a.sync.aligned.row.m16n16k16.shared.f16 	{%r951, %r952, %r953, %r954, %r955, %r956, %r957, %r958}, [%r950], %r8;
	shl.b32 	%r959, %r6, 6;
	add.s32 	%r960, %r914, %r959;
	wmma.load.b.sync.aligned.row.m16n16k16.shared.f16 	{%r961, %r962, %r963, %r964, %r965, %r966, %r967, %r968}, [%r960], %r6;
	wmma.mma.sync.aligned.row.row.m16n16k16.f16.f16 {%r969, %r970, %r971, %r972}, {%r951, %r952, %r953, %r954, %r955, %r956, %r957, %r958}, {%r961, %r962, %r963, %r964, %r965, %r966, %r967, %r968}, {%r946, %r947, %r948, %r949};
	add.s32 	%r973, %r903, 96;
	wmma.load.a.sync.aligned.row.m16n16k16.shared.f16 	{%r974, %r975, %r976, %r977, %r978, %r979, %r980, %r981}, [%r973], %r8;
	add.s32 	%r982, %r960, %r936;
	wmma.load.b.sync.aligned.row.m16n16k16.shared.f16 	{%r983, %r984, %r985, %r986, %r987, %r988, %r989, %r990}, [%r982], %r6;
	wmma.mma.sync.aligned.row.row.m16n16k16.f16.f16 {%r1408, %r1409, %r1410, %r1411}, {%r974, %r975, %r976, %r977, %r978, %r979, %r980, %r981}, {%r983, %r984, %r985, %r986, %r987, %r988, %r989, %r990}, {%r969, %r970, %r971, %r972};
	add.s32 	%r1407, %r1407, 64;
	add.s32 	%r1398, %r1398, 4;
	setp.ne.s32 	%p77, %r1398, %r44;
	@%p77 bra 	$L__BB7_146;
$L__BB7_147:
	setp.eq.s32 	%p78, %r43, 0;
	@%p78 bra 	$L__BB7_151;
	setp.eq.s32 	%p79, %r43, 1;
	add.s32 	%r991, %r1407, %r172;
	shl.b32 	%r992, %r991, 1;
	add.s32 	%r217, %r15, %r992;
	wmma.load.a.sync.aligned.row.m16n16k16.shared.f16 	{%r993, %r994, %r995, %r996, %r997, %r998, %r999, %r1000}, [%r217], %r8;
	mad.lo.s32 	%r1001, %r1407, %r6, %r195;
	shl.b32 	%r1002, %r1001, 1;
	add.s32 	%r218, %r14, %r1002;
	wmma.load.b.sync.aligned.row.m16n16k16.shared.f16 	{%r1003, %r1004, %r1005, %r1006, %r1007, %r1008, %r1009, %r1010}, [%r218], %r6;
	wmma.mma.sync.aligned.row.row.m16n16k16.f16.f16 {%r1408, %r1409, %r1410, %r1411}, {%r993, %r994, %r995, %r996, %r997, %r998, %r999, %r1000}, {%r1003, %r1004, %r1005, %r1006, %r1007, %r1008, %r1009, %r1010}, {%r1408, %r1409, %r1410, %r1411};
	@%p79 bra 	$L__BB7_151;
	setp.eq.s32 	%p80, %r43, 2;
	add.s32 	%r1011, %r217, 32;
	wmma.load.a.sync.aligned.row.m16n16k16.shared.f16 	{%r1012, %r1013, %r1014, %r1015, %r1016, %r1017, %r1018, %r1019}, [%r1011], %r8;
	shl.b32 	%r1020, %r6, 5;
	add.s32 	%r1021, %r218, %r1020;
	wmma.load.b.sync.aligned.row.m16n16k16.shared.f16 	{%r1022, %r1023, %r1024, %r1025, %r1026, %r1027, %r1028, %r1029}, [%r1021], %r6;
	wmma.mma.sync.aligned.row.row.m16n16k16.f16.f16 {%r1408, %r1409, %r1410, %r1411}, {%r1012, %r1013, %r1014, %r1015, %r1016, %r1017, %r1018, %r1019}, {%r1022, %r1023, %r1024, %r1025, %r1026, %r1027, %r1028, %r1029}, {%r1408, %r1409, %r1410, %r1411};
	@%p80 bra 	$L__BB7_151;
	add.s32 	%r1030, %r217, 64;
	wmma.load.a.sync.aligned.row.m16n16k16.shared.f16 	{%r1031, %r1032, %r1033, %r1034, %r1035, %r1036, %r1037, %r1038}, [%r1030], %r8;
	shl.b32 	%r1039, %r6, 6;
	add.s32 	%r1040, %r218, %r1039;
	wmma.load.b.sync.aligned.row.m16n16k16.shared.f16 	{%r1041, %r1042, %r1043, %r1044, %r1045, %r1046, %r1047, %r1048}, [%r1040], %r6;
	wmma.mma.sync.aligned.row.row.m16n16k16.f16.f16 {%r1408, %r1409, %r1410, %r1411}, {%r1031, %r1032, %r1033, %r1034, %r1035, %r1036, %r1037, %r1038}, {%r1041, %r1042, %r1043, %r1044, %r1045, %r1046, %r1047, %r1048}, {%r1408, %r1409, %r1410, %r1411};
$L__BB7_151:
	add.s32 	%r1049, %r195, %r173;
	shl.b32 	%r1050, %r1049, 1;
	add.s32 	%r1051, %r16, %r1050;
	wmma.load.c.sync.aligned.row.m16n16k16.shared.f16 	{%r1052, %r1053, %r1054, %r1055}, [%r1051], %r6;
	ld.shared.f32 	%f415, [%r179];
	ld.shared.f32 	%f416, [%r180];
	sub.f32 	%f417, %f415, %f416;
	fma.rn.f32 	%f418, %f417, 0f3BBB989D, 0f3F000000;
	cvt.sat.f32.f32 	%f419, %f418;
	mov.f32 	%f420, 0f4B400001;
	mov.f32 	%f421, 0f437C0000;
	fma.rm.f32 	%f422, %f419, %f421, %f420;
	add.f32 	%f423, %f422, 0fCB40007F;
	neg.f32 	%f424, %f423;
	fma.rn.f32 	%f425, %f417, 0f3FB8AA3B, %f424;
	fma.rn.f32 	%f426, %f417, 0f32A57060, %f425;
	mov.b32 	%r1056, %f422;
	shl.b32 	%r1057, %r1056, 23;
	mov.b32 	%f427, %r1057;
	ex2.approx.ftz.f32 	%f428, %f426;
	mul.f32 	%f413, %f428, %f427;
	mov.b32 	{%rs219, %rs225}, %r1408;
	mov.b32 	{%rs216, %rs222}, %r1052;
	// begin inline asm
	{  cvt.rn.f16.f32 %rs214, %f413;}

	// end inline asm
	// begin inline asm
	{mul.f16 %rs215,%rs216,%rs214;
}
	// end inline asm
	// begin inline asm
	{add.f16 %rs218,%rs219,%rs215;
}
	// end inline asm
	// begin inline asm
	{mul.f16 %rs221,%rs222,%rs214;
}
	// end inline asm
	// begin inline asm
	{add.f16 %rs224,%rs225,%rs221;
}
	// end inline asm
	mov.b32 	%r1058, {%rs218, %rs224};
	mov.b32 	{%rs231, %rs237}, %r1410;
	mov.b32 	{%rs228, %rs234}, %r1054;
	// begin inline asm
	{mul.f16 %rs227,%rs228,%rs214;
}
	// end inline asm
	// begin inline asm
	{add.f16 %rs230,%rs231,%rs227;
}
	// end inline asm
	// begin inline asm
	{mul.f16 %rs233,%rs234,%rs214;
}
	// end inline asm
	// begin inline asm
	{add.f16 %rs236,%rs237,%rs233;
}
	// end inline asm
	mov.b32 	%r1059, {%rs230, %rs236};
	ld.shared.f32 	%f429, [%r179+32];
	ld.shared.f32 	%f430, [%r180+32];
	sub.f32 	%f431, %f429, %f430;
	fma.rn.f32 	%f432, %f431, 0f3BBB989D, 0f3F000000;
	cvt.sat.f32.f32 	%f433, %f432;
	fma.rm.f32 	%f434, %f433, %f421, %f420;
	add.f32 	%f435, %f434, 0fCB40007F;
	neg.f32 	%f436, %f435;
	fma.rn.f32 	%f437, %f431, 0f3FB8AA3B, %f436;
	fma.rn.f32 	%f438, %f431, 0f32A57060, %f437;
	mov.b32 	%r1060, %f434;
	shl.b32 	%r1061, %r1060, 23;
	mov.b32 	%f439, %r1061;
	ex2.approx.ftz.f32 	%f440, %f438;
	mul.f32 	%f414, %f440, %f439;
	mov.b32 	{%rs244, %rs250}, %r1409;
	mov.b32 	{%rs241, %rs247}, %r1053;
	// begin inline asm
	{  cvt.rn.f16.f32 %rs239, %f414;}

	// end inline asm
	// begin inline asm
	{mul.f16 %rs240,%rs241,%rs239;
}
	// end inline asm
	// begin inline asm
	{add.f16 %rs243,%rs244,%rs240;
}
	// end inline asm
	// begin inline asm
	{mul.f16 %rs246,%rs247,%rs239;
}
	// end inline asm
	// begin inline asm
	{add.f16 %rs249,%rs250,%rs246;
}
	// end inline asm
	mov.b32 	%r1062, {%rs243, %rs249};
	mov.b32 	{%rs256, %rs262}, %r1411;
	mov.b32 	{%rs253, %rs259}, %r1055;
	// begin inline asm
	{mul.f16 %rs252,%rs253,%rs239;
}
	// end inline asm
	// begin inline asm
	{add.f16 %rs255,%rs256,%rs252;
}
	// end inline asm
	// begin inline asm
	{mul.f16 %rs258,%rs259,%rs239;
}
	// end inline asm
	// begin inline asm
	{add.f16 %rs261,%rs262,%rs258;
}
	// end inline asm
	mov.b32 	%r1063, {%rs255, %rs261};
	wmma.store.d.sync.aligned.row.m16n16k16.shared.f16 	[%r1051], {%r1058, %r1062, %r1059, %r1063}, %r6;
	add.s32 	%r1392, %r1392, 32;
	setp.lt.s32 	%p81, %r1392, %r301;
	@%p81 bra 	$L__BB7_144;
	bra.uni 	$L__BB7_155;
$L__BB7_152:
	add.s32 	%r850, %r29, %r173;
	add.s32 	%r851, %r1386, %r850;
	shl.b32 	%r852, %r851, 1;
	add.s32 	%r853, %r16, %r852;
	wmma.load.c.sync.aligned.row.m16n16k16.shared.f16 	{%r854, %r855, %r856, %r857}, [%r853], %r6;
	ld.shared.f32 	%f335, [%r179];
	ld.shared.f32 	%f336, [%r180];
	sub.f32 	%f337, %f335, %f336;
	fma.rn.f32 	%f338, %f337, 0f3BBB989D, 0f3F000000;
	cvt.sat.f32.f32 	%f339, %f338;
	mov.f32 	%f340, 0f4B400001;
	mov.f32 	%f341, 0f437C0000;
	fma.rm.f32 	%f342, %f339, %f341, %f340;
	add.f32 	%f343, %f342, 0fCB40007F;
	neg.f32 	%f344, %f343;
	fma.rn.f32 	%f345, %f337, 0f3FB8AA3B, %f344;
	fma.rn.f32 	%f346, %f337, 0f32A57060, %f345;
	mov.b32 	%r858, %f342;
	shl.b32 	%r859, %r858, 23;
	mov.b32 	%f347, %r859;
	ex2.approx.ftz.f32 	%f348, %f346;
	mul.f32 	%f331, %f348, %f347;
	mov.b32 	{%rs66, %rs72}, %r854;
	// begin inline asm
	{  cvt.rn.f16.f32 %rs64, %f331;}

	// end inline asm
	// begin inline asm
	{mul.f16 %rs65,%rs66,%rs64;
}
	// end inline asm
	// begin inline asm
	{add.f16 %rs68,%rs63,%rs65;
}
	// end inline asm
	// begin inline asm
	{mul.f16 %rs71,%rs72,%rs64;
}
	// end inline asm
	// begin inline asm
	{add.f16 %rs74,%rs63,%rs71;
}
	// end inline asm
	mov.b32 	%r860, {%rs68, %rs74};
	mov.b32 	{%rs78, %rs84}, %r856;
	// begin inline asm
	{mul.f16 %rs77,%rs78,%rs64;
}
	// end inline asm
	// begin inline asm
	{add.f16 %rs80,%rs63,%rs77;
}
	// end inline asm
	// begin inline asm
	{mul.f16 %rs83,%rs84,%rs64;
}
	// end inline asm
	// begin inline asm
	{add.f16 %rs86,%rs63,%rs83;
}
	// end inline asm
	mov.b32 	%r861, {%rs80, %rs86};
	ld.shared.f32 	%f349, [%r179+32];
	ld.shared.f32 	%f350, [%r180+32];
	sub.f32 	%f351, %f349, %f350;
	fma.rn.f32 	%f352, %f351, 0f3BBB989D, 0f3F000000;
	cvt.sat.f32.f32 	%f353, %f352;
	fma.rm.f32 	%f354, %f353, %f341, %f340;
	add.f32 	%f355, %f354, 0fCB40007F;
	neg.f32 	%f356, %f355;
	fma.rn.f32 	%f357, %f351, 0f3FB8AA3B, %f356;
	fma.rn.f32 	%f358, %f351, 0f32A57060, %f357;
	mov.b32 	%r862, %f354;
	shl.b32 	%r863, %r862, 23;
	mov.b32 	%f359, %r863;
	ex2.approx.ftz.f32 	%f360, %f358;
	mul.f32 	%f332, %f360, %f359;
	mov.b32 	{%rs91, %rs97}, %r855;
	// begin inline asm
	{  cvt.rn.f16.f32 %rs89, %f332;}

	// end inline asm
	// begin inline asm
	{mul.f16 %rs90,%rs91,%rs89;
}
	// end inline asm
	// begin inline asm
	{add.f16 %rs93,%rs63,%rs90;
}
	// end inline asm
	// begin inline asm
	{mul.f16 %rs96,%rs97,%rs89;
}
	// end inline asm
	// begin inline asm
	{add.f16 %rs99,%rs63,%rs96;
}
	// end inline asm
	mov.b32 	%r864, {%rs93, %rs99};
	mov.b32 	{%rs103, %rs109}, %r857;
	// begin inline asm
	{mul.f16 %rs102,%rs103,%rs89;
}
	// end inline asm
	// begin inline asm
	{add.f16 %rs105,%rs63,%rs102;
}
	// end inline asm
	// begin inline asm
	{mul.f16 %rs108,%rs109,%rs89;
}
	// end inline asm
	// begin inline asm
	{add.f16 %rs111,%rs63,%rs108;
}
	// end inline asm
	mov.b32 	%r865, {%rs105, %rs111};
	wmma.store.d.sync.aligned.row.m16n16k16.shared.f16 	[%r853], {%r860, %r864, %r861, %r865}, %r6;
	add.s32 	%r866, %r853, 64;
	wmma.load.c.sync.aligned.row.m16n16k16.shared.f16 	{%r867, %r868, %r869, %r870}, [%r866], %r6;
	ld.shared.f32 	%f361, [%r179];
	ld.shared.f32 	%f362, [%r180];
	sub.f32 	%f363, %f361, %f362;
	fma.rn.f32 	%f364, %f363, 0f3BBB989D, 0f3F000000;
	cvt.sat.f32.f32 	%f365, %f364;
	fma.rm.f32 	%f366, %f365, %f341, %f340;
	add.f32 	%f367, %f366, 0fCB40007F;
	neg.f32 	%f368, %f367;
	fma.rn.f32 	%f369, %f363, 0f3FB8AA3B, %f368;
	fma.rn.f32 	%f370, %f363, 0f32A57060, %f369;
	mov.b32 	%r871, %f366;
	shl.b32 	%r872, %r871, 23;
	mov.b32 	%f371, %r872;
	ex2.approx.ftz.f32 	%f372, %f370;
	mul.f32 	%f333, %f372, %f371;
	mov.b32 	{%rs116, %rs122}, %r867;
	// begin inline asm
	{  cvt.rn.f16.f32 %rs114, %f333;}

	// end inline asm
	// begin inline asm
	{mul.f16 %rs115,%rs116,%rs114;
}
	// end inline asm
	// begin inline asm
	{add.f16 %rs118,%rs63,%rs115;
}
	// end inline asm
	// begin inline asm
	{mul.f16 %rs121,%rs122,%rs114;
}
	// end inline asm
	// begin inline asm
	{add.f16 %rs124,%rs63,%rs121;
}
	// end inline asm
	mov.b32 	%r873, {%rs118, %rs124};
	mov.b32 	{%rs128, %rs134}, %r869;
	// begin inline asm
	{mul.f16 %rs127,%rs128,%rs114;
}
	// end inline asm
	// begin inline asm
	{add.f16 %rs130,%rs63,%rs127;
}
	// end inline asm
	// begin inline asm
	{mul.f16 %rs133,%rs134,%rs114;
}
	// end inline asm
	// begin inline asm
	{add.f16 %rs136,%rs63,%rs133;
}
	// end inline asm
	mov.b32 	%r874, {%rs130, %rs136};
	ld.shared.f32 	%f373, [%r179+32];
	ld.shared.f32 	%f374, [%r180+32];
	sub.f32 	%f375, %f373, %f374;
	fma.rn.f32 	%f376, %f375, 0f3BBB989D, 0f3F000000;
	cvt.sat.f32.f32 	%f377, %f376;
	fma.rm.f32 	%f378, %f377, %f341, %f340;
	add.f32 	%f379, %f378, 0fCB40007F;
	neg.f32 	%f380, %f379;
	fma.rn.f32 	%f381, %f375, 0f3FB8AA3B, %f380;
	fma.rn.f32 	%f382, %f375, 0f32A57060, %f381;
	mov.b32 	%r875, %f378;
	shl.b32 	%r876, %r875, 23;
	mov.b32 	%f383, %r876;
	ex2.approx.ftz.f32 	%f384, %f382;
	mul.f32 	%f334, %f384, %f383;
	mov.b32 	{%rs141, %rs147}, %r868;
	// begin inline asm
	{  cvt.rn.f16.f32 %rs139, %f334;}

	// end inline asm
	// begin inline asm
	{mul.f16 %rs140,%rs141,%rs139;
}
	// end inline asm
	// begin inline asm
	{add.f16 %rs143,%rs63,%rs140;
}
	// end inline asm
	// begin inline asm
	{mul.f16 %rs146,%rs147,%rs139;
}
	// end inline asm
	// begin inline asm
	{add.f16 %rs149,%rs63,%rs146;
}
	// end inline asm
	mov.b32 	%r877, {%rs143, %rs149};
	mov.b32 	{%rs153, %rs159}, %r870;
	// begin inline asm
	{mul.f16 %rs152,%rs153,%rs139;
}
	// end inline asm
	// begin inline asm
	{add.f16 %rs155,%rs63,%rs152;
}
	// end inline asm
	// begin inline asm
	{mul.f16 %rs158,%rs159,%rs139;
}
	// end inline asm
	// begin inline asm
	{add.f16 %rs161,%rs63,%rs158;
}
	// end inline asm
	mov.b32 	%r878, {%rs155, %rs161};
	wmma.store.d.sync.aligned.row.m16n16k16.shared.f16 	[%r866], {%r873, %r877, %r874, %r878}, %r6;
	add.s32 	%r1386, %r1386, 64;
	add.s32 	%r1385, %r1385, 2;
	setp.ne.s32 	%p74, %r1385, %r42;
	@%p74 bra 	$L__BB7_152;
$L__BB7_153:
	add.s32 	%r879, %r301, -1;
	and.b32  	%r880, %r879, 32;
	setp.ne.s32 	%p75, %r880, 0;
	@%p75 bra 	$L__BB7_155;
	add.s32 	%r881, %r1386, %r29;
	add.s32 	%r882, %r881, %r173;
	shl.b32 	%r883, %r882, 1;
	add.s32 	%r884, %r16, %r883;
	wmma.load.c.sync.aligned.row.m16n16k16.shared.f16 	{%r885, %r886, %r887, %r888}, [%r884], %r6;
	ld.shared.f32 	%f387, [%r179];
	ld.shared.f32 	%f388, [%r180];
	sub.f32 	%f389, %f387, %f388;
	fma.rn.f32 	%f390, %f389, 0f3BBB989D, 0f3F000000;
	cvt.sat.f32.f32 	%f391, %f390;
	mov.f32 	%f392, 0f4B400001;
	mov.f32 	%f393, 0f437C0000;
	fma.rm.f32 	%f394, %f391, %f393, %f392;
	add.f32 	%f395, %f394, 0fCB40007F;
	neg.f32 	%f396, %f395;
	fma.rn.f32 	%f397, %f389, 0f3FB8AA3B, %f396;
	fma.rn.f32 	%f398, %f389, 0f32A57060, %f397;
	mov.b32 	%r889, %f394;
	shl.b32 	%r890, %r889, 23;
	mov.b32 	%f399, %r890;
	ex2.approx.ftz.f32 	%f400, %f398;
	mul.f32 	%f385, %f400, %f399;
	mov.b32 	{%rs166, %rs172}, %r885;
	// begin inline asm
	{  cvt.rn.f16.f32 %rs164, %f385;}

	// end inline asm
	// begin inline asm
	{mul.f16 %rs165,%rs166,%rs164;
}
	// end inline asm
	// begin inline asm
	{add.f16 %rs168,%rs63,%rs165;
}
	// end inline asm
	// begin inline asm
	{mul.f16 %rs171,%rs172,%rs164;
}
	// end inline asm
	// begin inline asm
	{add.f16 %rs174,%rs63,%rs171;
}
	// end inline asm
	mov.b32 	%r891, {%rs168, %rs174};
	mov.b32 	{%rs178, %rs184}, %r887;
	// begin inline asm
	{mul.f16 %rs177,%rs178,%rs164;
}
	// end inline asm
	// begin inline asm
	{add.f16 %rs180,%rs63,%rs177;
}
	// end inline asm
	// begin inline asm
	{mul.f16 %rs183,%rs184,%rs164;
}
	// end inline asm
	// begin inline asm
	{add.f16 %rs186,%rs63,%rs183;
}
	// end inline asm
	mov.b32 	%r892, {%rs180, %rs186};
	ld.shared.f32 	%f401, [%r179+32];
	ld.shared.f32 	%f402, [%r180+32];
	sub.f32 	%f403, %f401, %f402;
	fma.rn.f32 	%f404, %f403, 0f3BBB989D, 0f3F000000;
	cvt.sat.f32.f32 	%f405, %f404;
	fma.rm.f32 	%f406, %f405, %f393, %f392;
	add.f32 	%f407, %f406, 0fCB40007F;
	neg.f32 	%f408, %f407;
	fma.rn.f32 	%f409, %f403, 0f3FB8AA3B, %f408;
	fma.rn.f32 	%f410, %f403, 0f32A57060, %f409;
	mov.b32 	%r893, %f406;
	shl.b32 	%r894, %r893, 23;
	mov.b32 	%f411, %r894;
	ex2.approx.ftz.f32 	%f412, %f410;
	mul.f32 	%f386, %f412, %f411;
	mov.b32 	{%rs191, %rs197}, %r886;
	// begin inline asm
	{  cvt.rn.f16.f32 %rs189, %f386;}

	// end inline asm
	// begin inline asm
	{mul.f16 %rs190,%rs191,%rs189;
}
	// end inline asm
	// begin inline asm
	{add.f16 %rs193,%rs63,%rs190;
}
	// end inline asm
	// begin inline asm
	{mul.f16 %rs196,%rs197,%rs189;
}
	// end inline asm
	// begin inline asm
	{add.f16 %rs199,%rs63,%rs196;
}
	// end inline asm
	mov.b32 	%r895, {%rs193, %rs199};
	mov.b32 	{%rs203, %rs209}, %r888;
	// begin inline asm
	{mul.f16 %rs202,%rs203,%rs189;
}
	// end inline asm
	// begin inline asm
	{add.f16 %rs205,%rs63,%rs202;
}
	// end inline asm
	// begin inline asm
	{mul.f16 %rs208,%rs209,%rs189;
}
	// end inline asm
	// begin inline asm
	{add.f16 %rs211,%rs63,%rs208;
}
	// end inline asm
	mov.b32 	%r896, {%rs205, %rs211};
	wmma.store.d.sync.aligned.row.m16n16k16.shared.f16 	[%r884], {%r891, %r895, %r892, %r896}, %r6;
$L__BB7_155:
	add.s32 	%r1383, %r1383, 16;
	setp.lt.s32 	%p98, %r1383, %r298;
	@%p98 bra 	$L__BB7_141;
$L__BB7_156:
	bar.sync 	0;
$L__BB7_157:
	add.s32 	%r1336, %r1336, 1;
	add.s32 	%r1275, %r18, %r17;
	setp.lt.s32 	%p99, %r1336, %r1275;
	@%p99 bra 	$L__BB7_11;
	bra.uni 	$L__BB7_36;
$L__BB7_158:
	setp.lt.s32 	%p82, %r299, 1;
	@%p82 bra 	$L__BB7_181;
	mov.b32 	%r1412, 0;
$L__BB7_160:
	setp.lt.u32 	%p92, %r299, 49;
	add.s32 	%r237, %r1412, %r29;
	mov.b32 	%r1427, 0;
	mov.u32 	%r1431, %r170;
	mov.u32 	%r1430, %r170;
	mov.u32 	%r1429, %r170;
	mov.u32 	%r1428, %r170;
	@%p92 bra 	$L__BB7_163;
	mov.b32 	%r1427, 0;
	mov.u32 	%r1431, %r170;
	mov.u32 	%r1430, %r170;
	mov.u32 	%r1429, %r170;
	mov.u32 	%r1428, %r170;
	mov.u32 	%r1418, %r1427;
$L__BB7_162:
	add.s32 	%r1124, %r1427, %r172;
	shl.b32 	%r1125, %r1124, 1;
	add.s32 	%r1126, %r15, %r1125;
	wmma.load.a.sync.aligned.row.m16n16k16.shared.f16 	{%r1127, %r1128, %r1129, %r1130, %r1131, %r1132, %r1133, %r1134}, [%r1126], %r8;
	mad.lo.s32 	%r1135, %r1427, %r6, %r237;
	shl.b32 	%r1136, %r1135, 1;
	add.s32 	%r1137, %r14, %r1136;
	wmma.load.b.sync.aligned.row.m16n16k16.shared.f16 	{%r1138, %r1139, %r1140, %r1141, %r1142, %r1143, %r1144, %r1145}, [%r1137], %r6;
	wmma.mma.sync.aligned.row.row.m16n16k16.f16.f16 {%r1146, %r1147, %r1148, %r1149}, {%r1127, %r1128, %r1129, %r1130, %r1131, %r1132, %r1133, %r1134}, {%r1138, %r1139, %r1140, %r1141, %r1142, %r1143, %r1144, %r1145}, {%r1428, %r1429, %r1430, %r1431};
	add.s32 	%r1150, %r1126, 32;
	wmma.load.a.sync.aligned.row.m16n16k16.shared.f16 	{%r1151, %r1152, %r1153, %r1154, %r1155, %r1156, %r1157, %r1158}, [%r1150], %r8;
	shl.b32 	%r1159, %r6, 5;
	add.s32 	%r1160, %r1137, %r1159;
	wmma.load.b.sync.aligned.row.m16n16k16.shared.f16 	{%r1161, %r1162, %r1163, %r1164, %r1165, %r1166, %r1167, %r1168}, [%r1160], %r6;
	wmma.mma.sync.aligned.row.row.m16n16k16.f16.f16 {%r1169, %r1170, %r1171, %r1172}, {%r1151, %r1152, %r1153, %r1154, %r1155, %r1156, %r1157, %r1158}, {%r1161, %r1162, %r1163, %r1164, %r1165, %r1166, %r1167, %r1168}, {%r1146, %r1147, %r1148, %r1149};
	add.s32 	%r1173, %r1126, 64;
	wmma.load.a.sync.aligned.row.m16n16k16.shared.f16 	{%r1174, %r1175, %r1176, %r1177, %r1178, %r1179, %r1180, %r1181}, [%r1173], %r8;
	shl.b32 	%r1182, %r6, 6;
	add.s32 	%r1183, %r1137, %r1182;
	wmma.load.b.sync.aligned.row.m16n16k16.shared.f16 	{%r1184, %r1185, %r1186, %r1187, %r1188, %r1189, %r1190, %r1191}, [%r1183], %r6;
	wmma.mma.sync.aligned.row.row.m16n16k16.f16.f16 {%r1192, %r1193, %r1194, %r1195}, {%r1174, %r1175, %r1176, %r1177, %r1178, %r1179, %r1180, %r1181}, {%r1184, %r1185, %r1186, %r1187, %r1188, %r1189, %r1190, %r1191}, {%r1169, %r1170, %r1171, %r1172};
	add.s32 	%r1196, %r1126, 96;
	wmma.load.a.sync.aligned.row.m16n16k16.shared.f16 	{%r1197, %r1198, %r1199, %r1200, %r1201, %r1202, %r1203, %r1204}, [%r1196], %r8;
	add.s32 	%r1205, %r1183, %r1159;
	wmma.load.b.sync.aligned.row.m16n16k16.shared.f16 	{%r1206, %r1207, %r1208, %r1209, %r1210, %r1211, %r1212, %r1213}, [%r1205], %r6;
	wmma.mma.sync.aligned.row.row.m16n16k16.f16.f16 {%r1428, %r1429, %r1430, %r1431}, {%r1197, %r1198, %r1199, %r1200, %r1201, %r1202, %r1203, %r1204}, {%r1206, %r1207, %r1208, %r1209, %r1210, %r1211, %r1212, %r1213}, {%r1192, %r1193, %r1194, %r1195};
	add.s32 	%r1427, %r1427, 64;
	add.s32 	%r1418, %r1418, 4;
	setp.ne.s32 	%p93, %r1418, %r44;
	@%p93 bra 	$L__BB7_162;
$L__BB7_163:
	setp.eq.s32 	%p94, %r43, 0;
	@%p94 bra 	$L__BB7_167;
	setp.eq.s32 	%p95, %r43, 1;
	add.s32 	%r1214, %r1427, %r172;
	shl.b32 	%r1215, %r1214, 1;
	add.s32 	%r259, %r15, %r1215;
	wmma.load.a.sync.aligned.row.m16n16k16.shared.f16 	{%r1216, %r1217, %r1218, %r1219, %r1220, %r1221, %r1222, %r1223}, [%r259], %r8;
	mad.lo.s32 	%r1224, %r1427, %r6, %r237;
	shl.b32 	%r1225, %r1224, 1;
	add.s32 	%r260, %r14, %r1225;
	wmma.load.b.sync.aligned.row.m16n16k16.shared.f16 	{%r1226, %r1227, %r1228, %r1229, %r1230, %r1231, %r1232, %r1233}, [%r260], %r6;
	wmma.mma.sync.aligned.row.row.m16n16k16.f16.f16 {%r1428, %r1429, %r1430, %r1431}, {%r1216, %r1217, %r1218, %r1219, %r1220, %r1221, %r1222, %r1223}, {%r1226, %r1227, %r1228, %r1229, %r1230, %r1231, %r1232, %r1233}, {%r1428, %r1429, %r1430, %r1431};
	@%p95 bra 	$L__BB7_167;
	setp.eq.s32 	%p96, %r43, 2;
	add.s32 	%r1234, %r259, 32;
	wmma.load.a.sync.aligned.row.m16n16k16.shared.f16 	{%r1235, %r1236, %r1237, %r1238, %r1239, %r1240, %r1241, %r1242}, [%r1234], %r8;
	shl.b32 	%r1243, %r6, 5;
	add.s32 	%r1244, %r260, %r1243;
	wmma.load.b.sync.aligned.row.m16n16k16.shared.f16 	{%r1245, %r1246, %r1247, %r1248, %r1249, %r1250, %r1251, %r1252}, [%r1244], %r6;
	wmma.mma.sync.aligned.row.row.m16n16k16.f16.f16 {%r1428, %r1429, %r1430, %r1431}, {%r1235, %r1236, %r1237, %r1238, %r1239, %r1240, %r1241, %r1242}, {%r1245, %r1246, %r1247, %r1248, %r1249, %r1250, %r1251, %r1252}, {%r1428, %r1429, %r1430, %r1431};
	@%p96 bra 	$L__BB7_167;
	add.s32 	%r1253, %r259, 64;
	wmma.load.a.sync.aligned.row.m16n16k16.shared.f16 	{%r1254, %r1255, %r1256, %r1257, %r1258, %r1259, %r1260, %r1261}, [%r1253], %r8;
	shl.b32 	%r1262, %r6, 6;
	add.s32 	%r1263, %r260, %r1262;
	wmma.load.b.sync.aligned.row.m16n16k16.shared.f16 	{%r1264, %r1265, %r1266, %r1267, %r1268, %r1269, %r1270, %r1271}, [%r1263], %r6;
	wmma.mma.sync.aligned.row.row.m16n16k16.f16.f16 {%r1428, %r1429, %r1430, %r1431}, {%r1254, %r1255, %r1256, %r1257, %r1258, %r1259, %r1260, %r1261}, {%r1264, %r1265, %r1266, %r1267, %r1268, %r1269, %r1270, %r1271}, {%r1428, %r1429, %r1430, %r1431};
$L__BB7_167:
	add.s32 	%r1272, %r237, %r173;
	shl.b32 	%r1273, %r1272, 1;
	add.s32 	%r1274, %r16, %r1273;
	wmma.store.d.sync.aligned.row.m16n16k16.shared.f16 	[%r1274], {%r1428, %r1429, %r1430, %r1431}, %r6;
	add.s32 	%r1412, %r1412, 32;
	setp.lt.s32 	%p97, %r1412, %r301;
	@%p97 bra 	$L__BB7_160;
	bra.uni 	$L__BB7_155;
$L__BB7_168:
	.pragma "nounroll";
	add.s32 	%r1066, %r29, %r173;
	add.s32 	%r1067, %r1389, %r1066;
	shl.b32 	%r1068, %r1067, 1;
	add.s32 	%r1069, %r16, %r1068;
	wmma.store.d.sync.aligned.row.m16n16k16.shared.f16 	[%r1069], {%r170, %r170, %r170, %r170}, %r6;
	add.s32 	%r1070, %r1069, 64;
	wmma.store.d.sync.aligned.row.m16n16k16.shared.f16 	[%r1070], {%r170, %r170, %r170, %r170}, %r6;
	add.s32 	%r1071, %r1069, 128;
	wmma.store.d.sync.aligned.row.m16n16k16.shared.f16 	[%r1071], {%r170, %r170, %r170, %r170}, %r6;
	add.s32 	%r1072, %r1069, 192;
	wmma.store.d.sync.aligned.row.m16n16k16.shared.f16 	[%r1072], {%r170, %r170, %r170, %r170}, %r6;
	add.s32 	%r1073, %r1069, 256;
	wmma.store.d.sync.aligned.row.m16n16k16.shared.f16 	[%r1073], {%r170, %r170, %r170, %r170}, %r6;
	add.s32 	%r1074, %r1069, 320;
	wmma.store.d.sync.aligned.row.m16n16k16.shared.f16 	[%r1074], {%r170, %r170, %r170, %r170}, %r6;
	add.s32 	%r1075, %r1069, 384;
	wmma.store.d.sync.aligned.row.m16n16k16.shared.f16 	[%r1075], {%r170, %r170, %r170, %r170}, %r6;
	add.s32 	%r1076, %r1069, 448;
	wmma.store.d.sync.aligned.row.m16n16k16.shared.f16 	[%r1076], {%r170, %r170, %r170, %r170}, %r6;
	add.s32 	%r1077, %r1069, 512;
	wmma.store.d.sync.aligned.row.m16n16k16.shared.f16 	[%r1077], {%r170, %r170, %r170, %r170}, %r6;
	add.s32 	%r1078, %r1069, 576;
	wmma.store.d.sync.aligned.row.m16n16k16.shared.f16 	[%r1078], {%r170, %r170, %r170, %r170}, %r6;
	add.s32 	%r1079, %r1069, 640;
	wmma.store.d.sync.aligned.row.m16n16k16.shared.f16 	[%r1079], {%r170, %r170, %r170, %r170}, %r6;
	add.s32 	%r1080, %r1069, 704;
	wmma.store.d.sync.aligned.row.m16n16k16.shared.f16 	[%r1080], {%r170, %r170, %r170, %r170}, %r6;
	add.s32 	%r1081, %r1069, 768;
	wmma.store.d.sync.aligned.row.m16n16k16.shared.f16 	[%r1081], {%r170, %r170, %r170, %r170}, %r6;
	add.s32 	%r1082, %r1069, 832;
	wmma.store.d.sync.aligned.row.m16n16k16.shared.f16 	[%r1082], {%r170, %r170, %r170, %r170}, %r6;
	add.s32 	%r1083, %r1069, 896;
	wmma.store.d.sync.aligned.row.m16n16k16.shared.f16 	[%r1083], {%r170, %r170, %r170, %r170}, %r6;
	add.s32 	%r1084, %r1069, 960;
	wmma.store.d.sync.aligned.row.m16n16k16.shared.f16 	[%r1084], {%r170, %r170, %r170, %r170}, %r6;
	add.s32 	%r1389, %r1389, 512;
	add.s32 	%r1388, %r1388, 16;
	add.s32 	%r1085, %r301, -1;
	shr.u32 	%r1086, %r1085, 5;
	add.s32 	%r1087, %r1086, 1;
	and.b32  	%r1088, %r1087, 268435440;
	setp.ne.s32 	%p84, %r1388, %r1088;
	@%p84 bra 	$L__BB7_168;
$L__BB7_169:
	add.s32 	%r1089, %r301, -1;
	shr.u32 	%r1090, %r1089, 5;
	add.s32 	%r1091, %r1090, 1;
	and.b32  	%r187, %r1091, 15;
	setp.eq.s32 	%p85, %r187, 0;
	@%p85 bra 	$L__BB7_155;
	add.s32 	%r1092, %r187, -1;
	setp.lt.u32 	%p86, %r1092, 7;
	@%p86 bra 	$L__BB7_172;
	add.s32 	%r1093, %r1389, %r29;
	add.s32 	%r1094, %r1093, %r173;
	shl.b32 	%r1095, %r1094, 1;
	add.s32 	%r1096, %r16, %r1095;
	wmma.store.d.sync.aligned.row.m16n16k16.shared.f16 	[%r1096], {%r170, %r170, %r170, %r170}, %r6;
	add.s32 	%r1097, %r1096, 64;
	wmma.store.d.sync.aligned.row.m16n16k16.shared.f16 	[%r1097], {%r170, %r170, %r170, %r170}, %r6;
	add.s32 	%r1098, %r1096, 128;
	wmma.store.d.sync.aligned.row.m16n16k16.shared.f16 	[%r1098], {%r170, %r170, %r170, %r170}, %r6;
	add.s32 	%r1099, %r1096, 192;
	wmma.store.d.sync.aligned.row.m16n16k16.shared.f16 	[%r1099], {%r170, %r170, %r170, %r170}, %r6;
	add.s32 	%r1100, %r1096, 256;
	wmma.store.d.sync.aligned.row.m16n16k16.shared.f16 	[%r1100], {%r170, %r170, %r170, %r170}, %r6;
	add.s32 	%r1101, %r1096, 320;
	wmma.store.d.sync.aligned.row.m16n16k16.shared.f16 	[%r1101], {%r170, %r170, %r170, %r170}, %r6;
	add.s32 	%r1102, %r1096, 384;
	wmma.store.d.sync.aligned.row.m16n16k16.shared.f16 	[%r1102], {%r170, %r170, %r170, %r170}, %r6;
	add.s32 	%r1103, %r1096, 448;
	wmma.store.d.sync.aligned.row.m16n16k16.shared.f16 	[%r1103], {%r170, %r170, %r170, %r170}, %r6;
	add.s32 	%r1389, %r1389, 256;
$L__BB7_172:
	and.b32  	%r190, %r1091, 7;
	setp.eq.s32 	%p87, %r190, 0;
	@%p87 bra 	$L__BB7_155;
	add.s32 	%r1107, %r190, -1;
	setp.lt.u32 	%p88, %r1107, 3;
	@%p88 bra 	$L__BB7_175;
	add.s32 	%r1108, %r1389, %r29;
	add.s32 	%r1109, %r1108, %r173;
	shl.b32 	%r1110, %r1109, 1;
	add.s32 	%r1111, %r16, %r1110;
	wmma.store.d.sync.aligned.row.m16n16k16.shared.f16 	[%r1111], {%r170, %r170, %r170, %r170}, %r6;
	add.s32 	%r1112, %r1111, 64;
	wmma.store.d.sync.aligned.row.m16n16k16.shared.f16 	[%r1112], {%r170, %r170, %r170, %r170}, %r6;
	add.s32 	%r1113, %r1111, 128;
	wmma.store.d.sync.aligned.row.m16n16k16.shared.f16 	[%r1113], {%r170, %r170, %r170, %r170}, %r6;
	add.s32 	%r1114, %r1111, 192;
	wmma.store.d.sync.aligned.row.m16n16k16.shared.f16 	[%r1114], {%r170, %r170, %r170, %r170}, %r6;
	add.s32 	%r1389, %r1389, 128;
$L__BB7_175:
	setp.eq.s32 	%p89, %r45, 0;
	@%p89 bra 	$L__BB7_155;
	setp.eq.s32 	%p90, %r45, 1;
	add.s32 	%r1115, %r1389, %r29;
	add.s32 	%r1116, %r1115, %r173;
	shl.b32 	%r1117, %r1116, 1;
	add.s32 	%r193, %r16, %r1117;
	wmma.store.d.sync.aligned.row.m16n16k16.shared.f16 	[%r193], {%r170, %r170, %r170, %r170}, %r6;
	@%p90 bra 	$L__BB7_155;
	setp.eq.s32 	%p91, %r45, 2;
	add.s32 	%r1118, %r193, 64;
	wmma.store.d.sync.aligned.row.m16n16k16.shared.f16 	[%r1118], {%r170, %r170, %r170, %r170}, %r6;
	@%p91 bra 	$L__BB7_155;
	add.s32 	%r1119, %r193, 128;
	wmma.store.d.sync.aligned.row.m16n16k16.shared.f16 	[%r1119], {%r170, %r170, %r170, %r170}, %r6;
	bra.uni 	$L__BB7_155;
$L__BB7_179:
	setp.lt.u32 	%p73, %r301, 33;
	mov.b32 	%r1386, 0;
	@%p73 bra 	$L__BB7_153;
	mov.b32 	%r1386, 0;
	mov.u32 	%r1385, %r1386;
	bra.uni 	$L__BB7_152;
$L__BB7_181:
	setp.lt.u32 	%p83, %r301, 481;
	mov.b32 	%r1389, 0;
	@%p83 bra 	$L__BB7_169;
	mov.b32 	%r1389, 0;
	mov.u32 	%r1388, %r1389;
	bra.uni 	$L__BB7_168;

}
	// .globl	_Z32block_attn_mask_4warp_n16_kernelP6__halfS0_S0_PKiS2_S2_S2_S0_S2_S2_iiifiiii
.visible .entry _Z32block_attn_mask_4warp_n16_kernelP6__halfS0_S0_PKiS2_S2_S2_S0_S2_S2_iiifiiii(
	.param .u64 .ptr .align 1 _Z32block_attn_mask_4warp_n16_kernelP6__halfS0_S0_PKiS2_S2_S2_S0_S2_S2_iiifiiii_param_0,
	.param .u64 .ptr .align 1 _Z32block_attn_mask_4warp_n16_kernelP6__halfS0_S0_PKiS2_S2_S2_S0_S2_S2_iiifiiii_param_1,
	.param .u64 .ptr .align 1 _Z32block_attn_mask_4warp_n16_kernelP6__halfS0_S0_PKiS2_S2_S2_S0_S2_S2_iiifiiii_param_2,
	.param .u64 .ptr .align 1 _Z32block_attn_mask_4warp_n16_kernelP6__halfS0_S0_PKiS2_S2_S2_S0_S2_S2_iiifiiii_param_3,
	.param .u64 .ptr .align 1 _Z32block_attn_mask_4warp_n16_kernelP6__halfS0_S0_PKiS2_S2_S2_S0_S2_S2_iiifiiii_param_4,
	.param .u64 .ptr .align 1 _Z32block_attn_mask_4warp_n16_kernelP6__halfS0_S0_PKiS2_S2_S2_S0_S2_S2_iiifiiii_param_5,
	.param .u64 .ptr .align 1 _Z32block_attn_mask_4warp_n16_kernelP6__halfS0_S0_PKiS2_S2_S2_S0_S2_S2_iiifiiii_param_6,
	.param .u64 .ptr .align 1 _Z32block_attn_mask_4warp_n16_kernelP6__halfS0_S0_PKiS2_S2_S2_S0_S2_S2_iiifiiii_param_7,
	.param .u64 .ptr .align 1 _Z32block_attn_mask_4warp_n16_kernelP6__halfS0_S0_PKiS2_S2_S2_S0_S2_S2_iiifiiii_param_8,
	.param .u64 .ptr .align 1 _Z32block_attn_mask_4warp_n16_kernelP6__halfS0_S0_PKiS2_S2_S2_S0_S2_S2_iiifiiii_param_9,
	.param .u32 _Z32block_attn_mask_4warp_n16_kernelP6__halfS0_S0_PKiS2_S2_S2_S0_S2_S2_iiifiiii_param_10,
	.param .u32 _Z32block_attn_mask_4warp_n16_kernelP6__halfS0_S0_PKiS2_S2_S2_S0_S2_S2_iiifiiii_param_11,
	.param .u32 _Z32block_attn_mask_4warp_n16_kernelP6__halfS0_S0_PKiS2_S2_S2_S0_S2_S2_iiifiiii_param_12,
	.param .f32 _Z32block_attn_mask_4warp_n16_kernelP6__halfS0_S0_PKiS2_S2_S2_S0_S2_S2_iiifiiii_param_13,
	.param .u32 _Z32block_attn_mask_4warp_n16_kernelP6__halfS0_S0_PKiS2_S2_S2_S0_S2_S2_iiifiiii_param_14,
	.param .u32 _Z32block_attn_mask_4warp_n16_kernelP6__halfS0_S0_PKiS2_S2_S2_S0_S2_S2_iiifiiii_param_15,
	.param .u32 _Z32block_attn_mask_4warp_n16_kernelP6__halfS0_S0_PKiS2_S2_S2_S0_S2_S2_iiifiiii_param_16,
	.param .u32 _Z32block_attn_mask_4warp_n16_kernelP6__halfS0_S0_PKiS2_S2_S2_S0_S2_S2_iiifiiii_param_17
)
{
	.local .align 16 .b8 	__local_depot8[64];
	.reg .b64 	%SP;
	.reg .b64 	%SPL;
	.reg .pred 	%p<125>;
	.reg .b16 	%rs<404>;
	.reg .b32 	%r<1433>;
	.reg .b32 	%f<536>;
	.reg .b64 	%rd<132>;

	mov.u64 	%SPL, __local_depot8;
	ld.param.u64 	%rd11, [_Z32block_attn_mask_4warp_n16_kernelP6__halfS0_S0_PKiS2_S2_S2_S0_S2_S2_iiifiiii_param_1];
	ld.param.u64 	%rd12, [_Z32block_attn_mask_4warp_n16_kernelP6__halfS0_S0_PKiS2_S2_S2_S0_S2_S2_iiifiiii_param_2];
	ld.param.u64 	%rd18, [_Z32block_attn_mask_4warp_n16_kernelP6__halfS0_S0_PKiS2_S2_S2_S0_S2_S2_iiifiiii_param_3];
	ld.param.u64 	%rd14, [_Z32block_attn_mask_4warp_n16_kernelP6__halfS0_S0_PKiS2_S2_S2_S0_S2_S2_iiifiiii_param_5];
	ld.param.u64 	%rd19, [_Z32block_attn_mask_4warp_n16_kernelP6__halfS0_S0_PKiS2_S2_S2_S0_S2_S2_iiifiiii_param_7];
	ld.param.u32 	%r294, [_Z32block_attn_mask_4warp_n16_kernelP6__halfS0_S0_PKiS2_S2_S2_S0_S2_S2_iiifiiii_param_10];
	ld.param.u32 	%r295, [_Z32block_attn_mask_4warp_n16_kernelP6__halfS0_S0_PKiS2_S2_S2_S0_S2_S2_iiifiiii_param_11];
	ld.param.u32 	%r298, [_Z32block_attn_mask_4warp_n16_kernelP6__halfS0_S0_PKiS2_S2_S2_S0_S2_S2_iiifiiii_param_14];
	ld.param.u32 	%r299, [_Z32block_attn_mask_4warp_n16_kernelP6__halfS0_S0_PKiS2_S2_S2_S0_S2_S2_iiifiiii_param_15];
	ld.param.u32 	%r297, [_Z32block_attn_mask_4warp_n16_kernelP6__halfS0_S0_PKiS2_S2_S2_S0_S2_S2_iiifiiii_param_17];
	cvta.to.global.u64 	%rd1, %rd19;
	cvta.to.global.u64 	%rd20, %rd14;
	cvta.to.global.u64 	%rd21, %rd18;
	add.u64 	%rd2, %SPL, 0;
	mov.u32 	%r300, %ctaid.y;
	mov.u32 	%r301, %ctaid.z;
	mov.u32 	%r302, %ctaid.x;
	mov.u32 	%r1, %tid.x;
	shr.u32 	%r2, %r1, 5;
	and.b32  	%r3, %r1, 31;
	mul.lo.s32 	%r4, %r294, %r302;
	mul.lo.s32 	%r303, %r298, %r300;
	mad.lo.s32 	%r5, %r299, %r301, %r303;
	mul.lo.s32 	%r304, %r297, %r294;
	mul.lo.s32 	%r305, %r297, %r295;
	mul.lo.s32 	%r306, %r295, %r294;
	add.s32 	%r6, %r297, 16;
	shl.b32 	%r307, %r294, 4;
	add.s32 	%r7, %r304, %r307;
	shl.b32 	%r308, %r295, 4;
	add.s32 	%r309, %r305, %r308;
	add.s32 	%r8, %r295, 16;
	add.s32 	%r310, %r306, %r307;
	shr.s32 	%r311, %r304, 31;
	shr.u32 	%r312, %r311, 25;
	add.s32 	%r313, %r304, %r312;
	shr.s32 	%r9, %r313, 7;
	shr.s32 	%r314, %r305, 31;
	shr.u32 	%r315, %r314, 25;
	add.s32 	%r316, %r305, %r315;
	shr.s32 	%r317, %r306, 31;
	shr.u32 	%r318, %r317, 25;
	add.s32 	%r319, %r306, %r318;
	shr.s32 	%r10, %r319, 7;
	shr.s32 	%r11, %r313, 8;
	shr.s32 	%r12, %r316, 8;
	shr.s32 	%r13, %r319, 8;
	shl.b32 	%r320, %r7, 1;
	mov.u32 	%r321, shared_mem;
	add.s32 	%r14, %r321, %r320;
	shl.b32 	%r322, %r309, 1;
	add.s32 	%r15, %r14, %r322;
	shl.b32 	%r323, %r310, 1;
	add.s32 	%r16, %r15, %r323;
	mul.wide.u32 	%rd23, %r302, 4;
	add.s64 	%rd3, %rd21, %rd23;
	ld.global.u32 	%r324, [%rd3+4];
	ld.global.u32 	%r325, [%rd3];
	sub.s32 	%r17, %r324, %r325;
	add.s64 	%rd24, %rd20, %rd23;
	ld.global.u32 	%r326, [%rd24+4];
	ld.global.u32 	%r327, [%rd24];
	sub.s32 	%r18, %r326, %r327;
	setp.lt.s32 	%p2, %r11, 1;
	@%p2 bra 	$L__BB8_9;
	ld.param.u32 	%r1322, [_Z32block_attn_mask_4warp_n16_kernelP6__halfS0_S0_PKiS2_S2_S2_S0_S2_S2_iiifiiii_param_16];
	mad.lo.s32 	%r19, %r2, 40, %r3;
	mad.lo.s32 	%r329, %r1322, %r4, %r5;
	shr.u32 	%r330, %r329, 31;
	add.s32 	%r331, %r329, %r330;
	shr.s32 	%r332, %r331, 1;
	cvt.s64.s32 	%rd4, %r332;
	setp.lt.u32 	%p3, %r11, 4;
	mov.b32 	%r1328, 0;
	@%p3 bra 	$L__BB8_4;
	and.b32  	%r1328, %r11, 2147483644;
	mov.b32 	%r1326, 0;
$L__BB8_3:
	.pragma "nounroll";
	ld.param.u64 	%rd123, [_Z32block_attn_mask_4warp_n16_kernelP6__halfS0_S0_PKiS2_S2_S2_S0_S2_S2_iiifiiii_param_0];
	mad.lo.s32 	%r339, %r1326, 160, %r19;
	shl.b32 	%r340, %r1326, 7;
	add.s32 	%r341, %r340, %r1;
	cvt.u64.u32 	%rd29, %r341;
	add.s64 	%rd30, %rd29, %rd4;
	shl.b64 	%rd31, %rd30, 2;
	add.s64 	%rd25, %rd123, %rd31;
	shl.b32 	%r342, %r339, 2;
	add.s32 	%r334, %r321, %r342;
	// begin inline asm
	cp.async.ca.shared.global [%r334], [%rd25], 4, 4;
	// end inline asm
	mov.f32 	%f51, 0f00000000;
	// begin inline asm
	{.reg .f16 low;
  cvt.rn.f16.f32 low, %f51;
  mov.b32 %r335, {low,low};}

	// end inline asm
	add.s32 	%r344, %r16, %r342;
	st.shared.u32 	[%r344], %r335;
	add.s64 	%rd26, %rd25, 512;
	add.s32 	%r336, %r334, 640;
	// begin inline asm
	cp.async.ca.shared.global [%r336], [%rd26], 4, 4;
	// end inline asm
	st.shared.u32 	[%r344+640], %r335;
	add.s64 	%rd27, %rd25, 1024;
	add.s32 	%r337, %r334, 1280;
	// begin inline asm
	cp.async.ca.shared.global [%r337], [%rd27], 4, 4;
	// end inline asm
	st.shared.u32 	[%r344+1280], %r335;
	add.s64 	%rd28, %rd25, 1536;
	add.s32 	%r338, %r334, 1920;
	// begin inline asm
	cp.async.ca.shared.global [%r338], [%rd28], 4, 4;
	// end inline asm
	st.shared.u32 	[%r344+1920], %r335;
	add.s32 	%r1326, %r1326, 4;
	setp.ne.s32 	%p4, %r1326, %r1328;
	@%p4 bra 	$L__BB8_3;
$L__BB8_4:
	and.b32  	%r345, %r11, 3;
	setp.eq.s32 	%p5, %r345, 0;
	@%p5 bra 	$L__BB8_9;
	setp.eq.s32 	%p6, %r345, 1;
	@%p6 bra 	$L__BB8_7;
	ld.param.u64 	%rd124, [_Z32block_attn_mask_4warp_n16_kernelP6__halfS0_S0_PKiS2_S2_S2_S0_S2_S2_iiifiiii_param_0];
	mad.lo.s32 	%r349, %r1328, 160, %r19;
	shl.b32 	%r350, %r1328, 7;
	add.s32 	%r351, %r350, %r1;
	cvt.u64.u32 	%rd34, %r351;
	add.s64 	%rd35, %rd34, %rd4;
	shl.b64 	%rd36, %rd35, 2;
	add.s64 	%rd32, %rd124, %rd36;
	shl.b32 	%r352, %r349, 2;
	add.s32 	%r346, %r321, %r352;
	// begin inline asm
	cp.async.ca.shared.global [%r346], [%rd32], 4, 4;
	// end inline asm
	mov.f32 	%f52, 0f00000000;
	// begin inline asm
	{.reg .f16 low;
  cvt.rn.f16.f32 low, %f52;
  mov.b32 %r347, {low,low};}

	// end inline asm
	add.s32 	%r354, %r16, %r352;
	st.shared.u32 	[%r354], %r347;
	add.s32 	%r355, %r351, 128;
	cvt.u64.u32 	%rd37, %r355;
	add.s64 	%rd38, %rd37, %rd4;
	shl.b64 	%rd39, %rd38, 2;
	add.s64 	%rd33, %rd124, %rd39;
	add.s32 	%r348, %r346, 640;
	// begin inline asm
	cp.async.ca.shared.global [%r348], [%rd33], 4, 4;
	// end inline asm
	st.shared.u32 	[%r354+640], %r347;
	add.s32 	%r1328, %r1328, 2;
$L__BB8_7:
	and.b32  	%r356, %r9, 2;
	setp.eq.s32 	%p7, %r356, 0;
	@%p7 bra 	$L__BB8_9;
	ld.param.u64 	%rd125, [_Z32block_attn_mask_4warp_n16_kernelP6__halfS0_S0_PKiS2_S2_S2_S0_S2_S2_iiifiiii_param_0];
	mad.lo.s32 	%r359, %r1328, 160, %r19;
	shl.b32 	%r360, %r1328, 7;
	add.s32 	%r361, %r360, %r1;
	cvt.u64.u32 	%rd41, %r361;
	add.s64 	%rd42, %rd41, %rd4;
	shl.b64 	%rd43, %rd42, 2;
	add.s64 	%rd40, %rd125, %rd43;
	shl.b32 	%r362, %r359, 2;
	add.s32 	%r357, %r321, %r362;
	// begin inline asm
	cp.async.ca.shared.global [%r357], [%rd40], 4, 4;
	// end inline asm
	mov.f32 	%f53, 0f00000000;
	// begin inline asm
	{.reg .f16 low;
  cvt.rn.f16.f32 low, %f53;
  mov.b32 %r358, {low,low};}

	// end inline asm
	add.s32 	%r364, %r16, %r362;
	st.shared.u32 	[%r364], %r358;
$L__BB8_9:
	add.s32 	%r26, %r16, %r320;
	shl.b32 	%r366, %r294, 2;
	add.s32 	%r367, %r26, %r366;
	add.s32 	%r27, %r367, %r366;
	add.s32 	%r28, %r27, %r366;
	// begin inline asm
	cp.async.commit_group;
	// end inline asm
	// begin inline asm
	cp.async.wait_group 0;
	// end inline asm
	bar.sync 	0;
	add.s32 	%r368, %r18, %r17;
	setp.lt.s32 	%p8, %r368, 1;
	@%p8 bra 	$L__BB8_36;
	div.s32 	%r29, 128, %r294;
	shr.u32 	%r370, %r295, 31;
	add.s32 	%r371, %r295, %r370;
	shr.s32 	%r372, %r371, 1;
	add.s32 	%r30, %r372, -1;
	and.b32  	%r31, %r372, 3;
	and.b32  	%r32, %r372, 7;
	add.s32 	%r373, %r295, -1;
	shr.u32 	%r374, %r373, 4;
	add.s32 	%r375, %r374, 1;
	add.s32 	%r376, %r297, -1;
	shr.u32 	%r377, %r376, 4;
	add.s32 	%r378, %r377, 1;
	min.s32 	%r379, %r294, %r295;
	setp.lt.s32 	%p1, %r379, 1;
	and.b32  	%r33, %r375, 536870896;
	and.b32  	%r34, %r375, 3;
	and.b32  	%r35, %r378, 3;
	and.b32  	%r36, %r378, 536870908;
	and.b32  	%r37, %r10, 30;
	and.b32  	%r38, %r10, 14;
	and.b32  	%r39, %r372, 1073741820;
	and.b32  	%r40, %r372, 1;
	and.b32  	%r41, %r372, 1073741816;
	and.b32  	%r42, %r378, 536870910;
	and.b32  	%r43, %r375, 536870908;
	mov.b32 	%r1329, 0;
	mov.u32 	%r1330, %r1329;
	mov.u32 	%r1331, %r1329;
$L__BB8_11:
	ld.param.u64 	%rd131, [_Z32block_attn_mask_4warp_n16_kernelP6__halfS0_S0_PKiS2_S2_S2_S0_S2_S2_iiifiiii_param_9];
	ld.param.u64 	%rd130, [_Z32block_attn_mask_4warp_n16_kernelP6__halfS0_S0_PKiS2_S2_S2_S0_S2_S2_iiifiiii_param_8];
	setp.lt.s32 	%p9, %r12, 1;
	cvta.to.global.u64 	%rd44, %rd130;
	mov.u32 	%r380, %ctaid.x;
	mul.wide.u32 	%rd45, %r380, 4;
	add.s64 	%rd46, %rd44, %rd45;
	ld.global.u32 	%r381, [%rd46];
	add.s32 	%r382, %r381, %r1329;
	cvta.to.global.u64 	%rd47, %rd131;
	mul.wide.s32 	%rd48, %r382, 4;
	add.s64 	%rd49, %rd47, %rd48;
	ld.global.u32 	%r53, [%rd49];
	mul.lo.s32 	%r54, %r53, %r295;
	@%p9 bra 	$L__BB8_19;
	ld.param.u32 	%r1323, [_Z32block_attn_mask_4warp_n16_kernelP6__halfS0_S0_PKiS2_S2_S2_S0_S2_S2_iiifiiii_param_16];
	shr.u32 	%r384, %r1, 5;
	and.b32  	%r385, %r1, 31;
	mad.lo.s32 	%r55, %r384, 40, %r385;
	setp.lt.u32 	%p10, %r12, 4;
	mad.lo.s32 	%r386, %r54, %r1323, %r5;
	shr.u32 	%r387, %r386, 31;
	add.s32 	%r388, %r386, %r387;
	shr.s32 	%r389, %r388, 1;
	cvt.s64.s32 	%rd6, %r389;
	mov.b32 	%r1333, 0;
	@%p10 bra 	$L__BB8_15;
	mov.b32 	%r1332, 0;
$L__BB8_14:
	.pragma "nounroll";
	mad.lo.s32 	%r395, %r1332, 160, %r55;
	shl.b32 	%r396, %r1332, 7;
	add.s32 	%r397, %r396, %r1;
	cvt.u64.u32 	%rd54, %r397;
	add.s64 	%rd55, %rd54, %rd6;
	shl.b64 	%rd56, %rd55, 2;
	add.s64 	%rd50, %rd11, %rd56;
	shl.b32 	%r398, %r395, 2;
	add.s32 	%r391, %r14, %r398;
	// begin inline asm
	cp.async.ca.shared.global [%r391], [%rd50], 4, 4;
	// end inline asm
	add.s64 	%rd51, %rd50, 512;
	add.s32 	%r392, %r391, 640;
	// begin inline asm
	cp.async.ca.shared.global [%r392], [%rd51], 4, 4;
	// end inline asm
	add.s64 	%rd52, %rd50, 1024;
	add.s32 	%r393, %r391, 1280;
	// begin inline asm
	cp.async.ca.shared.global [%r393], [%rd52], 4, 4;
	// end inline asm
	add.s64 	%rd53, %rd50, 1536;
	add.s32 	%r394, %r391, 1920;
	// begin inline asm
	cp.async.ca.shared.global [%r394], [%rd53], 4, 4;
	// end inline asm
	add.s32 	%r1332, %r1332, 4;
	and.b32  	%r1333, %r12, 2147483644;
	setp.ne.s32 	%p11, %r1332, %r1333;
	@%p11 bra 	$L__BB8_14;
$L__BB8_15:
	and.b32  	%r60, %r12, 3;
	setp.eq.s32 	%p12, %r60, 0;
	@%p12 bra 	$L__BB8_19;
	setp.eq.s32 	%p13, %r60, 1;
	mad.lo.s32 	%r400, %r1333, 160, %r55;
	shl.b32 	%r401, %r1333, 7;
	add.s32 	%r61, %r401, %r1;
	cvt.u64.u32 	%rd58, %r61;
	add.s64 	%rd59, %rd58, %rd6;
	shl.b64 	%rd60, %rd59, 2;
	add.s64 	%rd57, %rd11, %rd60;
	shl.b32 	%r402, %r400, 2;
	add.s32 	%r399, %r14, %r402;
	// begin inline asm
	cp.async.ca.shared.global [%r399], [%rd57], 4, 4;
	// end inline asm
	@%p13 bra 	$L__BB8_19;
	setp.eq.s32 	%p14, %r60, 2;
	add.s32 	%r404, %r61, 128;
	cvt.u64.u32 	%rd62, %r404;
	add.s64 	%rd63, %rd62, %rd6;
	shl.b64 	%rd64, %rd63, 2;
	add.s64 	%rd61, %rd11, %rd64;
	add.s32 	%r403, %r399, 640;
	// begin inline asm
	cp.async.ca.shared.global [%r403], [%rd61], 4, 4;
	// end inline asm
	@%p14 bra 	$L__BB8_19;
	add.s32 	%r406, %r61, 256;
	cvt.u64.u32 	%rd66, %r406;
	add.s64 	%rd67, %rd66, %rd6;
	shl.b64 	%rd68, %rd67, 2;
	add.s64 	%rd65, %rd11, %rd68;
	add.s32 	%r405, %r399, 1280;
	// begin inline asm
	cp.async.ca.shared.global [%r405], [%rd65], 4, 4;
	// end inline asm
$L__BB8_19:
	// begin inline asm
	cp.async.commit_group;
	// end inline asm
	// begin inline asm
	cp.async.wait_group 0;
	// end inline asm
	bar.sync 	0;
	@%p1 bra 	$L__BB8_85;
	setp.gt.s32 	%p15, %r297, 0;
	@%p15 bra 	$L__BB8_74;
	mov.f32 	%f54, 0f00000000;
	// begin inline asm
	{  cvt.rn.f16.f32 %rs47, %f54;}

	// end inline asm
	mov.b32 	%r63, {%rs47, %rs47};
	mov.b32 	%r1355, 0;
$L__BB8_22:
	setp.lt.u32 	%p16, %r295, 241;
	shr.u32 	%r409, %r1, 1;
	and.b32  	%r410, %r409, 496;
	add.s32 	%r411, %r1355, %r410;
	mul.lo.s32 	%r112, %r411, %r8;
	mov.b32 	%r1358, 0;
	@%p16 bra 	$L__BB8_25;
	mov.b32 	%r1358, 0;
	mov.u32 	%r1357, %r1358;
$L__BB8_24:
	.pragma "nounroll";
	add.s32 	%r413, %r1358, %r112;
	shl.b32 	%r414, %r413, 1;
	add.s32 	%r415, %r15, %r414;
	wmma.store.d.sync.aligned.row.m16n16k16.shared.f16 	[%r415], {%r63, %r63, %r63, %r63}, %r8;
	add.s32 	%r416, %r415, 32;
	wmma.store.d.sync.aligned.row.m16n16k16.shared.f16 	[%r416], {%r63, %r63, %r63, %r63}, %r8;
	add.s32 	%r417, %r415, 64;
	wmma.store.d.sync.aligned.row.m16n16k16.shared.f16 	[%r417], {%r63, %r63, %r63, %r63}, %r8;
	add.s32 	%r418, %r415, 96;
	wmma.store.d.sync.aligned.row.m16n16k16.shared.f16 	[%r418], {%r63, %r63, %r63, %r63}, %r8;
	add.s32 	%r419, %r415, 128;
	wmma.store.d.sync.aligned.row.m16n16k16.shared.f16 	[%r419], {%r63, %r63, %r63, %r63}, %r8;
	add.s32 	%r420, %r415, 160;
	wmma.store.d.sync.aligned.row.m16n16k16.shared.f16 	[%r420], {%r63, %r63, %r63, %r63}, %r8;
	add.s32 	%r421, %r415, 192;
	wmma.store.d.sync.aligned.row.m16n16k16.shared.f16 	[%r421], {%r63, %r63, %r63, %r63}, %r8;
	add.s32 	%r422, %r415, 224;
	wmma.store.d.sync.aligned.row.m16n16k16.shared.f16 	[%r422], {%r63, %r63, %r63, %r63}, %r8;
	add.s32 	%r423, %r415, 256;
	wmma.store.d.sync.aligned.row.m16n16k16.shared.f16 	[%r423], {%r63, %r63, %r63, %r63}, %r8;
	add.s32 	%r424, %r415, 288;
	wmma.store.d.sync.aligned.row.m16n16k16.shared.f16 	[%r424], {%r63, %r63, %r63, %r63}, %r8;
	add.s32 	%r425, %r415, 320;
	wmma.store.d.sync.aligned.row.m16n16k16.shared.f16 	[%r425], {%r63, %r63, %r63, %r63}, %r8;
	add.s32 	%r426, %r415, 352;
	wmma.store.d.sync.aligned.row.m16n16k16.shared.f16 	[%r426], {%r63, %r63, %r63, %r63}, %r8;
	add.s32 	%r427, %r415, 384;
	wmma.store.d.sync.aligned.row.m16n16k16.shared.f16 	[%r427], {%r63, %r63, %r63, %r63}, %r8;
	add.s32 	%r428, %r415, 416;
	wmma.store.d.sync.aligned.row.m16n16k16.shared.f16 	[%r428], {%r63, %r63, %r63, %r63}, %r8;
	add.s32 	%r429, %r415, 448;
	wmma.store.d.sync.aligned.row.m16n16k16.shared.f16 	[%r429], {%r63, %r63, %r63, %r63}, %r8;
	add.s32 	%r430, %r415, 480;
	wmma.store.d.sync.aligned.row.m16n16k16.shared.f16 	[%r430], {%r63, %r63, %r63, %r63}, %r8;
	add.s32 	%r1358, %r1358, 256;
	add.s32 	%r1357, %r1357, 16;
	setp.ne.s32 	%p17, %r1357, %r33;
	@%p17 bra 	$L__BB8_24;
$L__BB8_25:
	add.s32 	%r431, %r295, -1;
	shr.u32 	%r432, %r431, 4;
	add.s32 	%r433, %r432, 1;
	and.b32  	%r118, %r433, 15;
	setp.eq.s32 	%p18, %r118, 0;
	@%p18 bra 	$L__BB8_35;
	add.s32 	%r434, %r118, -1;
	setp.lt.u32 	%p19, %r434, 7;
	@%p19 bra 	$L__BB8_28;
	add.s32 	%r435, %r1358, %r112;
	shl.b32 	%r436, %r435, 1;
	add.s32 	%r437, %r15, %r436;
	wmma.store.d.sync.aligned.row.m16n16k16.shared.f16 	[%r437], {%r63, %r63, %r63, %r63}, %r8;
	add.s32 	%r438, %r437, 32;
	wmma.store.d.sync.aligned.row.m16n16k16.shared.f16 	[%r438], {%r63, %r63, %r63, %r63}, %r8;
	add.s32 	%r439, %r437, 64;
	wmma.store.d.sync.aligned.row.m16n16k16.shared.f16 	[%r439], {%r63, %r63, %r63, %r63}, %r8;
	add.s32 	%r440, %r437, 96;
	wmma.store.d.sync.aligned.row.m16n16k16.shared.f16 	[%r440], {%r63, %r63, %r63, %r63}, %r8;
	add.s32 	%r441, %r437, 128;
	wmma.store.d.sync.aligned.row.m16n16k16.shared.f16 	[%r441], {%r63, %r63, %r63, %r63}, %r8;
	add.s32 	%r442, %r437, 160;
	wmma.store.d.sync.aligned.row.m16n16k16.shared.f16 	[%r442], {%r63, %r63, %r63, %r63}, %r8;
	add.s32 	%r443, %r437, 192;
	wmma.store.d.sync.aligned.row.m16n16k16.shared.f16 	[%r443], {%r63, %r63, %r63, %r63}, %r8;
	add.s32 	%r444, %r437, 224;
	wmma.store.d.sync.aligned.row.m16n16k16.shared.f16 	[%r444], {%r63, %r63, %r63, %r63}, %r8;
	add.s32 	%r1358, %r1358, 128;
$L__BB8_28:
	and.b32  	%r121, %r433, 7;
	setp.eq.s32 	%p20, %r121, 0;
	@%p20 bra 	$L__BB8_35;
	add.s32 	%r448, %r121, -1;
	setp.lt.u32 	%p21, %r448, 3;
	@%p21 bra 	$L__BB8_31;
	add.s32 	%r449, %r1358, %r112;
	shl.b32 	%r450, %r449, 1;
	add.s32 	%r451, %r15, %r450;
	wmma.store.d.sync.aligned.row.m16n16k16.shared.f16 	[%r451], {%r63, %r63, %r63, %r63}, %r8;
	add.s32 	%r452, %r451, 32;
	wmma.store.d.sync.aligned.row.m16n16k16.shared.f16 	[%r452], {%r63, %r63, %r63, %r63}, %r8;
	add.s32 	%r453, %r451, 64;
	wmma.store.d.sync.aligned.row.m16n16k16.shared.f16 	[%r453], {%r63, %r63, %r63, %r63}, %r8;
	add.s32 	%r454, %r451, 96;
	wmma.store.d.sync.aligned.row.m16n16k16.shared.f16 	[%r454], {%r63, %r63, %r63, %r63}, %r8;
	add.s32 	%r1358, %r1358, 64;
$L__BB8_31:
	setp.eq.s32 	%p22, %r34, 0;
	@%p22 bra 	$L__BB8_35;
	setp.eq.s32 	%p23, %r34, 1;
	add.s32 	%r455, %r1358, %r112;
	shl.b32 	%r456, %r455, 1;
	add.s32 	%r124, %r15, %r456;
	wmma.store.d.sync.aligned.row.m16n16k16.shared.f16 	[%r124], {%r63, %r63, %r63, %r63}, %r8;
	@%p23 bra 	$L__BB8_35;
	setp.eq.s32 	%p24, %r34, 2;
	add.s32 	%r457, %r124, 32;
	wmma.store.d.sync.aligned.row.m16n16k16.shared.f16 	[%r457], {%r63, %r63, %r63, %r63}, %r8;
	@%p24 bra 	$L__BB8_35;
	add.s32 	%r458, %r124, 64;
	wmma.store.d.sync.aligned.row.m16n16k16.shared.f16 	[%r458], {%r63, %r63, %r63, %r63}, %r8;
$L__BB8_35:
	add.s32 	%r1355, %r1355, 64;
	setp.lt.s32 	%p25, %r1355, %r294;
	@%p25 bra 	$L__BB8_22;
	bra.uni 	$L__BB8_85;
$L__BB8_36:
	setp.lt.s32 	%p100, %r11, 1;
	@%p100 bra 	$L__BB8_73;
	ld.param.u32 	%r1325, [_Z32block_attn_mask_4warp_n16_kernelP6__halfS0_S0_PKiS2_S2_S2_S0_S2_S2_iiifiiii_param_16];
	ld.param.u64 	%rd126, [_Z32block_attn_mask_4warp_n16_kernelP6__halfS0_S0_PKiS2_S2_S2_S0_S2_S2_iiifiiii_param_0];
	and.b32  	%r44, %r1, 31;
	cvta.to.global.u64 	%rd5, %rd126;
	shr.u32 	%r1270, %r1, 5;
	mul.lo.s32 	%r45, %r1270, 40;
	mov.u32 	%r1271, %ctaid.x;
	mul.lo.s32 	%r1272, %r294, %r1271;
	mad.lo.s32 	%r1273, %r1325, %r1272, %r5;
	shr.u32 	%r1274, %r1273, 31;
	add.s32 	%r1275, %r1273, %r1274;
	shr.s32 	%r1276, %r1275, 1;
	add.s32 	%r46, %r1276, %r1;
	and.b32  	%r47, %r11, 3;
	setp.lt.u32 	%p101, %r11, 4;
	mov.b32 	%r1428, 0;
	@%p101 bra 	$L__BB8_64;
	and.b32  	%r1428, %r11, 2147483644;
	add.s32 	%r49, %r45, %r44;
	mov.b32 	%r1427, 0;
$L__BB8_39:
	.pragma "nounroll";
	mad.lo.s32 	%r1278, %r1427, 160, %r49;
	shl.b32 	%r278, %r1278, 1;
	div.s32 	%r1279, %r278, %r6;
	shl.b32 	%r1280, %r1279, 2;
	add.s32 	%r1281, %r28, %r1280;
	ld.shared.f32 	%f441, [%r1281];
	shl.b32 	%r1282, %r1278, 2;
	add.s32 	%r279, %r16, %r1282;
	ld.shared.u32 	%r1283, [%r279];
	mov.b32 	{%rs265, %rs2}, %r1283;
	// begin inline asm
	{  cvt.rn.f16.f32 %rs264, %f441;}

	// end inline asm
	// begin inline asm
	{  cvt.f32.f16 %f442, %rs265;}

	// end inline asm
	// begin inline asm
	{  cvt.f32.f16 %f443, %rs264;}

	// end inline asm
	// begin inline asm
	{rcp.approx.ftz.f32 %f444, %f443;
}
	// end inline asm
	mul.f32 	%f446, %f442, %f444;
	// begin inline asm
	{  cvt.rn.f16.f32 %rs394, %f446;}

	// end inline asm
	// begin inline asm
	{abs.f16 %rs268,%rs394;
}
	// end inline asm
	mov.b16 	%rs272, 143;
	// begin inline asm
	{ .reg .pred __$temp3;
  setp.lt.f16  __$temp3, %rs268, %rs272;
  selp.u16 %rs270, 1, 0, __$temp3;}
	// end inline asm
	setp.eq.s16 	%p102, %rs270, 0;
	@%p102 bra 	$L__BB8_42;
	mov.f32 	%f447, 0f00000000;
	// begin inline asm
	{  cvt.rn.f16.f32 %rs273, %f447;}

	// end inline asm
	// begin inline asm
	{ .reg .pred __$temp3;
  setp.lt.f16  __$temp3, %rs273, %rs268;
  selp.u16 %rs274, 1, 0, __$temp3;}
	// end inline asm
	setp.eq.s16 	%p103, %rs274, 0;
	@%p103 bra 	$L__BB8_42;
	neg.f32 	%f449, %f443;
	fma.rn.f32 	%f450, %f449, %f446, %f442;
	fma.rn.f32 	%f448, %f444, %f450, %f446;
	// begin inline asm
	{  cvt.rn.f16.f32 %rs394, %f448;}

	// end inline asm
$L__BB8_42:
	// begin inline asm
	{  cvt.f32.f16 %f451, %rs2;}

	// end inline asm
	mul.f32 	%f452, %f451, %f444;
	// begin inline asm
	{  cvt.rn.f16.f32 %rs395, %f452;}

	// end inline asm
	// begin inline asm
	{abs.f16 %rs280,%rs395;
}
	// end inline asm
	mov.b16 	%rs284, 143;
	// begin inline asm
	{ .reg .pred __$temp3;
  setp.lt.f16  __$temp3, %rs280, %rs284;
  selp.u16 %rs282, 1, 0, __$temp3;}
	// end inline asm
	setp.eq.s16 	%p104, %rs282, 0;
	@%p104 bra 	$L__BB8_45;
	mov.f32 	%f453, 0f00000000;
	// begin inline asm
	{  cvt.rn.f16.f32 %rs285, %f453;}

	// end inline asm
	// begin inline asm
	{ .reg .pred __$temp3;
  setp.lt.f16  __$temp3, %rs285, %rs280;
  selp.u16 %rs286, 1, 0, __$temp3;}
	// end inline asm
	setp.eq.s16 	%p105, %rs286, 0;
	@%p105 bra 	$L__BB8_45;
	neg.f32 	%f455, %f443;
	fma.rn.f32 	%f456, %f455, %f452, %f451;
	fma.rn.f32 	%f454, %f444, %f456, %f452;
	// begin inline asm
	{  cvt.rn.f16.f32 %rs395, %f454;}

	// end inline asm
$L__BB8_45:
	shl.b32 	%r1284, %r1427, 7;
	add.s32 	%r1285, %r46, %r1284;
	mul.wide.s32 	%rd120, %r1285, 4;
	add.s64 	%rd9, %rd5, %rd120;
	mov.b32 	%r1286, {%rs394, %rs395};
	st.global.u32 	[%rd9], %r1286;
	add.s32 	%r1287, %r278, 320;
	div.s32 	%r1288, %r1287, %r6;
	shl.b32 	%r1289, %r1288, 2;
	add.s32 	%r1290, %r28, %r1289;
	ld.shared.f32 	%f457, [%r1290];
	ld.shared.u32 	%r1291, [%r279+640];
	mov.b32 	{%rs291, %rs11}, %r1291;
	// begin inline asm
	{  cvt.rn.f16.f32 %rs290, %f457;}

	// end inline asm
	// begin inline asm
	{  cvt.f32.f16 %f458, %rs291;}

	// end inline asm
	// begin inline asm
	{  cvt.f32.f16 %f459, %rs290;}

	// end inline asm
	// begin inline asm
	{rcp.approx.ftz.f32 %f460, %f459;
}
	// end inline asm
	mul.f32 	%f462, %f458, %f460;
	// begin inline asm
	{  cvt.rn.f16.f32 %rs396, %f462;}

	// end inline asm
	// begin inline asm
	{abs.f16 %rs294,%rs396;
}
	// end inline asm
	mov.b16 	%rs298, 143;
	// begin inline asm
	{ .reg .pred __$temp3;
  setp.lt.f16  __$temp3, %rs294, %rs298;
  selp.u16 %rs296, 1, 0, __$temp3;}
	// end inline asm
	setp.eq.s16 	%p106, %rs296, 0;
	@%p106 bra 	$L__BB8_48;
	mov.f32 	%f463, 0f00000000;
	// begin inline asm
	{  cvt.rn.f16.f32 %rs299, %f463;}

	// end inline asm
	// begin inline asm
	{ .reg .pred __$temp3;
  setp.lt.f16  __$temp3, %rs299, %rs294;
  selp.u16 %rs300, 1, 0, __$temp3;}
	// end inline asm
	setp.eq.s16 	%p107, %rs300, 0;
	@%p107 bra 	$L__BB8_48;
	neg.f32 	%f465, %f459;
	fma.rn.f32 	%f466, %f465, %f462, %f458;
	fma.rn.f32 	%f464, %f460, %f466, %f462;
	// begin inline asm
	{  cvt.rn.f16.f32 %rs396, %f464;}

	// end inline asm
$L__BB8_48:
	// begin inline asm
	{  cvt.f32.f16 %f467, %rs11;}

	// end inline asm
	mul.f32 	%f468, %f467, %f460;
	// begin inline asm
	{  cvt.rn.f16.f32 %rs397, %f468;}

	// end inline asm
	// begin inline asm
	{abs.f16 %rs306,%rs397;
}
	// end inline asm
	mov.b16 	%rs310, 143;
	// begin inline asm
	{ .reg .pred __$temp3;
  setp.lt.f16  __$temp3, %rs306, %rs310;
  selp.u16 %rs308, 1, 0, __$temp3;}
	// end inline asm
	setp.eq.s16 	%p108, %rs308, 0;
	@%p108 bra 	$L__BB8_51;
	mov.f32 	%f469, 0f00000000;
	// begin inline asm
	{  cvt.rn.f16.f32 %rs311, %f469;}

	// end inline asm
	// begin inline asm
	{ .reg .pred __$temp3;
  setp.lt.f16  __$temp3, %rs311, %rs306;
  selp.u16 %rs312, 1, 0, __$temp3;}
	// end inline asm
	setp.eq.s16 	%p109, %rs312, 0;
	@%p109 bra 	$L__BB8_51;
	neg.f32 	%f471, %f459;
	fma.rn.f32 	%f472, %f471, %f468, %f467;
	fma.rn.f32 	%f470, %f460, %f472, %f468;
	// begin inline asm
	{  cvt.rn.f16.f32 %rs397, %f470;}

	// end inline asm
$L__BB8_51:
	mov.b32 	%r1292, {%rs396, %rs397};
	st.global.u32 	[%rd9+512], %r1292;
	add.s32 	%r1293, %r278, 640;
	div.s32 	%r1294, %r1293, %r6;
	shl.b32 	%r1295, %r1294, 2;
	add.s32 	%r1296, %r28, %r1295;
	ld.shared.f32 	%f473, [%r1296];
	ld.shared.u32 	%r1297, [%r279+1280];
	mov.b32 	{%rs317, %rs20}, %r1297;
	// begin inline asm
	{  cvt.rn.f16.f32 %rs316, %f473;}

	// end inline asm
	// begin inline asm
	{  cvt.f32.f16 %f474, %rs317;}

	// end inline asm
	// begin inline asm
	{  cvt.f32.f16 %f475, %rs316;}

	// end inline asm
	// begin inline asm
	{rcp.approx.ftz.f32 %f476, %f475;
}
	// end inline asm
	mul.f32 	%f478, %f474, %f476;
	// begin inline asm
	{  cvt.rn.f16.f32 %rs398, %f478;}

	// end inline asm
	// begin inline asm
	{abs.f16 %rs320,%rs398;
}
	// end inline asm
	mov.b16 	%rs324, 143;
	// begin inline asm
	{ .reg .pred __$temp3;
  setp.lt.f16  __$temp3, %rs320, %rs324;
  selp.u16 %rs322, 1, 0, __$temp3;}
	// end inline asm
	setp.eq.s16 	%p110, %rs322, 0;
	@%p110 bra 	$L__BB8_54;
	mov.f32 	%f479, 0f00000000;
	// begin inline asm
	{  cvt.rn.f16.f32 %rs325, %f479;}

	// end inline asm
	// begin inline asm
	{ .reg .pred __$temp3;
  setp.lt.f16  __$temp3, %rs325, %rs320;
  selp.u16 %rs326, 1, 0, __$temp3;}
	// end inline asm
	setp.eq.s16 	%p111, %rs326, 0;
	@%p111 bra 	$L__BB8_54;
	neg.f32 	%f481, %f475;
	fma.rn.f32 	%f482, %f481, %f478, %f474;
	fma.rn.f32 	%f480, %f476, %f482, %f478;
	// begin inline asm
	{  cvt.rn.f16.f32 %rs398, %f480;}

	// end inline asm
$L__BB8_54:
	// begin inline asm
	{  cvt.f32.f16 %f483, %rs20;}

	// end inline asm
	mul.f32 	%f484, %f483, %f476;
	// begin inline asm
	{  cvt.rn.f16.f32 %rs399, %f484;}

	// end inline asm
	// begin inline asm
	{abs.f16 %rs332,%rs399;
}
	// end inline asm
	mov.b16 	%rs336, 143;
	// begin inline asm
	{ .reg .pred __$temp3;
  setp.lt.f16  __$temp3, %rs332, %rs336;
  selp.u16 %rs334, 1, 0, __$temp3;}
	// end inline asm
	setp.eq.s16 	%p112, %rs334, 0;
	@%p112 bra 	$L__BB8_57;
	mov.f32 	%f485, 0f00000000;
	// begin inline asm
	{  cvt.rn.f16.f32 %rs337, %f485;}

	// end inline asm
	// begin inline asm
	{ .reg .pred __$temp3;
  setp.lt.f16  __$temp3, %rs337, %rs332;
  selp.u16 %rs338, 1, 0, __$temp3;}
	// end inline asm
	setp.eq.s16 	%p113, %rs338, 0;
	@%p113 bra 	$L__BB8_57;
	neg.f32 	%f487, %f475;
	fma.rn.f32 	%f488, %f487, %f484, %f483;
	fma.rn.f32 	%f486, %f476, %f488, %f484;
	// begin inline asm
	{  cvt.rn.f16.f32 %rs399, %f486;}

	// end inline asm
$L__BB8_57:
	mov.b32 	%r1298, {%rs398, %rs399};
	st.global.u32 	[%rd9+1024], %r1298;
	add.s32 	%r1299, %r278, 960;
	div.s32 	%r1300, %r1299, %r6;
	shl.b32 	%r1301, %r1300, 2;
	add.s32 	%r1302, %r28, %r1301;
	ld.shared.f32 	%f489, [%r1302];
	ld.shared.u32 	%r1303, [%r279+1920];
	mov.b32 	{%rs343, %rs29}, %r1303;
	// begin inline asm
	{  cvt.rn.f16.f32 %rs342, %f489;}

	// end inline asm
	// begin inline asm
	{  cvt.f32.f16 %f490, %rs343;}

	// end inline asm
	// begin inline asm
	{  cvt.f32.f16 %f491, %rs342;}

	// end inline asm
	// begin inline asm
	{rcp.approx.ftz.f32 %f492, %f491;
}
	// end inline asm
	mul.f32 	%f494, %f490, %f492;
	// begin inline asm
	{  cvt.rn.f16.f32 %rs400, %f494;}

	// end inline asm
	// begin inline asm
	{abs.f16 %rs346,%rs400;
}
	// end inline asm
	mov.b16 	%rs350, 143;
	// begin inline asm
	{ .reg .pred __$temp3;
  setp.lt.f16  __$temp3, %rs346, %rs350;
  selp.u16 %rs348, 1, 0, __$temp3;}
	// end inline asm
	setp.eq.s16 	%p114, %rs348, 0;
	@%p114 bra 	$L__BB8_60;
	mov.f32 	%f495, 0f00000000;
	// begin inline asm
	{  cvt.rn.f16.f32 %rs351, %f495;}

	// end inline asm
	// begin inline asm
	{ .reg .pred __$temp3;
  setp.lt.f16  __$temp3, %rs351, %rs346;
  selp.u16 %rs352, 1, 0, __$temp3;}
	// end inline asm
	setp.eq.s16 	%p115, %rs352, 0;
	@%p115 bra 	$L__BB8_60;
	neg.f32 	%f497, %f491;
	fma.rn.f32 	%f498, %f497, %f494, %f490;
	fma.rn.f32 	%f496, %f492, %f498, %f494;
	// begin inline asm
	{  cvt.rn.f16.f32 %rs400, %f496;}

	// end inline asm
$L__BB8_60:
	// begin inline asm
	{  cvt.f32.f16 %f499, %rs29;}

	// end inline asm
	mul.f32 	%f500, %f499, %f492;
	// begin inline asm
	{  cvt.rn.f16.f32 %rs401, %f500;}

	// end inline asm
	// begin inline asm
	{abs.f16 %rs358,%rs401;
}
	// end inline asm
	mov.b16 	%rs362, 143;
	// begin inline asm
	{ .reg .pred __$temp3;
  setp.lt.f16  __$temp3, %rs358, %rs362;
  selp.u16 %rs360, 1, 0, __$temp3;}
	// end inline asm
	setp.eq.s16 	%p116, %rs360, 0;
	@%p116 bra 	$L__BB8_63;
	mov.f32 	%f501, 0f00000000;
	// begin inline asm
	{  cvt.rn.f16.f32 %rs363, %f501;}

	// end inline asm
	// begin inline asm
	{ .reg .pred __$temp3;
  setp.lt.f16  __$temp3, %rs363, %rs358;
  selp.u16 %rs364, 1, 0, __$temp3;}
	// end inline asm
	setp.eq.s16 	%p117, %rs364, 0;
	@%p117 bra 	$L__BB8_63;
	neg.f32 	%f503, %f491;
	fma.rn.f32 	%f504, %f503, %f500, %f499;
	fma.rn.f32 	%f502, %f492, %f504, %f500;
	// begin inline asm
	{  cvt.rn.f16.f32 %rs401, %f502;}

	// end inline asm
$L__BB8_63:
	mov.b32 	%r1304, {%rs400, %rs401};
	st.global.u32 	[%rd9+1536], %r1304;
	add.s32 	%r1427, %r1427, 4;
	setp.ne.s32 	%p118, %r1427, %r1428;
	@%p118 bra 	$L__BB8_39;
$L__BB8_64:
	setp.eq.s32 	%p119, %r47, 0;
	@%p119 bra 	$L__BB8_73;
	shl.b32 	%r1305, %r1428, 7;
	add.s32 	%r1432, %r46, %r1305;
	mul.lo.s32 	%r1306, %r294, %r8;
	shl.b32 	%r1307, %r1306, 1;
	shl.b32 	%r1308, %r295, 1;
	shl.b32 	%r1309, %r294, 1;
	add.s32 	%r1310, %r1308, %r1309;
	mad.lo.s32 	%r1311, %r1310, %r6, %r1307;
	mad.lo.s32 	%r1312, %r1428, 160, %r45;
	add.s32 	%r1313, %r1312, %r44;
	shl.b32 	%r1314, %r1313, 2;
	add.s32 	%r1315, %r1311, %r1314;
	mov.u32 	%r1316, shared_mem;
	add.s32 	%r1431, %r1316, %r1315;
	shl.b32 	%r1430, %r1313, 1;
	neg.s32 	%r1429, %r47;
$L__BB8_66:
	.pragma "nounroll";
	div.s32 	%r1317, %r1430, %r6;
	shl.b32 	%r1318, %r1317, 2;
	add.s32 	%r1319, %r28, %r1318;
	ld.shared.f32 	%f505, [%r1319];
	ld.shared.u32 	%r1320, [%r1431];
	mov.b32 	{%rs369, %rs38}, %r1320;
	// begin inline asm
	{  cvt.rn.f16.f32 %rs368, %f505;}

	// end inline asm
	// begin inline asm
	{  cvt.f32.f16 %f506, %rs369;}

	// end inline asm
	// begin inline asm
	{  cvt.f32.f16 %f507, %rs368;}

	// end inline asm
	// begin inline asm
	{rcp.approx.ftz.f32 %f508, %f507;
}
	// end inline asm
	mul.f32 	%f510, %f506, %f508;
	// begin inline asm
	{  cvt.rn.f16.f32 %rs402, %f510;}

	// end inline asm
	// begin inline asm
	{abs.f16 %rs372,%rs402;
}
	// end inline asm
	mov.b16 	%rs376, 143;
	// begin inline asm
	{ .reg .pred __$temp3;
  setp.lt.f16  __$temp3, %rs372, %rs376;
  selp.u16 %rs374, 1, 0, __$temp3;}
	// end inline asm
	setp.eq.s16 	%p120, %rs374, 0;
	@%p120 bra 	$L__BB8_69;
	mov.f32 	%f511, 0f00000000;
	// begin inline asm
	{  cvt.rn.f16.f32 %rs377, %f511;}

	// end inline asm
	// begin inline asm
	{ .reg .pred __$temp3;
  setp.lt.f16  __$temp3, %rs377, %rs372;
  selp.u16 %rs378, 1, 0, __$temp3;}
	// end inline asm
	setp.eq.s16 	%p121, %rs378, 0;
	@%p121 bra 	$L__BB8_69;
	neg.f32 	%f513, %f507;
	fma.rn.f32 	%f514, %f513, %f510, %f506;
	fma.rn.f32 	%f512, %f508, %f514, %f510;
	// begin inline asm
	{  cvt.rn.f16.f32 %rs402, %f512;}

	// end inline asm
$L__BB8_69:
	// begin inline asm
	{  cvt.f32.f16 %f515, %rs38;}

	// end inline asm
	mul.f32 	%f516, %f515, %f508;
	// begin inline asm
	{  cvt.rn.f16.f32 %rs403, %f516;}

	// end inline asm
	// begin inline asm
	{abs.f16 %rs384,%rs403;
}
	// end inline asm
	mov.b16 	%rs388, 143;
	// begin inline asm
	{ .reg .pred __$temp3;
  setp.lt.f16  __$temp3, %rs384, %rs388;
  selp.u16 %rs386, 1, 0, __$temp3;}
	// end inline asm
	setp.eq.s16 	%p122, %rs386, 0;
	@%p122 bra 	$L__BB8_72;
	mov.f32 	%f517, 0f00000000;
	// begin inline asm
	{  cvt.rn.f16.f32 %rs389, %f517;}

	// end inline asm
	// begin inline asm
	{ .reg .pred __$temp3;
  setp.lt.f16  __$temp3, %rs389, %rs384;
  selp.u16 %rs390, 1, 0, __$temp3;}
	// end inline asm
	setp.eq.s16 	%p123, %rs390, 0;
	@%p123 bra 	$L__BB8_72;
	neg.f32 	%f519, %f507;
	fma.rn.f32 	%f520, %f519, %f516, %f515;
	fma.rn.f32 	%f518, %f508, %f520, %f516;
	// begin inline asm
	{  cvt.rn.f16.f32 %rs403, %f518;}

	// end inline asm
$L__BB8_72:
	mul.wide.s32 	%rd121, %r1432, 4;
	add.s64 	%rd122, %rd5, %rd121;
	mov.b32 	%r1321, {%rs402, %rs403};
	st.global.u32 	[%rd122], %r1321;
	add.s32 	%r1432, %r1432, 128;
	add.s32 	%r1431, %r1431, 640;
	add.s32 	%r1430, %r1430, 320;
	add.s32 	%r1429, %r1429, 1;
	setp.ne.s32 	%p124, %r1429, 0;
	@%p124 bra 	$L__BB8_66;
$L__BB8_73:
	ret;
$L__BB8_74:
	mov.f32 	%f55, 0f00000000;
	// begin inline asm
	{  cvt.rn.f16.f32 %rs48, %f55;}

	// end inline asm
	mov.b32 	%r64, {%rs48, %rs48};
	mov.b32 	%r1334, 0;
$L__BB8_75:
	shr.u32 	%r461, %r1, 1;
	and.b32  	%r462, %r461, 496;
	add.s32 	%r463, %r1334, %r462;
	mul.lo.s32 	%r66, %r463, %r6;
	mul.lo.s32 	%r67, %r463, %r8;
	mov.b32 	%r1335, 0;
$L__BB8_76:
	setp.lt.u32 	%p26, %r297, 49;
	mul.lo.s32 	%r69, %r1335, %r6;
	mov.b32 	%r1350, 0;
	mov.u32 	%r1354, %r64;
	mov.u32 	%r1353, %r64;
	mov.u32 	%r1352, %r64;
	mov.u32 	%r1351, %r64;
	@%p26 bra 	$L__BB8_79;
	mov.b32 	%r1350, 0;
	mov.u32 	%r1354, %r64;
	mov.u32 	%r1353, %r64;
	mov.u32 	%r1352, %r64;
	mov.u32 	%r1351, %r64;
	mov.u32 	%r1341, %r1350;
$L__BB8_78:
	add.s32 	%r467, %r1350, %r66;
	shl.b32 	%r468, %r467, 1;
	mov.u32 	%r469, shared_mem;
	add.s32 	%r470, %r469, %r468;
	wmma.load.a.sync.aligned.row.m16n16k16.shared.f16 	{%r471, %r472, %r473, %r474, %r475, %r476, %r477, %r478}, [%r470], %r6;
	add.s32 	%r479, %r1350, %r69;
	shl.b32 	%r480, %r479, 1;
	add.s32 	%r481, %r14, %r480;
	wmma.load.b.sync.aligned.col.m16n16k16.shared.f16 	{%r482, %r483, %r484, %r485, %r486, %r487, %r488, %r489}, [%r481], %r6;
	wmma.mma.sync.aligned.row.col.m16n16k16.f16.f16 {%r490, %r491, %r492, %r493}, {%r471, %r472, %r473, %r474, %r475, %r476, %r477, %r478}, {%r482, %r483, %r484, %r485, %r486, %r487, %r488, %r489}, {%r1351, %r1352, %r1353, %r1354};
	add.s32 	%r494, %r470, 32;
	wmma.load.a.sync.aligned.row.m16n16k16.shared.f16 	{%r495, %r496, %r497, %r498, %r499, %r500, %r501, %r502}, [%r494], %r6;
	add.s32 	%r503, %r481, 32;
	wmma.load.b.sync.aligned.col.m16n16k16.shared.f16 	{%r504, %r505, %r506, %r507, %r508, %r509, %r510, %r511}, [%r503], %r6;
	wmma.mma.sync.aligned.row.col.m16n16k16.f16.f16 {%r512, %r513, %r514, %r515}, {%r495, %r496, %r497, %r498, %r499, %r500, %r501, %r502}, {%r504, %r505, %r506, %r507, %r508, %r509, %r510, %r511}, {%r490, %r491, %r492, %r493};
	add.s32 	%r516, %r470, 64;
	wmma.load.a.sync.aligned.row.m16n16k16.shared.f16 	{%r517, %r518, %r519, %r520, %r521, %r522, %r523, %r524}, [%r516], %r6;
	add.s32 	%r525, %r481, 64;
	wmma.load.b.sync.aligned.col.m16n16k16.shared.f16 	{%r526, %r527, %r528, %r529, %r530, %r531, %r532, %r533}, [%r525], %r6;
	wmma.mma.sync.aligned.row.col.m16n16k16.f16.f16 {%r534, %r535, %r536, %r537}, {%r517, %r518, %r519, %r520, %r521, %r522, %r523, %r524}, {%r526, %r527, %r528, %r529, %r530, %r531, %r532, %r533}, {%r512, %r513, %r514, %r515};
	add.s32 	%r538, %r470, 96;
	wmma.load.a.sync.aligned.row.m16n16k16.shared.f16 	{%r539, %r540, %r541, %r542, %r543, %r544, %r545, %r546}, [%r538], %r6;
	add.s32 	%r547, %r481, 96;
	wmma.load.b.sync.aligned.col.m16n16k16.shared.f16 	{%r548, %r549, %r550, %r551, %r552, %r553, %r554, %r555}, [%r547], %r6;
	wmma.mma.sync.aligned.row.col.m16n16k16.f16.f16 {%r1351, %r1352, %r1353, %r1354}, {%r539, %r540, %r541, %r542, %r543, %r544, %r545, %r546}, {%r548, %r549, %r550, %r551, %r552, %r553, %r554, %r555}, {%r534, %r535, %r536, %r537};
	add.s32 	%r1350, %r1350, 64;
	add.s32 	%r1341, %r1341, 4;
	setp.ne.s32 	%p27, %r1341, %r36;
	@%p27 bra 	$L__BB8_78;
$L__BB8_79:
	setp.eq.s32 	%p28, %r35, 0;
	@%p28 bra 	$L__BB8_83;
	setp.eq.s32 	%p29, %r35, 1;
	add.s32 	%r556, %r1350, %r66;
	shl.b32 	%r557, %r556, 1;
	mov.u32 	%r558, shared_mem;
	add.s32 	%r91, %r558, %r557;
	wmma.load.a.sync.aligned.row.m16n16k16.shared.f16 	{%r559, %r560, %r561, %r562, %r563, %r564, %r565, %r566}, [%r91], %r6;
	add.s32 	%r567, %r1350, %r69;
	shl.b32 	%r568, %r567, 1;
	add.s32 	%r92, %r14, %r568;
	wmma.load.b.sync.aligned.col.m16n16k16.shared.f16 	{%r569, %r570, %r571, %r572, %r573, %r574, %r575, %r576}, [%r92], %r6;
	wmma.mma.sync.aligned.row.col.m16n16k16.f16.f16 {%r1351, %r1352, %r1353, %r1354}, {%r559, %r560, %r561, %r562, %r563, %r564, %r565, %r566}, {%r569, %r570, %r571, %r572, %r573, %r574, %r575, %r576}, {%r1351, %r1352, %r1353, %r1354};
	@%p29 bra 	$L__BB8_83;
	setp.eq.s32 	%p30, %r35, 2;
	add.s32 	%r577, %r91, 32;
	wmma.load.a.sync.aligned.row.m16n16k16.shared.f16 	{%r578, %r579, %r580, %r581, %r582, %r583, %r584, %r585}, [%r577], %r6;
	add.s32 	%r586, %r92, 32;
	wmma.load.b.sync.aligned.col.m16n16k16.shared.f16 	{%r587, %r588, %r589, %r590, %r591, %r592, %r593, %r594}, [%r586], %r6;
	wmma.mma.sync.aligned.row.col.m16n16k16.f16.f16 {%r1351, %r1352, %r1353, %r1354}, {%r578, %r579, %r580, %r581, %r582, %r583, %r584, %r585}, {%r587, %r588, %r589, %r590, %r591, %r592, %r593, %r594}, {%r1351, %r1352, %r1353, %r1354};
	@%p30 bra 	$L__BB8_83;
	add.s32 	%r595, %r91, 64;
	wmma.load.a.sync.aligned.row.m16n16k16.shared.f16 	{%r596, %r597, %r598, %r599, %r600, %r601, %r602, %r603}, [%r595], %r6;
	add.s32 	%r604, %r92, 64;
	wmma.load.b.sync.aligned.col.m16n16k16.shared.f16 	{%r605, %r606, %r607, %r608, %r609, %r610, %r611, %r612}, [%r604], %r6;
	wmma.mma.sync.aligned.row.col.m16n16k16.f16.f16 {%r1351, %r1352, %r1353, %r1354}, {%r596, %r597, %r598, %r599, %r600, %r601, %r602, %r603}, {%r605, %r606, %r607, %r608, %r609, %r610, %r611, %r612}, {%r1351, %r1352, %r1353, %r1354};
$L__BB8_83:
	add.s32 	%r613, %r1335, %r67;
	shl.b32 	%r614, %r613, 1;
	add.s32 	%r615, %r15, %r614;
	wmma.store.d.sync.aligned.row.m16n16k16.shared.f16 	[%r615], {%r1351, %r1352, %r1353, %r1354}, %r8;
	add.s32 	%r1335, %r1335, 16;
	setp.lt.s32 	%p31, %r1335, %r295;
	@%p31 bra 	$L__BB8_76;
	add.s32 	%r1334, %r1334, 64;
	setp.lt.s32 	%p32, %r1334, %r294;
	@%p32 bra 	$L__BB8_75;
$L__BB8_85:
	setp.lt.s32 	%p33, %r12, 1;
	bar.sync 	0;
	@%p33 bra 	$L__BB8_93;
	ld.param.u32 	%r1324, [_Z32block_attn_mask_4warp_n16_kernelP6__halfS0_S0_PKiS2_S2_S2_S0_S2_S2_iiifiiii_param_16];
	shr.u32 	%r617, %r1, 5;
	and.b32  	%r618, %r1, 31;
	mad.lo.s32 	%r126, %r617, 40, %r618;
	setp.lt.u32 	%p34, %r12, 4;
	mad.lo.s32 	%r619, %r54, %r1324, %r5;
	shr.u32 	%r620, %r619, 31;
	add.s32 	%r621, %r619, %r620;
	shr.s32 	%r622, %r621, 1;
	cvt.s64.s32 	%rd7, %r622;
	mov.b32 	%r1362, 0;
	@%p34 bra 	$L__BB8_89;
	mov.b32 	%r1361, 0;
$L__BB8_88:
	.pragma "nounroll";
	mad.lo.s32 	%r628, %r1361, 160, %r126;
	shl.b32 	%r629, %r1361, 7;
	add.s32 	%r630, %r629, %r1;
	cvt.u64.u32 	%rd73, %r630;
	add.s64 	%rd74, %rd73, %rd7;
	shl.b64 	%rd75, %rd74, 2;
	add.s64 	%rd69, %rd12, %rd75;
	shl.b32 	%r631, %r628, 2;
	add.s32 	%r624, %r14, %r631;
	// begin inline asm
	cp.async.ca.shared.global [%r624], [%rd69], 4, 4;
	// end inline asm
	add.s64 	%rd70, %rd69, 512;
	add.s32 	%r625, %r624, 640;
	// begin inline asm
	cp.async.ca.shared.global [%r625], [%rd70], 4, 4;
	// end inline asm
	add.s64 	%rd71, %rd69, 1024;
	add.s32 	%r626, %r624, 1280;
	// begin inline asm
	cp.async.ca.shared.global [%r626], [%rd71], 4, 4;
	// end inline asm
	add.s64 	%rd72, %rd69, 1536;
	add.s32 	%r627, %r624, 1920;
	// begin inline asm
	cp.async.ca.shared.global [%r627], [%rd72], 4, 4;
	// end inline asm
	add.s32 	%r1361, %r1361, 4;
	and.b32  	%r1362, %r12, 2147483644;
	setp.ne.s32 	%p35, %r1361, %r1362;
	@%p35 bra 	$L__BB8_88;
$L__BB8_89:
	and.b32  	%r131, %r12, 3;
	setp.eq.s32 	%p36, %r131, 0;
	@%p36 bra 	$L__BB8_93;
	setp.eq.s32 	%p37, %r131, 1;
	mad.lo.s32 	%r633, %r1362, 160, %r126;
	shl.b32 	%r634, %r1362, 7;
	add.s32 	%r132, %r634, %r1;
	cvt.u64.u32 	%rd77, %r132;
	add.s64 	%rd78, %rd77, %rd7;
	shl.b64 	%rd79, %rd78, 2;
	add.s64 	%rd76, %rd12, %rd79;
	shl.b32 	%r635, %r633, 2;
	add.s32 	%r632, %r14, %r635;
	// begin inline asm
	cp.async.ca.shared.global [%r632], [%rd76], 4, 4;
	// end inline asm
	@%p37 bra 	$L__BB8_93;
	setp.eq.s32 	%p38, %r131, 2;
	add.s32 	%r637, %r132, 128;
	cvt.u64.u32 	%rd81, %r637;
	add.s64 	%rd82, %rd81, %rd7;
	shl.b64 	%rd83, %rd82, 2;
	add.s64 	%rd80, %rd12, %rd83;
	add.s32 	%r636, %r632, 640;
	// begin inline asm
	cp.async.ca.shared.global [%r636], [%rd80], 4, 4;
	// end inline asm
	@%p38 bra 	$L__BB8_93;
	add.s32 	%r639, %r132, 256;
	cvt.u64.u32 	%rd85, %r639;
	add.s64 	%rd86, %rd85, %rd7;
	shl.b64 	%rd87, %rd86, 2;
	add.s64 	%rd84, %rd12, %rd87;
	add.s32 	%r638, %r632, 1280;
	// begin inline asm
	cp.async.ca.shared.global [%r638], [%rd84], 4, 4;
	// end inline asm
$L__BB8_93:
	// begin inline asm
	cp.async.commit_group;
	// end inline asm
	setp.ge.s32 	%p39, %r1331, %r17;
	@%p39 bra 	$L__BB8_96;
	ld.param.u64 	%rd127, [_Z32block_attn_mask_4warp_n16_kernelP6__halfS0_S0_PKiS2_S2_S2_S0_S2_S2_iiifiiii_param_4];
	ld.global.u32 	%r640, [%rd3];
	add.s32 	%r641, %r640, %r1331;
	cvta.to.global.u64 	%rd88, %rd127;
	mul.wide.s32 	%rd89, %r641, 4;
	add.s64 	%rd90, %rd88, %rd89;
	ld.global.u32 	%r642, [%rd90];
	setp.ne.s32 	%p40, %r53, %r642;
	@%p40 bra 	$L__BB8_96;
	add.s32 	%r1331, %r1331, 1;
	bra.uni 	$L__BB8_113;
$L__BB8_96:
	setp.ge.s32 	%p41, %r1330, %r18;
	@%p41 bra 	$L__BB8_157;
	ld.param.u64 	%rd129, [_Z32block_attn_mask_4warp_n16_kernelP6__halfS0_S0_PKiS2_S2_S2_S0_S2_S2_iiifiiii_param_6];
	ld.param.u64 	%rd128, [_Z32block_attn_mask_4warp_n16_kernelP6__halfS0_S0_PKiS2_S2_S2_S0_S2_S2_iiifiiii_param_5];
	cvta.to.global.u64 	%rd91, %rd128;
	mov.u32 	%r643, %ctaid.x;
	mul.wide.u32 	%rd92, %r643, 4;
	add.s64 	%rd93, %rd91, %rd92;
	ld.global.u32 	%r644, [%rd93];
	add.s32 	%r135, %r644, %r1330;
	cvta.to.global.u64 	%rd94, %rd129;
	mul.wide.s32 	%rd95, %r135, 4;
	add.s64 	%rd96, %rd94, %rd95;
	ld.global.u32 	%r645, [%rd96];
	setp.ne.s32 	%p42, %r53, %r645;
	@%p42 bra 	$L__BB8_157;
	setp.lt.s32 	%p43, %r13, 1;
	@%p43 bra 	$L__BB8_112;
	shl.b32 	%r647, %r1, 1;
	and.b32  	%r648, %r647, 2032;
	and.b32  	%r649, %r1, 7;
	or.b32  	%r136, %r648, %r649;
	setp.lt.u32 	%p44, %r13, 16;
	mul.lo.s32 	%r650, %r295, %r294;
	mul.lo.s32 	%r651, %r135, %r650;
	shr.u32 	%r652, %r651, 31;
	add.s32 	%r653, %r651, %r652;
	shr.s32 	%r654, %r653, 1;
	add.s32 	%r137, %r654, %r1;
	mov.b32 	%r1365, 0;
	@%p44 bra 	$L__BB8_102;
	mov.b32 	%r1363, 0;
$L__BB8_101:
	.pragma "nounroll";
	shl.b32 	%r704, %r1363, 8;
	add.s32 	%r705, %r136, %r704;
	shl.b32 	%r706, %r1363, 7;
	shl.b32 	%r707, %r705, 2;
	add.s32 	%r708, %r15, %r707;
	ld.shared.u32 	%r657, [%r708];
	add.s32 	%r709, %r137, %r706;
	mul.wide.s32 	%rd97, %r709, 4;
	add.s64 	%rd98, %rd1, %rd97;
	ld.global.u32 	%r658, [%rd98];
	// begin inline asm
	{add.f16x2 %r656,%r657,%r658;
}
	// end inline asm
	st.shared.u32 	[%r708], %r656;
	ld.shared.u32 	%r660, [%r708+1024];
	ld.global.u32 	%r661, [%rd98+512];
	// begin inline asm
	{add.f16x2 %r659,%r660,%r661;
}
	// end inline asm
	st.shared.u32 	[%r708+1024], %r659;
	ld.shared.u32 	%r663, [%r708+2048];
	ld.global.u32 	%r664, [%rd98+1024];
	// begin inline asm
	{add.f16x2 %r662,%r663,%r664;
}
	// end inline asm
	st.shared.u32 	[%r708+2048], %r662;
	ld.shared.u32 	%r666, [%r708+3072];
	ld.global.u32 	%r667, [%rd98+1536];
	// begin inline asm
	{add.f16x2 %r665,%r666,%r667;
}
	// end inline asm
	st.shared.u32 	[%r708+3072], %r665;
	ld.shared.u32 	%r669, [%r708+4096];
	ld.global.u32 	%r670, [%rd98+2048];
	// begin inline asm
	{add.f16x2 %r668,%r669,%r670;
}
	// end inline asm
	st.shared.u32 	[%r708+4096], %r668;
	ld.shared.u32 	%r672, [%r708+5120];
	ld.global.u32 	%r673, [%rd98+2560];
	// begin inline asm
	{add.f16x2 %r671,%r672,%r673;
}
	// end inline asm
	st.shared.u32 	[%r708+5120], %r671;
	ld.shared.u32 	%r675, [%r708+6144];
	ld.global.u32 	%r676, [%rd98+3072];
	// begin inline asm
	{add.f16x2 %r674,%r675,%r676;
}
	// end inline asm
	st.shared.u32 	[%r708+6144], %r674;
	ld.shared.u32 	%r678, [%r708+7168];
	ld.global.u32 	%r679, [%rd98+3584];
	// begin inline asm
	{add.f16x2 %r677,%r678,%r679;
}
	// end inline asm
	st.shared.u32 	[%r708+7168], %r677;
	ld.shared.u32 	%r681, [%r708+8192];
	ld.global.u32 	%r682, [%rd98+4096];
	// begin inline asm
	{add.f16x2 %r680,%r681,%r682;
}
	// end inline asm
	st.shared.u32 	[%r708+8192], %r680;
	ld.shared.u32 	%r684, [%r708+9216];
	ld.global.u32 	%r685, [%rd98+4608];
	// begin inline asm
	{add.f16x2 %r683,%r684,%r685;
}
	// end inline asm
	st.shared.u32 	[%r708+9216], %r683;
	ld.shared.u32 	%r687, [%r708+10240];
	ld.global.u32 	%r688, [%rd98+5120];
	// begin inline asm
	{add.f16x2 %r686,%r687,%r688;
}
	// end inline asm
	st.shared.u32 	[%r708+10240], %r686;
	ld.shared.u32 	%r690, [%r708+11264];
	ld.global.u32 	%r691, [%rd98+5632];
	// begin inline asm
	{add.f16x2 %r689,%r690,%r691;
}
	// end inline asm
	st.shared.u32 	[%r708+11264], %r689;
	ld.shared.u32 	%r693, [%r708+12288];
	ld.global.u32 	%r694, [%rd98+6144];
	// begin inline asm
	{add.f16x2 %r692,%r693,%r694;
}
	// end inline asm
	st.shared.u32 	[%r708+12288], %r692;
	ld.shared.u32 	%r696, [%r708+13312];
	ld.global.u32 	%r697, [%rd98+6656];
	// begin inline asm
	{add.f16x2 %r695,%r696,%r697;
}
	// end inline asm
	st.shared.u32 	[%r708+13312], %r695;
	ld.shared.u32 	%r699, [%r708+14336];
	ld.global.u32 	%r700, [%rd98+7168];
	// begin inline asm
	{add.f16x2 %r698,%r699,%r700;
}
	// end inline asm
	st.shared.u32 	[%r708+14336], %r698;
	ld.shared.u32 	%r702, [%r708+15360];
	ld.global.u32 	%r703, [%rd98+7680];
	// begin inline asm
	{add.f16x2 %r701,%r702,%r703;
}
	// end inline asm
	st.shared.u32 	[%r708+15360], %r701;
	add.s32 	%r1363, %r1363, 16;
	and.b32  	%r1365, %r13, 2147483632;
	setp.ne.s32 	%p45, %r1363, %r1365;
	@%p45 bra 	$L__BB8_101;
$L__BB8_102:
	setp.eq.s32 	%p46, %r37, 0;
	@%p46 bra 	$L__BB8_112;
	and.b32  	%r710, %r13, 15;
	add.s32 	%r711, %r710, -1;
	setp.lt.u32 	%p47, %r711, 7;
	@%p47 bra 	$L__BB8_105;
	shl.b32 	%r736, %r1365, 8;
	add.s32 	%r737, %r136, %r736;
	shl.b32 	%r738, %r1365, 7;
	shl.b32 	%r739, %r737, 2;
	add.s32 	%r740, %r15, %r739;
	ld.shared.u32 	%r713, [%r740];
	add.s32 	%r741, %r137, %r738;
	mul.wide.s32 	%rd99, %r741, 4;
	add.s64 	%rd100, %rd1, %rd99;
	ld.global.u32 	%r714, [%rd100];
	// begin inline asm
	{add.f16x2 %r712,%r713,%r714;
}
	// end inline asm
	st.shared.u32 	[%r740], %r712;
	ld.shared.u32 	%r716, [%r740+1024];
	ld.global.u32 	%r717, [%rd100+512];
	// begin inline asm
	{add.f16x2 %r715,%r716,%r717;
}
	// end inline asm
	st.shared.u32 	[%r740+1024], %r715;
	ld.shared.u32 	%r719, [%r740+2048];
	ld.global.u32 	%r720, [%rd100+1024];
	// begin inline asm
	{add.f16x2 %r718,%r719,%r720;
}
	// end inline asm
	st.shared.u32 	[%r740+2048], %r718;
	ld.shared.u32 	%r722, [%r740+3072];
	ld.global.u32 	%r723, [%rd100+1536];
	// begin inline asm
	{add.f16x2 %r721,%r722,%r723;
}
	// end inline asm
	st.shared.u32 	[%r740+3072], %r721;
	ld.shared.u32 	%r725, [%r740+4096];
	ld.global.u32 	%r726, [%rd100+2048];
	// begin inline asm
	{add.f16x2 %r724,%r725,%r726;
}
	// end inline asm
	st.shared.u32 	[%r740+4096], %r724;
	ld.shared.u32 	%r728, [%r740+5120];
	ld.global.u32 	%r729, [%rd100+2560];
	// begin inline asm
	{add.f16x2 %r727,%r728,%r729;
}
	// end inline asm
	st.shared.u32 	[%r740+5120], %r727;
	ld.shared.u32 	%r731, [%r740+6144];
	ld.global.u32 	%r732, [%rd100+3072];
	// begin inline asm
	{add.f16x2 %r730,%r731,%r732;
}
	// end inline asm
	st.shared.u32 	[%r740+6144], %r730;
	ld.shared.u32 	%r734, [%r740+7168];
	ld.global.u32 	%r735, [%rd100+3584];
	// begin inline asm
	{add.f16x2 %r733,%r734,%r735;
}
	// end inline asm
	st.shared.u32 	[%r740+7168], %r733;
	add.s32 	%r1365, %r1365, 8;
$L__BB8_105:
	setp.eq.s32 	%p48, %r38, 0;
	@%p48 bra 	$L__BB8_112;
	and.b32  	%r742, %r13, 7;
	add.s32 	%r743, %r742, -1;
	setp.lt.u32 	%p49, %r743, 3;
	@%p49 bra 	$L__BB8_108;
	shl.b32 	%r756, %r1365, 8;
	add.s32 	%r757, %r136, %r756;
	shl.b32 	%r758, %r1365, 7;
	shl.b32 	%r759, %r757, 2;
	add.s32 	%r760, %r15, %r759;
	ld.shared.u32 	%r745, [%r760];
	add.s32 	%r761, %r137, %r758;
	mul.wide.s32 	%rd101, %r761, 4;
	add.s64 	%rd102, %rd1, %rd101;
	ld.global.u32 	%r746, [%rd102];
	// begin inline asm
	{add.f16x2 %r744,%r745,%r746;
}
	// end inline asm
	st.shared.u32 	[%r760], %r744;
	ld.shared.u32 	%r748, [%r760+1024];
	ld.global.u32 	%r749, [%rd102+512];
	// begin inline asm
	{add.f16x2 %r747,%r748,%r749;
}
	// end inline asm
	st.shared.u32 	[%r760+1024], %r747;
	ld.shared.u32 	%r751, [%r760+2048];
	ld.global.u32 	%r752, [%rd102+1024];
	// begin inline asm
	{add.f16x2 %r750,%r751,%r752;
}
	// end inline asm
	st.shared.u32 	[%r760+2048], %r750;
	ld.shared.u32 	%r754, [%r760+3072];
	ld.global.u32 	%r755, [%rd102+1536];
	// begin inline asm
	{add.f16x2 %r753,%r754,%r755;
}
	// end inline asm
	st.shared.u32 	[%r760+3072], %r753;
	add.s32 	%r1365, %r1365, 4;
$L__BB8_108:
	and.b32  	%r762, %r13, 3;
	setp.eq.s32 	%p50, %r762, 0;
	@%p50 bra 	$L__BB8_112;
	setp.eq.s32 	%p51, %r762, 1;
	shl.b32 	%r767, %r1365, 8;
	add.s32 	%r768, %r136, %r767;
	shl.b32 	%r769, %r1365, 7;
	shl.b32 	%r770, %r768, 2;
	add.s32 	%r146, %r15, %r770;
	ld.shared.u32 	%r764, [%r146];
	add.s32 	%r771, %r137, %r769;
	mul.wide.s32 	%rd103, %r771, 4;
	add.s64 	%rd8, %rd1, %rd103;
	ld.global.u32 	%r765, [%rd8];
	// begin inline asm
	{add.f16x2 %r763,%r764,%r765;
}
	// end inline asm
	st.shared.u32 	[%r146], %r763;
	@%p51 bra 	$L__BB8_112;
	setp.eq.s32 	%p52, %r762, 2;
	ld.shared.u32 	%r773, [%r146+1024];
	ld.global.u32 	%r774, [%rd8+512];
	// begin inline asm
	{add.f16x2 %r772,%r773,%r774;
}
	// end inline asm
	st.shared.u32 	[%r146+1024], %r772;
	@%p52 bra 	$L__BB8_112;
	ld.shared.u32 	%r777, [%r146+2048];
	ld.global.u32 	%r778, [%rd8+1024];
	// begin inline asm
	{add.f16x2 %r776,%r777,%r778;
}
	// end inline asm
	st.shared.u32 	[%r146+2048], %r776;
$L__BB8_112:
	bar.sync 	0;
	add.s32 	%r1330, %r1330, 1;
$L__BB8_113:
	div.s32 	%r150, %r1, %r29;
	mul.lo.s32 	%r779, %r150, %r29;
	sub.s32 	%r780, %r1, %r779;
	setp.ne.s32 	%p53, %r780, 0;
	@%p53 bra 	$L__BB8_138;
	setp.ne.s32 	%p54, %r1329, 0;
	shl.b32 	%r781, %r150, 2;
	add.s32 	%r151, %r26, %r781;
	shl.b32 	%r782, %r294, 2;
	add.s32 	%r152, %r151, %r782;
	add.s32 	%r153, %r27, %r781;
	add.s32 	%r154, %r28, %r781;
	@%p54 bra 	$L__BB8_116;
	mov.b32 	%r783, -8388608;
	st.shared.u32 	[%r151], %r783;
	mov.b32 	%r784, 0;
	st.shared.u32 	[%r152], %r784;
	st.shared.u32 	[%r153], %r783;
	st.shared.u32 	[%r154], %r784;
$L__BB8_116:
	setp.lt.s32 	%p55, %r295, 2;
	mul.lo.s32 	%r785, %r150, %r8;
	shl.b32 	%r786, %r785, 1;
	add.s32 	%r155, %r15, %r786;
	mov.f32 	%f535, 0f00000000;
	mov.f32 	%f534, 0fFF800000;
	@%p55 bra 	$L__BB8_125;
	setp.lt.u32 	%p56, %r30, 3;
	mov.f32 	%f534, 0fFF800000;
	mov.f32 	%f535, 0f00000000;
	mov.b32 	%r1371, 0;
	@%p56 bra 	$L__BB8_120;
	mov.f32 	%f534, 0fFF800000;
	mov.f32 	%f535, 0f00000000;
	mov.b32 	%r1369, 0;
$L__BB8_119:
	.pragma "nounroll";
	ld.param.f32 	%f521, [_Z32block_attn_mask_4warp_n16_kernelP6__halfS0_S0_PKiS2_S2_S2_S0_S2_S2_iiifiiii_param_13];
	shl.b32 	%r789, %r1369, 2;
	add.s32 	%r790, %r155, %r789;
	ld.shared.u32 	%r791, [%r790];
	mov.b32 	{%rs49, %rs50}, %r791;
	// begin inline asm
	{  cvt.f32.f16 %f63, %rs49;}

	// end inline asm
	mul.f32 	%f71, %f521, %f63;
	shl.b32 	%r792, %r1369, 1;
	mul.wide.u32 	%rd104, %r792, 4;
	add.s64 	%rd105, %rd2, %rd104;
	// begin inline asm
	{  cvt.f32.f16 %f64, %rs50;}

	// end inline asm
	mul.f32 	%f72, %f521, %f64;
	max.f32 	%f73, %f534, %f71;
	sub.f32 	%f74, %f534, %f73;
	mul.f32 	%f75, %f74, 0f3FB8AA3B;
	ex2.approx.f32 	%f76, %f75;
	sub.f32 	%f77, %f71, %f73;
	mul.f32 	%f78, %f77, 0f3FB8AA3B;
	ex2.approx.f32 	%f79, %f78;
	fma.rn.f32 	%f80, %f535, %f76, %f79;
	max.f32 	%f81, %f73, %f72;
	sub.f32 	%f82, %f73, %f81;
	mul.f32 	%f83, %f82, 0f3FB8AA3B;
	ex2.approx.f32 	%f84, %f83;
	sub.f32 	%f85, %f72, %f81;
	mul.f32 	%f86, %f85, 0f3FB8AA3B;
	ex2.approx.f32 	%f87, %f86;
	fma.rn.f32 	%f88, %f80, %f84, %f87;
	ld.shared.u32 	%r793, [%r790+4];
	mov.b32 	{%rs51, %rs52}, %r793;
	// begin inline asm
	{  cvt.f32.f16 %f65, %rs51;}

	// end inline asm
	mul.f32 	%f89, %f521, %f65;
	// begin inline asm
	{  cvt.f32.f16 %f66, %rs52;}

	// end inline asm
	mul.f32 	%f90, %f521, %f66;
	st.local.v4.f32 	[%rd105], {%f71, %f72, %f89, %f90};
	max.f32 	%f91, %f81, %f89;
	sub.f32 	%f92, %f81, %f91;
	mul.f32 	%f93, %f92, 0f3FB8AA3B;
	ex2.approx.f32 	%f94, %f93;
	sub.f32 	%f95, %f89, %f91;
	mul.f32 	%f96, %f95, 0f3FB8AA3B;
	ex2.approx.f32 	%f97, %f96;
	fma.rn.f32 	%f98, %f88, %f94, %f97;
	max.f32 	%f99, %f91, %f90;
	sub.f32 	%f100, %f91, %f99;
	mul.f32 	%f101, %f100, 0f3FB8AA3B;
	ex2.approx.f32 	%f102, %f101;
	sub.f32 	%f103, %f90, %f99;
	mul.f32 	%f104, %f103, 0f3FB8AA3B;
	ex2.approx.f32 	%f105, %f104;
	fma.rn.f32 	%f106, %f98, %f102, %f105;
	ld.shared.u32 	%r794, [%r790+8];
	mov.b32 	{%rs53, %rs54}, %r794;
	// begin inline asm
	{  cvt.f32.f16 %f67, %rs53;}

	// end inline asm
	mul.f32 	%f107, %f521, %f67;
	// begin inline asm
	{  cvt.f32.f16 %f68, %rs54;}

	// end inline asm
	mul.f32 	%f108, %f521, %f68;
	max.f32 	%f109, %f99, %f107;
	sub.f32 	%f110, %f99, %f109;
	mul.f32 	%f111, %f110, 0f3FB8AA3B;
	ex2.approx.f32 	%f112, %f111;
	sub.f32 	%f113, %f107, %f109;
	mul.f32 	%f114, %f113, 0f3FB8AA3B;
	ex2.approx.f32 	%f115, %f114;
	fma.rn.f32 	%f116, %f106, %f112, %f115;
	max.f32 	%f117, %f109, %f108;
	sub.f32 	%f118, %f109, %f117;
	mul.f32 	%f119, %f118, 0f3FB8AA3B;
	ex2.approx.f32 	%f120, %f119;
	sub.f32 	%f121, %f108, %f117;
	mul.f32 	%f122, %f121, 0f3FB8AA3B;
	ex2.approx.f32 	%f123, %f122;
	fma.rn.f32 	%f124, %f116, %f120, %f123;
	ld.shared.u32 	%r795, [%r790+12];
	mov.b32 	{%rs55, %rs56}, %r795;
	// begin inline asm
	{  cvt.f32.f16 %f69, %rs55;}

	// end inline asm
	mul.f32 	%f125, %f521, %f69;
	// begin inline asm
	{  cvt.f32.f16 %f70, %rs56;}

	// end inline asm
	mul.f32 	%f126, %f521, %f70;
	st.local.v4.f32 	[%rd105+16], {%f107, %f108, %f125, %f126};
	max.f32 	%f127, %f117, %f125;
	sub.f32 	%f128, %f117, %f127;
	mul.f32 	%f129, %f128, 0f3FB8AA3B;
	ex2.approx.f32 	%f130, %f129;
	sub.f32 	%f131, %f125, %f127;
	mul.f32 	%f132, %f131, 0f3FB8AA3B;
	ex2.approx.f32 	%f133, %f132;
	fma.rn.f32 	%f134, %f124, %f130, %f133;
	max.f32 	%f534, %f127, %f126;
	sub.f32 	%f135, %f127, %f534;
	mul.f32 	%f136, %f135, 0f3FB8AA3B;
	ex2.approx.f32 	%f137, %f136;
	sub.f32 	%f138, %f126, %f534;
	mul.f32 	%f139, %f138, 0f3FB8AA3B;
	ex2.approx.f32 	%f140, %f139;
	fma.rn.f32 	%f535, %f134, %f137, %f140;
	add.s32 	%r1369, %r1369, 4;
	setp.ne.s32 	%p57, %r1369, %r39;
	mov.u32 	%r1371, %r39;
	@%p57 bra 	$L__BB8_119;
$L__BB8_120:
	setp.eq.s32 	%p58, %r31, 0;
	@%p58 bra 	$L__BB8_125;
	setp.eq.s32 	%p59, %r31, 1;
	@%p59 bra 	$L__BB8_123;
	ld.param.f32 	%f522, [_Z32block_attn_mask_4warp_n16_kernelP6__halfS0_S0_PKiS2_S2_S2_S0_S2_S2_iiifiiii_param_13];
	shl.b32 	%r796, %r1371, 2;
	add.s32 	%r797, %r155, %r796;
	ld.shared.u32 	%r798, [%r797];
	mov.b32 	{%rs57, %rs58}, %r798;
	// begin inline asm
	{  cvt.f32.f16 %f142, %rs57;}

	// end inline asm
	mul.f32 	%f146, %f522, %f142;
	shl.b32 	%r799, %r1371, 1;
	mul.wide.u32 	%rd106, %r799, 4;
	add.s64 	%rd107, %rd2, %rd106;
	// begin inline asm
	{  cvt.f32.f16 %f143, %rs58;}

	// end inline asm
	mul.f32 	%f147, %f522, %f143;
	st.local.v2.f32 	[%rd107], {%f146, %f147};
	max.f32 	%f148, %f534, %f146;
	sub.f32 	%f149, %f534, %f148;
	mul.f32 	%f150, %f149, 0f3FB8AA3B;
	ex2.approx.f32 	%f151, %f150;
	sub.f32 	%f152, %f146, %f148;
	mul.f32 	%f153, %f152, 0f3FB8AA3B;
	ex2.approx.f32 	%f154, %f153;
	fma.rn.f32 	%f155, %f535, %f151, %f154;
	max.f32 	%f156, %f148, %f147;
	sub.f32 	%f157, %f148, %f156;
	mul.f32 	%f158, %f157, 0f3FB8AA3B;
	ex2.approx.f32 	%f159, %f158;
	sub.f32 	%f160, %f147, %f156;
	mul.f32 	%f161, %f160, 0f3FB8AA3B;
	ex2.approx.f32 	%f162, %f161;
	fma.rn.f32 	%f163, %f155, %f159, %f162;
	ld.shared.u32 	%r800, [%r797+4];
	mov.b32 	{%rs59, %rs60}, %r800;
	// begin inline asm
	{  cvt.f32.f16 %f144, %rs59;}

	// end inline asm
	mul.f32 	%f164, %f522, %f144;
	// begin inline asm
	{  cvt.f32.f16 %f145, %rs60;}

	// end inline asm
	mul.f32 	%f165, %f522, %f145;
	st.local.v2.f32 	[%rd107+8], {%f164, %f165};
	max.f32 	%f166, %f156, %f164;
	sub.f32 	%f167, %f156, %f166;
	mul.f32 	%f168, %f167, 0f3FB8AA3B;
	ex2.approx.f32 	%f169, %f168;
	sub.f32 	%f170, %f164, %f166;
	mul.f32 	%f171, %f170, 0f3FB8AA3B;
	ex2.approx.f32 	%f172, %f171;
	fma.rn.f32 	%f173, %f163, %f169, %f172;
	max.f32 	%f534, %f166, %f165;
	sub.f32 	%f174, %f166, %f534;
	mul.f32 	%f175, %f174, 0f3FB8AA3B;
	ex2.approx.f32 	%f176, %f175;
	sub.f32 	%f177, %f165, %f534;
	mul.f32 	%f178, %f177, 0f3FB8AA3B;
	ex2.approx.f32 	%f179, %f178;
	fma.rn.f32 	%f535, %f173, %f176, %f179;
	add.s32 	%r1371, %r1371, 2;
$L__BB8_123:
	setp.eq.s32 	%p60, %r40, 0;
	@%p60 bra 	$L__BB8_125;
	ld.param.f32 	%f523, [_Z32block_attn_mask_4warp_n16_kernelP6__halfS0_S0_PKiS2_S2_S2_S0_S2_S2_iiifiiii_param_13];
	shl.b32 	%r801, %r1371, 2;
	add.s32 	%r802, %r155, %r801;
	ld.shared.u32 	%r803, [%r802];
	mov.b32 	{%rs61, %rs62}, %r803;
	// begin inline asm
	{  cvt.f32.f16 %f180, %rs61;}

	// end inline asm
	mul.f32 	%f182, %f523, %f180;
	shl.b32 	%r804, %r1371, 1;
	mul.wide.u32 	%rd108, %r804, 4;
	add.s64 	%rd109, %rd2, %rd108;
	// begin inline asm
	{  cvt.f32.f16 %f181, %rs62;}

	// end inline asm
	mul.f32 	%f183, %f523, %f181;
	st.local.v2.f32 	[%rd109], {%f182, %f183};
	max.f32 	%f184, %f534, %f182;
	sub.f32 	%f185, %f534, %f184;
	mul.f32 	%f186, %f185, 0f3FB8AA3B;
	ex2.approx.f32 	%f187, %f186;
	sub.f32 	%f188, %f182, %f184;
	mul.f32 	%f189, %f188, 0f3FB8AA3B;
	ex2.approx.f32 	%f190, %f189;
	fma.rn.f32 	%f191, %f535, %f187, %f190;
	max.f32 	%f534, %f184, %f183;
	sub.f32 	%f192, %f184, %f534;
	mul.f32 	%f193, %f192, 0f3FB8AA3B;
	ex2.approx.f32 	%f194, %f193;
	sub.f32 	%f195, %f183, %f534;
	mul.f32 	%f196, %f195, 0f3FB8AA3B;
	ex2.approx.f32 	%f197, %f196;
	fma.rn.f32 	%f535, %f191, %f194, %f197;
$L__BB8_125:
	setp.lt.s32 	%p61, %r295, 2;
	ld.shared.f32 	%f198, [%r153];
	max.f32 	%f19, %f198, %f534;
	@%p61 bra 	$L__BB8_137;
	setp.lt.u32 	%p62, %r30, 7;
	mov.b32 	%r1374, 0;
	@%p62 bra 	$L__BB8_129;
	mov.b32 	%r1372, 0;
$L__BB8_128:
	.pragma "nounroll";
	shl.b32 	%r815, %r1372, 1;
	mul.wide.u32 	%rd110, %r815, 4;
	add.s64 	%rd111, %rd2, %rd110;
	ld.local.v4.f32 	{%f215, %f216, %f217, %f218}, [%rd111];
	sub.f32 	%f219, %f215, %f19;
	mul.f32 	%f220, %f219, 0f3FB8AA3B;
	ex2.approx.f32 	%f199, %f220;
	sub.f32 	%f221, %f216, %f19;
	mul.f32 	%f222, %f221, 0f3FB8AA3B;
	ex2.approx.f32 	%f200, %f222;
	// begin inline asm
	{ cvt.rn.f16x2.f32 %r807, %f200, %f199; }

	// end inline asm
	shl.b32 	%r816, %r1372, 2;
	add.s32 	%r817, %r155, %r816;
	st.shared.u32 	[%r817], %r807;
	sub.f32 	%f223, %f217, %f19;
	mul.f32 	%f224, %f223, 0f3FB8AA3B;
	ex2.approx.f32 	%f201, %f224;
	sub.f32 	%f225, %f218, %f19;
	mul.f32 	%f226, %f225, 0f3FB8AA3B;
	ex2.approx.f32 	%f202, %f226;
	// begin inline asm
	{ cvt.rn.f16x2.f32 %r808, %f202, %f201; }

	// end inline asm
	st.shared.u32 	[%r817+4], %r808;
	ld.local.v4.f32 	{%f227, %f228, %f229, %f230}, [%rd111+16];
	sub.f32 	%f231, %f227, %f19;
	mul.f32 	%f232, %f231, 0f3FB8AA3B;
	ex2.approx.f32 	%f203, %f232;
	sub.f32 	%f233, %f228, %f19;
	mul.f32 	%f234, %f233, 0f3FB8AA3B;
	ex2.approx.f32 	%f204, %f234;
	// begin inline asm
	{ cvt.rn.f16x2.f32 %r809, %f204, %f203; }

	// end inline asm
	st.shared.u32 	[%r817+8], %r809;
	sub.f32 	%f235, %f229, %f19;
	mul.f32 	%f236, %f235, 0f3FB8AA3B;
	ex2.approx.f32 	%f205, %f236;
	sub.f32 	%f237, %f230, %f19;
	mul.f32 	%f238, %f237, 0f3FB8AA3B;
	ex2.approx.f32 	%f206, %f238;
	// begin inline asm
	{ cvt.rn.f16x2.f32 %r810, %f206, %f205; }

	// end inline asm
	st.shared.u32 	[%r817+12], %r810;
	ld.local.v4.f32 	{%f239, %f240, %f241, %f242}, [%rd111+32];
	sub.f32 	%f243, %f239, %f19;
	mul.f32 	%f244, %f243, 0f3FB8AA3B;
	ex2.approx.f32 	%f207, %f244;
	sub.f32 	%f245, %f240, %f19;
	mul.f32 	%f246, %f245, 0f3FB8AA3B;
	ex2.approx.f32 	%f208, %f246;
	// begin inline asm
	{ cvt.rn.f16x2.f32 %r811, %f208, %f207; }

	// end inline asm
	st.shared.u32 	[%r817+16], %r811;
	sub.f32 	%f247, %f241, %f19;
	mul.f32 	%f248, %f247, 0f3FB8AA3B;
	ex2.approx.f32 	%f209, %f248;
	sub.f32 	%f249, %f242, %f19;
	mul.f32 	%f250, %f249, 0f3FB8AA3B;
	ex2.approx.f32 	%f210, %f250;
	// begin inline asm
	{ cvt.rn.f16x2.f32 %r812, %f210, %f209; }

	// end inline asm
	st.shared.u32 	[%r817+20], %r812;
	ld.local.v4.f32 	{%f251, %f252, %f253, %f254}, [%rd111+48];
	sub.f32 	%f255, %f251, %f19;
	mul.f32 	%f256, %f255, 0f3FB8AA3B;
	ex2.approx.f32 	%f211, %f256;
	sub.f32 	%f257, %f252, %f19;
	mul.f32 	%f258, %f257, 0f3FB8AA3B;
	ex2.approx.f32 	%f212, %f258;
	// begin inline asm
	{ cvt.rn.f16x2.f32 %r813, %f212, %f211; }

	// end inline asm
	st.shared.u32 	[%r817+24], %r813;
	sub.f32 	%f259, %f253, %f19;
	mul.f32 	%f260, %f259, 0f3FB8AA3B;
	ex2.approx.f32 	%f213, %f260;
	sub.f32 	%f261, %f254, %f19;
	mul.f32 	%f262, %f261, 0f3FB8AA3B;
	ex2.approx.f32 	%f214, %f262;
	// begin inline asm
	{ cvt.rn.f16x2.f32 %r814, %f214, %f213; }

	// end inline asm
	st.shared.u32 	[%r817+28], %r814;
	add.s32 	%r1372, %r1372, 8;
	setp.ne.s32 	%p63, %r1372, %r41;
	mov.u32 	%r1374, %r41;
	@%p63 bra 	$L__BB8_128;
$L__BB8_129:
	setp.eq.s32 	%p64, %r32, 0;
	@%p64 bra 	$L__BB8_137;
	add.s32 	%r818, %r32, -1;
	setp.lt.u32 	%p65, %r818, 3;
	@%p65 bra 	$L__BB8_132;
	shl.b32 	%r823, %r1374, 1;
	mul.wide.u32 	%rd112, %r823, 4;
	add.s64 	%rd113, %rd2, %rd112;
	ld.local.v2.f32 	{%f271, %f272}, [%rd113];
	sub.f32 	%f273, %f271, %f19;
	mul.f32 	%f274, %f273, 0f3FB8AA3B;
	ex2.approx.f32 	%f263, %f274;
	sub.f32 	%f275, %f272, %f19;
	mul.f32 	%f276, %f275, 0f3FB8AA3B;
	ex2.approx.f32 	%f264, %f276;
	// begin inline asm
	{ cvt.rn.f16x2.f32 %r819, %f264, %f263; }

	// end inline asm
	shl.b32 	%r824, %r1374, 2;
	add.s32 	%r825, %r155, %r824;
	st.shared.u32 	[%r825], %r819;
	ld.local.v2.f32 	{%f277, %f278}, [%rd113+8];
	sub.f32 	%f279, %f277, %f19;
	mul.f32 	%f280, %f279, 0f3FB8AA3B;
	ex2.approx.f32 	%f265, %f280;
	sub.f32 	%f281, %f278, %f19;
	mul.f32 	%f282, %f281, 0f3FB8AA3B;
	ex2.approx.f32 	%f266, %f282;
	// begin inline asm
	{ cvt.rn.f16x2.f32 %r820, %f266, %f265; }

	// end inline asm
	st.shared.u32 	[%r825+4], %r820;
	ld.local.v2.f32 	{%f283, %f284}, [%rd113+16];
	sub.f32 	%f285, %f283, %f19;
	mul.f32 	%f286, %f285, 0f3FB8AA3B;
	ex2.approx.f32 	%f267, %f286;
	sub.f32 	%f287, %f284, %f19;
	mul.f32 	%f288, %f287, 0f3FB8AA3B;
	ex2.approx.f32 	%f268, %f288;
	// begin inline asm
	{ cvt.rn.f16x2.f32 %r821, %f268, %f267; }

	// end inline asm
	st.shared.u32 	[%r825+8], %r821;
	ld.local.v2.f32 	{%f289, %f290}, [%rd113+24];
	sub.f32 	%f291, %f289, %f19;
	mul.f32 	%f292, %f291, 0f3FB8AA3B;
	ex2.approx.f32 	%f269, %f292;
	sub.f32 	%f293, %f290, %f19;
	mul.f32 	%f294, %f293, 0f3FB8AA3B;
	ex2.approx.f32 	%f270, %f294;
	// begin inline asm
	{ cvt.rn.f16x2.f32 %r822, %f270, %f269; }

	// end inline asm
	st.shared.u32 	[%r825+12], %r822;
	add.s32 	%r1374, %r1374, 4;
$L__BB8_132:
	setp.eq.s32 	%p66, %r31, 0;
	@%p66 bra 	$L__BB8_137;
	setp.eq.s32 	%p67, %r31, 1;
	@%p67 bra 	$L__BB8_135;
	shl.b32 	%r828, %r1374, 1;
	mul.wide.u32 	%rd114, %r828, 4;
	add.s64 	%rd115, %rd2, %rd114;
	ld.local.v2.f32 	{%f299, %f300}, [%rd115];
	sub.f32 	%f301, %f299, %f19;
	mul.f32 	%f302, %f301, 0f3FB8AA3B;
	ex2.approx.f32 	%f295, %f302;
	sub.f32 	%f303, %f300, %f19;
	mul.f32 	%f304, %f303, 0f3FB8AA3B;
	ex2.approx.f32 	%f296, %f304;
	// begin inline asm
	{ cvt.rn.f16x2.f32 %r826, %f296, %f295; }

	// end inline asm
	shl.b32 	%r829, %r1374, 2;
	add.s32 	%r830, %r155, %r829;
	st.shared.u32 	[%r830], %r826;
	add.s32 	%r831, %r828, 2;
	mul.wide.u32 	%rd116, %r831, 4;
	add.s64 	%rd117, %rd2, %rd116;
	ld.local.v2.f32 	{%f305, %f306}, [%rd117];
	sub.f32 	%f307, %f305, %f19;
	mul.f32 	%f308, %f307, 0f3FB8AA3B;
	ex2.approx.f32 	%f297, %f308;
	sub.f32 	%f309, %f306, %f19;
	mul.f32 	%f310, %f309, 0f3FB8AA3B;
	ex2.approx.f32 	%f298, %f310;
	// begin inline asm
	{ cvt.rn.f16x2.f32 %r827, %f298, %f297; }

	// end inline asm
	st.shared.u32 	[%r830+4], %r827;
	add.s32 	%r1374, %r1374, 2;
$L__BB8_135:
	setp.eq.s32 	%p68, %r40, 0;
	@%p68 bra 	$L__BB8_137;
	shl.b32 	%r833, %r1374, 1;
	mul.wide.u32 	%rd118, %r833, 4;
	add.s64 	%rd119, %rd2, %rd118;
	ld.local.v2.f32 	{%f313, %f314}, [%rd119];
	sub.f32 	%f315, %f313, %f19;
	mul.f32 	%f316, %f315, 0f3FB8AA3B;
	ex2.approx.f32 	%f311, %f316;
	sub.f32 	%f317, %f314, %f19;
	mul.f32 	%f318, %f317, 0f3FB8AA3B;
	ex2.approx.f32 	%f312, %f318;
	// begin inline asm
	{ cvt.rn.f16x2.f32 %r832, %f312, %f311; }

	// end inline asm
	shl.b32 	%r834, %r1374, 2;
	add.s32 	%r835, %r155, %r834;
	st.shared.u32 	[%r835], %r832;
$L__BB8_137:
	ld.shared.f32 	%f319, [%r154];
	ld.shared.f32 	%f320, [%r153];
	sub.f32 	%f321, %f320, %f19;
	mul.f32 	%f322, %f321, 0f3FB8AA3B;
	ex2.approx.f32 	%f323, %f322;
	sub.f32 	%f324, %f534, %f19;
	mul.f32 	%f325, %f324, 0f3FB8AA3B;
	ex2.approx.f32 	%f326, %f325;
	mul.f32 	%f327, %f535, %f326;
	fma.rn.f32 	%f328, %f319, %f323, %f327;
	st.shared.f32 	[%r151], %f320;
	ld.shared.f32 	%f329, [%r154];
	st.shared.f32 	[%r152], %f329;
	st.shared.f32 	[%r153], %f19;
	st.shared.f32 	[%r154], %f328;
$L__BB8_138:
	setp.lt.s32 	%p69, %r294, 1;
	// begin inline asm
	cp.async.wait_group 0;
	// end inline asm
	bar.sync 	0;
	@%p69 bra 	$L__BB8_156;
	setp.lt.s32 	%p70, %r297, 1;
	@%p70 bra 	$L__BB8_156;
	mov.f32 	%f330, 0f00000000;
	// begin inline asm
	{  cvt.rn.f16.f32 %rs63, %f330;}

	// end inline asm
	mov.b32 	%r168, {%rs63, %rs63};
	mov.b32 	%r1376, 0;
$L__BB8_141:
	setp.eq.s32 	%p71, %r1329, 0;
	shr.u32 	%r837, %r1, 1;
	and.b32  	%r838, %r837, 496;
	add.s32 	%r839, %r1376, %r838;
	mul.lo.s32 	%r170, %r839, %r8;
	mul.lo.s32 	%r171, %r839, %r6;
	@%p71 bra 	$L__BB8_158;
	and.b32  	%r843, %r1, 31;
	shr.u32 	%r844, %r843, 2;
	add.s32 	%r845, %r839, %r844;
	shl.b32 	%r846, %r845, 2;
	add.s32 	%r177, %r26, %r846;
	add.s32 	%r178, %r27, %r846;
	setp.lt.s32 	%p72, %r295, 1;
	@%p72 bra 	$L__BB8_179;
	mov.b32 	%r1385, 0;
$L__BB8_144:
	setp.lt.u32 	%p76, %r295, 49;
	mov.b32 	%r1400, 0;
	mov.u32 	%r1404, %r168;
	mov.u32 	%r1403, %r168;
	mov.u32 	%r1402, %r168;
	mov.u32 	%r1401, %r168;
	@%p76 bra 	$L__BB8_147;
	mov.b32 	%r1400, 0;
	mov.u32 	%r1404, %r168;
	mov.u32 	%r1403, %r168;
	mov.u32 	%r1402, %r168;
	mov.u32 	%r1401, %r168;
	mov.u32 	%r1391, %r1400;
$L__BB8_146:
	add.s32 	%r898, %r1400, %r170;
	shl.b32 	%r899, %r898, 1;
	add.s32 	%r900, %r15, %r899;
	wmma.load.a.sync.aligned.row.m16n16k16.shared.f16 	{%r901, %r902, %r903, %r904, %r905, %r906, %r907, %r908}, [%r900], %r8;
	mad.lo.s32 	%r909, %r1400, %r6, %r1385;
	shl.b32 	%r910, %r909, 1;
	add.s32 	%r911, %r14, %r910;
	wmma.load.b.sync.aligned.row.m16n16k16.shared.f16 	{%r912, %r913, %r914, %r915, %r916, %r917, %r918, %r919}, [%r911], %r6;
	wmma.mma.sync.aligned.row.row.m16n16k16.f16.f16 {%r920, %r921, %r922, %r923}, {%r901, %r902, %r903, %r904, %r905, %r906, %r907, %r908}, {%r912, %r913, %r914, %r915, %r916, %r917, %r918, %r919}, {%r1401, %r1402, %r1403, %r1404};
	add.s32 	%r924, %r900, 32;
	wmma.load.a.sync.aligned.row.m16n16k16.shared.f16 	{%r925, %r926, %r927, %r928, %r929, %r930, %r931, %r932}, [%r924], %r8;
	shl.b32 	%r933, %r6, 5;
	add.s32 	%r934, %r911, %r933;
	wmma.load.b.sync.aligned.row.m16n16k16.shared.f16 	{%r935, %r936, %r937, %r938, %r939, %r940, %r941, %r942}, [%r934], %r6;
	wmma.mma.sync.aligned.row.row.m16n16k16.f16.f16 {%r943, %r944, %r945, %r946}, {%r925, %r926, %r927, %r928, %r929, %r930, %r931, %r932}, {%r935, %r936, %r937, %r938, %r939, %r940, %r941, %r942}, {%r920, %r921, %r922, %r923};
	add.s32 	%r947, %r900, 64;
	wmma.load.a.sync.aligned.row.m16n16k16.shared.f16 	{%r948, %r949, %r950, %r951, %r952, %r953, %r954, %r955}, [%r947], %r8;
	shl.b32 	%r956, %r6, 6;
	add.s32 	%r957, %r911, %r956;
	wmma.load.b.sync.aligned.row.m16n16k16.shared.f16 	{%r958, %r959, %r960, %r961, %r962, %r963, %r964, %r965}, [%r957], %r6;
	wmma.mma.sync.aligned.row.row.m16n16k16.f16.f16 {%r966, %r967, %r968, %r969}, {%r948, %r949, %r950, %r951, %r952, %r953, %r954, %r955}, {%r958, %r959, %r960, %r961, %r962, %r963, %r964, %r965}, {%r943, %r944, %r945, %r946};
	add.s32 	%r970, %r900, 96;
	wmma.load.a.sync.aligned.row.m16n16k16.shared.f16 	{%r971, %r972, %r973, %r974, %r975, %r976, %r977, %r978}, [%r970], %r8;
	add.s32 	%r979, %r957, %r933;
	wmma.load.b.sync.aligned.row.m16n16k16.shared.f16 	{%r980, %r981, %r982, %r983, %r984, %r985, %r986, %r987}, [%r979], %r6;
	wmma.mma.sync.aligned.row.row.m16n16k16.f16.f16 {%r1401, %r1402, %r1403, %r1404}, {%r971, %r972, %r973, %r974, %r975, %r976, %r977, %r978}, {%r980, %r981, %r982, %r983, %r984, %r985, %r986, %r987}, {%r966, %r967, %r968, %r969};
	add.s32 	%r1400, %r1400, 64;
	add.s32 	%r1391, %r1391, 4;
	setp.ne.s32 	%p77, %r1391, %r43;
	@%p77 bra 	$L__BB8_146;
$L__BB8_147:
	setp.eq.s32 	%p78, %r34, 0;
	@%p78 bra 	$L__BB8_151;
	setp.eq.s32 	%p79, %r34, 1;
	add.s32 	%r988, %r1400, %r170;
	shl.b32 	%r989, %r988, 1;
	add.s32 	%r214, %r15, %r989;
	wmma.load.a.sync.aligned.row.m16n16k16.shared.f16 	{%r990, %r991, %r992, %r993, %r994, %r995, %r996, %r997}, [%r214], %r8;
	mad.lo.s32 	%r998, %r1400, %r6, %r1385;
	shl.b32 	%r999, %r998, 1;
	add.s32 	%r215, %r14, %r999;
	wmma.load.b.sync.aligned.row.m16n16k16.shared.f16 	{%r1000, %r1001, %r1002, %r1003, %r1004, %r1005, %r1006, %r1007}, [%r215], %r6;
	wmma.mma.sync.aligned.row.row.m16n16k16.f16.f16 {%r1401, %r1402, %r1403, %r1404}, {%r990, %r991, %r992, %r993, %r994, %r995, %r996, %r997}, {%r1000, %r1001, %r1002, %r1003, %r1004, %r1005, %r1006, %r1007}, {%r1401, %r1402, %r1403, %r1404};
	@%p79 bra 	$L__BB8_151;
	setp.eq.s32 	%p80, %r34, 2;
	add.s32 	%r1008, %r214, 32;
	wmma.load.a.sync.aligned.row.m16n16k16.shared.f16 	{%r1009, %r1010, %r1011, %r1012, %r1013, %r1014, %r1015, %r1016}, [%r1008], %r8;
	shl.b32 	%r1017, %r6, 5;
	add.s32 	%r1018, %r215, %r1017;
	wmma.load.b.sync.aligned.row.m16n16k16.shared.f16 	{%r1019, %r1020, %r1021, %r1022, %r1023, %r1024, %r1025, %r1026}, [%r1018], %r6;
	wmma.mma.sync.aligned.row.row.m16n16k16.f16.f16 {%r1401, %r1402, %r1403, %r1404}, {%r1009, %r1010, %r1011, %r1012, %r1013, %r1014, %r1015, %r1016}, {%r1019, %r1020, %r1021, %r1022, %r1023, %r1024, %r1025, %r1026}, {%r1401, %r1402, %r1403, %r1404};
	@%p80 bra 	$L__BB8_151;
	add.s32 	%r1027, %r214, 64;
	wmma.load.a.sync.aligned.row.m16n16k16.shared.f16 	{%r1028, %r1029, %r1030, %r1031, %r1032, %r1033, %r1034, %r1035}, [%r1027], %r8;
	shl.b32 	%r1036, %r6, 6;
	add.s32 	%r1037, %r215, %r1036;
	wmma.load.b.sync.aligned.row.m16n16k16.shared.f16 	{%r1038, %r1039, %r1040, %r1041, %r1042, %r1043, %r1044, %r1045}, [%r1037], %r6;
	wmma.mma.sync.aligned.row.row.m16n16k16.f16.f16 {%r1401, %r1402, %r1403, %r1404}, {%r1028, %r1029, %r1030, %r1031, %r1032, %r1033, %r1034, %r1035}, {%r1038, %r1039, %r1040, %r1041, %r1042, %r1043, %r1044, %r1045}, {%r1401, %r1402, %r1403, %r1404};
$L__BB8_151:
	add.s32 	%r1046, %r1385, %r171;
	shl.b32 	%r1047, %r1046, 1;
	add.s32 	%r1048, %r16, %r1047;
	wmma.load.c.sync.aligned.row.m16n16k16.shared.f16 	{%r1049, %r1050, %r1051, %r1052}, [%r1048], %r6;
	ld.shared.f32 	%f415, [%r177];
	ld.shared.f32 	%f416, [%r178];
	sub.f32 	%f417, %f415, %f416;
	fma.rn.f32 	%f418, %f417, 0f3BBB989D, 0f3F000000;
	cvt.sat.f32.f32 	%f419, %f418;
	mov.f32 	%f420, 0f4B400001;
	mov.f32 	%f421, 0f437C0000;
	fma.rm.f32 	%f422, %f419, %f421, %f420;
	add.f32 	%f423, %f422, 0fCB40007F;
	neg.f32 	%f424, %f423;
	fma.rn.f32 	%f425, %f417, 0f3FB8AA3B, %f424;
	fma.rn.f32 	%f426, %f417, 0f32A57060, %f425;
	mov.b32 	%r1053, %f422;
	shl.b32 	%r1054, %r1053, 23;
	mov.b32 	%f427, %r1054;
	ex2.approx.ftz.f32 	%f428, %f426;
	mul.f32 	%f413, %f428, %f427;
	mov.b32 	{%rs219, %rs225}, %r1401;
	mov.b32 	{%rs216, %rs222}, %r1049;
	// begin inline asm
	{  cvt.rn.f16.f32 %rs214, %f413;}

	// end inline asm
	// begin inline asm
	{mul.f16 %rs215,%rs216,%rs214;
}
	// end inline asm
	// begin inline asm
	{add.f16 %rs218,%rs219,%rs215;
}
	// end inline asm
	// begin inline asm
	{mul.f16 %rs221,%rs222,%rs214;
}
	// end inline asm
	// begin inline asm
	{add.f16 %rs224,%rs225,%rs221;
}
	// end inline asm
	mov.b32 	%r1055, {%rs218, %rs224};
	mov.b32 	{%rs231, %rs237}, %r1403;
	mov.b32 	{%rs228, %rs234}, %r1051;
	// begin inline asm
	{mul.f16 %rs227,%rs228,%rs214;
}
	// end inline asm
	// begin inline asm
	{add.f16 %rs230,%rs231,%rs227;
}
	// end inline asm
	// begin inline asm
	{mul.f16 %rs233,%rs234,%rs214;
}
	// end inline asm
	// begin inline asm
	{add.f16 %rs236,%rs237,%rs233;
}
	// end inline asm
	mov.b32 	%r1056, {%rs230, %rs236};
	ld.shared.f32 	%f429, [%r177+32];
	ld.shared.f32 	%f430, [%r178+32];
	sub.f32 	%f431, %f429, %f430;
	fma.rn.f32 	%f432, %f431, 0f3BBB989D, 0f3F000000;
	cvt.sat.f32.f32 	%f433, %f432;
	fma.rm.f32 	%f434, %f433, %f421, %f420;
	add.f32 	%f435, %f434, 0fCB40007F;
	neg.f32 	%f436, %f435;
	fma.rn.f32 	%f437, %f431, 0f3FB8AA3B, %f436;
	fma.rn.f32 	%f438, %f431, 0f32A57060, %f437;
	mov.b32 	%r1057, %f434;
	shl.b32 	%r1058, %r1057, 23;
	mov.b32 	%f439, %r1058;
	ex2.approx.ftz.f32 	%f440, %f438;
	mul.f32 	%f414, %f440, %f439;
	mov.b32 	{%rs244, %rs250}, %r1402;
	mov.b32 	{%rs241, %rs247}, %r1050;
	// begin inline asm
	{  cvt.rn.f16.f32 %rs239, %f414;}

	// end inline asm
	// begin inline asm
	{mul.f16 %rs240,%rs241,%rs239;
}
	// end inline asm
	// begin inline asm
	{add.f16 %rs243,%rs244,%rs240;
}
	// end inline asm
	// begin inline asm
	{mul.f16 %rs246,%rs247,%rs239;
}
	// end inline asm
	// begin inline asm
	{add.f16 %rs249,%rs250,%rs246;
}
	// end inline asm
	mov.b32 	%r1059, {%rs243, %rs249};
	mov.b32 	{%rs256, %rs262}, %r1404;
	mov.b32 	{%rs253, %rs259}, %r1052;
	// begin inline asm
	{mul.f16 %rs252,%rs253,%rs239;
}
	// end inline asm
	// begin inline asm
	{add.f16 %rs255,%rs256,%rs252;
}
	// end inline asm
	// begin inline asm
	{mul.f16 %rs258,%rs259,%rs239;
}
	// end inline asm
	// begin inline asm
	{add.f16 %rs261,%rs262,%rs258;
}
	// end inline asm
	mov.b32 	%r1060, {%rs255, %rs261};
	wmma.store.d.sync.aligned.row.m16n16k16.shared.f16 	[%r1048], {%r1055, %r1059, %r1056, %r1060}, %r6;
	add.s32 	%r1385, %r1385, 16;
	setp.lt.s32 	%p81, %r1385, %r297;
	@%p81 bra 	$L__BB8_144;
	bra.uni 	$L__BB8_155;
$L__BB8_152:
	add.s32 	%r849, %r1379, %r171;
	shl.b32 	%r850, %r849, 1;
	add.s32 	%r851, %r16, %r850;
	wmma.load.c.sync.aligned.row.m16n16k16.shared.f16 	{%r852, %r853, %r854, %r855}, [%r851], %r6;
	ld.shared.f32 	%f335, [%r177];
	ld.shared.f32 	%f336, [%r178];
	sub.f32 	%f337, %f335, %f336;
	fma.rn.f32 	%f338, %f337, 0f3BBB989D, 0f3F000000;
	cvt.sat.f32.f32 	%f339, %f338;
	mov.f32 	%f340, 0f4B400001;
	mov.f32 	%f341, 0f437C0000;
	fma.rm.f32 	%f342, %f339, %f341, %f340;
	add.f32 	%f343, %f342, 0fCB40007F;
	neg.f32 	%f344, %f343;
	fma.rn.f32 	%f345, %f337, 0f3FB8AA3B, %f344;
	fma.rn.f32 	%f346, %f337, 0f32A57060, %f345;
	mov.b32 	%r856, %f342;
	shl.b32 	%r857, %r856, 23;
	mov.b32 	%f347, %r857;
	ex2.approx.ftz.f32 	%f348, %f346;
	mul.f32 	%f331, %f348, %f347;
	mov.b32 	{%rs66, %rs72}, %r852;
	// begin inline asm
	{  cvt.rn.f16.f32 %rs64, %f331;}

	// end inline asm
	// begin inline asm
	{mul.f16 %rs65,%rs66,%rs64;
}
	// end inline asm
	// begin inline asm
	{add.f16 %rs68,%rs63,%rs65;
}
	// end inline asm
	// begin inline asm
	{mul.f16 %rs71,%rs72,%rs64;
}
	// end inline asm
	// begin inline asm
	{add.f16 %rs74,%rs63,%rs71;
}
	// end inline asm
	mov.b32 	%r858, {%rs68, %rs74};
	mov.b32 	{%rs78, %rs84}, %r854;
	// begin inline asm
	{mul.f16 %rs77,%rs78,%rs64;
}
	// end inline asm
	// begin inline asm
	{add.f16 %rs80,%rs63,%rs77;
}
	// end inline asm
	// begin inline asm
	{mul.f16 %rs83,%rs84,%rs64;
}
	// end inline asm
	// begin inline asm
	{add.f16 %rs86,%rs63,%rs83;
}
	// end inline asm
	mov.b32 	%r859, {%rs80, %rs86};
	ld.shared.f32 	%f349, [%r177+32];
	ld.shared.f32 	%f350, [%r178+32];
	sub.f32 	%f351, %f349, %f350;
	fma.rn.f32 	%f352, %f351, 0f3BBB989D, 0f3F000000;
	cvt.sat.f32.f32 	%f353, %f352;
	fma.rm.f32 	%f354, %f353, %f341, %f340;
	add.f32 	%f355, %f354, 0fCB40007F;
	neg.f32 	%f356, %f355;
	fma.rn.f32 	%f357, %f351, 0f3FB8AA3B, %f356;
	fma.rn.f32 	%f358, %f351, 0f32A57060, %f357;
	mov.b32 	%r860, %f354;
	shl.b32 	%r861, %r860, 23;
	mov.b32 	%f359, %r861;
	ex2.approx.ftz.f32 	%f360, %f358;
	mul.f32 	%f332, %f360, %f359;
	mov.b32 	{%rs91, %rs97}, %r853;
	// begin inline asm
	{  cvt.rn.f16.f32 %rs89, %f332;}

	// end inline asm
	// begin inline asm
	{mul.f16 %rs90,%rs91,%rs89;
}
	// end inline asm
	// begin inline asm
	{add.f16 %rs93,%rs63,%rs90;
}
	// end inline asm
	// begin inline asm
	{mul.f16 %rs96,%rs97,%rs89;
}
	// end inline asm
	// begin inline asm
	{add.f16 %rs99,%rs63,%rs96;
}
	// end inline asm
	mov.b32 	%r862, {%rs93, %rs99};
	mov.b32 	{%rs103, %rs109}, %r855;
	// begin inline asm
	{mul.f16 %rs102,%rs103,%rs89;
}
	// end inline asm
	// begin inline asm
	{add.f16 %rs105,%rs63,%rs102;
}
	// end inline asm
	// begin inline asm
	{mul.f16 %rs108,%rs109,%rs89;
}
	// end inline asm
	// begin inline asm
	{add.f16 %rs111,%rs63,%rs108;
}
	// end inline asm
	mov.b32 	%r863, {%rs105, %rs111};
	wmma.store.d.sync.aligned.row.m16n16k16.shared.f16 	[%r851], {%r858, %r862, %r859, %r863}, %r6;
	add.s32 	%r864, %r851, 32;
	wmma.load.c.sync.aligned.row.m16n16k16.shared.f16 	{%r865, %r866, %r867, %r868}, [%r864], %r6;
	ld.shared.f32 	%f361, [%r177];
	ld.shared.f32 	%f362, [%r178];
	sub.f32 	%f363, %f361, %f362;
	fma.rn.f32 	%f364, %f363, 0f3BBB989D, 0f3F000000;
	cvt.sat.f32.f32 	%f365, %f364;
	fma.rm.f32 	%f366, %f365, %f341, %f340;
	add.f32 	%f367, %f366, 0fCB40007F;
	neg.f32 	%f368, %f367;
	fma.rn.f32 	%f369, %f363, 0f3FB8AA3B, %f368;
	fma.rn.f32 	%f370, %f363, 0f32A57060, %f369;
	mov.b32 	%r869, %f366;
	shl.b32 	%r870, %r869, 23;
	mov.b32 	%f371, %r870;
	ex2.approx.ftz.f32 	%f372, %f370;
	mul.f32 	%f333, %f372, %f371;
	mov.b32 	{%rs116, %rs122}, %r865;
	// begin inline asm
	{  cvt.rn.f16.f32 %rs114, %f333;}

	// end inline asm
	// begin inline asm
	{mul.f16 %rs115,%rs116,%rs114;
}
	// end inline asm
	// begin inline asm
	{add.f16 %rs118,%rs63,%rs115;
}
	// end inline asm
	// begin inline asm
	{mul.f16 %rs121,%rs122,%rs114;
}
	// end inline asm
	// begin inline asm
	{add.f16 %rs124,%rs63,%rs121;
}
	// end inline asm
	mov.b32 	%r871, {%rs118, %rs124};
	mov.b32 	{%rs128, %rs134}, %r867;
	// begin inline asm
	{mul.f16 %rs127,%rs128,%rs114;
}
	// end inline asm
	// begin inline asm
	{add.f16 %rs130,%rs63,%rs127;
}
	// end inline asm
	// begin inline asm
	{mul.f16 %rs133,%rs134,%rs114;
}
	// end inline asm
	// begin inline asm
	{add.f16 %rs136,%rs63,%rs133;
}
	// end inline asm
	mov.b32 	%r872, {%rs130, %rs136};
	ld.shared.f32 	%f373, [%r177+32];
	ld.shared.f32 	%f374, [%r178+32];
	sub.f32 	%f375, %f373, %f374;
	fma.rn.f32 	%f376, %f375, 0f3BBB989D, 0f3F000000;
	cvt.sat.f32.f32 	%f377, %f376;
	fma.rm.f32 	%f378, %f377, %f341, %f340;
	add.f32 	%f379, %f378, 0fCB40007F;
	neg.f32 	%f380, %f379;
	fma.rn.f32 	%f381, %f375, 0f3FB8AA3B, %f380;
	fma.rn.f32 	%f382, %f375, 0f32A57060, %f381;
	mov.b32 	%r873, %f378;
	shl.b32 	%r874, %r873, 23;
	mov.b32 	%f383, %r874;
	ex2.approx.ftz.f32 	%f384, %f382;
	mul.f32 	%f334, %f384, %f383;
	mov.b32 	{%rs141, %rs147}, %r866;
	// begin inline asm
	{  cvt.rn.f16.f32 %rs139, %f334;}

	// end inline asm
	// begin inline asm
	{mul.f16 %rs140,%rs141,%rs139;
}
	// end inline asm
	// begin inline asm
	{add.f16 %rs143,%rs63,%rs140;
}
	// end inline asm
	// begin inline asm
	{mul.f16 %rs146,%rs147,%rs139;
}
	// end inline asm
	// begin inline asm
	{add.f16 %rs149,%rs63,%rs146;
}
	// end inline asm
	mov.b32 	%r875, {%rs143, %rs149};
	mov.b32 	{%rs153, %rs159}, %r868;
	// begin inline asm
	{mul.f16 %rs152,%rs153,%rs139;
}
	// end inline asm
	// begin inline asm
	{add.f16 %rs155,%rs63,%rs152;
}
	// end inline asm
	// begin inline asm
	{mul.f16 %rs158,%rs159,%rs139;
}
	// end inline asm
	// begin inline asm
	{add.f16 %rs161,%rs63,%rs158;
}
	// end inline asm
	mov.b32 	%r876, {%rs155, %rs161};
	wmma.store.d.sync.aligned.row.m16n16k16.shared.f16 	[%r864], {%r871, %r875, %r872, %r876}, %r6;
	add.s32 	%r1379, %r1379, 32;
	add.s32 	%r1378, %r1378, 2;
	setp.ne.s32 	%p74, %r1378, %r42;
	@%p74 bra 	$L__BB8_152;
$L__BB8_153:
	add.s32 	%r877, %r297, -1;
	and.b32  	%r878, %r877, 16;
	setp.ne.s32 	%p75, %r878, 0;
	@%p75 bra 	$L__BB8_155;
	add.s32 	%r879, %r1379, %r171;
	shl.b32 	%r880, %r879, 1;
	add.s32 	%r881, %r16, %r880;
	wmma.load.c.sync.aligned.row.m16n16k16.shared.f16 	{%r882, %r883, %r884, %r885}, [%r881], %r6;
	ld.shared.f32 	%f387, [%r177];
	ld.shared.f32 	%f388, [%r178];
	sub.f32 	%f389, %f387, %f388;
	fma.rn.f32 	%f390, %f389, 0f3BBB989D, 0f3F000000;
	cvt.sat.f32.f32 	%f391, %f390;
	mov.f32 	%f392, 0f4B400001;
	mov.f32 	%f393, 0f437C0000;
	fma.rm.f32 	%f394, %f391, %f393, %f392;
	add.f32 	%f395, %f394, 0fCB40007F;
	neg.f32 	%f396, %f395;
	fma.rn.f32 	%f397, %f389, 0f3FB8AA3B, %f396;
	fma.rn.f32 	%f398, %f389, 0f32A57060, %f397;
	mov.b32 	%r886, %f394;
	shl.b32 	%r887, %r886, 23;
	mov.b32 	%f399, %r887;
	ex2.approx.ftz.f32 	%f400, %f398;
	mul.f32 	%f385, %f400, %f399;
	mov.b32 	{%rs166, %rs172}, %r882;
	// begin inline asm
	{  cvt.rn.f16.f32 %rs164, %f385;}

	// end inline asm
	// begin inline asm
	{mul.f16 %rs165,%rs166,%rs164;
}
	// end inline asm
	// begin inline asm
	{add.f16 %rs168,%rs63,%rs165;
}
	// end inline asm
	// begin inline asm
	{mul.f16 %rs171,%rs172,%rs164;
}
	// end inline asm
	// begin inline asm
	{add.f16 %rs174,%rs63,%rs171;
}
	// end inline asm
	mov.b32 	%r888, {%rs168, %rs174};
	mov.b32 	{%rs178, %rs184}, %r884;
	// begin inline asm
	{mul.f16 %rs177,%rs178,%rs164;
}
	// end inline asm
	// begin inline asm
	{add.f16 %rs180,%rs63,%rs177;
}
	// end inline asm
	// begin inline asm
	{mul.f16 %rs183,%rs184,%rs164;
}
	// end inline asm
	// begin inline asm
	{add.f16 %rs186,%rs63,%rs183;
}
	// end inline asm
	mov.b32 	%r889, {%rs180, %rs186};
	ld.shared.f32 	%f401, [%r177+32];
	ld.shared.f32 	%f402, [%r178+32];
	sub.f32 	%f403, %f401, %f402;
	fma.rn.f32 	%f404, %f403, 0f3BBB989D, 0f3F000000;
	cvt.sat.f32.f32 	%f405, %f404;
	fma.rm.f32 	%f406, %f405, %f393, %f392;
	add.f32 	%f407, %f406, 0fCB40007F;
	neg.f32 	%f408, %f407;
	fma.rn.f32 	%f409, %f403, 0f3FB8AA3B, %f408;
	fma.rn.f32 	%f410, %f403, 0f32A57060, %f409;
	mov.b32 	%r890, %f406;
	shl.b32 	%r891, %r890, 23;
	mov.b32 	%f411, %r891;
	ex2.approx.ftz.f32 	%f412, %f410;
	mul.f32 	%f386, %f412, %f411;
	mov.b32 	{%rs191, %rs197}, %r883;
	// begin inline asm
	{  cvt.rn.f16.f32 %rs189, %f386;}

	// end inline asm
	// begin inline asm
	{mul.f16 %rs190,%rs191,%rs189;
}
	// end inline asm
	// begin inline asm
	{add.f16 %rs193,%rs63,%rs190;
}
	// end inline asm
	// begin inline asm
	{mul.f16 %rs196,%rs197,%rs189;
}
	// end inline asm
	// begin inline asm
	{add.f16 %rs199,%rs63,%rs196;
}
	// end inline asm
	mov.b32 	%r892, {%rs193, %rs199};
	mov.b32 	{%rs203, %rs209}, %r885;
	// begin inline asm
	{mul.f16 %rs202,%rs203,%rs189;
}
	// end inline asm
	// begin inline asm
	{add.f16 %rs205,%rs63,%rs202;
}
	// end inline asm
	// begin inline asm
	{mul.f16 %rs208,%rs209,%rs189;
}
	// end inline asm
	// begin inline asm
	{add.f16 %rs211,%rs63,%rs208;
}
	// end inline asm
	mov.b32 	%r893, {%rs205, %rs211};
	wmma.store.d.sync.aligned.row.m16n16k16.shared.f16 	[%r881], {%r888, %r892, %r889, %r893}, %r6;
$L__BB8_155:
	add.s32 	%r1376, %r1376, 64;
	setp.lt.s32 	%p98, %r1376, %r294;
	@%p98 bra 	$L__BB8_141;
$L__BB8_156:
	bar.sync 	0;
$L__BB8_157:
	add.s32 	%r1329, %r1329, 1;
	add.s32 	%r1268, %r18, %r17;
	setp.lt.s32 	%p99, %r1329, %r1268;
	@%p99 bra 	$L__BB8_11;
	bra.uni 	$L__BB8_36;
$L__BB8_158:
	setp.lt.s32 	%p82, %r295, 1;
	@%p82 bra 	$L__BB8_181;
	mov.b32 	%r1405, 0;
$L__BB8_160:
	setp.lt.u32 	%p92, %r295, 49;
	mov.b32 	%r1420, 0;
	mov.u32 	%r1424, %r168;
	mov.u32 	%r1423, %r168;
	mov.u32 	%r1422, %r168;
	mov.u32 	%r1421, %r168;
	@%p92 bra 	$L__BB8_163;
	mov.b32 	%r1420, 0;
	mov.u32 	%r1424, %r168;
	mov.u32 	%r1423, %r168;
	mov.u32 	%r1422, %r168;
	mov.u32 	%r1421, %r168;
	mov.u32 	%r1411, %r1420;
$L__BB8_162:
	add.s32 	%r1117, %r1420, %r170;
	shl.b32 	%r1118, %r1117, 1;
	add.s32 	%r1119, %r15, %r1118;
	wmma.load.a.sync.aligned.row.m16n16k16.shared.f16 	{%r1120, %r1121, %r1122, %r1123, %r1124, %r1125, %r1126, %r1127}, [%r1119], %r8;
	mad.lo.s32 	%r1128, %r1420, %r6, %r1405;
	shl.b32 	%r1129, %r1128, 1;
	add.s32 	%r1130, %r14, %r1129;
	wmma.load.b.sync.aligned.row.m16n16k16.shared.f16 	{%r1131, %r1132, %r1133, %r1134, %r1135, %r1136, %r1137, %r1138}, [%r1130], %r6;
	wmma.mma.sync.aligned.row.row.m16n16k16.f16.f16 {%r1139, %r1140, %r1141, %r1142}, {%r1120, %r1121, %r1122, %r1123, %r1124, %r1125, %r1126, %r1127}, {%r1131, %r1132, %r1133, %r1134, %r1135, %r1136, %r1137, %r1138}, {%r1421, %r1422, %r1423, %r1424};
	add.s32 	%r1143, %r1119, 32;
	wmma.load.a.sync.aligned.row.m16n16k16.shared.f16 	{%r1144, %r1145, %r1146, %r1147, %r1148, %r1149, %r1150, %r1151}, [%r1143], %r8;
	shl.b32 	%r1152, %r6, 5;
	add.s32 	%r1153, %r1130, %r1152;
	wmma.load.b.sync.aligned.row.m16n16k16.shared.f16 	{%r1154, %r1155, %r1156, %r1157, %r1158, %r1159, %r1160, %r1161}, [%r1153], %r6;
	wmma.mma.sync.aligned.row.row.m16n16k16.f16.f16 {%r1162, %r1163, %r1164, %r1165}, {%r1144, %r1145, %r1146, %r1147, %r1148, %r1149, %r1150, %r1151}, {%r1154, %r1155, %r1156, %r1157, %r1158, %r1159, %r1160, %r1161}, {%r1139, %r1140, %r1141, %r1142};
	add.s32 	%r1166, %r1119, 64;
	wmma.load.a.sync.aligned.row.m16n16k16.shared.f16 	{%r1167, %r1168, %r1169, %r1170, %r1171, %r1172, %r1173, %r1174}, [%r1166], %r8;
	shl.b32 	%r1175, %r6, 6;
	add.s32 	%r1176, %r1130, %r1175;
	wmma.load.b.sync.aligned.row.m16n16k16.shared.f16 	{%r1177, %r1178, %r1179, %r1180, %r1181, %r1182, %r1183, %r1184}, [%r1176], %r6;
	wmma.mma.sync.aligned.row.row.m16n16k16.f16.f16 {%r1185, %r1186, %r1187, %r1188}, {%r1167, %r1168, %r1169, %r1170, %r1171, %r1172, %r1173, %r1174}, {%r1177, %r1178, %r1179, %r1180, %r1181, %r1182, %r1183, %r1184}, {%r1162, %r1163, %r1164, %r1165};
	add.s32 	%r1189, %r1119, 96;
	wmma.load.a.sync.aligned.row.m16n16k16.shared.f16 	{%r1190, %r1191, %r1192, %r1193, %r1194, %r1195, %r1196, %r1197}, [%r1189], %r8;
	add.s32 	%r1198, %r1176, %r1152;
	wmma.load.b.sync.aligned.row.m16n16k16.shared.f16 	{%r1199, %r1200, %r1201, %r1202, %r1203, %r1204, %r1205, %r1206}, [%r1198], %r6;
	wmma.mma.sync.aligned.row.row.m16n16k16.f16.f16 {%r1421, %r1422, %r1423, %r1424}, {%r1190, %r1191, %r1192, %r1193, %r1194, %r1195, %r1196, %r1197}, {%r1199, %r1200, %r1201, %r1202, %r1203, %r1204, %r1205, %r1206}, {%r1185, %r1186, %r1187, %r1188};
	add.s32 	%r1420, %r1420, 64;
	add.s32 	%r1411, %r1411, 4;
	setp.ne.s32 	%p93, %r1411, %r43;
	@%p93 bra 	$L__BB8_162;
$L__BB8_163:
	setp.eq.s32 	%p94, %r34, 0;
	@%p94 bra 	$L__BB8_167;
	setp.eq.s32 	%p95, %r34, 1;
	add.s32 	%r1207, %r1420, %r170;
	shl.b32 	%r1208, %r1207, 1;
	add.s32 	%r255, %r15, %r1208;
	wmma.load.a.sync.aligned.row.m16n16k16.shared.f16 	{%r1209, %r1210, %r1211, %r1212, %r1213, %r1214, %r1215, %r1216}, [%r255], %r8;
	mad.lo.s32 	%r1217, %r1420, %r6, %r1405;
	shl.b32 	%r1218, %r1217, 1;
	add.s32 	%r256, %r14, %r1218;
	wmma.load.b.sync.aligned.row.m16n16k16.shared.f16 	{%r1219, %r1220, %r1221, %r1222, %r1223, %r1224, %r1225, %r1226}, [%r256], %r6;
	wmma.mma.sync.aligned.row.row.m16n16k16.f16.f16 {%r1421, %r1422, %r1423, %r1424}, {%r1209, %r1210, %r1211, %r1212, %r1213, %r1214, %r1215, %r1216}, {%r1219, %r1220, %r1221, %r1222, %r1223, %r1224, %r1225, %r1226}, {%r1421, %r1422, %r1423, %r1424};
	@%p95 bra 	$L__BB8_167;
	setp.eq.s32 	%p96, %r34, 2;
	add.s32 	%r1227, %r255, 32;
	wmma.load.a.sync.aligned.row.m16n16k16.shared.f16 	{%r1228, %r1229, %r1230, %r1231, %r1232, %r1233, %r1234, %r1235}, [%r1227], %r8;
	shl.b32 	%r1236, %r6, 5;
	add.s32 	%r1237, %r256, %r1236;
	wmma.load.b.sync.aligned.row.m16n16k16.shared.f16 	{%r1238, %r1239, %r1240, %r1241, %r1242, %r1243, %r1244, %r1245}, [%r1237], %r6;
	wmma.mma.sync.aligned.row.row.m16n16k16.f16.f16 {%r1421, %r1422, %r1423, %r1424}, {%r1228, %r1229, %r1230, %r1231, %r1232, %r1233, %r1234, %r1235}, {%r1238, %r1239, %r1240, %r1241, %r1242, %r1243, %r1244, %r1245}, {%r1421, %r1422, %r1423, %r1424};
	@%p96 bra 	$L__BB8_167;
	add.s32 	%r1246, %r255, 64;
	wmma.load.a.sync.aligned.row.m16n16k16.shared.f16 	{%r1247, %r1248, %r1249, %r1250, %r1251, %r1252, %r1253, %r1254}, [%r1246], %r8;
	shl.b32 	%r1255, %r6, 6;
	add.s32 	%r1256, %r256, %r1255;
	wmma.load.b.sync.aligned.row.m16n16k16.shared.f16 	{%r1257, %r1258, %r1259, %r1260, %r1261, %r1262, %r1263, %r1264}, [%r1256], %r6;
	wmma.mma.sync.aligned.row.row.m16n16k16.f16.f16 {%r1421, %r1422, %r1423, %r1424}, {%r1247, %r1248, %r1249, %r1250, %r1251, %r1252, %r1253, %r1254}, {%r1257, %r1258, %r1259, %r1260, %r1261, %r1262, %r1263, %r1264}, {%r1421, %r1422, %r1423, %r1424};
$L__BB8_167:
	add.s32 	%r1265, %r1405, %r171;
	shl.b32 	%r1266, %r1265, 1;
	add.s32 	%r1267, %r16, %r1266;
	wmma.store.d.sync.aligned.row.m16n16k16.shared.f16 	[%r1267], {%r1421, %r1422, %r1423, %r1424}, %r6;
	add.s32 	%r1405, %r1405, 16;
	setp.lt.s32 	%p97, %r1405, %r297;
	@%p97 bra 	$L__BB8_160;
	bra.uni 	$L__BB8_155;
$L__BB8_168:
	.pragma "nounroll";
	add.s32 	%r1063, %r1382, %r171;
	shl.b32 	%r1064, %r1063, 1;
	add.s32 	%r1065, %r16, %r1064;
	wmma.store.d.sync.aligned.row.m16n16k16.shared.f16 	[%r1065], {%r168, %r168, %r168, %r168}, %r6;
	add.s32 	%r1066, %r1065, 32;
	wmma.store.d.sync.aligned.row.m16n16k16.shared.f16 	[%r1066], {%r168, %r168, %r168, %r168}, %r6;
	add.s32 	%r1067, %r1065, 64;
	wmma.store.d.sync.aligned.row.m16n16k16.shared.f16 	[%r1067], {%r168, %r168, %r168, %r168}, %r6;
	add.s32 	%r1068, %r1065, 96;
	wmma.store.d.sync.aligned.row.m16n16k16.shared.f16 	[%r1068], {%r168, %r168, %r168, %r168}, %r6;
	add.s32 	%r1069, %r1065, 128;
	wmma.store.d.sync.aligned.row.m16n16k16.shared.f16 	[%r1069], {%r168, %r168, %r168, %r168}, %r6;
	add.s32 	%r1070, %r1065, 160;
	wmma.store.d.sync.aligned.row.m16n16k16.shared.f16 	[%r1070], {%r168, %r168, %r168, %r168}, %r6;
	add.s32 	%r1071, %r1065, 192;
	wmma.store.d.sync.aligned.row.m16n16k16.shared.f16 	[%r1071], {%r168, %r168, %r168, %r168}, %r6;
	add.s32 	%r1072, %r1065, 224;
	wmma.store.d.sync.aligned.row.m16n16k16.shared.f16 	[%r1072], {%r168, %r168, %r168, %r168}, %r6;
	add.s32 	%r1073, %r1065, 256;
	wmma.store.d.sync.aligned.row.m16n16k16.shared.f16 	[%r1073], {%r168, %r168, %r168, %r168}, %r6;
	add.s32 	%r1074, %r1065, 288;
	wmma.store.d.sync.aligned.row.m16n16k16.shared.f16 	[%r1074], {%r168, %r168, %r168, %r168}, %r6;
	add.s32 	%r1075, %r1065, 320;
	wmma.store.d.sync.aligned.row.m16n16k16.shared.f16 	[%r1075], {%r168, %r168, %r168, %r168}, %r6;
	add.s32 	%r1076, %r1065, 352;
	wmma.store.d.sync.aligned.row.m16n16k16.shared.f16 	[%r1076], {%r168, %r168, %r168, %r168}, %r6;
	add.s32 	%r1077, %r1065, 384;
	wmma.store.d.sync.aligned.row.m16n16k16.shared.f16 	[%r1077], {%r168, %r168, %r168, %r168}, %r6;
	add.s32 	%r1078, %r1065, 416;
	wmma.store.d.sync.aligned.row.m16n16k16.shared.f16 	[%r1078], {%r168, %r168, %r168, %r168}, %r6;
	add.s32 	%r1079, %r1065, 448;
	wmma.store.d.sync.aligned.row.m16n16k16.shared.f16 	[%r1079], {%r168, %r168, %r168, %r168}, %r6;
	add.s32 	%r1080, %r1065, 480;
	wmma.store.d.sync.aligned.row.m16n16k16.shared.f16 	[%r1080], {%r168, %r168, %r168, %r168}, %r6;
	add.s32 	%r1382, %r1382, 256;
	add.s32 	%r1381, %r1381, 16;
	add.s32 	%r1081, %r297, -1;
	shr.u32 	%r1082, %r1081, 4;
	add.s32 	%r1083, %r1082, 1;
	and.b32  	%r1084, %r1083, 536870896;
	setp.ne.s32 	%p84, %r1381, %r1084;
	@%p84 bra 	$L__BB8_168;
$L__BB8_169:
	add.s32 	%r1085, %r297, -1;
	shr.u32 	%r1086, %r1085, 4;
	add.s32 	%r1087, %r1086, 1;
	and.b32  	%r185, %r1087, 15;
	setp.eq.s32 	%p85, %r185, 0;
	@%p85 bra 	$L__BB8_155;
	add.s32 	%r1088, %r185, -1;
	setp.lt.u32 	%p86, %r1088, 7;
	@%p86 bra 	$L__BB8_172;
	add.s32 	%r1089, %r1382, %r171;
	shl.b32 	%r1090, %r1089, 1;
	add.s32 	%r1091, %r16, %r1090;
	wmma.store.d.sync.aligned.row.m16n16k16.shared.f16 	[%r1091], {%r168, %r168, %r168, %r168}, %r6;
	add.s32 	%r1092, %r1091, 32;
	wmma.store.d.sync.aligned.row.m16n16k16.shared.f16 	[%r1092], {%r168, %r168, %r168, %r168}, %r6;
	add.s32 	%r1093, %r1091, 64;
	wmma.store.d.sync.aligned.row.m16n16k16.shared.f16 	[%r1093], {%r168, %r168, %r168, %r168}, %r6;
	add.s32 	%r1094, %r1091, 96;
	wmma.store.d.sync.aligned.row.m16n16k16.shared.f16 	[%r1094], {%r168, %r168, %r168, %r168}, %r6;
	add.s32 	%r1095, %r1091, 128;
	wmma.store.d.sync.aligned.row.m16n16k16.shared.f16 	[%r1095], {%r168, %r168, %r168, %r168}, %r6;
	add.s32 	%r1096, %r1091, 160;
	wmma.store.d.sync.aligned.row.m16n16k16.shared.f16 	[%r1096], {%r168, %r168, %r168, %r168}, %r6;
	add.s32 	%r1097, %r1091, 192;
	wmma.store.d.sync.aligned.row.m16n16k16.shared.f16 	[%r1097], {%r168, %r168, %r168, %r168}, %r6;
	add.s32 	%r1098, %r1091, 224;
	wmma.store.d.sync.aligned.row.m16n16k16.shared.f16 	[%r1098], {%r168, %r168, %r168, %r168}, %r6;
	add.s32 	%r1382, %r1382, 128;
$L__BB8_172:
	and.b32  	%r188, %r1087, 7;
	setp.eq.s32 	%p87, %r188, 0;
	@%p87 bra 	$L__BB8_155;
	add.s32 	%r1102, %r188, -1;
	setp.lt.u32 	%p88, %r1102, 3;
	@%p88 bra 	$L__BB8_175;
	add.s32 	%r1103, %r1382, %r171;
	shl.b32 	%r1104, %r1103, 1;
	add.s32 	%r1105, %r16, %r1104;
	wmma.store.d.sync.aligned.row.m16n16k16.shared.f16 	[%r1105], {%r168, %r168, %r168, %r168}, %r6;
	add.s32 	%r1106, %r1105, 32;
	wmma.store.d.sync.aligned.row.m16n16k16.shared.f16 	[%r1106], {%r168, %r168, %r168, %r168}, %r6;
	add.s32 	%r1107, %r1105, 64;
	wmma.store.d.sync.aligned.row.m16n16k16.shared.f16 	[%r1107], {%r168, %r168, %r168, %r168}, %r6;
	add.s32 	%r1108, %r1105, 96;
	wmma.store.d.sync.aligned.row.m16n16k16.shared.f16 	[%r1108], {%r168, %r168, %r168, %r168}, %r6;
	add.s32 	%r1382, %r1382, 64;
$L__BB8_175:
	setp.eq.s32 	%p89, %r35, 0;
	@%p89 bra 	$L__BB8_155;
	setp.eq.s32 	%p90, %r35, 1;
	add.s32 	%r1109, %r1382, %r171;
	shl.b32 	%r1110, %r1109, 1;
	add.s32 	%r191, %r16, %r1110;
	wmma.store.d.sync.aligned.row.m16n16k16.shared.f16 	[%r191], {%r168, %r168, %r168, %r168}, %r6;
	@%p90 bra 	$L__BB8_155;
	setp.eq.s32 	%p91, %r35, 2;
	add.s32 	%r1111, %r191, 32;
	wmma.store.d.sync.aligned.row.m16n16k16.shared.f16 	[%r1111], {%r168, %r168, %r168, %r168}, %r6;
	@%p91 bra 	$L__BB8_155;
	add.s32 	%r1112, %r191, 64;
	wmma.store.d.sync.aligned.row.m16n16k16.shared.f16 	[%r1112], {%r168, %r168, %r168, %r168}, %r6;
	bra.uni 	$L__BB8_155;
$L__BB8_179:
	setp.lt.u32 	%p73, %r297, 17;
	mov.b32 	%r1379, 0;
	@%p73 bra 	$L__BB8_153;
	mov.b32 	%r1379, 0;
	mov.u32 	%r1378, %r1379;
	bra.uni 	$L__BB8_152;
$L__BB8_181:
	setp.lt.u32 	%p83, %r297, 241;
	mov.b32 	%r1382, 0;
	@%p83 bra 	$L__BB8_169;
	mov.b32 	%r1382, 0;
	mov.u32 	%r1381, %r1382;
	bra.uni 	$L__BB8_168;

}
	// .globl	_Z32block_attn_mask_4warp_n32_kernelP6__halfS0_S0_PKiS2_S2_S2_S0_S2_S2_iiifiiii
.visible .entry _Z32block_attn_mask_4warp_n32_kernelP6__halfS0_S0_PKiS2_S2_S2_S0_S2_S2_iiifiiii(
	.param .u64 .ptr .align 1 _Z32block_attn_mask_4warp_n32_kernelP6__halfS0_S0_PKiS2_S2_S2_S0_S2_S2_iiifiiii_param_0,
	.param .u64 .ptr .align 1 _Z32block_attn_mask_4warp_n32_kernelP6__halfS0_S0_PKiS2_S2_S2_S0_S2_S2_iiifiiii_param_1,
	.param .u64 .ptr .align 1 _Z32block_attn_mask_4warp_n32_kernelP6__halfS0_S0_PKiS2_S2_S2_S0_S2_S2_iiifiiii_param_2,
	.param .u64 .ptr .align 1 _Z32block_attn_mask_4warp_n32_kernelP6__halfS0_S0_PKiS2_S2_S2_S0_S2_S2_iiifiiii_param_3,
	.param .u64 .ptr .align 1 _Z32block_attn_mask_4warp_n32_kernelP6__halfS0_S0_PKiS2_S2_S2_S0_S2_S2_iiifiiii_param_4,
	.param .u64 .ptr .align 1 _Z32block_attn_mask_4warp_n32_kernelP6__halfS0_S0_PKiS2_S2_S2_S0_S2_S2_iiifiiii_param_5,
	.param .u64 .ptr .align 1 _Z32block_attn_mask_4warp_n32_kernelP6__halfS0_S0_PKiS2_S2_S2_S0_S2_S2_iiifiiii_param_6,
	.param .u64 .ptr .align 1 _Z32block_attn_mask_4warp_n32_kernelP6__halfS0_S0_PKiS2_S2_S2_S0_S2_S2_iiifiiii_param_7,
	.param .u64 .ptr .align 1 _Z32block_attn_mask_4warp_n32_kernelP6__halfS0_S0_PKiS2_S2_S2_S0_S2_S2_iiifiiii_param_8,
	.param .u64 .ptr .align 1 _Z32block_attn_mask_4warp_n32_kernelP6__halfS0_S0_PKiS2_S2_S2_S0_S2_S2_iiifiiii_param_9,
	.param .u32 _Z32block_attn_mask_4warp_n32_kernelP6__halfS0_S0_PKiS2_S2_S2_S0_S2_S2_iiifiiii_param_10,
	.param .u32 _Z32block_attn_mask_4warp_n32_kernelP6__halfS0_S0_PKiS2_S2_S2_S0_S2_S2_iiifiiii_param_11,
	.param .u32 _Z32block_attn_mask_4warp_n32_kernelP6__halfS0_S0_PKiS2_S2_S2_S0_S2_S2_iiifiiii_param_12,
	.param .f32 _Z32block_attn_mask_4warp_n32_kernelP6__halfS0_S0_PKiS2_S2_S2_S0_S2_S2_iiifiiii_param_13,
	.param .u32 _Z32block_attn_mask_4warp_n32_kernelP6__halfS0_S0_PKiS2_S2_S2_S0_S2_S2_iiifiiii_param_14,
	.param .u32 _Z32block_attn_mask_4warp_n32_kernelP6__halfS0_S0_PKiS2_S2_S2_S0_S2_S2_iiifiiii_param_15,
	.param .u32 _Z32block_attn_mask_4warp_n32_kernelP6__halfS0_S0_PKiS2_S2_S2_S0_S2_S2_iiifiiii_param_16,
	.param .u32 _Z32block_attn_mask_4warp_n32_kernelP6__halfS0_S0_PKiS2_S2_S2_S0_S2_S2_iiifiiii_param_17
)
{
	.reg .pred 	%p<145>;
	.reg .b16 	%rs<396>;
	.reg .b32 	%r<1463>;
	.reg .b32 	%f<354>;
	.reg .b64 	%rd<110>;

	ld.param.u64 	%rd11, [_Z32block_attn_mask_4warp_n32_kernelP6__halfS0_S0_PKiS2_S2_S2_S0_S2_S2_iiifiiii_param_1];
	ld.param.u64 	%rd12, [_Z32block_attn_mask_4warp_n32_kernelP6__halfS0_S0_PKiS2_S2_S2_S0_S2_S2_iiifiiii_param_2];
	ld.param.u64 	%rd17, [_Z32block_attn_mask_4warp_n32_kernelP6__halfS0_S0_PKiS2_S2_S2_S0_S2_S2_iiifiiii_param_3];
	ld.param.u64 	%rd18, [_Z32block_attn_mask_4warp_n32_kernelP6__halfS0_S0_PKiS2_S2_S2_S0_S2_S2_iiifiiii_param_5];
	ld.param.u64 	%rd19, [_Z32block_attn_mask_4warp_n32_kernelP6__halfS0_S0_PKiS2_S2_S2_S0_S2_S2_iiifiiii_param_7];
	ld.param.u32 	%r299, [_Z32block_attn_mask_4warp_n32_kernelP6__halfS0_S0_PKiS2_S2_S2_S0_S2_S2_iiifiiii_param_10];
	ld.param.u32 	%r300, [_Z32block_attn_mask_4warp_n32_kernelP6__halfS0_S0_PKiS2_S2_S2_S0_S2_S2_iiifiiii_param_11];
	ld.param.u32 	%r301, [_Z32block_attn_mask_4warp_n32_kernelP6__halfS0_S0_PKiS2_S2_S2_S0_S2_S2_iiifiiii_param_12];
	ld.param.u32 	%r304, [_Z32block_attn_mask_4warp_n32_kernelP6__halfS0_S0_PKiS2_S2_S2_S0_S2_S2_iiifiiii_param_14];
	ld.param.u32 	%r305, [_Z32block_attn_mask_4warp_n32_kernelP6__halfS0_S0_PKiS2_S2_S2_S0_S2_S2_iiifiiii_param_15];
	ld.param.u32 	%r303, [_Z32block_attn_mask_4warp_n32_kernelP6__halfS0_S0_PKiS2_S2_S2_S0_S2_S2_iiifiiii_param_17];
	cvta.to.global.u64 	%rd1, %rd19;
	cvta.to.global.u64 	%rd20, %rd18;
	cvta.to.global.u64 	%rd21, %rd17;
	mov.u32 	%r306, %ctaid.y;
	mov.u32 	%r307, %ctaid.z;
	mov.u32 	%r308, %ctaid.x;
	mov.u32 	%r1, %tid.x;
	shr.u32 	%r2, %r1, 5;
	and.b32  	%r3, %r1, 31;
	mul.lo.s32 	%r4, %r299, %r308;
	mul.lo.s32 	%r309, %r304, %r306;
	mad.lo.s32 	%r5, %r305, %r307, %r309;
	mul.lo.s32 	%r310, %r303, %r299;
	mul.lo.s32 	%r311, %r303, %r300;
	mul.lo.s32 	%r312, %r300, %r299;
	add.s32 	%r6, %r303, 16;
	shl.b32 	%r313, %r299, 4;
	add.s32 	%r7, %r310, %r313;
	shl.b32 	%r314, %r300, 4;
	add.s32 	%r315, %r311, %r314;
	add.s32 	%r8, %r300, 16;
	add.s32 	%r316, %r312, %r313;
	shr.s32 	%r317, %r310, 31;
	shr.u32 	%r318, %r317, 25;
	add.s32 	%r319, %r310, %r318;
	shr.s32 	%r9, %r319, 7;
	shr.s32 	%r320, %r311, 31;
	shr.u32 	%r321, %r320, 25;
	add.s32 	%r322, %r311, %r321;
	shr.s32 	%r323, %r312, 31;
	shr.u32 	%r324, %r323, 25;
	add.s32 	%r325, %r312, %r324;
	shr.s32 	%r10, %r325, 7;
	shr.s32 	%r11, %r319, 8;
	shr.s32 	%r12, %r322, 8;
	shr.s32 	%r13, %r325, 8;
	shl.b32 	%r326, %r7, 1;
	mov.u32 	%r327, shared_mem;
	add.s32 	%r14, %r327, %r326;
	shl.b32 	%r328, %r315, 1;
	add.s32 	%r15, %r14, %r328;
	shl.b32 	%r329, %r316, 1;
	add.s32 	%r16, %r15, %r329;
	mul.wide.u32 	%rd22, %r308, 4;
	add.s64 	%rd2, %rd21, %rd22;
	ld.global.u32 	%r330, [%rd2+4];
	ld.global.u32 	%r331, [%rd2];
	sub.s32 	%r17, %r330, %r331;
	add.s64 	%rd3, %rd20, %rd22;
	ld.global.u32 	%r332, [%rd3+4];
	ld.global.u32 	%r333, [%rd3];
	sub.s32 	%r18, %r332, %r333;
	setp.lt.s32 	%p2, %r11, 1;
	@%p2 bra 	$L__BB9_9;
	ld.param.u32 	%r1356, [_Z32block_attn_mask_4warp_n32_kernelP6__halfS0_S0_PKiS2_S2_S2_S0_S2_S2_iiifiiii_param_16];
	mad.lo.s32 	%r19, %r2, 40, %r3;
	mad.lo.s32 	%r335, %r1356, %r4, %r5;
	shr.u32 	%r336, %r335, 31;
	add.s32 	%r337, %r335, %r336;
	shr.s32 	%r338, %r337, 1;
	cvt.s64.s32 	%rd4, %r338;
	setp.lt.u32 	%p3, %r11, 4;
	mov.b32 	%r1362, 0;
	@%p3 bra 	$L__BB9_4;
	and.b32  	%r1362, %r11, 2147483644;
	mov.b32 	%r1360, 0;
$L__BB9_3:
	.pragma "nounroll";
	ld.param.u64 	%rd102, [_Z32block_attn_mask_4warp_n32_kernelP6__halfS0_S0_PKiS2_S2_S2_S0_S2_S2_iiifiiii_param_0];
	mad.lo.s32 	%r345, %r1360, 160, %r19;
	shl.b32 	%r346, %r1360, 7;
	add.s32 	%r347, %r346, %r1;
	cvt.u64.u32 	%rd27, %r347;
	add.s64 	%rd28, %rd27, %rd4;
	shl.b64 	%rd29, %rd28, 2;
	add.s64 	%rd23, %rd102, %rd29;
	shl.b32 	%r348, %r345, 2;
	add.s32 	%r340, %r327, %r348;
	// begin inline asm
	cp.async.ca.shared.global [%r340], [%rd23], 4, 4;
	// end inline asm
	mov.f32 	%f32, 0f00000000;
	// begin inline asm
	{.reg .f16 low;
  cvt.rn.f16.f32 low, %f32;
  mov.b32 %r341, {low,low};}

	// end inline asm
	add.s32 	%r350, %r16, %r348;
	st.shared.u32 	[%r350], %r341;
	add.s64 	%rd24, %rd23, 512;
	add.s32 	%r342, %r340, 640;
	// begin inline asm
	cp.async.ca.shared.global [%r342], [%rd24], 4, 4;
	// end inline asm
	st.shared.u32 	[%r350+640], %r341;
	add.s64 	%rd25, %rd23, 1024;
	add.s32 	%r343, %r340, 1280;
	// begin inline asm
	cp.async.ca.shared.global [%r343], [%rd25], 4, 4;
	// end inline asm
	st.shared.u32 	[%r350+1280], %r341;
	add.s64 	%rd26, %rd23, 1536;
	add.s32 	%r344, %r340, 1920;
	// begin inline asm
	cp.async.ca.shared.global [%r344], [%rd26], 4, 4;
	// end inline asm
	st.shared.u32 	[%r350+1920], %r341;
	add.s32 	%r1360, %r1360, 4;
	setp.ne.s32 	%p4, %r1360, %r1362;
	@%p4 bra 	$L__BB9_3;
$L__BB9_4:
	and.b32  	%r351, %r11, 3;
	setp.eq.s32 	%p5, %r351, 0;
	@%p5 bra 	$L__BB9_9;
	setp.eq.s32 	%p6, %r351, 1;
	@%p6 bra 	$L__BB9_7;
	ld.param.u64 	%rd103, [_Z32block_attn_mask_4warp_n32_kernelP6__halfS0_S0_PKiS2_S2_S2_S0_S2_S2_iiifiiii_param_0];
	mad.lo.s32 	%r355, %r1362, 160, %r19;
	shl.b32 	%r356, %r1362, 7;
	add.s32 	%r357, %r356, %r1;
	cvt.u64.u32 	%rd32, %r357;
	add.s64 	%rd33, %rd32, %rd4;
	shl.b64 	%rd34, %rd33, 2;
	add.s64 	%rd30, %rd103, %rd34;
	shl.b32 	%r358, %r355, 2;
	add.s32 	%r352, %r327, %r358;
	// begin inline asm
	cp.async.ca.shared.global [%r352], [%rd30], 4, 4;
	// end inline asm
	mov.f32 	%f33, 0f00000000;
	// begin inline asm
	{.reg .f16 low;
  cvt.rn.f16.f32 low, %f33;
  mov.b32 %r353, {low,low};}

	// end inline asm
	add.s32 	%r360, %r16, %r358;
	st.shared.u32 	[%r360], %r353;
	add.s32 	%r361, %r357, 128;
	cvt.u64.u32 	%rd35, %r361;
	add.s64 	%rd36, %rd35, %rd4;
	shl.b64 	%rd37, %rd36, 2;
	add.s64 	%rd31, %rd103, %rd37;
	add.s32 	%r354, %r352, 640;
	// begin inline asm
	cp.async.ca.shared.global [%r354], [%rd31], 4, 4;
	// end inline asm
	st.shared.u32 	[%r360+640], %r353;
	add.s32 	%r1362, %r1362, 2;
$L__BB9_7:
	and.b32  	%r362, %r9, 2;
	setp.eq.s32 	%p7, %r362, 0;
	@%p7 bra 	$L__BB9_9;
	ld.param.u64 	%rd104, [_Z32block_attn_mask_4warp_n32_kernelP6__halfS0_S0_PKiS2_S2_S2_S0_S2_S2_iiifiiii_param_0];
	mad.lo.s32 	%r365, %r1362, 160, %r19;
	shl.b32 	%r366, %r1362, 7;
	add.s32 	%r367, %r366, %r1;
	cvt.u64.u32 	%rd39, %r367;
	add.s64 	%rd40, %rd39, %rd4;
	shl.b64 	%rd41, %rd40, 2;
	add.s64 	%rd38, %rd104, %rd41;
	shl.b32 	%r368, %r365, 2;
	add.s32 	%r363, %r327, %r368;
	// begin inline asm
	cp.async.ca.shared.global [%r363], [%rd38], 4, 4;
	// end inline asm
	mov.f32 	%f34, 0f00000000;
	// begin inline asm
	{.reg .f16 low;
  cvt.rn.f16.f32 low, %f34;
  mov.b32 %r364, {low,low};}

	// end inline asm
	add.s32 	%r370, %r16, %r368;
	st.shared.u32 	[%r370], %r364;
$L__BB9_9:
	add.s32 	%r26, %r16, %r326;
	shl.b32 	%r372, %r299, 2;
	add.s32 	%r27, %r26, %r372;
	add.s32 	%r28, %r27, %r372;
	add.s32 	%r29, %r28, %r372;
	// begin inline asm
	cp.async.commit_group;
	// end inline asm
	// begin inline asm
	cp.async.wait_group 0;
	// end inline asm
	bar.sync 	0;
	add.s32 	%r373, %r18, %r17;
	setp.lt.s32 	%p8, %r373, 1;
	@%p8 bra 	$L__BB9_36;
	shr.u32 	%r375, %r1, 1;
	and.b32  	%r30, %r375, 16;
	max.s32 	%r376, %r301, %r299;
	add.s32 	%r31, %r376, -1;
	add.s32 	%r377, %r300, -1;
	shr.u32 	%r378, %r377, 5;
	add.s32 	%r379, %r378, 1;
	add.s32 	%r380, %r303, -1;
	shr.u32 	%r381, %r380, 4;
	add.s32 	%r382, %r381, 1;
	shr.u32 	%r383, %r380, 5;
	add.s32 	%r384, %r383, 1;
	shr.u32 	%r385, %r377, 4;
	add.s32 	%r386, %r385, 1;
	min.s32 	%r387, %r299, %r300;
	setp.lt.s32 	%p1, %r387, 1;
	and.b32  	%r32, %r379, 268435440;
	and.b32  	%r33, %r379, 3;
	and.b32  	%r34, %r382, 3;
	and.b32  	%r35, %r382, 536870908;
	and.b32  	%r36, %r10, 30;
	and.b32  	%r37, %r10, 14;
	and.b32  	%r38, %r384, 268435454;
	and.b32  	%r39, %r386, 3;
	and.b32  	%r40, %r386, 536870908;
	and.b32  	%r41, %r384, 3;
	mov.b32 	%r1363, 0;
	mov.u32 	%r1364, %r1363;
	mov.u32 	%r1365, %r1363;
$L__BB9_11:
	ld.param.u64 	%rd109, [_Z32block_attn_mask_4warp_n32_kernelP6__halfS0_S0_PKiS2_S2_S2_S0_S2_S2_iiifiiii_param_9];
	ld.param.u64 	%rd108, [_Z32block_attn_mask_4warp_n32_kernelP6__halfS0_S0_PKiS2_S2_S2_S0_S2_S2_iiifiiii_param_8];
	setp.lt.s32 	%p9, %r12, 1;
	cvta.to.global.u64 	%rd42, %rd108;
	mov.u32 	%r388, %ctaid.x;
	mul.wide.u32 	%rd43, %r388, 4;
	add.s64 	%rd44, %rd42, %rd43;
	ld.global.u32 	%r389, [%rd44];
	add.s32 	%r390, %r389, %r1363;
	cvta.to.global.u64 	%rd45, %rd109;
	mul.wide.s32 	%rd46, %r390, 4;
	add.s64 	%rd47, %rd45, %rd46;
	ld.global.u32 	%r50, [%rd47];
	mul.lo.s32 	%r51, %r50, %r300;
	@%p9 bra 	$L__BB9_19;
	ld.param.u32 	%r1357, [_Z32block_attn_mask_4warp_n32_kernelP6__halfS0_S0_PKiS2_S2_S2_S0_S2_S2_iiifiiii_param_16];
	shr.u32 	%r392, %r1, 5;
	mad.lo.s32 	%r52, %r392, 40, %r3;
	setp.lt.u32 	%p10, %r12, 4;
	mad.lo.s32 	%r393, %r51, %r1357, %r5;
	shr.u32 	%r394, %r393, 31;
	add.s32 	%r395, %r393, %r394;
	shr.s32 	%r396, %r395, 1;
	cvt.s64.s32 	%rd6, %r396;
	mov.b32 	%r1367, 0;
	@%p10 bra 	$L__BB9_15;
	mov.b32 	%r1366, 0;
$L__BB9_14:
	.pragma "nounroll";
	mad.lo.s32 	%r402, %r1366, 160, %r52;
	shl.b32 	%r403, %r1366, 7;
	add.s32 	%r404, %r403, %r1;
	cvt.u64.u32 	%rd52, %r404;
	add.s64 	%rd53, %rd52, %rd6;
	shl.b64 	%rd54, %rd53, 2;
	add.s64 	%rd48, %rd11, %rd54;
	shl.b32 	%r405, %r402, 2;
	add.s32 	%r398, %r14, %r405;
	// begin inline asm
	cp.async.ca.shared.global [%r398], [%rd48], 4, 4;
	// end inline asm
	add.s64 	%rd49, %rd48, 512;
	add.s32 	%r399, %r398, 640;
	// begin inline asm
	cp.async.ca.shared.global [%r399], [%rd49], 4, 4;
	// end inline asm
	add.s64 	%rd50, %rd48, 1024;
	add.s32 	%r400, %r398, 1280;
	// begin inline asm
	cp.async.ca.shared.global [%r400], [%rd50], 4, 4;
	// end inline asm
	add.s64 	%rd51, %rd48, 1536;
	add.s32 	%r401, %r398, 1920;
	// begin inline asm
	cp.async.ca.shared.global [%r401], [%rd51], 4, 4;
	// end inline asm
	add.s32 	%r1366, %r1366, 4;
	and.b32  	%r1367, %r12, 2147483644;
	setp.ne.s32 	%p11, %r1366, %r1367;
	@%p11 bra 	$L__BB9_14;
$L__BB9_15:
	and.b32  	%r57, %r12, 3;
	setp.eq.s32 	%p12, %r57, 0;
	@%p12 bra 	$L__BB9_19;
	setp.eq.s32 	%p13, %r57, 1;
	mad.lo.s32 	%r407, %r1367, 160, %r52;
	shl.b32 	%r408, %r1367, 7;
	add.s32 	%r58, %r408, %r1;
	cvt.u64.u32 	%rd56, %r58;
	add.s64 	%rd57, %rd56, %rd6;
	shl.b64 	%rd58, %rd57, 2;
	add.s64 	%rd55, %rd11, %rd58;
	shl.b32 	%r409, %r407, 2;
	add.s32 	%r406, %r14, %r409;
	// begin inline asm
	cp.async.ca.shared.global [%r406], [%rd55], 4, 4;
	// end inline asm
	@%p13 bra 	$L__BB9_19;
	setp.eq.s32 	%p14, %r57, 2;
	add.s32 	%r411, %r58, 128;
	cvt.u64.u32 	%rd60, %r411;
	add.s64 	%rd61, %rd60, %rd6;
	shl.b64 	%rd62, %rd61, 2;
	add.s64 	%rd59, %rd11, %rd62;
	add.s32 	%r410, %r406, 640;
	// begin inline asm
	cp.async.ca.shared.global [%r410], [%rd59], 4, 4;
	// end inline asm
	@%p14 bra 	$L__BB9_19;
	add.s32 	%r413, %r58, 256;
	cvt.u64.u32 	%rd64, %r413;
	add.s64 	%rd65, %rd64, %rd6;
	shl.b64 	%rd66, %rd65, 2;
	add.s64 	%rd63, %rd11, %rd66;
	add.s32 	%r412, %r406, 1280;
	// begin inline asm
	cp.async.ca.shared.global [%r412], [%rd63], 4, 4;
	// end inline asm
$L__BB9_19:
	// begin inline asm
	cp.async.commit_group;
	// end inline asm
	// begin inline asm
	cp.async.wait_group 0;
	// end inline asm
	bar.sync 	0;
	@%p1 bra 	$L__BB9_85;
	setp.gt.s32 	%p15, %r303, 0;
	@%p15 bra 	$L__BB9_74;
	mov.f32 	%f35, 0f00000000;
	// begin inline asm
	{  cvt.rn.f16.f32 %rs47, %f35;}

	// end inline asm
	mov.b32 	%r60, {%rs47, %rs47};
	mov.b32 	%r1389, 0;
$L__BB9_22:
	setp.lt.u32 	%p16, %r300, 481;
	shr.u32 	%r416, %r1, 2;
	and.b32  	%r417, %r416, 240;
	add.s32 	%r418, %r1389, %r417;
	mul.lo.s32 	%r110, %r418, %r8;
	mov.b32 	%r1392, 0;
	@%p16 bra 	$L__BB9_25;
	add.s32 	%r123, %r30, %r110;
	mov.b32 	%r1392, 0;
	mov.u32 	%r1391, %r1392;
$L__BB9_24:
	.pragma "nounroll";
	add.s32 	%r420, %r1392, %r123;
	shl.b32 	%r421, %r420, 1;
	add.s32 	%r422, %r15, %r421;
	wmma.store.d.sync.aligned.row.m16n16k16.shared.f16 	[%r422], {%r60, %r60, %r60, %r60}, %r8;
	add.s32 	%r423, %r422, 64;
	wmma.store.d.sync.aligned.row.m16n16k16.shared.f16 	[%r423], {%r60, %r60, %r60, %r60}, %r8;
	add.s32 	%r424, %r422, 128;
	wmma.store.d.sync.aligned.row.m16n16k16.shared.f16 	[%r424], {%r60, %r60, %r60, %r60}, %r8;
	add.s32 	%r425, %r422, 192;
	wmma.store.d.sync.aligned.row.m16n16k16.shared.f16 	[%r425], {%r60, %r60, %r60, %r60}, %r8;
	add.s32 	%r426, %r422, 256;
	wmma.store.d.sync.aligned.row.m16n16k16.shared.f16 	[%r426], {%r60, %r60, %r60, %r60}, %r8;
	add.s32 	%r427, %r422, 320;
	wmma.store.d.sync.aligned.row.m16n16k16.shared.f16 	[%r427], {%r60, %r60, %r60, %r60}, %r8;
	add.s32 	%r428, %r422, 384;
	wmma.store.d.sync.aligned.row.m16n16k16.shared.f16 	[%r428], {%r60, %r60, %r60, %r60}, %r8;
	add.s32 	%r429, %r422, 448;
	wmma.store.d.sync.aligned.row.m16n16k16.shared.f16 	[%r429], {%r60, %r60, %r60, %r60}, %r8;
	add.s32 	%r430, %r422, 512;
	wmma.store.d.sync.aligned.row.m16n16k16.shared.f16 	[%r430], {%r60, %r60, %r60, %r60}, %r8;
	add.s32 	%r431, %r422, 576;
	wmma.store.d.sync.aligned.row.m16n16k16.shared.f16 	[%r431], {%r60, %r60, %r60, %r60}, %r8;
	add.s32 	%r432, %r422, 640;
	wmma.store.d.sync.aligned.row.m16n16k16.shared.f16 	[%r432], {%r60, %r60, %r60, %r60}, %r8;
	add.s32 	%r433, %r422, 704;
	wmma.store.d.sync.aligned.row.m16n16k16.shared.f16 	[%r433], {%r60, %r60, %r60, %r60}, %r8;
	add.s32 	%r434, %r422, 768;
	wmma.store.d.sync.aligned.row.m16n16k16.shared.f16 	[%r434], {%r60, %r60, %r60, %r60}, %r8;
	add.s32 	%r435, %r422, 832;
	wmma.store.d.sync.aligned.row.m16n16k16.shared.f16 	[%r435], {%r60, %r60, %r60, %r60}, %r8;
	add.s32 	%r436, %r422, 896;
	wmma.store.d.sync.aligned.row.m16n16k16.shared.f16 	[%r436], {%r60, %r60, %r60, %r60}, %r8;
	add.s32 	%r437, %r422, 960;
	wmma.store.d.sync.aligned.row.m16n16k16.shared.f16 	[%r437], {%r60, %r60, %r60, %r60}, %r8;
	add.s32 	%r1392, %r1392, 512;
	add.s32 	%r1391, %r1391, 16;
	setp.ne.s32 	%p17, %r1391, %r32;
	@%p17 bra 	$L__BB9_24;
$L__BB9_25:
	add.s32 	%r438, %r300, -1;
	shr.u32 	%r439, %r438, 5;
	add.s32 	%r440, %r439, 1;
	and.b32  	%r116, %r440, 15;
	setp.eq.s32 	%p18, %r116, 0;
	@%p18 bra 	$L__BB9_35;
	add.s32 	%r441, %r116, -1;
	setp.lt.u32 	%p19, %r441, 7;
	@%p19 bra 	$L__BB9_28;
	add.s32 	%r442, %r1392, %r30;
	add.s32 	%r443, %r442, %r110;
	shl.b32 	%r444, %r443, 1;
	add.s32 	%r445, %r15, %r444;
	wmma.store.d.sync.aligned.row.m16n16k16.shared.f16 	[%r445], {%r60, %r60, %r60, %r60}, %r8;
	add.s32 	%r446, %r445, 64;
	wmma.store.d.sync.aligned.row.m16n16k16.shared.f16 	[%r446], {%r60, %r60, %r60, %r60}, %r8;
	add.s32 	%r447, %r445, 128;
	wmma.store.d.sync.aligned.row.m16n16k16.shared.f16 	[%r447], {%r60, %r60, %r60, %r60}, %r8;
	add.s32 	%r448, %r445, 192;
	wmma.store.d.sync.aligned.row.m16n16k16.shared.f16 	[%r448], {%r60, %r60, %r60, %r60}, %r8;
	add.s32 	%r449, %r445, 256;
	wmma.store.d.sync.aligned.row.m16n16k16.shared.f16 	[%r449], {%r60, %r60, %r60, %r60}, %r8;
	add.s32 	%r450, %r445, 320;
	wmma.store.d.sync.aligned.row.m16n16k16.shared.f16 	[%r450], {%r60, %r60, %r60, %r60}, %r8;
	add.s32 	%r451, %r445, 384;
	wmma.store.d.sync.aligned.row.m16n16k16.shared.f16 	[%r451], {%r60, %r60, %r60, %r60}, %r8;
	add.s32 	%r452, %r445, 448;
	wmma.store.d.sync.aligned.row.m16n16k16.shared.f16 	[%r452], {%r60, %r60, %r60, %r60}, %r8;
	add.s32 	%r1392, %r1392, 256;
$L__BB9_28:
	and.b32  	%r119, %r440, 7;
	setp.eq.s32 	%p20, %r119, 0;
	@%p20 bra 	$L__BB9_35;
	add.s32 	%r456, %r119, -1;
	setp.lt.u32 	%p21, %r456, 3;
	@%p21 bra 	$L__BB9_31;
	add.s32 	%r457, %r1392, %r30;
	add.s32 	%r458, %r457, %r110;
	shl.b32 	%r459, %r458, 1;
	add.s32 	%r460, %r15, %r459;
	wmma.store.d.sync.aligned.row.m16n16k16.shared.f16 	[%r460], {%r60, %r60, %r60, %r60}, %r8;
	add.s32 	%r461, %r460, 64;
	wmma.store.d.sync.aligned.row.m16n16k16.shared.f16 	[%r461], {%r60, %r60, %r60, %r60}, %r8;
	add.s32 	%r462, %r460, 128;
	wmma.store.d.sync.aligned.row.m16n16k16.shared.f16 	[%r462], {%r60, %r60, %r60, %r60}, %r8;
	add.s32 	%r463, %r460, 192;
	wmma.store.d.sync.aligned.row.m16n16k16.shared.f16 	[%r463], {%r60, %r60, %r60, %r60}, %r8;
	add.s32 	%r1392, %r1392, 128;
$L__BB9_31:
	setp.eq.s32 	%p22, %r33, 0;
	@%p22 bra 	$L__BB9_35;
	setp.eq.s32 	%p23, %r33, 1;
	add.s32 	%r464, %r1392, %r30;
	add.s32 	%r465, %r464, %r110;
	shl.b32 	%r466, %r465, 1;
	add.s32 	%r122, %r15, %r466;
	wmma.store.d.sync.aligned.row.m16n16k16.shared.f16 	[%r122], {%r60, %r60, %r60, %r60}, %r8;
	@%p23 bra 	$L__BB9_35;
	setp.eq.s32 	%p24, %r33, 2;
	add.s32 	%r467, %r122, 64;
	wmma.store.d.sync.aligned.row.m16n16k16.shared.f16 	[%r467], {%r60, %r60, %r60, %r60}, %r8;
	@%p24 bra 	$L__BB9_35;
	add.s32 	%r468, %r122, 128;
	wmma.store.d.sync.aligned.row.m16n16k16.shared.f16 	[%r468], {%r60, %r60, %r60, %r60}, %r8;
$L__BB9_35:
	add.s32 	%r1389, %r1389, 32;
	setp.lt.s32 	%p25, %r1389, %r299;
	@%p25 bra 	$L__BB9_22;
	bra.uni 	$L__BB9_85;
$L__BB9_36:
	setp.lt.s32 	%p120, %r11, 1;
	@%p120 bra 	$L__BB9_73;
	ld.param.u32 	%r1359, [_Z32block_attn_mask_4warp_n32_kernelP6__halfS0_S0_PKiS2_S2_S2_S0_S2_S2_iiifiiii_param_16];
	ld.param.u64 	%rd105, [_Z32block_attn_mask_4warp_n32_kernelP6__halfS0_S0_PKiS2_S2_S2_S0_S2_S2_iiifiiii_param_0];
	cvta.to.global.u64 	%rd5, %rd105;
	shr.u32 	%r1304, %r1, 5;
	mul.lo.s32 	%r42, %r1304, 40;
	mov.u32 	%r1305, %ctaid.x;
	mul.lo.s32 	%r1306, %r299, %r1305;
	mad.lo.s32 	%r1307, %r1359, %r1306, %r5;
	shr.u32 	%r1308, %r1307, 31;
	add.s32 	%r1309, %r1307, %r1308;
	shr.s32 	%r1310, %r1309, 1;
	add.s32 	%r43, %r1310, %r1;
	and.b32  	%r44, %r11, 3;
	setp.lt.u32 	%p121, %r11, 4;
	mov.b32 	%r1458, 0;
	@%p121 bra 	$L__BB9_64;
	and.b32  	%r1458, %r11, 2147483644;
	add.s32 	%r46, %r42, %r3;
	mov.b32 	%r1457, 0;
$L__BB9_39:
	.pragma "nounroll";
	mad.lo.s32 	%r1312, %r1457, 160, %r46;
	shl.b32 	%r283, %r1312, 1;
	div.s32 	%r1313, %r283, %r6;
	shl.b32 	%r1314, %r1313, 2;
	add.s32 	%r1315, %r29, %r1314;
	ld.shared.f32 	%f271, [%r1315];
	shl.b32 	%r1316, %r1312, 2;
	add.s32 	%r284, %r16, %r1316;
	ld.shared.u32 	%r1317, [%r284];
	mov.b32 	{%rs257, %rs2}, %r1317;
	// begin inline asm
	{  cvt.rn.f16.f32 %rs256, %f271;}

	// end inline asm
	// begin inline asm
	{  cvt.f32.f16 %f272, %rs257;}

	// end inline asm
	// begin inline asm
	{  cvt.f32.f16 %f273, %rs256;}

	// end inline asm
	// begin inline asm
	{rcp.approx.ftz.f32 %f274, %f273;
}
	// end inline asm
	mul.f32 	%f276, %f272, %f274;
	// begin inline asm
	{  cvt.rn.f16.f32 %rs386, %f276;}

	// end inline asm
	// begin inline asm
	{abs.f16 %rs260,%rs386;
}
	// end inline asm
	mov.b16 	%rs264, 143;
	// begin inline asm
	{ .reg .pred __$temp3;
  setp.lt.f16  __$temp3, %rs260, %rs264;
  selp.u16 %rs262, 1, 0, __$temp3;}
	// end inline asm
	setp.eq.s16 	%p122, %rs262, 0;
	@%p122 bra 	$L__BB9_42;
	mov.f32 	%f277, 0f00000000;
	// begin inline asm
	{  cvt.rn.f16.f32 %rs265, %f277;}

	// end inline asm
	// begin inline asm
	{ .reg .pred __$temp3;
  setp.lt.f16  __$temp3, %rs265, %rs260;
  selp.u16 %rs266, 1, 0, __$temp3;}
	// end inline asm
	setp.eq.s16 	%p123, %rs266, 0;
	@%p123 bra 	$L__BB9_42;
	neg.f32 	%f279, %f273;
	fma.rn.f32 	%f280, %f279, %f276, %f272;
	fma.rn.f32 	%f278, %f274, %f280, %f276;
	// begin inline asm
	{  cvt.rn.f16.f32 %rs386, %f278;}

	// end inline asm
$L__BB9_42:
	// begin inline asm
	{  cvt.f32.f16 %f281, %rs2;}

	// end inline asm
	mul.f32 	%f282, %f281, %f274;
	// begin inline asm
	{  cvt.rn.f16.f32 %rs387, %f282;}

	// end inline asm
	// begin inline asm
	{abs.f16 %rs272,%rs387;
}
	// end inline asm
	mov.b16 	%rs276, 143;
	// begin inline asm
	{ .reg .pred __$temp3;
  setp.lt.f16  __$temp3, %rs272, %rs276;
  selp.u16 %rs274, 1, 0, __$temp3;}
	// end inline asm
	setp.eq.s16 	%p124, %rs274, 0;
	@%p124 bra 	$L__BB9_45;
	mov.f32 	%f283, 0f00000000;
	// begin inline asm
	{  cvt.rn.f16.f32 %rs277, %f283;}

	// end inline asm
	// begin inline asm
	{ .reg .pred __$temp3;
  setp.lt.f16  __$temp3, %rs277, %rs272;
  selp.u16 %rs278, 1, 0, __$temp3;}
	// end inline asm
	setp.eq.s16 	%p125, %rs278, 0;
	@%p125 bra 	$L__BB9_45;
	neg.f32 	%f285, %f273;
	fma.rn.f32 	%f286, %f285, %f282, %f281;
	fma.rn.f32 	%f284, %f274, %f286, %f282;
	// begin inline asm
	{  cvt.rn.f16.f32 %rs387, %f284;}

	// end inline asm
$L__BB9_45:
	shl.b32 	%r1318, %r1457, 7;
	add.s32 	%r1319, %r43, %r1318;
	mul.wide.s32 	%rd99, %r1319, 4;
	add.s64 	%rd9, %rd5, %rd99;
	mov.b32 	%r1320, {%rs386, %rs387};
	st.global.u32 	[%rd9], %r1320;
	add.s32 	%r1321, %r283, 320;
	div.s32 	%r1322, %r1321, %r6;
	shl.b32 	%r1323, %r1322, 2;
	add.s32 	%r1324, %r29, %r1323;
	ld.shared.f32 	%f287, [%r1324];
	ld.shared.u32 	%r1325, [%r284+640];
	mov.b32 	{%rs283, %rs11}, %r1325;
	// begin inline asm
	{  cvt.rn.f16.f32 %rs282, %f287;}

	// end inline asm
	// begin inline asm
	{  cvt.f32.f16 %f288, %rs283;}

	// end inline asm
	// begin inline asm
	{  cvt.f32.f16 %f289, %rs282;}

	// end inline asm
	// begin inline asm
	{rcp.approx.ftz.f32 %f290, %f289;
}
	// end inline asm
	mul.f32 	%f292, %f288, %f290;
	// begin inline asm
	{  cvt.rn.f16.f32 %rs388, %f292;}

	// end inline asm
	// begin inline asm
	{abs.f16 %rs286,%rs388;
}
	// end inline asm
	mov.b16 	%rs290, 143;
	// begin inline asm
	{ .reg .pred __$temp3;
  setp.lt.f16  __$temp3, %rs286, %rs290;
  selp.u16 %rs288, 1, 0, __$temp3;}
	// end inline asm
	setp.eq.s16 	%p126, %rs288, 0;
	@%p126 bra 	$L__BB9_48;
	mov.f32 	%f293, 0f00000000;
	// begin inline asm
	{  cvt.rn.f16.f32 %rs291, %f293;}

	// end inline asm
	// begin inline asm
	{ .reg .pred __$temp3;
  setp.lt.f16  __$temp3, %rs291, %rs286;
  selp.u16 %rs292, 1, 0, __$temp3;}
	// end inline asm
	setp.eq.s16 	%p127, %rs292, 0;
	@%p127 bra 	$L__BB9_48;
	neg.f32 	%f295, %f289;
	fma.rn.f32 	%f296, %f295, %f292, %f288;
	fma.rn.f32 	%f294, %f290, %f296, %f292;
	// begin inline asm
	{  cvt.rn.f16.f32 %rs388, %f294;}

	// end inline asm
$L__BB9_48:
	// begin inline asm
	{  cvt.f32.f16 %f297, %rs11;}

	// end inline asm
	mul.f32 	%f298, %f297, %f290;
	// begin inline asm
	{  cvt.rn.f16.f32 %rs389, %f298;}

	// end inline asm
	// begin inline asm
	{abs.f16 %rs298,%rs389;
}
	// end inline asm
	mov.b16 	%rs302, 143;
	// begin inline asm
	{ .reg .pred __$temp3;
  setp.lt.f16  __$temp3, %rs298, %rs302;
  selp.u16 %rs300, 1, 0, __$temp3;}
	// end inline asm
	setp.eq.s16 	%p128, %rs300, 0;
	@%p128 bra 	$L__BB9_51;
	mov.f32 	%f299, 0f00000000;
	// begin inline asm
	{  cvt.rn.f16.f32 %rs303, %f299;}

	// end inline asm
	// begin inline asm
	{ .reg .pred __$temp3;
  setp.lt.f16  __$temp3, %rs303, %rs298;
  selp.u16 %rs304, 1, 0, __$temp3;}
	// end inline asm
	setp.eq.s16 	%p129, %rs304, 0;
	@%p129 bra 	$L__BB9_51;
	neg.f32 	%f301, %f289;
	fma.rn.f32 	%f302, %f301, %f298, %f297;
	fma.rn.f32 	%f300, %f290, %f302, %f298;
	// begin inline asm
	{  cvt.rn.f16.f32 %rs389, %f300;}

	// end inline asm
$L__BB9_51:
	mov.b32 	%r1326, {%rs388, %rs389};
	st.global.u32 	[%rd9+512], %r1326;
	add.s32 	%r1327, %r283, 640;
	div.s32 	%r1328, %r1327, %r6;
	shl.b32 	%r1329, %r1328, 2;
	add.s32 	%r1330, %r29, %r1329;
	ld.shared.f32 	%f303, [%r1330];
	ld.shared.u32 	%r1331, [%r284+1280];
	mov.b32 	{%rs309, %rs20}, %r1331;
	// begin inline asm
	{  cvt.rn.f16.f32 %rs308, %f303;}

	// end inline asm
	// begin inline asm
	{  cvt.f32.f16 %f304, %rs309;}

	// end inline asm
	// begin inline asm
	{  cvt.f32.f16 %f305, %rs308;}

	// end inline asm
	// begin inline asm
	{rcp.approx.ftz.f32 %f306, %f305;
}
	// end inline asm
	mul.f32 	%f308, %f304, %f306;
	// begin inline asm
	{  cvt.rn.f16.f32 %rs390, %f308;}

	// end inline asm
	// begin inline asm
	{abs.f16 %rs312,%rs390;
}
	// end inline asm
	mov.b16 	%rs316, 143;
	// begin inline asm
	{ .reg .pred __$temp3;
  setp.lt.f16  __$temp3, %rs312, %rs316;
  selp.u16 %rs314, 1, 0, __$temp3;}
	// end inline asm
	setp.eq.s16 	%p130, %rs314, 0;
	@%p130 bra 	$L__BB9_54;
	mov.f32 	%f309, 0f00000000;
	// begin inline asm
	{  cvt.rn.f16.f32 %rs317, %f309;}

	// end inline asm
	// begin inline asm
	{ .reg .pred __$temp3;
  setp.lt.f16  __$temp3, %rs317, %rs312;
  selp.u16 %rs318, 1, 0, __$temp3;}
	// end inline asm
	setp.eq.s16 	%p131, %rs318, 0;
	@%p131 bra 	$L__BB9_54;
	neg.f32 	%f311, %f305;
	fma.rn.f32 	%f312, %f311, %f308, %f304;
	fma.rn.f32 	%f310, %f306, %f312, %f308;
	// begin inline asm
	{  cvt.rn.f16.f32 %rs390, %f310;}

	// end inline asm
$L__BB9_54:
	// begin inline asm
	{  cvt.f32.f16 %f313, %rs20;}

	// end inline asm
	mul.f32 	%f314, %f313, %f306;
	// begin inline asm
	{  cvt.rn.f16.f32 %rs391, %f314;}

	// end inline asm
	// begin inline asm
	{abs.f16 %rs324,%rs391;
}
	// end inline asm
	mov.b16 	%rs328, 143;
	// begin inline asm
	{ .reg .pred __$temp3;
  setp.lt.f16  __$temp3, %rs324, %rs328;
  selp.u16 %rs326, 1, 0, __$temp3;}
	// end inline asm
	setp.eq.s16 	%p132, %rs326, 0;
	@%p132 bra 	$L__BB9_57;
	mov.f32 	%f315, 0f00000000;
	// begin inline asm
	{  cvt.rn.f16.f32 %rs329, %f315;}

	// end inline asm
	// begin inline asm
	{ .reg .pred __$temp3;
  setp.lt.f16  __$temp3, %rs329, %rs324;
  selp.u16 %rs330, 1, 0, __$temp3;}
	// end inline asm
	setp.eq.s16 	%p133, %rs330, 0;
	@%p133 bra 	$L__BB9_57;
	neg.f32 	%f317, %f305;
	fma.rn.f32 	%f318, %f317, %f314, %f313;
	fma.rn.f32 	%f316, %f306, %f318, %f314;
	// begin inline asm
	{  cvt.rn.f16.f32 %rs391, %f316;}

	// end inline asm
$L__BB9_57:
	mov.b32 	%r1332, {%rs390, %rs391};
	st.global.u32 	[%rd9+1024], %r1332;
	add.s32 	%r1333, %r283, 960;
	div.s32 	%r1334, %r1333, %r6;
	shl.b32 	%r1335, %r1334, 2;
	add.s32 	%r1336, %r29, %r1335;
	ld.shared.f32 	%f319, [%r1336];
	ld.shared.u32 	%r1337, [%r284+1920];
	mov.b32 	{%rs335, %rs29}, %r1337;
	// begin inline asm
	{  cvt.rn.f16.f32 %rs334, %f319;}

	// end inline asm
	// begin inline asm
	{  cvt.f32.f16 %f320, %rs335;}

	// end inline asm
	// begin inline asm
	{  cvt.f32.f16 %f321, %rs334;}

	// end inline asm
	// begin inline asm
	{rcp.approx.ftz.f32 %f322, %f321;
}
	// end inline asm
	mul.f32 	%f324, %f320, %f322;
	// begin inline asm
	{  cvt.rn.f16.f32 %rs392, %f324;}

	// end inline asm
	// begin inline asm
	{abs.f16 %rs338,%rs392;
}
	// end inline asm
	mov.b16 	%rs342, 143;
	// begin inline asm
	{ .reg .pred __$temp3;
  setp.lt.f16  __$temp3, %rs338, %rs342;
  selp.u16 %rs340, 1, 0, __$temp3;}
	// end inline asm
	setp.eq.s16 	%p134, %rs340, 0;
	@%p134 bra 	$L__BB9_60;
	mov.f32 	%f325, 0f00000000;
	// begin inline asm
	{  cvt.rn.f16.f32 %rs343, %f325;}

	// end inline asm
	// begin inline asm
	{ .reg .pred __$temp3;
  setp.lt.f16  __$temp3, %rs343, %rs338;
  selp.u16 %rs344, 1, 0, __$temp3;}
	// end inline asm
	setp.eq.s16 	%p135, %rs344, 0;
	@%p135 bra 	$L__BB9_60;
	neg.f32 	%f327, %f321;
	fma.rn.f32 	%f328, %f327, %f324, %f320;
	fma.rn.f32 	%f326, %f322, %f328, %f324;
	// begin inline asm
	{  cvt.rn.f16.f32 %rs392, %f326;}

	// end inline asm
$L__BB9_60:
	// begin inline asm
	{  cvt.f32.f16 %f329, %rs29;}

	// end inline asm
	mul.f32 	%f330, %f329, %f322;
	// begin inline asm
	{  cvt.rn.f16.f32 %rs393, %f330;}

	// end inline asm
	// begin inline asm
	{abs.f16 %rs350,%rs393;
}
	// end inline asm
	mov.b16 	%rs354, 143;
	// begin inline asm
	{ .reg .pred __$temp3;
  setp.lt.f16  __$temp3, %rs350, %rs354;
  selp.u16 %rs352, 1, 0, __$temp3;}
	// end inline asm
	setp.eq.s16 	%p136, %rs352, 0;
	@%p136 bra 	$L__BB9_63;
	mov.f32 	%f331, 0f00000000;
	// begin inline asm
	{  cvt.rn.f16.f32 %rs355, %f331;}

	// end inline asm
	// begin inline asm
	{ .reg .pred __$temp3;
  setp.lt.f16  __$temp3, %rs355, %rs350;
  selp.u16 %rs356, 1, 0, __$temp3;}
	// end inline asm
	setp.eq.s16 	%p137, %rs356, 0;
	@%p137 bra 	$L__BB9_63;
	neg.f32 	%f333, %f321;
	fma.rn.f32 	%f334, %f333, %f330, %f329;
	fma.rn.f32 	%f332, %f322, %f334, %f330;
	// begin inline asm
	{  cvt.rn.f16.f32 %rs393, %f332;}

	// end inline asm
$L__BB9_63:
	mov.b32 	%r1338, {%rs392, %rs393};
	st.global.u32 	[%rd9+1536], %r1338;
	add.s32 	%r1457, %r1457, 4;
	setp.ne.s32 	%p138, %r1457, %r1458;
	@%p138 bra 	$L__BB9_39;
$L__BB9_64:
	setp.eq.s32 	%p139, %r44, 0;
	@%p139 bra 	$L__BB9_73;
	shl.b32 	%r1339, %r1458, 7;
	add.s32 	%r1462, %r43, %r1339;
	mul.lo.s32 	%r1340, %r299, %r8;
	shl.b32 	%r1341, %r1340, 1;
	shl.b32 	%r1342, %r300, 1;
	shl.b32 	%r1343, %r299, 1;
	add.s32 	%r1344, %r1342, %r1343;
	mad.lo.s32 	%r1345, %r1344, %r6, %r1341;
	mad.lo.s32 	%r1346, %r1458, 160, %r42;
	add.s32 	%r1347, %r1346, %r3;
	shl.b32 	%r1348, %r1347, 2;
	add.s32 	%r1349, %r1345, %r1348;
	mov.u32 	%r1350, shared_mem;
	add.s32 	%r1461, %r1350, %r1349;
	shl.b32 	%r1460, %r1347, 1;
	neg.s32 	%r1459, %r44;
$L__BB9_66:
	.pragma "nounroll";
	div.s32 	%r1351, %r1460, %r6;
	shl.b32 	%r1352, %r1351, 2;
	add.s32 	%r1353, %r29, %r1352;
	ld.shared.f32 	%f335, [%r1353];
	ld.shared.u32 	%r1354, [%r1461];
	mov.b32 	{%rs361, %rs38}, %r1354;
	// begin inline asm
	{  cvt.rn.f16.f32 %rs360, %f335;}

	// end inline asm
	// begin inline asm
	{  cvt.f32.f16 %f336, %rs361;}

	// end inline asm
	// begin inline asm
	{  cvt.f32.f16 %f337, %rs360;}

	// end inline asm
	// begin inline asm
	{rcp.approx.ftz.f32 %f338, %f337;
}
	// end inline asm
	mul.f32 	%f340, %f336, %f338;
	// begin inline asm
	{  cvt.rn.f16.f32 %rs394, %f340;}

	// end inline asm
	// begin inline asm
	{abs.f16 %rs364,%rs394;
}
	// end inline asm
	mov.b16 	%rs368, 143;
	// begin inline asm
	{ .reg .pred __$temp3;
  setp.lt.f16  __$temp3, %rs364, %rs368;
  selp.u16 %rs366, 1, 0, __$temp3;}
	// end inline asm
	setp.eq.s16 	%p140, %rs366, 0;
	@%p140 bra 	$L__BB9_69;
	mov.f32 	%f341, 0f00000000;
	// begin inline asm
	{  cvt.rn.f16.f32 %rs369, %f341;}

	// end inline asm
	// begin inline asm
	{ .reg .pred __$temp3;
  setp.lt.f16  __$temp3, %rs369, %rs364;
  selp.u16 %rs370, 1, 0, __$temp3;}
	// end inline asm
	setp.eq.s16 	%p141, %rs370, 0;
	@%p141 bra 	$L__BB9_69;
	neg.f32 	%f343, %f337;
	fma.rn.f32 	%f344, %f343, %f340, %f336;
	fma.rn.f32 	%f342, %f338, %f344, %f340;
	// begin inline asm
	{  cvt.rn.f16.f32 %rs394, %f342;}

	// end inline asm
$L__BB9_69:
	// begin inline asm
	{  cvt.f32.f16 %f345, %rs38;}

	// end inline asm
	mul.f32 	%f346, %f345, %f338;
	// begin inline asm
	{  cvt.rn.f16.f32 %rs395, %f346;}

	// end inline asm
	// begin inline asm
	{abs.f16 %rs376,%rs395;
}
	// end inline asm
	mov.b16 	%rs380, 143;
	// begin inline asm
	{ .reg .pred __$temp3;
  setp.lt.f16  __$temp3, %rs376, %rs380;
  selp.u16 %rs378, 1, 0, __$temp3;}
	// end inline asm
	setp.eq.s16 	%p142, %rs378, 0;
	@%p142 bra 	$L__BB9_72;
	mov.f32 	%f347, 0f00000000;
	// begin inline asm
	{  cvt.rn.f16.f32 %rs381, %f347;}

	// end inline asm
	// begin inline asm
	{ .reg .pred __$temp3;
  setp.lt.f16  __$temp3, %rs381, %rs376;
  selp.u16 %rs382, 1, 0, __$temp3;}
	// end inline asm
	setp.eq.s16 	%p143, %rs382, 0;
	@%p143 bra 	$L__BB9_72;
	neg.f32 	%f349, %f337;
	fma.rn.f32 	%f350, %f349, %f346, %f345;
	fma.rn.f32 	%f348, %f338, %f350, %f346;
	// begin inline asm
	{  cvt.rn.f16.f32 %rs395, %f348;}

	// end inline asm
$L__BB9_72:
	mul.wide.s32 	%rd100, %r1462, 4;
	add.s64 	%rd101, %rd5, %rd100;
	mov.b32 	%r1355, {%rs394, %rs395};
	st.global.u32 	[%rd101], %r1355;
	add.s32 	%r1462, %r1462, 128;
	add.s32 	%r1461, %r1461, 640;
	add.s32 	%r1460, %r1460, 320;
	add.s32 	%r1459, %r1459, 1;
	setp.ne.s32 	%p144, %r1459, 0;
	@%p144 bra 	$L__BB9_66;
$L__BB9_73:
	ret;
$L__BB9_74:
	mov.f32 	%f36, 0f00000000;
	// begin inline asm
	{  cvt.rn.f16.f32 %rs48, %f36;}

	// end inline asm
	mov.b32 	%r61, {%rs48, %rs48};
	mov.b32 	%r1368, 0;
$L__BB9_75:
	shr.u32 	%r471, %r1, 2;
	and.b32  	%r472, %r471, 240;
	add.s32 	%r473, %r1368, %r472;
	mul.lo.s32 	%r63, %r473, %r6;
	mul.lo.s32 	%r64, %r473, %r8;
	mov.b32 	%r1369, 0;
$L__BB9_76:
	setp.lt.u32 	%p26, %r303, 49;
	add.s32 	%r66, %r1369, %r30;
	mul.lo.s32 	%r67, %r66, %r6;
	mov.b32 	%r1384, 0;
	mov.u32 	%r1388, %r61;
	mov.u32 	%r1387, %r61;
	mov.u32 	%r1386, %r61;
	mov.u32 	%r1385, %r61;
	@%p26 bra 	$L__BB9_79;
	mov.b32 	%r1384, 0;
	mov.u32 	%r1388, %r61;
	mov.u32 	%r1387, %r61;
	mov.u32 	%r1386, %r61;
	mov.u32 	%r1385, %r61;
	mov.u32 	%r1375, %r1384;
$L__BB9_78:
	add.s32 	%r477, %r1384, %r63;
	shl.b32 	%r478, %r477, 1;
	mov.u32 	%r479, shared_mem;
	add.s32 	%r480, %r479, %r478;
	wmma.load.a.sync.aligned.row.m16n16k16.shared.f16 	{%r481, %r482, %r483, %r484, %r485, %r486, %r487, %r488}, [%r480], %r6;
	add.s32 	%r489, %r1384, %r67;
	shl.b32 	%r490, %r489, 1;
	add.s32 	%r491, %r14, %r490;
	wmma.load.b.sync.aligned.col.m16n16k16.shared.f16 	{%r492, %r493, %r494, %r495, %r496, %r497, %r498, %r499}, [%r491], %r6;
	wmma.mma.sync.aligned.row.col.m16n16k16.f16.f16 {%r500, %r501, %r502, %r503}, {%r481, %r482, %r483, %r484, %r485, %r486, %r487, %r488}, {%r492, %r493, %r494, %r495, %r496, %r497, %r498, %r499}, {%r1385, %r1386, %r1387, %r1388};
	add.s32 	%r504, %r480, 32;
	wmma.load.a.sync.aligned.row.m16n16k16.shared.f16 	{%r505, %r506, %r507, %r508, %r509, %r510, %r511, %r512}, [%r504], %r6;
	add.s32 	%r513, %r491, 32;
	wmma.load.b.sync.aligned.col.m16n16k16.shared.f16 	{%r514, %r515, %r516, %r517, %r518, %r519, %r520, %r521}, [%r513], %r6;
	wmma.mma.sync.aligned.row.col.m16n16k16.f16.f16 {%r522, %r523, %r524, %r525}, {%r505, %r506, %r507, %r508, %r509, %r510, %r511, %r512}, {%r514, %r515, %r516, %r517, %r518, %r519, %r520, %r521}, {%r500, %r501, %r502, %r503};
	add.s32 	%r526, %r480, 64;
	wmma.load.a.sync.aligned.row.m16n16k16.shared.f16 	{%r527, %r528, %r529, %r530, %r531, %r532, %r533, %r534}, [%r526], %r6;
	add.s32 	%r535, %r491, 64;
	wmma.load.b.sync.aligned.col.m16n16k16.shared.f16 	{%r536, %r537, %r538, %r539, %r540, %r541, %r542, %r543}, [%r535], %r6;
	wmma.mma.sync.aligned.row.col.m16n16k16.f16.f16 {%r544, %r545, %r546, %r547}, {%r527, %r528, %r529, %r530, %r531, %r532, %r533, %r534}, {%r536, %r537, %r538, %r539, %r540, %r541, %r542, %r543}, {%r522, %r523, %r524, %r525};
	add.s32 	%r548, %r480, 96;
	wmma.load.a.sync.aligned.row.m16n16k16.shared.f16 	{%r549, %r550, %r551, %r552, %r553, %r554, %r555, %r556}, [%r548], %r6;
	add.s32 	%r557, %r491, 96;
	wmma.load.b.sync.aligned.col.m16n16k16.shared.f16 	{%r558, %r559, %r560, %r561, %r562, %r563, %r564, %r565}, [%r557], %r6;
	wmma.mma.sync.aligned.row.col.m16n16k16.f16.f16 {%r1385, %r1386, %r1387, %r1388}, {%r549, %r550, %r551, %r552, %r553, %r554, %r555, %r556}, {%r558, %r559, %r560, %r561, %r562, %r563, %r564, %r565}, {%r544, %r545, %r546, %r547};
	add.s32 	%r1384, %r1384, 64;
	add.s32 	%r1375, %r1375, 4;
	setp.ne.s32 	%p27, %r1375, %r35;
	@%p27 bra 	$L__BB9_78;
$L__BB9_79:
	setp.eq.s32 	%p28, %r34, 0;
	@%p28 bra 	$L__BB9_83;
	setp.eq.s32 	%p29, %r34, 1;
	add.s32 	%r566, %r1384, %r63;
	shl.b32 	%r567, %r566, 1;
	mov.u32 	%r568, shared_mem;
	add.s32 	%r89, %r568, %r567;
	wmma.load.a.sync.aligned.row.m16n16k16.shared.f16 	{%r569, %r570, %r571, %r572, %r573, %r574, %r575, %r576}, [%r89], %r6;
	add.s32 	%r577, %r1384, %r67;
	shl.b32 	%r578, %r577, 1;
	add.s32 	%r90, %r14, %r578;
	wmma.load.b.sync.aligned.col.m16n16k16.shared.f16 	{%r579, %r580, %r581, %r582, %r583, %r584, %r585, %r586}, [%r90], %r6;
	wmma.mma.sync.aligned.row.col.m16n16k16.f16.f16 {%r1385, %r1386, %r1387, %r1388}, {%r569, %r570, %r571, %r572, %r573, %r574, %r575, %r576}, {%r579, %r580, %r581, %r582, %r583, %r584, %r585, %r586}, {%r1385, %r1386, %r1387, %r1388};
	@%p29 bra 	$L__BB9_83;
	setp.eq.s32 	%p30, %r34, 2;
	add.s32 	%r587, %r89, 32;
	wmma.load.a.sync.aligned.row.m16n16k16.shared.f16 	{%r588, %r589, %r590, %r591, %r592, %r593, %r594, %r595}, [%r587], %r6;
	add.s32 	%r596, %r90, 32;
	wmma.load.b.sync.aligned.col.m16n16k16.shared.f16 	{%r597, %r598, %r599, %r600, %r601, %r602, %r603, %r604}, [%r596], %r6;
	wmma.mma.sync.aligned.row.col.m16n16k16.f16.f16 {%r1385, %r1386, %r1387, %r1388}, {%r588, %r589, %r590, %r591, %r592, %r593, %r594, %r595}, {%r597, %r598, %r599, %r600, %r601, %r602, %r603, %r604}, {%r1385, %r1386, %r1387, %r1388};
	@%p30 bra 	$L__BB9_83;
	add.s32 	%r605, %r89, 64;
	wmma.load.a.sync.aligned.row.m16n16k16.shared.f16 	{%r606, %r607, %r608, %r609, %r610, %r611, %r612, %r613}, [%r605], %r6;
	add.s32 	%r614, %r90, 64;
	wmma.load.b.sync.aligned.col.m16n16k16.shared.f16 	{%r615, %r616, %r617, %r618, %r619, %r620, %r621, %r622}, [%r614], %r6;
	wmma.mma.sync.aligned.row.col.m16n16k16.f16.f16 {%r1385, %r1386, %r1387, %r1388}, {%r606, %r607, %r608, %r609, %r610, %r611, %r612, %r613}, {%r615, %r616, %r617, %r618, %r619, %r620, %r621, %r622}, {%r1385, %r1386, %r1387, %r1388};
$L__BB9_83:
	add.s32 	%r623, %r66, %r64;
	shl.b32 	%r624, %r623, 1;
	add.s32 	%r625, %r15, %r624;
	wmma.store.d.sync.aligned.row.m16n16k16.shared.f16 	[%r625], {%r1385, %r1386, %r1387, %r1388}, %r8;
	add.s32 	%r1369, %r1369, 32;
	setp.lt.s32 	%p31, %r1369, %r300;
	@%p31 bra 	$L__BB9_76;
	add.s32 	%r1368, %r1368, 32;
	setp.lt.s32 	%p32, %r1368, %r299;
	@%p32 bra 	$L__BB9_75;
$L__BB9_85:
	setp.lt.s32 	%p33, %r12, 1;
	bar.sync 	0;
	@%p33 bra 	$L__BB9_93;
	ld.param.u32 	%r1358, [_Z32block_attn_mask_4warp_n32_kernelP6__halfS0_S0_PKiS2_S2_S2_S0_S2_S2_iiifiiii_param_16];
	shr.u32 	%r627, %r1, 5;
	mad.lo.s32 	%r125, %r627, 40, %r3;
	setp.lt.u32 	%p34, %r12, 4;
	mul.lo.s32 	%r628, %r50, %r300;
	mad.lo.s32 	%r629, %r628, %r1358, %r5;
	shr.u32 	%r630, %r629, 31;
	add.s32 	%r631, %r629, %r630;
	shr.s32 	%r632, %r631, 1;
	cvt.s64.s32 	%rd7, %r632;
	mov.b32 	%r1396, 0;
	@%p34 bra 	$L__BB9_89;
	mov.b32 	%r1395, 0;
$L__BB9_88:
	.pragma "nounroll";
	mad.lo.s32 	%r638, %r1395, 160, %r125;
	shl.b32 	%r639, %r1395, 7;
	add.s32 	%r640, %r639, %r1;
	cvt.u64.u32 	%rd71, %r640;
	add.s64 	%rd72, %rd71, %rd7;
	shl.b64 	%rd73, %rd72, 2;
	add.s64 	%rd67, %rd12, %rd73;
	shl.b32 	%r641, %r638, 2;
	add.s32 	%r634, %r14, %r641;
	// begin inline asm
	cp.async.ca.shared.global [%r634], [%rd67], 4, 4;
	// end inline asm
	add.s64 	%rd68, %rd67, 512;
	add.s32 	%r635, %r634, 640;
	// begin inline asm
	cp.async.ca.shared.global [%r635], [%rd68], 4, 4;
	// end inline asm
	add.s64 	%rd69, %rd67, 1024;
	add.s32 	%r636, %r634, 1280;
	// begin inline asm
	cp.async.ca.shared.global [%r636], [%rd69], 4, 4;
	// end inline asm
	add.s64 	%rd70, %rd67, 1536;
	add.s32 	%r637, %r634, 1920;
	// begin inline asm
	cp.async.ca.shared.global [%r637], [%rd70], 4, 4;
	// end inline asm
	add.s32 	%r1395, %r1395, 4;
	and.b32  	%r1396, %r12, 2147483644;
	setp.ne.s32 	%p35, %r1395, %r1396;
	@%p35 bra 	$L__BB9_88;
$L__BB9_89:
	and.b32  	%r130, %r12, 3;
	setp.eq.s32 	%p36, %r130, 0;
	@%p36 bra 	$L__BB9_93;
	setp.eq.s32 	%p37, %r130, 1;
	mad.lo.s32 	%r643, %r1396, 160, %r125;
	shl.b32 	%r644, %r1396, 7;
	add.s32 	%r131, %r644, %r1;
	cvt.u64.u32 	%rd75, %r131;
	add.s64 	%rd76, %rd75, %rd7;
	shl.b64 	%rd77, %rd76, 2;
	add.s64 	%rd74, %rd12, %rd77;
	shl.b32 	%r645, %r643, 2;
	add.s32 	%r642, %r14, %r645;
	// begin inline asm
	cp.async.ca.shared.global [%r642], [%rd74], 4, 4;
	// end inline asm
	@%p37 bra 	$L__BB9_93;
	setp.eq.s32 	%p38, %r130, 2;
	add.s32 	%r647, %r131, 128;
	cvt.u64.u32 	%rd79, %r647;
	add.s64 	%rd80, %rd79, %rd7;
	shl.b64 	%rd81, %rd80, 2;
	add.s64 	%rd78, %rd12, %rd81;
	add.s32 	%r646, %r642, 640;
	// begin inline asm
	cp.async.ca.shared.global [%r646], [%rd78], 4, 4;
	// end inline asm
	@%p38 bra 	$L__BB9_93;
	add.s32 	%r649, %r131, 256;
	cvt.u64.u32 	%rd83, %r649;
	add.s64 	%rd84, %rd83, %rd7;
	shl.b64 	%rd85, %rd84, 2;
	add.s64 	%rd82, %rd12, %rd85;
	add.s32 	%r648, %r642, 1280;
	// begin inline asm
	cp.async.ca.shared.global [%r648], [%rd82], 4, 4;
	// end inline asm
$L__BB9_93:
	// begin inline asm
	cp.async.commit_group;
	// end inline asm
	setp.ge.s32 	%p39, %r1365, %r17;
	@%p39 bra 	$L__BB9_96;
	ld.param.u64 	%rd106, [_Z32block_attn_mask_4warp_n32_kernelP6__halfS0_S0_PKiS2_S2_S2_S0_S2_S2_iiifiiii_param_4];
	ld.global.u32 	%r650, [%rd2];
	add.s32 	%r651, %r650, %r1365;
	cvta.to.global.u64 	%rd86, %rd106;
	mul.wide.s32 	%rd87, %r651, 4;
	add.s64 	%rd88, %rd86, %rd87;
	ld.global.u32 	%r652, [%rd88];
	setp.ne.s32 	%p40, %r50, %r652;
	@%p40 bra 	$L__BB9_96;
	add.s32 	%r1365, %r1365, 1;
	bra.uni 	$L__BB9_113;
$L__BB9_96:
	setp.ge.s32 	%p41, %r1364, %r18;
	@%p41 bra 	$L__BB9_143;
	ld.param.u64 	%rd107, [_Z32block_attn_mask_4warp_n32_kernelP6__halfS0_S0_PKiS2_S2_S2_S0_S2_S2_iiifiiii_param_6];
	ld.global.u32 	%r653, [%rd3];
	add.s32 	%r134, %r653, %r1364;
	cvta.to.global.u64 	%rd89, %rd107;
	mul.wide.s32 	%rd90, %r134, 4;
	add.s64 	%rd91, %rd89, %rd90;
	ld.global.u32 	%r654, [%rd91];
	setp.ne.s32 	%p42, %r50, %r654;
	@%p42 bra 	$L__BB9_143;
	setp.lt.s32 	%p43, %r13, 1;
	@%p43 bra 	$L__BB9_112;
	shr.u32 	%r656, %r1, 1;
	and.b32  	%r657, %r656, 504;
	add.s32 	%r135, %r657, %r1;
	setp.lt.u32 	%p44, %r13, 16;
	mul.lo.s32 	%r658, %r300, %r299;
	mul.lo.s32 	%r659, %r134, %r658;
	shr.u32 	%r660, %r659, 31;
	add.s32 	%r661, %r659, %r660;
	shr.s32 	%r662, %r661, 1;
	add.s32 	%r136, %r662, %r1;
	mov.b32 	%r1399, 0;
	@%p44 bra 	$L__BB9_102;
	mov.b32 	%r1397, 0;
$L__BB9_101:
	.pragma "nounroll";
	mad.lo.s32 	%r712, %r1397, 192, %r135;
	shl.b32 	%r713, %r1397, 7;
	shl.b32 	%r714, %r712, 2;
	add.s32 	%r715, %r15, %r714;
	ld.shared.u32 	%r665, [%r715];
	add.s32 	%r716, %r136, %r713;
	mul.wide.s32 	%rd92, %r716, 4;
	add.s64 	%rd93, %rd1, %rd92;
	ld.global.u32 	%r666, [%rd93];
	// begin inline asm
	{add.f16x2 %r664,%r665,%r666;
}
	// end inline asm
	st.shared.u32 	[%r715], %r664;
	ld.shared.u32 	%r668, [%r715+768];
	ld.global.u32 	%r669, [%rd93+512];
	// begin inline asm
	{add.f16x2 %r667,%r668,%r669;
}
	// end inline asm
	st.shared.u32 	[%r715+768], %r667;
	ld.shared.u32 	%r671, [%r715+1536];
	ld.global.u32 	%r672, [%rd93+1024];
	// begin inline asm
	{add.f16x2 %r670,%r671,%r672;
}
	// end inline asm
	st.shared.u32 	[%r715+1536], %r670;
	ld.shared.u32 	%r674, [%r715+2304];
	ld.global.u32 	%r675, [%rd93+1536];
	// begin inline asm
	{add.f16x2 %r673,%r674,%r675;
}
	// end inline asm
	st.shared.u32 	[%r715+2304], %r673;
	ld.shared.u32 	%r677, [%r715+3072];
	ld.global.u32 	%r678, [%rd93+2048];
	// begin inline asm
	{add.f16x2 %r676,%r677,%r678;
}
	// end inline asm
	st.shared.u32 	[%r715+3072], %r676;
	ld.shared.u32 	%r680, [%r715+3840];
	ld.global.u32 	%r681, [%rd93+2560];
	// begin inline asm
	{add.f16x2 %r679,%r680,%r681;
}
	// end inline asm
	st.shared.u32 	[%r715+3840], %r679;
	ld.shared.u32 	%r683, [%r715+4608];
	ld.global.u32 	%r684, [%rd93+3072];
	// begin inline asm
	{add.f16x2 %r682,%r683,%r684;
}
	// end inline asm
	st.shared.u32 	[%r715+4608], %r682;
	ld.shared.u32 	%r686, [%r715+5376];
	ld.global.u32 	%r687, [%rd93+3584];
	// begin inline asm
	{add.f16x2 %r685,%r686,%r687;
}
	// end inline asm
	st.shared.u32 	[%r715+5376], %r685;
	ld.shared.u32 	%r689, [%r715+6144];
	ld.global.u32 	%r690, [%rd93+4096];
	// begin inline asm
	{add.f16x2 %r688,%r689,%r690;
}
	// end inline asm
	st.shared.u32 	[%r715+6144], %r688;
	ld.shared.u32 	%r692, [%r715+6912];
	ld.global.u32 	%r693, [%rd93+4608];
	// begin inline asm
	{add.f16x2 %r691,%r692,%r693;
}
	// end inline asm
	st.shared.u32 	[%r715+6912], %r691;
	ld.shared.u32 	%r695, [%r715+7680];
	ld.global.u32 	%r696, [%rd93+5120];
	// begin inline asm
	{add.f16x2 %r694,%r695,%r696;
}
	// end inline asm
	st.shared.u32 	[%r715+7680], %r694;
	ld.shared.u32 	%r698, [%r715+8448];
	ld.global.u32 	%r699, [%rd93+5632];
	// begin inline asm
	{add.f16x2 %r697,%r698,%r699;
}
	// end inline asm
	st.shared.u32 	[%r715+8448], %r697;
	ld.shared.u32 	%r701, [%r715+9216];
	ld.global.u32 	%r702, [%rd93+6144];
	// begin inline asm
	{add.f16x2 %r700,%r701,%r702;
}
	// end inline asm
	st.shared.u32 	[%r715+9216], %r700;
	ld.shared.u32 	%r704, [%r715+9984];
	ld.global.u32 	%r705, [%rd93+6656];
	// begin inline asm
	{add.f16x2 %r703,%r704,%r705;
}
	// end inline asm
	st.shared.u32 	[%r715+9984], %r703;
	ld.shared.u32 	%r707, [%r715+10752];
	ld.global.u32 	%r708, [%rd93+7168];
	// begin inline asm
	{add.f16x2 %r706,%r707,%r708;
}
	// end inline asm
	st.shared.u32 	[%r715+10752], %r706;
	ld.shared.u32 	%r710, [%r715+11520];
	ld.global.u32 	%r711, [%rd93+7680];
	// begin inline asm
	{add.f16x2 %r709,%r710,%r711;
}
	// end inline asm
	st.shared.u32 	[%r715+11520], %r709;
	add.s32 	%r1397, %r1397, 16;
	and.b32  	%r1399, %r13, 2147483632;
	setp.ne.s32 	%p45, %r1397, %r1399;
	@%p45 bra 	$L__BB9_101;
$L__BB9_102:
	setp.eq.s32 	%p46, %r36, 0;
	@%p46 bra 	$L__BB9_112;
	and.b32  	%r717, %r13, 15;
	add.s32 	%r718, %r717, -1;
	setp.lt.u32 	%p47, %r718, 7;
	@%p47 bra 	$L__BB9_105;
	mad.lo.s32 	%r743, %r1399, 192, %r135;
	shl.b32 	%r744, %r1399, 7;
	shl.b32 	%r745, %r743, 2;
	add.s32 	%r746, %r15, %r745;
	ld.shared.u32 	%r720, [%r746];
	add.s32 	%r747, %r136, %r744;
	mul.wide.s32 	%rd94, %r747, 4;
	add.s64 	%rd95, %rd1, %rd94;
	ld.global.u32 	%r721, [%rd95];
	// begin inline asm
	{add.f16x2 %r719,%r720,%r721;
}
	// end inline asm
	st.shared.u32 	[%r746], %r719;
	ld.shared.u32 	%r723, [%r746+768];
	ld.global.u32 	%r724, [%rd95+512];
	// begin inline asm
	{add.f16x2 %r722,%r723,%r724;
}
	// end inline asm
	st.shared.u32 	[%r746+768], %r722;
	ld.shared.u32 	%r726, [%r746+1536];
	ld.global.u32 	%r727, [%rd95+1024];
	// begin inline asm
	{add.f16x2 %r725,%r726,%r727;
}
	// end inline asm
	st.shared.u32 	[%r746+1536], %r725;
	ld.shared.u32 	%r729, [%r746+2304];
	ld.global.u32 	%r730, [%rd95+1536];
	// begin inline asm
	{add.f16x2 %r728,%r729,%r730;
}
	// end inline asm
	st.shared.u32 	[%r746+2304], %r728;
	ld.shared.u32 	%r732, [%r746+3072];
	ld.global.u32 	%r733, [%rd95+2048];
	// begin inline asm
	{add.f16x2 %r731,%r732,%r733;
}
	// end inline asm
	st.shared.u32 	[%r746+3072], %r731;
	ld.shared.u32 	%r735, [%r746+3840];
	ld.global.u32 	%r736, [%rd95+2560];
	// begin inline asm
	{add.f16x2 %r734,%r735,%r736;
}
	// end inline asm
	st.shared.u32 	[%r746+3840], %r734;
	ld.shared.u32 	%r738, [%r746+4608];
	ld.global.u32 	%r739, [%rd95+3072];
	// begin inline asm
	{add.f16x2 %r737,%r738,%r739;
}
	// end inline asm
	st.shared.u32 	[%r746+4608], %r737;
	ld.shared.u32 	%r741, [%r746+5376];
	ld.global.u32 	%r742, [%rd95+3584];
	// begin inline asm
	{add.f16x2 %r740,%r741,%r742;
}
	// end inline asm
	st.shared.u32 	[%r746+5376], %r740;
	add.s32 	%r1399, %r1399, 8;
$L__BB9_105:
	setp.eq.s32 	%p48, %r37, 0;
	@%p48 bra 	$L__BB9_112;
	and.b32  	%r748, %r13, 7;
	add.s32 	%r749, %r748, -1;
	setp.lt.u32 	%p49, %r749, 3;
	@%p49 bra 	$L__BB9_108;
	mad.lo.s32 	%r762, %r1399, 192, %r135;
	shl.b32 	%r763, %r1399, 7;
	shl.b32 	%r764, %r762, 2;
	add.s32 	%r765, %r15, %r764;
	ld.shared.u32 	%r751, [%r765];
	add.s32 	%r766, %r136, %r763;
	mul.wide.s32 	%rd96, %r766, 4;
	add.s64 	%rd97, %rd1, %rd96;
	ld.global.u32 	%r752, [%rd97];
	// begin inline asm
	{add.f16x2 %r750,%r751,%r752;
}
	// end inline asm
	st.shared.u32 	[%r765], %r750;
	ld.shared.u32 	%r754, [%r765+768];
	ld.global.u32 	%r755, [%rd97+512];
	// begin inline asm
	{add.f16x2 %r753,%r754,%r755;
}
	// end inline asm
	st.shared.u32 	[%r765+768], %r753;
	ld.shared.u32 	%r757, [%r765+1536];
	ld.global.u32 	%r758, [%rd97+1024];
	// begin inline asm
	{add.f16x2 %r756,%r757,%r758;
}
	// end inline asm
	st.shared.u32 	[%r765+1536], %r756;
	ld.shared.u32 	%r760, [%r765+2304];
	ld.global.u32 	%r761, [%rd97+1536];
	// begin inline asm
	{add.f16x2 %r759,%r760,%r761;
}
	// end inline asm
	st.shared.u32 	[%r765+2304], %r759;
	add.s32 	%r1399, %r1399, 4;
$L__BB9_108:
	and.b32  	%r767, %r13, 3;
	setp.eq.s32 	%p50, %r767, 0;
	@%p50 bra 	$L__BB9_112;
	setp.eq.s32 	%p51, %r767, 1;
	mad.lo.s32 	%r772, %r1399, 192, %r135;
	shl.b32 	%r773, %r1399, 7;
	shl.b32 	%r774, %r772, 2;
	add.s32 	%r145, %r15, %r774;
	ld.shared.u32 	%r769, [%r145];
	add.s32 	%r775, %r136, %r773;
	mul.wide.s32 	%rd98, %r775, 4;
	add.s64 	%rd8, %rd1, %rd98;
	ld.global.u32 	%r770, [%rd8];
	// begin inline asm
	{add.f16x2 %r768,%r769,%r770;
}
	// end inline asm
	st.shared.u32 	[%r145], %r768;
	@%p51 bra 	$L__BB9_112;
	setp.eq.s32 	%p52, %r767, 2;
	ld.shared.u32 	%r777, [%r145+768];
	ld.global.u32 	%r778, [%rd8+512];
	// begin inline asm
	{add.f16x2 %r776,%r777,%r778;
}
	// end inline asm
	st.shared.u32 	[%r145+768], %r776;
	@%p52 bra 	$L__BB9_112;
	ld.shared.u32 	%r781, [%r145+1536];
	ld.global.u32 	%r782, [%rd8+1024];
	// begin inline asm
	{add.f16x2 %r780,%r781,%r782;
}
	// end inline asm
	st.shared.u32 	[%r145+1536], %r780;
$L__BB9_112:
	bar.sync 	0;
	add.s32 	%r1364, %r1364, 1;
$L__BB9_113:
	setp.lt.s32 	%p53, %r299, 1;
	@%p53 bra 	$L__BB9_142;
	setp.gt.u32 	%p54, %r301, %r31;
	div.u32 	%r149, %r31, %r301;
	mov.b32 	%r1453, 0;
	@%p54 bra 	$L__BB9_121;
	mov.b32 	%r1453, 0;
	mov.u32 	%r1454, %r1453;
$L__BB9_116:
	.pragma "nounroll";
	setp.ne.s32 	%p55, %r1363, 0;
	shr.u32 	%r785, %r1, 5;
	add.s32 	%r268, %r1453, %r785;
	shl.b32 	%r786, %r268, 2;
	add.s32 	%r269, %r26, %r786;
	add.s32 	%r270, %r27, %r786;
	add.s32 	%r271, %r28, %r786;
	add.s32 	%r272, %r29, %r786;
	@%p55 bra 	$L__BB9_118;
	mov.b32 	%r787, -8388608;
	st.shared.u32 	[%r269], %r787;
	mov.b32 	%r788, 0;
	st.shared.u32 	[%r270], %r788;
	st.shared.u32 	[%r271], %r787;
	st.shared.u32 	[%r272], %r788;
$L__BB9_118:
	ld.param.f32 	%f351, [_Z32block_attn_mask_4warp_n32_kernelP6__halfS0_S0_PKiS2_S2_S2_S0_S2_S2_iiifiiii_param_13];
	setp.ne.s32 	%p56, %r1363, 0;
	mad.lo.s32 	%r789, %r268, %r8, %r3;
	shl.b32 	%r790, %r789, 1;
	add.s32 	%r791, %r15, %r790;
	ld.shared.u16 	%rs49, [%r791];
	// begin inline asm
	{  cvt.f32.f16 %f37, %rs49;}

	// end inline asm
	mul.f32 	%f39, %f351, %f37;
	mov.b32 	%r792, %f39;
	shfl.sync.bfly.b32	%r793|%p57, %r792, 16, 31, -1;
	mov.b32 	%f40, %r793;
	max.f32 	%f41, %f39, %f40;
	mov.b32 	%r794, %f41;
	shfl.sync.bfly.b32	%r795|%p58, %r794, 8, 31, -1;
	mov.b32 	%f42, %r795;
	max.f32 	%f43, %f41, %f42;
	mov.b32 	%r796, %f43;
	shfl.sync.bfly.b32	%r797|%p59, %r796, 4, 31, -1;
	mov.b32 	%f44, %r797;
	max.f32 	%f45, %f43, %f44;
	mov.b32 	%r798, %f45;
	shfl.sync.bfly.b32	%r799|%p60, %r798, 2, 31, -1;
	mov.b32 	%f46, %r799;
	max.f32 	%f47, %f45, %f46;
	mov.b32 	%r800, %f47;
	shfl.sync.bfly.b32	%r801|%p61, %r800, 1, 31, -1;
	mov.b32 	%f48, %r801;
	max.f32 	%f49, %f47, %f48;
	sub.f32 	%f50, %f39, %f49;
	mul.f32 	%f51, %f50, 0f3FB8AA3B;
	ex2.approx.f32 	%f52, %f51;
	mov.b32 	%r802, %f52;
	shfl.sync.bfly.b32	%r803|%p62, %r802, 16, 31, -1;
	mov.b32 	%f53, %r803;
	add.f32 	%f54, %f52, %f53;
	mov.b32 	%r804, %f54;
	shfl.sync.bfly.b32	%r805|%p63, %r804, 8, 31, -1;
	mov.b32 	%f55, %r805;
	add.f32 	%f56, %f54, %f55;
	mov.b32 	%r806, %f56;
	shfl.sync.bfly.b32	%r807|%p64, %r806, 4, 31, -1;
	mov.b32 	%f57, %r807;
	add.f32 	%f58, %f56, %f57;
	mov.b32 	%r808, %f58;
	shfl.sync.bfly.b32	%r809|%p65, %r808, 2, 31, -1;
	mov.b32 	%f59, %r809;
	add.f32 	%f60, %f58, %f59;
	mov.b32 	%r810, %f60;
	shfl.sync.bfly.b32	%r811|%p66, %r810, 1, 31, -1;
	mov.b32 	%f61, %r811;
	add.f32 	%f62, %f60, %f61;
	ld.shared.f32 	%f63, [%r271];
	max.f32 	%f64, %f63, %f49;
	sub.f32 	%f65, %f39, %f64;
	mul.f32 	%f66, %f65, 0f3FB8AA3B;
	ex2.approx.f32 	%f38, %f66;
	// begin inline asm
	{  cvt.rn.f16.f32 %rs50, %f38;}

	// end inline asm
	st.shared.u16 	[%r791], %rs50;
	ld.shared.f32 	%f67, [%r272];
	ld.shared.f32 	%f68, [%r271];
	sub.f32 	%f69, %f68, %f64;
	mul.f32 	%f70, %f69, 0f3FB8AA3B;
	ex2.approx.f32 	%f71, %f70;
	sub.f32 	%f72, %f49, %f64;
	mul.f32 	%f73, %f72, 0f3FB8AA3B;
	ex2.approx.f32 	%f74, %f73;
	mul.f32 	%f75, %f62, %f74;
	fma.rn.f32 	%f76, %f67, %f71, %f75;
	st.shared.f32 	[%r269], %f68;
	ld.shared.f32 	%f77, [%r272];
	st.shared.f32 	[%r270], %f77;
	st.shared.f32 	[%r271], %f64;
	st.shared.f32 	[%r272], %f76;
	shl.b32 	%r812, %r301, 2;
	add.s32 	%r273, %r269, %r812;
	add.s32 	%r274, %r270, %r812;
	add.s32 	%r275, %r271, %r812;
	add.s32 	%r276, %r272, %r812;
	@%p56 bra 	$L__BB9_120;
	mov.b32 	%r813, -8388608;
	st.shared.u32 	[%r273], %r813;
	mov.b32 	%r814, 0;
	st.shared.u32 	[%r274], %r814;
	st.shared.u32 	[%r275], %r813;
	st.shared.u32 	[%r276], %r814;
$L__BB9_120:
	ld.param.f32 	%f352, [_Z32block_attn_mask_4warp_n32_kernelP6__halfS0_S0_PKiS2_S2_S2_S0_S2_S2_iiifiiii_param_13];
	add.s32 	%r815, %r268, %r301;
	mad.lo.s32 	%r816, %r815, %r8, %r3;
	shl.b32 	%r817, %r816, 1;
	add.s32 	%r818, %r15, %r817;
	ld.shared.u16 	%rs51, [%r818];
	// begin inline asm
	{  cvt.f32.f16 %f78, %rs51;}

	// end inline asm
	mul.f32 	%f80, %f352, %f78;
	mov.b32 	%r819, %f80;
	shfl.sync.bfly.b32	%r820|%p67, %r819, 16, 31, -1;
	mov.b32 	%f81, %r820;
	max.f32 	%f82, %f80, %f81;
	mov.b32 	%r821, %f82;
	shfl.sync.bfly.b32	%r822|%p68, %r821, 8, 31, -1;
	mov.b32 	%f83, %r822;
	max.f32 	%f84, %f82, %f83;
	mov.b32 	%r823, %f84;
	shfl.sync.bfly.b32	%r824|%p69, %r823, 4, 31, -1;
	mov.b32 	%f85, %r824;
	max.f32 	%f86, %f84, %f85;
	mov.b32 	%r825, %f86;
	shfl.sync.bfly.b32	%r826|%p70, %r825, 2, 31, -1;
	mov.b32 	%f87, %r826;
	max.f32 	%f88, %f86, %f87;
	mov.b32 	%r827, %f88;
	shfl.sync.bfly.b32	%r828|%p71, %r827, 1, 31, -1;
	mov.b32 	%f89, %r828;
	max.f32 	%f90, %f88, %f89;
	sub.f32 	%f91, %f80, %f90;
	mul.f32 	%f92, %f91, 0f3FB8AA3B;
	ex2.approx.f32 	%f93, %f92;
	mov.b32 	%r829, %f93;
	shfl.sync.bfly.b32	%r830|%p72, %r829, 16, 31, -1;
	mov.b32 	%f94, %r830;
	add.f32 	%f95, %f93, %f94;
	mov.b32 	%r831, %f95;
	shfl.sync.bfly.b32	%r832|%p73, %r831, 8, 31, -1;
	mov.b32 	%f96, %r832;
	add.f32 	%f97, %f95, %f96;
	mov.b32 	%r833, %f97;
	shfl.sync.bfly.b32	%r834|%p74, %r833, 4, 31, -1;
	mov.b32 	%f98, %r834;
	add.f32 	%f99, %f97, %f98;
	mov.b32 	%r835, %f99;
	shfl.sync.bfly.b32	%r836|%p75, %r835, 2, 31, -1;
	mov.b32 	%f100, %r836;
	add.f32 	%f101, %f99, %f100;
	mov.b32 	%r837, %f101;
	shfl.sync.bfly.b32	%r838|%p76, %r837, 1, 31, -1;
	mov.b32 	%f102, %r838;
	add.f32 	%f103, %f101, %f102;
	ld.shared.f32 	%f104, [%r275];
	max.f32 	%f105, %f104, %f90;
	sub.f32 	%f106, %f80, %f105;
	mul.f32 	%f107, %f106, 0f3FB8AA3B;
	ex2.approx.f32 	%f79, %f107;
	// begin inline asm
	{  cvt.rn.f16.f32 %rs52, %f79;}

	// end inline asm
	st.shared.u16 	[%r818], %rs52;
	ld.shared.f32 	%f108, [%r276];
	ld.shared.f32 	%f109, [%r275];
	sub.f32 	%f110, %f109, %f105;
	mul.f32 	%f111, %f110, 0f3FB8AA3B;
	ex2.approx.f32 	%f112, %f111;
	sub.f32 	%f113, %f90, %f105;
	mul.f32 	%f114, %f113, 0f3FB8AA3B;
	ex2.approx.f32 	%f115, %f114;
	mul.f32 	%f116, %f103, %f115;
	fma.rn.f32 	%f117, %f108, %f112, %f116;
	st.shared.f32 	[%r273], %f109;
	ld.shared.f32 	%f118, [%r276];
	st.shared.f32 	[%r274], %f118;
	st.shared.f32 	[%r275], %f105;
	st.shared.f32 	[%r276], %f117;
	shl.b32 	%r839, %r301, 1;
	add.s32 	%r1453, %r1453, %r839;
	add.s32 	%r1454, %r1454, 2;
	add.s32 	%r840, %r149, 1;
	and.b32  	%r841, %r840, -2;
	setp.eq.s32 	%p77, %r1454, %r841;
	@%p77 bra 	$L__BB9_121;
	bra.uni 	$L__BB9_116;
$L__BB9_121:
	and.b32  	%r842, %r149, 1;
	setp.eq.b32 	%p78, %r842, 1;
	@%p78 bra 	$L__BB9_125;
	setp.ne.s32 	%p79, %r1363, 0;
	shr.u32 	%r843, %r1, 5;
	add.s32 	%r151, %r1453, %r843;
	shl.b32 	%r844, %r151, 2;
	add.s32 	%r152, %r26, %r844;
	add.s32 	%r153, %r27, %r844;
	add.s32 	%r154, %r28, %r844;
	add.s32 	%r155, %r29, %r844;
	@%p79 bra 	$L__BB9_124;
	mov.b32 	%r845, -8388608;
	st.shared.u32 	[%r152], %r845;
	mov.b32 	%r846, 0;
	st.shared.u32 	[%r153], %r846;
	st.shared.u32 	[%r154], %r845;
	st.shared.u32 	[%r155], %r846;
$L__BB9_124:
	ld.param.f32 	%f353, [_Z32block_attn_mask_4warp_n32_kernelP6__halfS0_S0_PKiS2_S2_S2_S0_S2_S2_iiifiiii_param_13];
	mad.lo.s32 	%r847, %r151, %r8, %r3;
	shl.b32 	%r848, %r847, 1;
	add.s32 	%r849, %r15, %r848;
	ld.shared.u16 	%rs53, [%r849];
	// begin inline asm
	{  cvt.f32.f16 %f119, %rs53;}

	// end inline asm
	mul.f32 	%f121, %f353, %f119;
	mov.b32 	%r850, %f121;
	shfl.sync.bfly.b32	%r851|%p80, %r850, 16, 31, -1;
	mov.b32 	%f122, %r851;
	max.f32 	%f123, %f121, %f122;
	mov.b32 	%r852, %f123;
	shfl.sync.bfly.b32	%r853|%p81, %r852, 8, 31, -1;
	mov.b32 	%f124, %r853;
	max.f32 	%f125, %f123, %f124;
	mov.b32 	%r854, %f125;
	shfl.sync.bfly.b32	%r855|%p82, %r854, 4, 31, -1;
	mov.b32 	%f126, %r855;
	max.f32 	%f127, %f125, %f126;
	mov.b32 	%r856, %f127;
	shfl.sync.bfly.b32	%r857|%p83, %r856, 2, 31, -1;
	mov.b32 	%f128, %r857;
	max.f32 	%f129, %f127, %f128;
	mov.b32 	%r858, %f129;
	shfl.sync.bfly.b32	%r859|%p84, %r858, 1, 31, -1;
	mov.b32 	%f130, %r859;
	max.f32 	%f131, %f129, %f130;
	sub.f32 	%f132, %f121, %f131;
	mul.f32 	%f133, %f132, 0f3FB8AA3B;
	ex2.approx.f32 	%f134, %f133;
	mov.b32 	%r860, %f134;
	shfl.sync.bfly.b32	%r861|%p85, %r860, 16, 31, -1;
	mov.b32 	%f135, %r861;
	add.f32 	%f136, %f134, %f135;
	mov.b32 	%r862, %f136;
	shfl.sync.bfly.b32	%r863|%p86, %r862, 8, 31, -1;
	mov.b32 	%f137, %r863;
	add.f32 	%f138, %f136, %f137;
	mov.b32 	%r864, %f138;
	shfl.sync.bfly.b32	%r865|%p87, %r864, 4, 31, -1;
	mov.b32 	%f139, %r865;
	add.f32 	%f140, %f138, %f139;
	mov.b32 	%r866, %f140;
	shfl.sync.bfly.b32	%r867|%p88, %r866, 2, 31, -1;
	mov.b32 	%f141, %r867;
	add.f32 	%f142, %f140, %f141;
	mov.b32 	%r868, %f142;
	shfl.sync.bfly.b32	%r869|%p89, %r868, 1, 31, -1;
	mov.b32 	%f143, %r869;
	add.f32 	%f144, %f142, %f143;
	ld.shared.f32 	%f145, [%r154];
	max.f32 	%f146, %f145, %f131;
	sub.f32 	%f147, %f121, %f146;
	mul.f32 	%f148, %f147, 0f3FB8AA3B;
	ex2.approx.f32 	%f120, %f148;
	// begin inline asm
	{  cvt.rn.f16.f32 %rs54, %f120;}

	// end inline asm
	st.shared.u16 	[%r849], %rs54;
	ld.shared.f32 	%f149, [%r155];
	ld.shared.f32 	%f150, [%r154];
	sub.f32 	%f151, %f150, %f146;
	mul.f32 	%f152, %f151, 0f3FB8AA3B;
	ex2.approx.f32 	%f153, %f152;
	sub.f32 	%f154, %f131, %f146;
	mul.f32 	%f155, %f154, 0f3FB8AA3B;
	ex2.approx.f32 	%f156, %f155;
	mul.f32 	%f157, %f144, %f156;
	fma.rn.f32 	%f158, %f149, %f153, %f157;
	st.shared.f32 	[%r152], %f150;
	ld.shared.f32 	%f159, [%r155];
	st.shared.f32 	[%r153], %f159;
	st.shared.f32 	[%r154], %f146;
	st.shared.f32 	[%r155], %f158;
$L__BB9_125:
	setp.lt.s32 	%p90, %r303, 1;
	@%p90 bra 	$L__BB9_142;
	mov.f32 	%f160, 0f00000000;
	// begin inline asm
	{  cvt.rn.f16.f32 %rs55, %f160;}

	// end inline asm
	mov.b32 	%r156, {%rs55, %rs55};
	mov.b32 	%r1404, 0;
$L__BB9_127:
	setp.eq.s32 	%p91, %r1363, 0;
	shr.u32 	%r871, %r1, 2;
	and.b32  	%r872, %r871, 240;
	add.s32 	%r873, %r1404, %r872;
	mul.lo.s32 	%r158, %r873, %r8;
	mul.lo.s32 	%r159, %r873, %r6;
	shr.u32 	%r874, %r3, 2;
	add.s32 	%r160, %r873, %r874;
	@%p91 bra 	$L__BB9_144;
	shl.b32 	%r875, %r160, 2;
	add.s32 	%r166, %r26, %r875;
	add.s32 	%r167, %r28, %r875;
	setp.lt.s32 	%p92, %r300, 1;
	@%p92 bra 	$L__BB9_165;
	mov.b32 	%r1413, 0;
$L__BB9_130:
	setp.lt.u32 	%p96, %r300, 49;
	add.s32 	%r182, %r1413, %r30;
	mov.b32 	%r1428, 0;
	mov.u32 	%r1432, %r156;
	mov.u32 	%r1431, %r156;
	mov.u32 	%r1430, %r156;
	mov.u32 	%r1429, %r156;
	@%p96 bra 	$L__BB9_133;
	mov.b32 	%r1428, 0;
	mov.u32 	%r1432, %r156;
	mov.u32 	%r1431, %r156;
	mov.u32 	%r1430, %r156;
	mov.u32 	%r1429, %r156;
	mov.u32 	%r1419, %r1428;
$L__BB9_132:
	add.s32 	%r929, %r1428, %r158;
	shl.b32 	%r930, %r929, 1;
	add.s32 	%r931, %r15, %r930;
	wmma.load.a.sync.aligned.row.m16n16k16.shared.f16 	{%r932, %r933, %r934, %r935, %r936, %r937, %r938, %r939}, [%r931], %r8;
	mad.lo.s32 	%r940, %r1428, %r6, %r182;
	shl.b32 	%r941, %r940, 1;
	add.s32 	%r942, %r14, %r941;
	wmma.load.b.sync.aligned.row.m16n16k16.shared.f16 	{%r943, %r944, %r945, %r946, %r947, %r948, %r949, %r950}, [%r942], %r6;
	wmma.mma.sync.aligned.row.row.m16n16k16.f16.f16 {%r951, %r952, %r953, %r954}, {%r932, %r933, %r934, %r935, %r936, %r937, %r938, %r939}, {%r943, %r944, %r945, %r946, %r947, %r948, %r949, %r950}, {%r1429, %r1430, %r1431, %r1432};
	add.s32 	%r955, %r931, 32;
	wmma.load.a.sync.aligned.row.m16n16k16.shared.f16 	{%r956, %r957, %r958, %r959, %r960, %r961, %r962, %r963}, [%r955], %r8;
	shl.b32 	%r964, %r6, 5;
	add.s32 	%r965, %r942, %r964;
	wmma.load.b.sync.aligned.row.m16n16k16.shared.f16 	{%r966, %r967, %r968, %r969, %r970, %r971, %r972, %r973}, [%r965], %r6;
	wmma.mma.sync.aligned.row.row.m16n16k16.f16.f16 {%r974, %r975, %r976, %r977}, {%r956, %r957, %r958, %r959, %r960, %r961, %r962, %r963}, {%r966, %r967, %r968, %r969, %r970, %r971, %r972, %r973}, {%r951, %r952, %r953, %r954};
	add.s32 	%r978, %r931, 64;
	wmma.load.a.sync.aligned.row.m16n16k16.shared.f16 	{%r979, %r980, %r981, %r982, %r983, %r984, %r985, %r986}, [%r978], %r8;
	shl.b32 	%r987, %r6, 6;
	add.s32 	%r988, %r942, %r987;
	wmma.load.b.sync.aligned.row.m16n16k16.shared.f16 	{%r989, %r990, %r991, %r992, %r993, %r994, %r995, %r996}, [%r988], %r6;
	wmma.mma.sync.aligned.row.row.m16n16k16.f16.f16 {%r997, %r998, %r999, %r1000}, {%r979, %r980, %r981, %r982, %r983, %r984, %r985, %r986}, {%r989, %r990, %r991, %r992, %r993, %r994, %r995, %r996}, {%r974, %r975, %r976, %r977};
	add.s32 	%r1001, %r931, 96;
	wmma.load.a.sync.aligned.row.m16n16k16.shared.f16 	{%r1002, %r1003, %r1004, %r1005, %r1006, %r1007, %r1008, %r1009}, [%r1001], %r8;
	add.s32 	%r1010, %r988, %r964;
	wmma.load.b.sync.aligned.row.m16n16k16.shared.f16 	{%r1011, %r1012, %r1013, %r1014, %r1015, %r1016, %r1017, %r1018}, [%r1010], %r6;
	wmma.mma.sync.aligned.row.row.m16n16k16.f16.f16 {%r1429, %r1430, %r1431, %r1432}, {%r1002, %r1003, %r1004, %r1005, %r1006, %r1007, %r1008, %r1009}, {%r1011, %r1012, %r1013, %r1014, %r1015, %r1016, %r1017, %r1018}, {%r997, %r998, %r999, %r1000};
	add.s32 	%r1428, %r1428, 64;
	add.s32 	%r1419, %r1419, 4;
	setp.ne.s32 	%p97, %r1419, %r40;
	@%p97 bra 	$L__BB9_132;
$L__BB9_133:
	setp.eq.s32 	%p98, %r39, 0;
	@%p98 bra 	$L__BB9_137;
	setp.eq.s32 	%p99, %r39, 1;
	add.s32 	%r1019, %r1428, %r158;
	shl.b32 	%r1020, %r1019, 1;
	add.s32 	%r204, %r15, %r1020;
	wmma.load.a.sync.aligned.row.m16n16k16.shared.f16 	{%r1021, %r1022, %r1023, %r1024, %r1025, %r1026, %r1027, %r1028}, [%r204], %r8;
	mad.lo.s32 	%r1029, %r1428, %r6, %r182;
	shl.b32 	%r1030, %r1029, 1;
	add.s32 	%r205, %r14, %r1030;
	wmma.load.b.sync.aligned.row.m16n16k16.shared.f16 	{%r1031, %r1032, %r1033, %r1034, %r1035, %r1036, %r1037, %r1038}, [%r205], %r6;
	wmma.mma.sync.aligned.row.row.m16n16k16.f16.f16 {%r1429, %r1430, %r1431, %r1432}, {%r1021, %r1022, %r1023, %r1024, %r1025, %r1026, %r1027, %r1028}, {%r1031, %r1032, %r1033, %r1034, %r1035, %r1036, %r1037, %r1038}, {%r1429, %r1430, %r1431, %r1432};
	@%p99 bra 	$L__BB9_137;
	setp.eq.s32 	%p100, %r39, 2;
	add.s32 	%r1039, %r204, 32;
	wmma.load.a.sync.aligned.row.m16n16k16.shared.f16 	{%r1040, %r1041, %r1042, %r1043, %r1044, %r1045, %r1046, %r1047}, [%r1039], %r8;
	shl.b32 	%r1048, %r6, 5;
	add.s32 	%r1049, %r205, %r1048;
	wmma.load.b.sync.aligned.row.m16n16k16.shared.f16 	{%r1050, %r1051, %r1052, %r1053, %r1054, %r1055, %r1056, %r1057}, [%r1049], %r6;
	wmma.mma.sync.aligned.row.row.m16n16k16.f16.f16 {%r1429, %r1430, %r1431, %r1432}, {%r1040, %r1041, %r1042, %r1043, %r1044, %r1045, %r1046, %r1047}, {%r1050, %r1051, %r1052, %r1053, %r1054, %r1055, %r1056, %r1057}, {%r1429, %r1430, %r1431, %r1432};
	@%p100 bra 	$L__BB9_137;
	add.s32 	%r1058, %r204, 64;
	wmma.load.a.sync.aligned.row.m16n16k16.shared.f16 	{%r1059, %r1060, %r1061, %r1062, %r1063, %r1064, %r1065, %r1066}, [%r1058], %r8;
	shl.b32 	%r1067, %r6, 6;
	add.s32 	%r1068, %r205, %r1067;
	wmma.load.b.sync.aligned.row.m16n16k16.shared.f16 	{%r1069, %r1070, %r1071, %r1072, %r1073, %r1074, %r1075, %r1076}, [%r1068], %r6;
	wmma.mma.sync.aligned.row.row.m16n16k16.f16.f16 {%r1429, %r1430, %r1431, %r1432}, {%r1059, %r1060, %r1061, %r1062, %r1063, %r1064, %r1065, %r1066}, {%r1069, %r1070, %r1071, %r1072, %r1073, %r1074, %r1075, %r1076}, {%r1429, %r1430, %r1431, %r1432};
$L__BB9_137:
	add.s32 	%r1077, %r182, %r159;
	shl.b32 	%r1078, %r1077, 1;
	add.s32 	%r1079, %r16, %r1078;
	wmma.load.c.sync.aligned.row.m16n16k16.shared.f16 	{%r1080, %r1081, %r1082, %r1083}, [%r1079], %r6;
	ld.shared.f32 	%f245, [%r166];
	ld.shared.f32 	%f246, [%r167];
	sub.f32 	%f247, %f245, %f246;
	fma.rn.f32 	%f248, %f247, 0f3BBB989D, 0f3F000000;
	cvt.sat.f32.f32 	%f249, %f248;
	mov.f32 	%f250, 0f4B400001;
	mov.f32 	%f251, 0f437C0000;
	fma.rm.f32 	%f252, %f249, %f251, %f250;
	add.f32 	%f253, %f252, 0fCB40007F;
	neg.f32 	%f254, %f253;
	fma.rn.f32 	%f255, %f247, 0f3FB8AA3B, %f254;
	fma.rn.f32 	%f256, %f247, 0f32A57060, %f255;
	mov.b32 	%r1084, %f252;
	shl.b32 	%r1085, %r1084, 23;
	mov.b32 	%f257, %r1085;
	ex2.approx.ftz.f32 	%f258, %f256;
	mul.f32 	%f243, %f258, %f257;
	mov.b32 	{%rs211, %rs217}, %r1429;
	mov.b32 	{%rs208, %rs214}, %r1080;
	// begin inline asm
	{  cvt.rn.f16.f32 %rs206, %f243;}

	// end inline asm
	// begin inline asm
	{mul.f16 %rs207,%rs208,%rs206;
}
	// end inline asm
	// begin inline asm
	{add.f16 %rs210,%rs211,%rs207;
}
	// end inline asm
	// begin inline asm
	{mul.f16 %rs213,%rs214,%rs206;
}
	// end inline asm
	// begin inline asm
	{add.f16 %rs216,%rs217,%rs213;
}
	// end inline asm
	mov.b32 	%r1086, {%rs210, %rs216};
	mov.b32 	{%rs223, %rs229}, %r1431;
	mov.b32 	{%rs220, %rs226}, %r1082;
	// begin inline asm
	{mul.f16 %rs219,%rs220,%rs206;
}
	// end inline asm
	// begin inline asm
	{add.f16 %rs222,%rs223,%rs219;
}
	// end inline asm
	// begin inline asm
	{mul.f16 %rs225,%rs226,%rs206;
}
	// end inline asm
	// begin inline asm
	{add.f16 %rs228,%rs229,%rs225;
}
	// end inline asm
	mov.b32 	%r1087, {%rs222, %rs228};
	ld.shared.f32 	%f259, [%r166+32];
	ld.shared.f32 	%f260, [%r167+32];
	sub.f32 	%f261, %f259, %f260;
	fma.rn.f32 	%f262, %f261, 0f3BBB989D, 0f3F000000;
	cvt.sat.f32.f32 	%f263, %f262;
	fma.rm.f32 	%f264, %f263, %f251, %f250;
	add.f32 	%f265, %f264, 0fCB40007F;
	neg.f32 	%f266, %f265;
	fma.rn.f32 	%f267, %f261, 0f3FB8AA3B, %f266;
	fma.rn.f32 	%f268, %f261, 0f32A57060, %f267;
	mov.b32 	%r1088, %f264;
	shl.b32 	%r1089, %r1088, 23;
	mov.b32 	%f269, %r1089;
	ex2.approx.ftz.f32 	%f270, %f268;
	mul.f32 	%f244, %f270, %f269;
	mov.b32 	{%rs236, %rs242}, %r1430;
	mov.b32 	{%rs233, %rs239}, %r1081;
	// begin inline asm
	{  cvt.rn.f16.f32 %rs231, %f244;}

	// end inline asm
	// begin inline asm
	{mul.f16 %rs232,%rs233,%rs231;
}
	// end inline asm
	// begin inline asm
	{add.f16 %rs235,%rs236,%rs232;
}
	// end inline asm
	// begin inline asm
	{mul.f16 %rs238,%rs239,%rs231;
}
	// end inline asm
	// begin inline asm
	{add.f16 %rs241,%rs242,%rs238;
}
	// end inline asm
	mov.b32 	%r1090, {%rs235, %rs241};
	mov.b32 	{%rs248, %rs254}, %r1432;
	mov.b32 	{%rs245, %rs251}, %r1083;
	// begin inline asm
	{mul.f16 %rs244,%rs245,%rs231;
}
	// end inline asm
	// begin inline asm
	{add.f16 %rs247,%rs248,%rs244;
}
	// end inline asm
	// begin inline asm
	{mul.f16 %rs250,%rs251,%rs231;
}
	// end inline asm
	// begin inline asm
	{add.f16 %rs253,%rs254,%rs250;
}
	// end inline asm
	mov.b32 	%r1091, {%rs247, %rs253};
	wmma.store.d.sync.aligned.row.m16n16k16.shared.f16 	[%r1079], {%r1086, %r1090, %r1087, %r1091}, %r6;
	add.s32 	%r1413, %r1413, 32;
	setp.lt.s32 	%p101, %r1413, %r303;
	@%p101 bra 	$L__BB9_130;
	bra.uni 	$L__BB9_141;
$L__BB9_138:
	add.s32 	%r878, %r30, %r159;
	add.s32 	%r879, %r1407, %r878;
	shl.b32 	%r880, %r879, 1;
	add.s32 	%r881, %r16, %r880;
	wmma.load.c.sync.aligned.row.m16n16k16.shared.f16 	{%r882, %r883, %r884, %r885}, [%r881], %r6;
	ld.shared.f32 	%f165, [%r166];
	ld.shared.f32 	%f166, [%r167];
	sub.f32 	%f167, %f165, %f166;
	fma.rn.f32 	%f168, %f167, 0f3BBB989D, 0f3F000000;
	cvt.sat.f32.f32 	%f169, %f168;
	mov.f32 	%f170, 0f4B400001;
	mov.f32 	%f171, 0f437C0000;
	fma.rm.f32 	%f172, %f169, %f171, %f170;
	add.f32 	%f173, %f172, 0fCB40007F;
	neg.f32 	%f174, %f173;
	fma.rn.f32 	%f175, %f167, 0f3FB8AA3B, %f174;
	fma.rn.f32 	%f176, %f167, 0f32A57060, %f175;
	mov.b32 	%r886, %f172;
	shl.b32 	%r887, %r886, 23;
	mov.b32 	%f177, %r887;
	ex2.approx.ftz.f32 	%f178, %f176;
	mul.f32 	%f161, %f178, %f177;
	mov.b32 	{%rs58, %rs64}, %r882;
	// begin inline asm
	{  cvt.rn.f16.f32 %rs56, %f161;}

	// end inline asm
	// begin inline asm
	{mul.f16 %rs57,%rs58,%rs56;
}
	// end inline asm
	// begin inline asm
	{add.f16 %rs60,%rs55,%rs57;
}
	// end inline asm
	// begin inline asm
	{mul.f16 %rs63,%rs64,%rs56;
}
	// end inline asm
	// begin inline asm
	{add.f16 %rs66,%rs55,%rs63;
}
	// end inline asm
	mov.b32 	%r888, {%rs60, %rs66};
	mov.b32 	{%rs70, %rs76}, %r884;
	// begin inline asm
	{mul.f16 %rs69,%rs70,%rs56;
}
	// end inline asm
	// begin inline asm
	{add.f16 %rs72,%rs55,%rs69;
}
	// end inline asm
	// begin inline asm
	{mul.f16 %rs75,%rs76,%rs56;
}
	// end inline asm
	// begin inline asm
	{add.f16 %rs78,%rs55,%rs75;
}
	// end inline asm
	mov.b32 	%r889, {%rs72, %rs78};
	ld.shared.f32 	%f179, [%r166+32];
	ld.shared.f32 	%f180, [%r167+32];
	sub.f32 	%f181, %f179, %f180;
	fma.rn.f32 	%f182, %f181, 0f3BBB989D, 0f3F000000;
	cvt.sat.f32.f32 	%f183, %f182;
	fma.rm.f32 	%f184, %f183, %f171, %f170;
	add.f32 	%f185, %f184, 0fCB40007F;
	neg.f32 	%f186, %f185;
	fma.rn.f32 	%f187, %f181, 0f3FB8AA3B, %f186;
	fma.rn.f32 	%f188, %f181, 0f32A57060, %f187;
	mov.b32 	%r890, %f184;
	shl.b32 	%r891, %r890, 23;
	mov.b32 	%f189, %r891;
	ex2.approx.ftz.f32 	%f190, %f188;
	mul.f32 	%f162, %f190, %f189;
	mov.b32 	{%rs83, %rs89}, %r883;
	// begin inline asm
	{  cvt.rn.f16.f32 %rs81, %f162;}

	// end inline asm
	// begin inline asm
	{mul.f16 %rs82,%rs83,%rs81;
}
	// end inline asm
	// begin inline asm
	{add.f16 %rs85,%rs55,%rs82;
}
	// end inline asm
	// begin inline asm
	{mul.f16 %rs88,%rs89,%rs81;
}
	// end inline asm
	// begin inline asm
	{add.f16 %rs91,%rs55,%rs88;
}
	// end inline asm
	mov.b32 	%r892, {%rs85, %rs91};
	mov.b32 	{%rs95, %rs101}, %r885;
	// begin inline asm
	{mul.f16 %rs94,%rs95,%rs81;
}
	// end inline asm
	// begin inline asm
	{add.f16 %rs97,%rs55,%rs94;
}
	// end inline asm
	// begin inline asm
	{mul.f16 %rs100,%rs101,%rs81;
}
	// end inline asm
	// begin inline asm
	{add.f16 %rs103,%rs55,%rs100;
}
	// end inline asm
	mov.b32 	%r893, {%rs97, %rs103};
	wmma.store.d.sync.aligned.row.m16n16k16.shared.f16 	[%r881], {%r888, %r892, %r889, %r893}, %r6;
	add.s32 	%r894, %r881, 64;
	wmma.load.c.sync.aligned.row.m16n16k16.shared.f16 	{%r895, %r896, %r897, %r898}, [%r894], %r6;
	ld.shared.f32 	%f191, [%r166];
	ld.shared.f32 	%f192, [%r167];
	sub.f32 	%f193, %f191, %f192;
	fma.rn.f32 	%f194, %f193, 0f3BBB989D, 0f3F000000;
	cvt.sat.f32.f32 	%f195, %f194;
	fma.rm.f32 	%f196, %f195, %f171, %f170;
	add.f32 	%f197, %f196, 0fCB40007F;
	neg.f32 	%f198, %f197;
	fma.rn.f32 	%f199, %f193, 0f3FB8AA3B, %f198;
	fma.rn.f32 	%f200, %f193, 0f32A57060, %f199;
	mov.b32 	%r899, %f196;
	shl.b32 	%r900, %r899, 23;
	mov.b32 	%f201, %r900;
	ex2.approx.ftz.f32 	%f202, %f200;
	mul.f32 	%f163, %f202, %f201;
	mov.b32 	{%rs108, %rs114}, %r895;
	// begin inline asm
	{  cvt.rn.f16.f32 %rs106, %f163;}

	// end inline asm
	// begin inline asm
	{mul.f16 %rs107,%rs108,%rs106;
}
	// end inline asm
	// begin inline asm
	{add.f16 %rs110,%rs55,%rs107;
}
	// end inline asm
	// begin inline asm
	{mul.f16 %rs113,%rs114,%rs106;
}
	// end inline asm
	// begin inline asm
	{add.f16 %rs116,%rs55,%rs113;
}
	// end inline asm
	mov.b32 	%r901, {%rs110, %rs116};
	mov.b32 	{%rs120, %rs126}, %r897;
	// begin inline asm
	{mul.f16 %rs119,%rs120,%rs106;
}
	// end inline asm
	// begin inline asm
	{add.f16 %rs122,%rs55,%rs119;
}
	// end inline asm
	// begin inline asm
	{mul.f16 %rs125,%rs126,%rs106;
}
	// end inline asm
	// begin inline asm
	{add.f16 %rs128,%rs55,%rs125;
}
	// end inline asm
	mov.b32 	%r902, {%rs122, %rs128};
	ld.shared.f32 	%f203, [%r166+32];
	ld.shared.f32 	%f204, [%r167+32];
	sub.f32 	%f205, %f203, %f204;
	fma.rn.f32 	%f206, %f205, 0f3BBB989D, 0f3F000000;
	cvt.sat.f32.f32 	%f207, %f206;
	fma.rm.f32 	%f208, %f207, %f171, %f170;
	add.f32 	%f209, %f208, 0fCB40007F;
	neg.f32 	%f210, %f209;
	fma.rn.f32 	%f211, %f205, 0f3FB8AA3B, %f210;
	fma.rn.f32 	%f212, %f205, 0f32A57060, %f211;
	mov.b32 	%r903, %f208;
	shl.b32 	%r904, %r903, 23;
	mov.b32 	%f213, %r904;
	ex2.approx.ftz.f32 	%f214, %f212;
	mul.f32 	%f164, %f214, %f213;
	mov.b32 	{%rs133, %rs139}, %r896;
	// begin inline asm
	{  cvt.rn.f16.f32 %rs131, %f164;}

	// end inline asm
	// begin inline asm
	{mul.f16 %rs132,%rs133,%rs131;
}
	// end inline asm
	// begin inline asm
	{add.f16 %rs135,%rs55,%rs132;
}
	// end inline asm
	// begin inline asm
	{mul.f16 %rs138,%rs139,%rs131;
}
	// end inline asm
	// begin inline asm
	{add.f16 %rs141,%rs55,%rs138;
}
	// end inline asm
	mov.b32 	%r905, {%rs135, %rs141};
	mov.b32 	{%rs145, %rs151}, %r898;
	// begin inline asm
	{mul.f16 %rs144,%rs145,%rs131;
}
	// end inline asm
	// begin inline asm
	{add.f16 %rs147,%rs55,%rs144;
}
	// end inline asm
	// begin inline asm
	{mul.f16 %rs150,%rs151,%rs131;
}
	// end inline asm
	// begin inline asm
	{add.f16 %rs153,%rs55,%rs150;
}
	// end inline asm
	mov.b32 	%r906, {%rs147, %rs153};
	wmma.store.d.sync.aligned.row.m16n16k16.shared.f16 	[%r894], {%r901, %r905, %r902, %r906}, %r6;
	add.s32 	%r1407, %r1407, 64;
	add.s32 	%r1406, %r1406, 2;
	setp.ne.s32 	%p94, %r1406, %r38;
	@%p94 bra 	$L__BB9_138;
$L__BB9_139:
	add.s32 	%r907, %r303, -1;
	and.b32  	%r908, %r907, 32;
	setp.ne.s32 	%p95, %r908, 0;
	@%p95 bra 	$L__BB9_141;
	add.s32 	%r909, %r1407, %r30;
	add.s32 	%r910, %r909, %r159;
	shl.b32 	%r911, %r910, 1;
	add.s32 	%r912, %r16, %r911;
	wmma.load.c.sync.aligned.row.m16n16k16.shared.f16 	{%r913, %r914, %r915, %r916}, [%r912], %r6;
	ld.shared.f32 	%f217, [%r166];
	ld.shared.f32 	%f218, [%r167];
	sub.f32 	%f219, %f217, %f218;
	fma.rn.f32 	%f220, %f219, 0f3BBB989D, 0f3F000000;
	cvt.sat.f32.f32 	%f221, %f220;
	mov.f32 	%f222, 0f4B400001;
	mov.f32 	%f223, 0f437C0000;
	fma.rm.f32 	%f224, %f221, %f223, %f222;
	add.f32 	%f225, %f224, 0fCB40007F;
	neg.f32 	%f226, %f225;
	fma.rn.f32 	%f227, %f219, 0f3FB8AA3B, %f226;
	fma.rn.f32 	%f228, %f219, 0f32A57060, %f227;
	mov.b32 	%r917, %f224;
	shl.b32 	%r918, %r917, 23;
	mov.b32 	%f229, %r918;
	ex2.approx.ftz.f32 	%f230, %f228;
	mul.f32 	%f215, %f230, %f229;
	mov.b32 	{%rs158, %rs164}, %r913;
	// begin inline asm
	{  cvt.rn.f16.f32 %rs156, %f215;}

	// end inline asm
	// begin inline asm
	{mul.f16 %rs157,%rs158,%rs156;
}
	// end inline asm
	// begin inline asm
	{add.f16 %rs160,%rs55,%rs157;
}
	// end inline asm
	// begin inline asm
	{mul.f16 %rs163,%rs164,%rs156;
}
	// end inline asm
	// begin inline asm
	{add.f16 %rs166,%rs55,%rs163;
}
	// end inline asm
	mov.b32 	%r919, {%rs160, %rs166};
	mov.b32 	{%rs170, %rs176}, %r915;
	// begin inline asm
	{mul.f16 %rs169,%rs170,%rs156;
}
	// end inline asm
	// begin inline asm
	{add.f16 %rs172,%rs55,%rs169;
}
	// end inline asm
	// begin inline asm
	{mul.f16 %rs175,%rs176,%rs156;
}
	// end inline asm
	// begin inline asm
	{add.f16 %rs178,%rs55,%rs175;
}
	// end inline asm
	mov.b32 	%r920, {%rs172, %rs178};
	ld.shared.f32 	%f231, [%r166+32];
	ld.shared.f32 	%f232, [%r167+32];
	sub.f32 	%f233, %f231, %f232;
	fma.rn.f32 	%f234, %f233, 0f3BBB989D, 0f3F000000;
	cvt.sat.f32.f32 	%f235, %f234;
	fma.rm.f32 	%f236, %f235, %f223, %f222;
	add.f32 	%f237, %f236, 0fCB40007F;
	neg.f32 	%f238, %f237;
	fma.rn.f32 	%f239, %f233, 0f3FB8AA3B, %f238;
	fma.rn.f32 	%f240, %f233, 0f32A57060, %f239;
	mov.b32 	%r921, %f236;
	shl.b32 	%r922, %r921, 23;
	mov.b32 	%f241, %r922;
	ex2.approx.ftz.f32 	%f242, %f240;
	mul.f32 	%f216, %f242, %f241;
	mov.b32 	{%rs183, %rs189}, %r914;
	// begin inline asm
	{  cvt.rn.f16.f32 %rs181, %f216;}

	// end inline asm
	// begin inline asm
	{mul.f16 %rs182,%rs183,%rs181;
}
	// end inline asm
	// begin inline asm
	{add.f16 %rs185,%rs55,%rs182;
}
	// end inline asm
	// begin inline asm
	{mul.f16 %rs188,%rs189,%rs181;
}
	// end inline asm
	// begin inline asm
	{add.f16 %rs191,%rs55,%rs188;
}
	// end inline asm
	mov.b32 	%r923, {%rs185, %rs191};
	mov.b32 	{%rs195, %rs201}, %r916;
	// begin inline asm
	{mul.f16 %rs194,%rs195,%rs181;
}
	// end inline asm
	// begin inline asm
	{add.f16 %rs197,%rs55,%rs194;
}
	// end inline asm
	// begin inline asm
	{mul.f16 %rs200,%rs201,%rs181;
}
	// end inline asm
	// begin inline asm
	{add.f16 %rs203,%rs55,%rs200;
}
	// end inline asm
	mov.b32 	%r924, {%rs197, %rs203};
	wmma.store.d.sync.aligned.row.m16n16k16.shared.f16 	[%r912], {%r919, %r923, %r920, %r924}, %r6;
$L__BB9_141:
	add.s32 	%r1404, %r1404, 32;
	setp.lt.s32 	%p118, %r1404, %r299;
	@%p118 bra 	$L__BB9_127;
$L__BB9_142:
	bar.sync 	0;
$L__BB9_143:
	add.s32 	%r1363, %r1363, 1;
	add.s32 	%r1302, %r18, %r17;
	setp.lt.s32 	%p119, %r1363, %r1302;
	@%p119 bra 	$L__BB9_11;
	bra.uni 	$L__BB9_36;
$L__BB9_144:
	setp.lt.s32 	%p102, %r300, 1;
	@%p102 bra 	$L__BB9_167;
	mov.b32 	%r1433, 0;
$L__BB9_146:
	setp.lt.u32 	%p112, %r300, 49;
	add.s32 	%r225, %r1433, %r30;
	mov.b32 	%r1448, 0;
	mov.u32 	%r1452, %r156;
	mov.u32 	%r1451, %r156;
	mov.u32 	%r1450, %r156;
	mov.u32 	%r1449, %r156;
	@%p112 bra 	$L__BB9_149;
	mov.b32 	%r1448, 0;
	mov.u32 	%r1452, %r156;
	mov.u32 	%r1451, %r156;
	mov.u32 	%r1450, %r156;
	mov.u32 	%r1449, %r156;
	mov.u32 	%r1439, %r1448;
$L__BB9_148:
	add.s32 	%r1151, %r1448, %r158;
	shl.b32 	%r1152, %r1151, 1;
	add.s32 	%r1153, %r15, %r1152;
	wmma.load.a.sync.aligned.row.m16n16k16.shared.f16 	{%r1154, %r1155, %r1156, %r1157, %r1158, %r1159, %r1160, %r1161}, [%r1153], %r8;
	mad.lo.s32 	%r1162, %r1448, %r6, %r225;
	shl.b32 	%r1163, %r1162, 1;
	add.s32 	%r1164, %r14, %r1163;
	wmma.load.b.sync.aligned.row.m16n16k16.shared.f16 	{%r1165, %r1166, %r1167, %r1168, %r1169, %r1170, %r1171, %r1172}, [%r1164], %r6;
	wmma.mma.sync.aligned.row.row.m16n16k16.f16.f16 {%r1173, %r1174, %r1175, %r1176}, {%r1154, %r1155, %r1156, %r1157, %r1158, %r1159, %r1160, %r1161}, {%r1165, %r1166, %r1167, %r1168, %r1169, %r1170, %r1171, %r1172}, {%r1449, %r1450, %r1451, %r1452};
	add.s32 	%r1177, %r1153, 32;
	wmma.load.a.sync.aligned.row.m16n16k16.shared.f16 	{%r1178, %r1179, %r1180, %r1181, %r1182, %r1183, %r1184, %r1185}, [%r1177], %r8;
	shl.b32 	%r1186, %r6, 5;
	add.s32 	%r1187, %r1164, %r1186;
	wmma.load.b.sync.aligned.row.m16n16k16.shared.f16 	{%r1188, %r1189, %r1190, %r1191, %r1192, %r1193, %r1194, %r1195}, [%r1187], %r6;
	wmma.mma.sync.aligned.row.row.m16n16k16.f16.f16 {%r1196, %r1197, %r1198, %r1199}, {%r1178, %r1179, %r1180, %r1181, %r1182, %r1183, %r1184, %r1185}, {%r1188, %r1189, %r1190, %r1191, %r1192, %r1193, %r1194, %r1195}, {%r1173, %r1174, %r1175, %r1176};
	add.s32 	%r1200, %r1153, 64;
	wmma.load.a.sync.aligned.row.m16n16k16.shared.f16 	{%r1201, %r1202, %r1203, %r1204, %r1205, %r1206, %r1207, %r1208}, [%r1200], %r8;
	shl.b32 	%r1209, %r6, 6;
	add.s32 	%r1210, %r1164, %r1209;
	wmma.load.b.sync.aligned.row.m16n16k16.shared.f16 	{%r1211, %r1212, %r1213, %r1214, %r1215, %r1216, %r1217, %r1218}, [%r1210], %r6;
	wmma.mma.sync.aligned.row.row.m16n16k16.f16.f16 {%r1219, %r1220, %r1221, %r1222}, {%r1201, %r1202, %r1203, %r1204, %r1205, %r1206, %r1207, %r1208}, {%r1211, %r1212, %r1213, %r1214, %r1215, %r1216, %r1217, %r1218}, {%r1196, %r1197, %r1198, %r1199};
	add.s32 	%r1223, %r1153, 96;
	wmma.load.a.sync.aligned.row.m16n16k16.shared.f16 	{%r1224, %r1225, %r1226, %r1227, %r1228, %r1229, %r1230, %r1231}, [%r1223], %r8;
	add.s32 	%r1232, %r1210, %r1186;
	wmma.load.b.sync.aligned.row.m16n16k16.shared.f16 	{%r1233, %r1234, %r1235, %r1236, %r1237, %r1238, %r1239, %r1240}, [%r1232], %r6;
	wmma.mma.sync.aligned.row.row.m16n16k16.f16.f16 {%r1449, %r1450, %r1451, %r1452}, {%r1224, %r1225, %r1226, %r1227, %r1228, %r1229, %r1230, %r1231}, {%r1233, %r1234, %r1235, %r1236, %r1237, %r1238, %r1239, %r1240}, {%r1219, %r1220, %r1221, %r1222};
	add.s32 	%r1448, %r1448, 64;
	add.s32 	%r1439, %r1439, 4;
	setp.ne.s32 	%p113, %r1439, %r40;
	@%p113 bra 	$L__BB9_148;
$L__BB9_149:
	setp.eq.s32 	%p114, %r39, 0;
	@%p114 bra 	$L__BB9_153;
	setp.eq.s32 	%p115, %r39, 1;
	add.s32 	%r1241, %r1448, %r158;
	shl.b32 	%r1242, %r1241, 1;
	add.s32 	%r247, %r15, %r1242;
	wmma.load.a.sync.aligned.row.m16n16k16.shared.f16 	{%r1243, %r1244, %r1245, %r1246, %r1247, %r1248, %r1249, %r1250}, [%r247], %r8;
	mad.lo.s32 	%r1251, %r1448, %r6, %r225;
	shl.b32 	%r1252, %r1251, 1;
	add.s32 	%r248, %r14, %r1252;
	wmma.load.b.sync.aligned.row.m16n16k16.shared.f16 	{%r1253, %r1254, %r1255, %r1256, %r1257, %r1258, %r1259, %r1260}, [%r248], %r6;
	wmma.mma.sync.aligned.row.row.m16n16k16.f16.f16 {%r1449, %r1450, %r1451, %r1452}, {%r1243, %r1244, %r1245, %r1246, %r1247, %r1248, %r1249, %r1250}, {%r1253, %r1254, %r1255, %r1256, %r1257, %r1258, %r1259, %r1260}, {%r1449, %r1450, %r1451, %r1452};
	@%p115 bra 	$L__BB9_153;
	setp.eq.s32 	%p116, %r39, 2;
	add.s32 	%r1261, %r247, 32;
	wmma.load.a.sync.aligned.row.m16n16k16.shared.f16 	{%r1262, %r1263, %r1264, %r1265, %r1266, %r1267, %r1268, %r1269}, [%r1261], %r8;
	shl.b32 	%r1270, %r6, 5;
	add.s32 	%r1271, %r248, %r1270;
	wmma.load.b.sync.aligned.row.m16n16k16.shared.f16 	{%r1272, %r1273, %r1274, %r1275, %r1276, %r1277, %r1278, %r1279}, [%r1271], %r6;
	wmma.mma.sync.aligned.row.row.m16n16k16.f16.f16 {%r1449, %r1450, %r1451, %r1452}, {%r1262, %r1263, %r1264, %r1265, %r1266, %r1267, %r1268, %r1269}, {%r1272, %r1273, %r1274, %r1275, %r1276, %r1277, %r1278, %r1279}, {%r1449, %r1450, %r1451, %r1452};
	@%p116 bra 	$L__BB9_153;
	add.s32 	%r1280, %r247, 64;
	wmma.load.a.sync.aligned.row.m16n16k16.shared.f16 	{%r1281, %r1282, %r1283, %r1284, %r1285, %r1286, %r1287, %r1288}, [%r1280], %r8;
	shl.b32 	%r1289, %r6, 6;
	add.s32 	%r1290, %r248, %r1289;
	wmma.load.b.sync.aligned.row.m16n16k16.shared.f16 	{%r1291, %r1292, %r1293, %r1294, %r1295, %r1296, %r1297, %r1298}, [%r1290], %r6;
	wmma.mma.sync.aligned.row.row.m16n16k16.f16.f16 {%r1449, %r1450, %r1451, %r1452}, {%r1281, %r1282, %r1283, %r1284, %r1285, %r1286, %r1287, %r1288}, {%r1291, %r1292, %r1293, %r1294, %r1295, %r1296, %r1297, %r1298}, {%r1449, %r1450, %r1451, %r1452};
$L__BB9_153:
	add.s32 	%r1299, %r225, %r159;
	shl.b32 	%r1300, %r1299, 1;
	add.s32 	%r1301, %r16, %r1300;
	wmma.store.d.sync.aligned.row.m16n16k16.shared.f16 	[%r1301], {%r1449, %r1450, %r1451, %r1452}, %r6;
	add.s32 	%r1433, %r1433, 32;
	setp.lt.s32 	%p117, %r1433, %r303;
	@%p117 bra 	$L__BB9_146;
	bra.uni 	$L__BB9_141;
$L__BB9_154:
	.pragma "nounroll";
	add.s32 	%r1094, %r1410, %r223;
	shl.b32 	%r1095, %r1094, 1;
	add.s32 	%r1096, %r16, %r1095;
	wmma.store.d.sync.aligned.row.m16n16k16.shared.f16 	[%r1096], {%r156, %r156, %r156, %r156}, %r6;
	add.s32 	%r1097, %r1096, 64;
	wmma.store.d.sync.aligned.row.m16n16k16.shared.f16 	[%r1097], {%r156, %r156, %r156, %r156}, %r6;
	add.s32 	%r1098, %r1096, 128;
	wmma.store.d.sync.aligned.row.m16n16k16.shared.f16 	[%r1098], {%r156, %r156, %r156, %r156}, %r6;
	add.s32 	%r1099, %r1096, 192;
	wmma.store.d.sync.aligned.row.m16n16k16.shared.f16 	[%r1099], {%r156, %r156, %r156, %r156}, %r6;
	add.s32 	%r1100, %r1096, 256;
	wmma.store.d.sync.aligned.row.m16n16k16.shared.f16 	[%r1100], {%r156, %r156, %r156, %r156}, %r6;
	add.s32 	%r1101, %r1096, 320;
	wmma.store.d.sync.aligned.row.m16n16k16.shared.f16 	[%r1101], {%r156, %r156, %r156, %r156}, %r6;
	add.s32 	%r1102, %r1096, 384;
	wmma.store.d.sync.aligned.row.m16n16k16.shared.f16 	[%r1102], {%r156, %r156, %r156, %r156}, %r6;
	add.s32 	%r1103, %r1096, 448;
	wmma.store.d.sync.aligned.row.m16n16k16.shared.f16 	[%r1103], {%r156, %r156, %r156, %r156}, %r6;
	add.s32 	%r1104, %r1096, 512;
	wmma.store.d.sync.aligned.row.m16n16k16.shared.f16 	[%r1104], {%r156, %r156, %r156, %r156}, %r6;
	add.s32 	%r1105, %r1096, 576;
	wmma.store.d.sync.aligned.row.m16n16k16.shared.f16 	[%r1105], {%r156, %r156, %r156, %r156}, %r6;
	add.s32 	%r1106, %r1096, 640;
	wmma.store.d.sync.aligned.row.m16n16k16.shared.f16 	[%r1106], {%r156, %r156, %r156, %r156}, %r6;
	add.s32 	%r1107, %r1096, 704;
	wmma.store.d.sync.aligned.row.m16n16k16.shared.f16 	[%r1107], {%r156, %r156, %r156, %r156}, %r6;
	add.s32 	%r1108, %r1096, 768;
	wmma.store.d.sync.aligned.row.m16n16k16.shared.f16 	[%r1108], {%r156, %r156, %r156, %r156}, %r6;
	add.s32 	%r1109, %r1096, 832;
	wmma.store.d.sync.aligned.row.m16n16k16.shared.f16 	[%r1109], {%r156, %r156, %r156, %r156}, %r6;
	add.s32 	%r1110, %r1096, 896;
	wmma.store.d.sync.aligned.row.m16n16k16.shared.f16 	[%r1110], {%r156, %r156, %r156, %r156}, %r6;
	add.s32 	%r1111, %r1096, 960;
	wmma.store.d.sync.aligned.row.m16n16k16.shared.f16 	[%r1111], {%r156, %r156, %r156, %r156}, %r6;
	add.s32 	%r1410, %r1410, 512;
	add.s32 	%r1409, %r1409, 16;
	add.s32 	%r1112, %r303, -1;
	shr.u32 	%r1113, %r1112, 5;
	add.s32 	%r1114, %r1113, 1;
	and.b32  	%r1115, %r1114, 268435440;
	setp.ne.s32 	%p104, %r1409, %r1115;
	@%p104 bra 	$L__BB9_154;
$L__BB9_155:
	add.s32 	%r1116, %r303, -1;
	shr.u32 	%r1117, %r1116, 5;
	add.s32 	%r1118, %r1117, 1;
	and.b32  	%r174, %r1118, 15;
	setp.eq.s32 	%p105, %r174, 0;
	@%p105 bra 	$L__BB9_141;
	add.s32 	%r1119, %r174, -1;
	setp.lt.u32 	%p106, %r1119, 7;
	@%p106 bra 	$L__BB9_158;
	add.s32 	%r1120, %r1410, %r30;
	add.s32 	%r1121, %r1120, %r159;
	shl.b32 	%r1122, %r1121, 1;
	add.s32 	%r1123, %r16, %r1122;
	wmma.store.d.sync.aligned.row.m16n16k16.shared.f16 	[%r1123], {%r156, %r156, %r156, %r156}, %r6;
	add.s32 	%r1124, %r1123, 64;
	wmma.store.d.sync.aligned.row.m16n16k16.shared.f16 	[%r1124], {%r156, %r156, %r156, %r156}, %r6;
	add.s32 	%r1125, %r1123, 128;
	wmma.store.d.sync.aligned.row.m16n16k16.shared.f16 	[%r1125], {%r156, %r156, %r156, %r156}, %r6;
	add.s32 	%r1126, %r1123, 192;
	wmma.store.d.sync.aligned.row.m16n16k16.shared.f16 	[%r1126], {%r156, %r156, %r156, %r156}, %r6;
	add.s32 	%r1127, %r1123, 256;
	wmma.store.d.sync.aligned.row.m16n16k16.shared.f16 	[%r1127], {%r156, %r156, %r156, %r156}, %r6;
	add.s32 	%r1128, %r1123, 320;
	wmma.store.d.sync.aligned.row.m16n16k16.shared.f16 	[%r1128], {%r156, %r156, %r156, %r156}, %r6;
	add.s32 	%r1129, %r1123, 384;
	wmma.store.d.sync.aligned.row.m16n16k16.shared.f16 	[%r1129], {%r156, %r156, %r156, %r156}, %r6;
	add.s32 	%r1130, %r1123, 448;
	wmma.store.d.sync.aligned.row.m16n16k16.shared.f16 	[%r1130], {%r156, %r156, %r156, %r156}, %r6;
	add.s32 	%r1410, %r1410, 256;
$L__BB9_158:
	and.b32  	%r177, %r1118, 7;
	setp.eq.s32 	%p107, %r177, 0;
	@%p107 bra 	$L__BB9_141;
	add.s32 	%r1134, %r177, -1;
	setp.lt.u32 	%p108, %r1134, 3;
	@%p108 bra 	$L__BB9_161;
	add.s32 	%r1135, %r1410, %r30;
	add.s32 	%r1136, %r1135, %r159;
	shl.b32 	%r1137, %r1136, 1;
	add.s32 	%r1138, %r16, %r1137;
	wmma.store.d.sync.aligned.row.m16n16k16.shared.f16 	[%r1138], {%r156, %r156, %r156, %r156}, %r6;
	add.s32 	%r1139, %r1138, 64;
	wmma.store.d.sync.aligned.row.m16n16k16.shared.f16 	[%r1139], {%r156, %r156, %r156, %r156}, %r6;
	add.s32 	%r1140, %r1138, 128;
	wmma.store.d.sync.aligned.row.m16n16k16.shared.f16 	[%r1140], {%r156, %r156, %r156, %r156}, %r6;
	add.s32 	%r1141, %r1138, 192;
	wmma.store.d.sync.aligned.row.m16n16k16.shared.f16 	[%r1141], {%r156, %r156, %r156, %r156}, %r6;
	add.s32 	%r1410, %r1410, 128;
$L__BB9_161:
	setp.eq.s32 	%p109, %r41, 0;
	@%p109 bra 	$L__BB9_141;
	setp.eq.s32 	%p110, %r41, 1;
	add.s32 	%r1142, %r1410, %r30;
	add.s32 	%r1143, %r1142, %r159;
	shl.b32 	%r1144, %r1143, 1;
	add.s32 	%r180, %r16, %r1144;
	wmma.store.d.sync.aligned.row.m16n16k16.shared.f16 	[%r180], {%r156, %r156, %r156, %r156}, %r6;
	@%p110 bra 	$L__BB9_141;
	setp.eq.s32 	%p111, %r41, 2;
	add.s32 	%r1145, %r180, 64;
	wmma.store.d.sync.aligned.row.m16n16k16.shared.f16 	[%r1145], {%r156, %r156, %r156, %r156}, %r6;
	@%p111 bra 	$L__BB9_141;
	add.s32 	%r1146, %r180, 128;
	wmma.store.d.sync.aligned.row.m16n16k16.shared.f16 	[%r1146], {%r156, %r156, %r156, %r156}, %r6;
	bra.uni 	$L__BB9_141;
$L__BB9_165:
	setp.lt.u32 	%p93, %r303, 33;
	mov.b32 	%r1407, 0;
	@%p93 bra 	$L__BB9_139;
	mov.b32 	%r1407, 0;
	mov.u32 	%r1406, %r1407;
	bra.uni 	$L__BB9_138;
$L__BB9_167:
	setp.lt.u32 	%p103, %r303, 481;
	mov.b32 	%r1410, 0;
	@%p103 bra 	$L__BB9_155;
	add.s32 	%r223, %r30, %r159;
	mov.b32 	%r1410, 0;
	mov.u32 	%r1409, %r1410;
	bra.uni 	$L__BB9_154;

}
	// .globl	_Z35block_attn_mask_4warp_m16n64_kernelP6__halfS0_S0_PKiS2_S2_S2_S0_S2_S2_iiifiiii
.visible .entry _Z35block_attn_mask_4warp_m16n64_kernelP6__halfS0_S0_PKiS2_S2_S2_S0_S2_S2_iiifiiii(
	.param .u64 .ptr .align 1 _Z35block_attn_mask_4warp_m16n64_kernelP6__halfS0_S0_PKiS2_S2_S2_S0_S2_S2_iiifiiii_param_0,
	.param .u64 .ptr .align 1 _Z35block_attn_mask_4warp_m16n64_kernelP6__halfS0_S0_PKiS2_S2_S2_S0_S2_S2_iiifiiii_param_1,
	.param .u64 .ptr .align 1 _Z35block_attn_mask_4warp_m16n64_kernelP6__halfS0_S0_PKiS2_S2_S2_S0_S2_S2_iiifiiii_param_2,
	.param .u64 .ptr .align 1 _Z35block_attn_mask_4warp_m16n64_kernelP6__halfS0_S0_PKiS2_S2_S2_S0_S2_S2_iiifiiii_param_3,
	.param .u64 .ptr .align 1 _Z35block_attn_mask_4warp_m16n64_kernelP6__halfS0_S0_PKiS2_S2_S2_S0_S2_S2_iiifiiii_param_4,
	.param .u64 .ptr .align 1 _Z35block_attn_mask_4warp_m16n64_kernelP6__halfS0_S0_PKiS2_S2_S2_S0_S2_S2_iiifiiii_param_5,
	.param .u64 .ptr .align 1 _Z35block_attn_mask_4warp_m16n64_kernelP6__halfS0_S0_PKiS2_S2_S2_S0_S2_S2_iiifiiii_param_6,
	.param .u64 .ptr .align 1 _Z35block_attn_mask_4warp_m16n64_kernelP6__halfS0_S0_PKiS2_S2_S2_S0_S2_S2_iiifiiii_param_7,
	.param .u64 .ptr .align 1 _Z35block_attn_mask_4warp_m16n64_kernelP6__halfS0_S0_PKiS2_S2_S2_S0_S2_S2_iiifiiii_param_8,
	.param .u64 .ptr .align 1 _Z35block_attn_mask_4warp_m16n64_kernelP6__halfS0_S0_PKiS2_S2_S2_S0_S2_S2_iiifiiii_param_9,
	.param .u32 _Z35block_attn_mask_4warp_m16n64_kernelP6__halfS0_S0_PKiS2_S2_S2_S0_S2_S2_iiifiiii_param_10,
	.param .u32 _Z35block_attn_mask_4warp_m16n64_kernelP6__halfS0_S0_PKiS2_S2_S2_S0_S2_S2_iiifiiii_param_11,
	.param .u32 _Z35block_attn_mask_4warp_m16n64_kernelP6__halfS0_S0_PKiS2_S2_S2_S0_S2_S2_iiifiiii_param_12,
	.param .f32 _Z35block_attn_mask_4warp_m16n64_kernelP6__halfS0_S0_PKiS2_S2_S2_S0_S2_S2_iiifiiii_param_13,
	.param .u32 _Z35block_attn_mask_4warp_m16n64_kernelP6__halfS0_S0_PKiS2_S2_S2_S0_S2_S2_iiifiiii_param_14,
	.param .u32 _Z35block_attn_mask_4warp_m16n64_kernelP6__halfS0_S0_PKiS2_S2_S2_S0_S2_S2_iiifiiii_param_15,
	.param .u32 _Z35block_attn_mask_4warp_m16n64_kernelP6__halfS0_S0_PKiS2_S2_S2_S0_S2_S2_iiifiiii_param_16,
	.param .u32 _Z35block_attn_mask_4warp_m16n64_kernelP6__halfS0_S0_PKiS2_S2_S2_S0_S2_S2_iiifiiii_param_17
)
{
	.local .align 16 .b8 	__local_depot10[256];
	.reg .b64 	%SP;
	.reg .b64 	%SPL;
	.reg .pred 	%p<125>;
	.reg .b16 	%rs<404>;
	.reg .b32 	%r<1437>;
	.reg .b32 	%f<536>;
	.reg .b64 	%rd<137>;

	mov.u64 	%SPL, __local_depot10;
	ld.param.u64 	%rd10, [_Z35block_attn_mask_4warp_m16n64_kernelP6__halfS0_S0_PKiS2_S2_S2_S0_S2_S2_iiifiiii_param_1];
	ld.param.u64 	%rd11, [_Z35block_attn_mask_4warp_m16n64_kernelP6__halfS0_S0_PKiS2_S2_S2_S0_S2_S2_iiifiiii_param_2];
	ld.param.u64 	%rd12, [_Z35block_attn_mask_4warp_m16n64_kernelP6__halfS0_S0_PKiS2_S2_S2_S0_S2_S2_iiifiiii_param_3];
	ld.param.u64 	%rd14, [_Z35block_attn_mask_4warp_m16n64_kernelP6__halfS0_S0_PKiS2_S2_S2_S0_S2_S2_iiifiiii_param_5];
	ld.param.u32 	%r297, [_Z35block_attn_mask_4warp_m16n64_kernelP6__halfS0_S0_PKiS2_S2_S2_S0_S2_S2_iiifiiii_param_10];
	ld.param.u32 	%r298, [_Z35block_attn_mask_4warp_m16n64_kernelP6__halfS0_S0_PKiS2_S2_S2_S0_S2_S2_iiifiiii_param_11];
	ld.param.u32 	%r301, [_Z35block_attn_mask_4warp_m16n64_kernelP6__halfS0_S0_PKiS2_S2_S2_S0_S2_S2_iiifiiii_param_14];
	ld.param.u32 	%r302, [_Z35block_attn_mask_4warp_m16n64_kernelP6__halfS0_S0_PKiS2_S2_S2_S0_S2_S2_iiifiiii_param_15];
	ld.param.u32 	%r300, [_Z35block_attn_mask_4warp_m16n64_kernelP6__halfS0_S0_PKiS2_S2_S2_S0_S2_S2_iiifiiii_param_17];
	cvta.to.global.u64 	%rd19, %rd14;
	cvta.to.global.u64 	%rd20, %rd12;
	add.u64 	%rd1, %SPL, 0;
	mov.u32 	%r303, %ctaid.y;
	mov.u32 	%r304, %ctaid.z;
	mov.u32 	%r305, %ctaid.x;
	mov.u32 	%r1, %tid.x;
	shr.u32 	%r2, %r1, 5;
	and.b32  	%r3, %r1, 31;
	mul.lo.s32 	%r4, %r297, %r305;
	mul.lo.s32 	%r306, %r301, %r303;
	mad.lo.s32 	%r5, %r302, %r304, %r306;
	mul.lo.s32 	%r307, %r300, %r297;
	mul.lo.s32 	%r308, %r300, %r298;
	mul.lo.s32 	%r309, %r298, %r297;
	add.s32 	%r6, %r300, 16;
	shl.b32 	%r310, %r297, 4;
	add.s32 	%r7, %r307, %r310;
	shl.b32 	%r311, %r298, 4;
	add.s32 	%r312, %r308, %r311;
	add.s32 	%r8, %r298, 16;
	add.s32 	%r313, %r309, %r310;
	shr.s32 	%r314, %r307, 31;
	shr.u32 	%r315, %r314, 25;
	add.s32 	%r316, %r307, %r315;
	shr.s32 	%r9, %r316, 7;
	shr.s32 	%r317, %r308, 31;
	shr.u32 	%r318, %r317, 25;
	add.s32 	%r319, %r308, %r318;
	shr.s32 	%r320, %r309, 31;
	shr.u32 	%r321, %r320, 25;
	add.s32 	%r322, %r309, %r321;
	shr.s32 	%r10, %r322, 7;
	shr.s32 	%r11, %r316, 8;
	shr.s32 	%r12, %r319, 8;
	shr.s32 	%r13, %r322, 8;
	shl.b32 	%r323, %r7, 1;
	mov.u32 	%r324, shared_mem;
	add.s32 	%r14, %r324, %r323;
	shl.b32 	%r325, %r312, 1;
	add.s32 	%r15, %r14, %r325;
	shl.b32 	%r326, %r313, 1;
	add.s32 	%r16, %r15, %r326;
	mul.wide.u32 	%rd22, %r305, 4;
	add.s64 	%rd23, %rd20, %rd22;
	ld.global.u32 	%r327, [%rd23+4];
	ld.global.u32 	%r328, [%rd23];
	sub.s32 	%r17, %r327, %r328;
	add.s64 	%rd24, %rd19, %rd22;
	ld.global.u32 	%r329, [%rd24+4];
	ld.global.u32 	%r330, [%rd24];
	sub.s32 	%r18, %r329, %r330;
	setp.lt.s32 	%p2, %r11, 1;
	@%p2 bra 	$L__BB10_9;
	ld.param.u32 	%r1326, [_Z35block_attn_mask_4warp_m16n64_kernelP6__halfS0_S0_PKiS2_S2_S2_S0_S2_S2_iiifiiii_param_16];
	mad.lo.s32 	%r19, %r2, 40, %r3;
	mad.lo.s32 	%r332, %r1326, %r4, %r5;
	shr.u32 	%r333, %r332, 31;
	add.s32 	%r334, %r332, %r333;
	shr.s32 	%r335, %r334, 1;
	cvt.s64.s32 	%rd2, %r335;
	setp.lt.u32 	%p3, %r11, 4;
	mov.b32 	%r1332, 0;
	@%p3 bra 	$L__BB10_4;
	and.b32  	%r1332, %r11, 2147483644;
	mov.b32 	%r1330, 0;
$L__BB10_3:
	.pragma "nounroll";
	ld.param.u64 	%rd126, [_Z35block_attn_mask_4warp_m16n64_kernelP6__halfS0_S0_PKiS2_S2_S2_S0_S2_S2_iiifiiii_param_0];
	mad.lo.s32 	%r342, %r1330, 160, %r19;
	shl.b32 	%r343, %r1330, 7;
	add.s32 	%r344, %r343, %r1;
	cvt.u64.u32 	%rd29, %r344;
	add.s64 	%rd30, %rd29, %rd2;
	shl.b64 	%rd31, %rd30, 2;
	add.s64 	%rd25, %rd126, %rd31;
	shl.b32 	%r345, %r342, 2;
	add.s32 	%r337, %r324, %r345;
	// begin inline asm
	cp.async.ca.shared.global [%r337], [%rd25], 4, 4;
	// end inline asm
	mov.f32 	%f51, 0f00000000;
	// begin inline asm
	{.reg .f16 low;
  cvt.rn.f16.f32 low, %f51;
  mov.b32 %r338, {low,low};}

	// end inline asm
	add.s32 	%r347, %r16, %r345;
	st.shared.u32 	[%r347], %r338;
	add.s64 	%rd26, %rd25, 512;
	add.s32 	%r339, %r337, 640;
	// begin inline asm
	cp.async.ca.shared.global [%r339], [%rd26], 4, 4;
	// end inline asm
	st.shared.u32 	[%r347+640], %r338;
	add.s64 	%rd27, %rd25, 1024;
	add.s32 	%r340, %r337, 1280;
	// begin inline asm
	cp.async.ca.shared.global [%r340], [%rd27], 4, 4;
	// end inline asm
	st.shared.u32 	[%r347+1280], %r338;
	add.s64 	%rd28, %rd25, 1536;
	add.s32 	%r341, %r337, 1920;
	// begin inline asm
	cp.async.ca.shared.global [%r341], [%rd28], 4, 4;
	// end inline asm
	st.shared.u32 	[%r347+1920], %r338;
	add.s32 	%r1330, %r1330, 4;
	setp.ne.s32 	%p4, %r1330, %r1332;
	@%p4 bra 	$L__BB10_3;
$L__BB10_4:
	and.b32  	%r348, %r11, 3;
	setp.eq.s32 	%p5, %r348, 0;
	@%p5 bra 	$L__BB10_9;
	setp.eq.s32 	%p6, %r348, 1;
	@%p6 bra 	$L__BB10_7;
	ld.param.u64 	%rd127, [_Z35block_attn_mask_4warp_m16n64_kernelP6__halfS0_S0_PKiS2_S2_S2_S0_S2_S2_iiifiiii_param_0];
	mad.lo.s32 	%r352, %r1332, 160, %r19;
	shl.b32 	%r353, %r1332, 7;
	add.s32 	%r354, %r353, %r1;
	cvt.u64.u32 	%rd34, %r354;
	add.s64 	%rd35, %rd34, %rd2;
	shl.b64 	%rd36, %rd35, 2;
	add.s64 	%rd32, %rd127, %rd36;
	shl.b32 	%r355, %r352, 2;
	add.s32 	%r349, %r324, %r355;
	// begin inline asm
	cp.async.ca.shared.global [%r349], [%rd32], 4, 4;
	// end inline asm
	mov.f32 	%f52, 0f00000000;
	// begin inline asm
	{.reg .f16 low;
  cvt.rn.f16.f32 low, %f52;
  mov.b32 %r350, {low,low};}

	// end inline asm
	add.s32 	%r357, %r16, %r355;
	st.shared.u32 	[%r357], %r350;
	add.s32 	%r358, %r354, 128;
	cvt.u64.u32 	%rd37, %r358;
	add.s64 	%rd38, %rd37, %rd2;
	shl.b64 	%rd39, %rd38, 2;
	add.s64 	%rd33, %rd127, %rd39;
	add.s32 	%r351, %r349, 640;
	// begin inline asm
	cp.async.ca.shared.global [%r351], [%rd33], 4, 4;
	// end inline asm
	st.shared.u32 	[%r357+640], %r350;
	add.s32 	%r1332, %r1332, 2;
$L__BB10_7:
	and.b32  	%r359, %r9, 2;
	setp.eq.s32 	%p7, %r359, 0;
	@%p7 bra 	$L__BB10_9;
	ld.param.u64 	%rd128, [_Z35block_attn_mask_4warp_m16n64_kernelP6__halfS0_S0_PKiS2_S2_S2_S0_S2_S2_iiifiiii_param_0];
	mad.lo.s32 	%r362, %r1332, 160, %r19;
	shl.b32 	%r363, %r1332, 7;
	add.s32 	%r364, %r363, %r1;
	cvt.u64.u32 	%rd41, %r364;
	add.s64 	%rd42, %rd41, %rd2;
	shl.b64 	%rd43, %rd42, 2;
	add.s64 	%rd40, %rd128, %rd43;
	shl.b32 	%r365, %r362, 2;
	add.s32 	%r360, %r324, %r365;
	// begin inline asm
	cp.async.ca.shared.global [%r360], [%rd40], 4, 4;
	// end inline asm
	mov.f32 	%f53, 0f00000000;
	// begin inline asm
	{.reg .f16 low;
  cvt.rn.f16.f32 low, %f53;
  mov.b32 %r361, {low,low};}

	// end inline asm
	add.s32 	%r367, %r16, %r365;
	st.shared.u32 	[%r367], %r361;
$L__BB10_9:
	add.s32 	%r26, %r16, %r323;
	shl.b32 	%r369, %r297, 2;
	add.s32 	%r370, %r26, %r369;
	add.s32 	%r371, %r370, %r369;
	add.s32 	%r27, %r371, %r369;
	// begin inline asm
	cp.async.commit_group;
	// end inline asm
	// begin inline asm
	cp.async.wait_group 0;
	// end inline asm
	bar.sync 	0;
	add.s32 	%r372, %r18, %r17;
	setp.lt.s32 	%p8, %r372, 1;
	@%p8 bra 	$L__BB10_36;
	div.s32 	%r28, 128, %r297;
	mad.lo.s32 	%r29, %r2, 40, %r3;
	shl.b32 	%r30, %r2, 4;
	shr.u32 	%r376, %r298, 31;
	add.s32 	%r377, %r298, %r376;
	shr.s32 	%r378, %r377, 1;
	add.s32 	%r31, %r378, -1;
	and.b32  	%r32, %r378, 3;
	and.b32  	%r33, %r378, 7;
	add.s32 	%r379, %r298, -1;
	shr.u32 	%r380, %r379, 6;
	add.s32 	%r381, %r380, 1;
	add.s32 	%r382, %r300, -1;
	shr.u32 	%r383, %r382, 4;
	add.s32 	%r384, %r383, 1;
	shr.u32 	%r385, %r382, 6;
	add.s32 	%r386, %r385, 1;
	shr.u32 	%r387, %r379, 4;
	add.s32 	%r388, %r387, 1;
	min.s32 	%r389, %r297, %r298;
	setp.lt.s32 	%p1, %r389, 1;
	and.b32  	%r34, %r381, 134217712;
	and.b32  	%r35, %r381, 3;
	and.b32  	%r36, %r384, 3;
	and.b32  	%r37, %r384, 536870908;
	and.b32  	%r38, %r10, 30;
	and.b32  	%r39, %r10, 14;
	and.b32  	%r40, %r378, 1073741820;
	and.b32  	%r41, %r378, 1;
	and.b32  	%r42, %r378, 1073741816;
	and.b32  	%r43, %r386, 134217726;
	and.b32  	%r44, %r388, 3;
	and.b32  	%r45, %r388, 536870908;
	and.b32  	%r46, %r386, 3;
	mov.b32 	%r1333, 0;
	mov.u32 	%r1334, %r1333;
	mov.u32 	%r1335, %r1333;
$L__BB10_11:
	ld.param.u64 	%rd136, [_Z35block_attn_mask_4warp_m16n64_kernelP6__halfS0_S0_PKiS2_S2_S2_S0_S2_S2_iiifiiii_param_9];
	ld.param.u64 	%rd135, [_Z35block_attn_mask_4warp_m16n64_kernelP6__halfS0_S0_PKiS2_S2_S2_S0_S2_S2_iiifiiii_param_8];
	setp.lt.s32 	%p9, %r12, 1;
	cvta.to.global.u64 	%rd44, %rd135;
	mov.u32 	%r390, %ctaid.x;
	mul.wide.u32 	%rd45, %r390, 4;
	add.s64 	%rd46, %rd44, %rd45;
	ld.global.u32 	%r391, [%rd46];
	add.s32 	%r392, %r391, %r1333;
	cvta.to.global.u64 	%rd47, %rd136;
	mul.wide.s32 	%rd48, %r392, 4;
	add.s64 	%rd49, %rd47, %rd48;
	ld.global.u32 	%r56, [%rd49];
	mul.lo.s32 	%r57, %r56, %r298;
	@%p9 bra 	$L__BB10_19;
	ld.param.u32 	%r1327, [_Z35block_attn_mask_4warp_m16n64_kernelP6__halfS0_S0_PKiS2_S2_S2_S0_S2_S2_iiifiiii_param_16];
	setp.lt.u32 	%p10, %r12, 4;
	mad.lo.s32 	%r394, %r57, %r1327, %r5;
	shr.u32 	%r395, %r394, 31;
	add.s32 	%r396, %r394, %r395;
	shr.s32 	%r397, %r396, 1;
	cvt.s64.s32 	%rd4, %r397;
	mov.b32 	%r1337, 0;
	@%p10 bra 	$L__BB10_15;
	mov.b32 	%r1336, 0;
$L__BB10_14:
	.pragma "nounroll";
	mad.lo.s32 	%r403, %r1336, 160, %r29;
	shl.b32 	%r404, %r1336, 7;
	add.s32 	%r405, %r404, %r1;
	cvt.u64.u32 	%rd54, %r405;
	add.s64 	%rd55, %rd54, %rd4;
	shl.b64 	%rd56, %rd55, 2;
	add.s64 	%rd50, %rd10, %rd56;
	shl.b32 	%r406, %r403, 2;
	add.s32 	%r399, %r14, %r406;
	// begin inline asm
	cp.async.ca.shared.global [%r399], [%rd50], 4, 4;
	// end inline asm
	add.s64 	%rd51, %rd50, 512;
	add.s32 	%r400, %r399, 640;
	// begin inline asm
	cp.async.ca.shared.global [%r400], [%rd51], 4, 4;
	// end inline asm
	add.s64 	%rd52, %rd50, 1024;
	add.s32 	%r401, %r399, 1280;
	// begin inline asm
	cp.async.ca.shared.global [%r401], [%rd52], 4, 4;
	// end inline asm
	add.s64 	%rd53, %rd50, 1536;
	add.s32 	%r402, %r399, 1920;
	// begin inline asm
	cp.async.ca.shared.global [%r402], [%rd53], 4, 4;
	// end inline asm
	add.s32 	%r1336, %r1336, 4;
	and.b32  	%r1337, %r12, 2147483644;
	setp.ne.s32 	%p11, %r1336, %r1337;
	@%p11 bra 	$L__BB10_14;
$L__BB10_15:
	and.b32  	%r407, %r12, 3;
	setp.eq.s32 	%p12, %r407, 0;
	@%p12 bra 	$L__BB10_19;
	setp.eq.s32 	%p13, %r407, 1;
	mad.lo.s32 	%r410, %r1337, 160, %r29;
	shl.b32 	%r411, %r1337, 7;
	add.s32 	%r62, %r411, %r1;
	cvt.u64.u32 	%rd58, %r62;
	add.s64 	%rd59, %rd58, %rd4;
	shl.b64 	%rd60, %rd59, 2;
	add.s64 	%rd57, %rd10, %rd60;
	shl.b32 	%r412, %r410, 2;
	add.s32 	%r408, %r14, %r412;
	// begin inline asm
	cp.async.ca.shared.global [%r408], [%rd57], 4, 4;
	// end inline asm
	@%p13 bra 	$L__BB10_19;
	setp.eq.s32 	%p14, %r407, 2;
	add.s32 	%r415, %r62, 128;
	cvt.u64.u32 	%rd62, %r415;
	add.s64 	%rd63, %rd62, %rd4;
	shl.b64 	%rd64, %rd63, 2;
	add.s64 	%rd61, %rd10, %rd64;
	add.s32 	%r413, %r408, 640;
	// begin inline asm
	cp.async.ca.shared.global [%r413], [%rd61], 4, 4;
	// end inline asm
	@%p14 bra 	$L__BB10_19;
	add.s32 	%r417, %r62, 256;
	cvt.u64.u32 	%rd66, %r417;
	add.s64 	%rd67, %rd66, %rd4;
	shl.b64 	%rd68, %rd67, 2;
	add.s64 	%rd65, %rd10, %rd68;
	add.s32 	%r416, %r408, 1280;
	// begin inline asm
	cp.async.ca.shared.global [%r416], [%rd65], 4, 4;
	// end inline asm
$L__BB10_19:
	// begin inline asm
	cp.async.commit_group;
	// end inline asm
	// begin inline asm
	cp.async.wait_group 0;
	// end inline asm
	bar.sync 	0;
	@%p1 bra 	$L__BB10_85;
	setp.gt.s32 	%p15, %r300, 0;
	@%p15 bra 	$L__BB10_74;
	mov.f32 	%f54, 0f00000000;
	// begin inline asm
	{  cvt.rn.f16.f32 %rs47, %f54;}

	// end inline asm
	mov.b32 	%r64, {%rs47, %rs47};
	mov.b32 	%r1359, 0;
$L__BB10_22:
	setp.lt.u32 	%p16, %r298, 961;
	mul.lo.s32 	%r114, %r1359, %r8;
	mov.b32 	%r1362, 0;
	@%p16 bra 	$L__BB10_25;
	add.s32 	%r127, %r30, %r114;
	mov.b32 	%r1362, 0;
	mov.u32 	%r1361, %r1362;
$L__BB10_24:
	.pragma "nounroll";
	add.s32 	%r421, %r1362, %r127;
	shl.b32 	%r422, %r421, 1;
	add.s32 	%r423, %r15, %r422;
	wmma.store.d.sync.aligned.row.m16n16k16.shared.f16 	[%r423], {%r64, %r64, %r64, %r64}, %r8;
	add.s32 	%r424, %r423, 128;
	wmma.store.d.sync.aligned.row.m16n16k16.shared.f16 	[%r424], {%r64, %r64, %r64, %r64}, %r8;
	add.s32 	%r425, %r423, 256;
	wmma.store.d.sync.aligned.row.m16n16k16.shared.f16 	[%r425], {%r64, %r64, %r64, %r64}, %r8;
	add.s32 	%r426, %r423, 384;
	wmma.store.d.sync.aligned.row.m16n16k16.shared.f16 	[%r426], {%r64, %r64, %r64, %r64}, %r8;
	add.s32 	%r427, %r423, 512;
	wmma.store.d.sync.aligned.row.m16n16k16.shared.f16 	[%r427], {%r64, %r64, %r64, %r64}, %r8;
	add.s32 	%r428, %r423, 640;
	wmma.store.d.sync.aligned.row.m16n16k16.shared.f16 	[%r428], {%r64, %r64, %r64, %r64}, %r8;
	add.s32 	%r429, %r423, 768;
	wmma.store.d.sync.aligned.row.m16n16k16.shared.f16 	[%r429], {%r64, %r64, %r64, %r64}, %r8;
	add.s32 	%r430, %r423, 896;
	wmma.store.d.sync.aligned.row.m16n16k16.shared.f16 	[%r430], {%r64, %r64, %r64, %r64}, %r8;
	add.s32 	%r431, %r423, 1024;
	wmma.store.d.sync.aligned.row.m16n16k16.shared.f16 	[%r431], {%r64, %r64, %r64, %r64}, %r8;
	add.s32 	%r432, %r423, 1152;
	wmma.store.d.sync.aligned.row.m16n16k16.shared.f16 	[%r432], {%r64, %r64, %r64, %r64}, %r8;
	add.s32 	%r433, %r423, 1280;
	wmma.store.d.sync.aligned.row.m16n16k16.shared.f16 	[%r433], {%r64, %r64, %r64, %r64}, %r8;
	add.s32 	%r434, %r423, 1408;
	wmma.store.d.sync.aligned.row.m16n16k16.shared.f16 	[%r434], {%r64, %r64, %r64, %r64}, %r8;
	add.s32 	%r435, %r423, 1536;
	wmma.store.d.sync.aligned.row.m16n16k16.shared.f16 	[%r435], {%r64, %r64, %r64, %r64}, %r8;
	add.s32 	%r436, %r423, 1664;
	wmma.store.d.sync.aligned.row.m16n16k16.shared.f16 	[%r436], {%r64, %r64, %r64, %r64}, %r8;
	add.s32 	%r437, %r423, 1792;
	wmma.store.d.sync.aligned.row.m16n16k16.shared.f16 	[%r437], {%r64, %r64, %r64, %r64}, %r8;
	add.s32 	%r438, %r423, 1920;
	wmma.store.d.sync.aligned.row.m16n16k16.shared.f16 	[%r438], {%r64, %r64, %r64, %r64}, %r8;
	add.s32 	%r1362, %r1362, 1024;
	add.s32 	%r1361, %r1361, 16;
	setp.ne.s32 	%p17, %r1361, %r34;
	@%p17 bra 	$L__BB10_24;
$L__BB10_25:
	add.s32 	%r439, %r298, -1;
	shr.u32 	%r440, %r439, 6;
	add.s32 	%r441, %r440, 1;
	and.b32  	%r120, %r441, 15;
	setp.eq.s32 	%p18, %r120, 0;
	@%p18 bra 	$L__BB10_35;
	add.s32 	%r442, %r120, -1;
	setp.lt.u32 	%p19, %r442, 7;
	@%p19 bra 	$L__BB10_28;
	add.s32 	%r443, %r1362, %r30;
	add.s32 	%r444, %r443, %r114;
	shl.b32 	%r445, %r444, 1;
	add.s32 	%r446, %r15, %r445;
	wmma.store.d.sync.aligned.row.m16n16k16.shared.f16 	[%r446], {%r64, %r64, %r64, %r64}, %r8;
	add.s32 	%r447, %r446, 128;
	wmma.store.d.sync.aligned.row.m16n16k16.shared.f16 	[%r447], {%r64, %r64, %r64, %r64}, %r8;
	add.s32 	%r448, %r446, 256;
	wmma.store.d.sync.aligned.row.m16n16k16.shared.f16 	[%r448], {%r64, %r64, %r64, %r64}, %r8;
	add.s32 	%r449, %r446, 384;
	wmma.store.d.sync.aligned.row.m16n16k16.shared.f16 	[%r449], {%r64, %r64, %r64, %r64}, %r8;
	add.s32 	%r450, %r446, 512;
	wmma.store.d.sync.aligned.row.m16n16k16.shared.f16 	[%r450], {%r64, %r64, %r64, %r64}, %r8;
	add.s32 	%r451, %r446, 640;
	wmma.store.d.sync.aligned.row.m16n16k16.shared.f16 	[%r451], {%r64, %r64, %r64, %r64}, %r8;
	add.s32 	%r452, %r446, 768;
	wmma.store.d.sync.aligned.row.m16n16k16.shared.f16 	[%r452], {%r64, %r64, %r64, %r64}, %r8;
	add.s32 	%r453, %r446, 896;
	wmma.store.d.sync.aligned.row.m16n16k16.shared.f16 	[%r453], {%r64, %r64, %r64, %r64}, %r8;
	add.s32 	%r1362, %r1362, 512;
$L__BB10_28:
	and.b32  	%r123, %r441, 7;
	setp.eq.s32 	%p20, %r123, 0;
	@%p20 bra 	$L__BB10_35;
	add.s32 	%r457, %r123, -1;
	setp.lt.u32 	%p21, %r457, 3;
	@%p21 bra 	$L__BB10_31;
	add.s32 	%r458, %r1362, %r30;
	add.s32 	%r459, %r458, %r114;
	shl.b32 	%r460, %r459, 1;
	add.s32 	%r461, %r15, %r460;
	wmma.store.d.sync.aligned.row.m16n16k16.shared.f16 	[%r461], {%r64, %r64, %r64, %r64}, %r8;
	add.s32 	%r462, %r461, 128;
	wmma.store.d.sync.aligned.row.m16n16k16.shared.f16 	[%r462], {%r64, %r64, %r64, %r64}, %r8;
	add.s32 	%r463, %r461, 256;
	wmma.store.d.sync.aligned.row.m16n16k16.shared.f16 	[%r463], {%r64, %r64, %r64, %r64}, %r8;
	add.s32 	%r464, %r461, 384;
	wmma.store.d.sync.aligned.row.m16n16k16.shared.f16 	[%r464], {%r64, %r64, %r64, %r64}, %r8;
	add.s32 	%r1362, %r1362, 256;
$L__BB10_31:
	setp.eq.s32 	%p22, %r35, 0;
	@%p22 bra 	$L__BB10_35;
	setp.eq.s32 	%p23, %r35, 1;
	add.s32 	%r465, %r1362, %r30;
	add.s32 	%r466, %r465, %r114;
	shl.b32 	%r467, %r466, 1;
	add.s32 	%r126, %r15, %r467;
	wmma.store.d.sync.aligned.row.m16n16k16.shared.f16 	[%r126], {%r64, %r64, %r64, %r64}, %r8;
	@%p23 bra 	$L__BB10_35;
	setp.eq.s32 	%p24, %r35, 2;
	add.s32 	%r468, %r126, 128;
	wmma.store.d.sync.aligned.row.m16n16k16.shared.f16 	[%r468], {%r64, %r64, %r64, %r64}, %r8;
	@%p24 bra 	$L__BB10_35;
	add.s32 	%r469, %r126, 256;
	wmma.store.d.sync.aligned.row.m16n16k16.shared.f16 	[%r469], {%r64, %r64, %r64, %r64}, %r8;
$L__BB10_35:
	add.s32 	%r1359, %r1359, 16;
	setp.lt.s32 	%p25, %r1359, %r297;
	@%p25 bra 	$L__BB10_22;
	bra.uni 	$L__BB10_85;
$L__BB10_36:
	setp.lt.s32 	%p100, %r11, 1;
	@%p100 bra 	$L__BB10_73;
	ld.param.u32 	%r1329, [_Z35block_attn_mask_4warp_m16n64_kernelP6__halfS0_S0_PKiS2_S2_S2_S0_S2_S2_iiifiiii_param_16];
	ld.param.u64 	%rd129, [_Z35block_attn_mask_4warp_m16n64_kernelP6__halfS0_S0_PKiS2_S2_S2_S0_S2_S2_iiifiiii_param_0];
	and.b32  	%r47, %r1, 31;
	cvta.to.global.u64 	%rd3, %rd129;
	shr.u32 	%r1274, %r1, 5;
	mul.lo.s32 	%r48, %r1274, 40;
	mov.u32 	%r1275, %ctaid.x;
	mul.lo.s32 	%r1276, %r297, %r1275;
	mad.lo.s32 	%r1277, %r1329, %r1276, %r5;
	shr.u32 	%r1278, %r1277, 31;
	add.s32 	%r1279, %r1277, %r1278;
	shr.s32 	%r1280, %r1279, 1;
	add.s32 	%r49, %r1280, %r1;
	and.b32  	%r50, %r11, 3;
	setp.lt.u32 	%p101, %r11, 4;
	mov.b32 	%r1432, 0;
	@%p101 bra 	$L__BB10_64;
	and.b32  	%r1432, %r11, 2147483644;
	add.s32 	%r52, %r48, %r47;
	mov.b32 	%r1431, 0;
$L__BB10_39:
	.pragma "nounroll";
	mad.lo.s32 	%r1282, %r1431, 160, %r52;
	shl.b32 	%r281, %r1282, 1;
	div.s32 	%r1283, %r281, %r6;
	shl.b32 	%r1284, %r1283, 2;
	add.s32 	%r1285, %r27, %r1284;
	ld.shared.f32 	%f441, [%r1285];
	shl.b32 	%r1286, %r1282, 2;
	add.s32 	%r282, %r16, %r1286;
	ld.shared.u32 	%r1287, [%r282];
	mov.b32 	{%rs265, %rs2}, %r1287;
	// begin inline asm
	{  cvt.rn.f16.f32 %rs264, %f441;}

	// end inline asm
	// begin inline asm
	{  cvt.f32.f16 %f442, %rs265;}

	// end inline asm
	// begin inline asm
	{  cvt.f32.f16 %f443, %rs264;}

	// end inline asm
	// begin inline asm
	{rcp.approx.ftz.f32 %f444, %f443;
}
	// end inline asm
	mul.f32 	%f446, %f442, %f444;
	// begin inline asm
	{  cvt.rn.f16.f32 %rs394, %f446;}

	// end inline asm
	// begin inline asm
	{abs.f16 %rs268,%rs394;
}
	// end inline asm
	mov.b16 	%rs272, 143;
	// begin inline asm
	{ .reg .pred __$temp3;
  setp.lt.f16  __$temp3, %rs268, %rs272;
  selp.u16 %rs270, 1, 0, __$temp3;}
	// end inline asm
	setp.eq.s16 	%p102, %rs270, 0;
	@%p102 bra 	$L__BB10_42;
	mov.f32 	%f447, 0f00000000;
	// begin inline asm
	{  cvt.rn.f16.f32 %rs273, %f447;}

	// end inline asm
	// begin inline asm
	{ .reg .pred __$temp3;
  setp.lt.f16  __$temp3, %rs273, %rs268;
  selp.u16 %rs274, 1, 0, __$temp3;}
	// end inline asm
	setp.eq.s16 	%p103, %rs274, 0;
	@%p103 bra 	$L__BB10_42;
	neg.f32 	%f449, %f443;
	fma.rn.f32 	%f450, %f449, %f446, %f442;
	fma.rn.f32 	%f448, %f444, %f450, %f446;
	// begin inline asm
	{  cvt.rn.f16.f32 %rs394, %f448;}

	// end inline asm
$L__BB10_42:
	// begin inline asm
	{  cvt.f32.f16 %f451, %rs2;}

	// end inline asm
	mul.f32 	%f452, %f451, %f444;
	// begin inline asm
	{  cvt.rn.f16.f32 %rs395, %f452;}

	// end inline asm
	// begin inline asm
	{abs.f16 %rs280,%rs395;
}
	// end inline asm
	mov.b16 	%rs284, 143;
	// begin inline asm
	{ .reg .pred __$temp3;
  setp.lt.f16  __$temp3, %rs280, %rs284;
  selp.u16 %rs282, 1, 0, __$temp3;}
	// end inline asm
	setp.eq.s16 	%p104, %rs282, 0;
	@%p104 bra 	$L__BB10_45;
	mov.f32 	%f453, 0f00000000;
	// begin inline asm
	{  cvt.rn.f16.f32 %rs285, %f453;}

	// end inline asm
	// begin inline asm
	{ .reg .pred __$temp3;
  setp.lt.f16  __$temp3, %rs285, %rs280;
  selp.u16 %rs286, 1, 0, __$temp3;}
	// end inline asm
	setp.eq.s16 	%p105, %rs286, 0;
	@%p105 bra 	$L__BB10_45;
	neg.f32 	%f455, %f443;
	fma.rn.f32 	%f456, %f455, %f452, %f451;
	fma.rn.f32 	%f454, %f444, %f456, %f452;
	// begin inline asm
	{  cvt.rn.f16.f32 %rs395, %f454;}

	// end inline asm
$L__BB10_45:
	shl.b32 	%r1288, %r1431, 7;
	add.s32 	%r1289, %r49, %r1288;
	mul.wide.s32 	%rd123, %r1289, 4;
	add.s64 	%rd8, %rd3, %rd123;
	mov.b32 	%r1290, {%rs394, %rs395};
	st.global.u32 	[%rd8], %r1290;
	add.s32 	%r1291, %r281, 320;
	div.s32 	%r1292, %r1291, %r6;
	shl.b32 	%r1293, %r1292, 2;
	add.s32 	%r1294, %r27, %r1293;
	ld.shared.f32 	%f457, [%r1294];
	ld.shared.u32 	%r1295, [%r282+640];
	mov.b32 	{%rs291, %rs11}, %r1295;
	// begin inline asm
	{  cvt.rn.f16.f32 %rs290, %f457;}

	// end inline asm
	// begin inline asm
	{  cvt.f32.f16 %f458, %rs291;}

	// end inline asm
	// begin inline asm
	{  cvt.f32.f16 %f459, %rs290;}

	// end inline asm
	// begin inline asm
	{rcp.approx.ftz.f32 %f460, %f459;
}
	// end inline asm
	mul.f32 	%f462, %f458, %f460;
	// begin inline asm
	{  cvt.rn.f16.f32 %rs396, %f462;}

	// end inline asm
	// begin inline asm
	{abs.f16 %rs294,%rs396;
}
	// end inline asm
	mov.b16 	%rs298, 143;
	// begin inline asm
	{ .reg .pred __$temp3;
  setp.lt.f16  __$temp3, %rs294, %rs298;
  selp.u16 %rs296, 1, 0, __$temp3;}
	// end inline asm
	setp.eq.s16 	%p106, %rs296, 0;
	@%p106 bra 	$L__BB10_48;
	mov.f32 	%f463, 0f00000000;
	// begin inline asm
	{  cvt.rn.f16.f32 %rs299, %f463;}

	// end inline asm
	// begin inline asm
	{ .reg .pred __$temp3;
  setp.lt.f16  __$temp3, %rs299, %rs294;
  selp.u16 %rs300, 1, 0, __$temp3;}
	// end inline asm
	setp.eq.s16 	%p107, %rs300, 0;
	@%p107 bra 	$L__BB10_48;
	neg.f32 	%f465, %f459;
	fma.rn.f32 	%f466, %f465, %f462, %f458;
	fma.rn.f32 	%f464, %f460, %f466, %f462;
	// begin inline asm
	{  cvt.rn.f16.f32 %rs396, %f464;}

	// end inline asm
$L__BB10_48:
	// begin inline asm
	{  cvt.f32.f16 %f467, %rs11;}

	// end inline asm
	mul.f32 	%f468, %f467, %f460;
	// begin inline asm
	{  cvt.rn.f16.f32 %rs397, %f468;}

	// end inline asm
	// begin inline asm
	{abs.f16 %rs306,%rs397;
}
	// end inline asm
	mov.b16 	%rs310, 143;
	// begin inline asm
	{ .reg .pred __$temp3;
  setp.lt.f16  __$temp3, %rs306, %rs310;
  selp.u16 %rs308, 1, 0, __$temp3;}
	// end inline asm
	setp.eq.s16 	%p108, %rs308, 0;
	@%p108 bra 	$L__BB10_51;
	mov.f32 	%f469, 0f00000000;
	// begin inline asm
	{  cvt.rn.f16.f32 %rs311, %f469;}

	// end inline asm
	// begin inline asm
	{ .reg .pred __$temp3;
  setp.lt.f16  __$temp3, %rs311, %rs306;
  selp.u16 %rs312, 1, 0, __$temp3;}
	// end inline asm
	setp.eq.s16 	%p109, %rs312, 0;
	@%p109 bra 	$L__BB10_51;
	neg.f32 	%f471, %f459;
	fma.rn.f32 	%f472, %f471, %f468, %f467;
	fma.rn.f32 	%f470, %f460, %f472, %f468;
	// begin inline asm
	{  cvt.rn.f16.f32 %rs397, %f470;}

	// end inline asm
$L__BB10_51:
	mov.b32 	%r1296, {%rs396, %rs397};
	st.global.u32 	[%rd8+512], %r1296;
	add.s32 	%r1297, %r281, 640;
	div.s32 	%r1298, %r1297, %r6;
	shl.b32 	%r1299, %r1298, 2;
	add.s32 	%r1300, %r27, %r1299;
	ld.shared.f32 	%f473, [%r1300];
	ld.shared.u32 	%r1301, [%r282+1280];
	mov.b32 	{%rs317, %rs20}, %r1301;
	// begin inline asm
	{  cvt.rn.f16.f32 %rs316, %f473;}

	// end inline asm
	// begin inline asm
	{  cvt.f32.f16 %f474, %rs317;}

	// end inline asm
	// begin inline asm
	{  cvt.f32.f16 %f475, %rs316;}

	// end inline asm
	// begin inline asm
	{rcp.approx.ftz.f32 %f476, %f475;
}
	// end inline asm
	mul.f32 	%f478, %f474, %f476;
	// begin inline asm
	{  cvt.rn.f16.f32 %rs398, %f478;}

	// end inline asm
	// begin inline asm
	{abs.f16 %rs320,%rs398;
}
	// end inline asm
	mov.b16 	%rs324, 143;
	// begin inline asm
	{ .reg .pred __$temp3;
  setp.lt.f16  __$temp3, %rs320, %rs324;
  selp.u16 %rs322, 1, 0, __$temp3;}
	// end inline asm
	setp.eq.s16 	%p110, %rs322, 0;
	@%p110 bra 	$L__BB10_54;
	mov.f32 	%f479, 0f00000000;
	// begin inline asm
	{  cvt.rn.f16.f32 %rs325, %f479;}

	// end inline asm
	// begin inline asm
	{ .reg .pred __$temp3;
  setp.lt.f16  __$temp3, %rs325, %rs320;
  selp.u16 %rs326, 1, 0, __$temp3;}
	// end inline asm
	setp.eq.s16 	%p111, %rs326, 0;
	@%p111 bra 	$L__BB10_54;
	neg.f32 	%f481, %f475;
	fma.rn.f32 	%f482, %f481, %f478, %f474;
	fma.rn.f32 	%f480, %f476, %f482, %f478;
	// begin inline asm
	{  cvt.rn.f16.f32 %rs398, %f480;}

	// end inline asm
$L__BB10_54:
	// begin inline asm
	{  cvt.f32.f16 %f483, %rs20;}

	// end inline asm
	mul.f32 	%f484, %f483, %f476;
	// begin inline asm
	{  cvt.rn.f16.f32 %rs399, %f484;}

	// end inline asm
	// begin inline asm
	{abs.f16 %rs332,%rs399;
}
	// end inline asm
	mov.b16 	%rs336, 143;
	// begin inline asm
	{ .reg .pred __$temp3;
  setp.lt.f16  __$temp3, %rs332, %rs336;
  selp.u16 %rs334, 1, 0, __$temp3;}
	// end inline asm
	setp.eq.s16 	%p112, %rs334, 0;
	@%p112 bra 	$L__BB10_57;
	mov.f32 	%f485, 0f00000000;
	// begin inline asm
	{  cvt.rn.f16.f32 %rs337, %f485;}

	// end inline asm
	// begin inline asm
	{ .reg .pred __$temp3;
  setp.lt.f16  __$temp3, %rs337, %rs332;
  selp.u16 %rs338, 1, 0, __$temp3;}
	// end inline asm
	setp.eq.s16 	%p113, %rs338, 0;
	@%p113 bra 	$L__BB10_57;
	neg.f32 	%f487, %f475;
	fma.rn.f32 	%f488, %f487, %f484, %f483;
	fma.rn.f32 	%f486, %f476, %f488, %f484;
	// begin inline asm
	{  cvt.rn.f16.f32 %rs399, %f486;}

	// end inline asm
$L__BB10_57:
	mov.b32 	%r1302, {%rs398, %rs399};
	st.global.u32 	[%rd8+1024], %r1302;
	add.s32 	%r1303, %r281, 960;
	div.s32 	%r1304, %r1303, %r6;
	shl.b32 	%r1305, %r1304, 2;
	add.s32 	%r1306, %r27, %r1305;
	ld.shared.f32 	%f489, [%r1306];
	ld.shared.u32 	%r1307, [%r282+1920];
	mov.b32 	{%rs343, %rs29}, %r1307;
	// begin inline asm
	{  cvt.rn.f16.f32 %rs342, %f489;}

	// end inline asm
	// begin inline asm
	{  cvt.f32.f16 %f490, %rs343;}

	// end inline asm
	// begin inline asm
	{  cvt.f32.f16 %f491, %rs342;}

	// end inline asm
	// begin inline asm
	{rcp.approx.ftz.f32 %f492, %f491;
}
	// end inline asm
	mul.f32 	%f494, %f490, %f492;
	// begin inline asm
	{  cvt.rn.f16.f32 %rs400, %f494;}

	// end inline asm
	// begin inline asm
	{abs.f16 %rs346,%rs400;
}
	// end inline asm
	mov.b16 	%rs350, 143;
	// begin inline asm
	{ .reg .pred __$temp3;
  setp.lt.f16  __$temp3, %rs346, %rs350;
  selp.u16 %rs348, 1, 0, __$temp3;}
	// end inline asm
	setp.eq.s16 	%p114, %rs348, 0;
	@%p114 bra 	$L__BB10_60;
	mov.f32 	%f495, 0f00000000;
	// begin inline asm
	{  cvt.rn.f16.f32 %rs351, %f495;}

	// end inline asm
	// begin inline asm
	{ .reg .pred __$temp3;
  setp.lt.f16  __$temp3, %rs351, %rs346;
  selp.u16 %rs352, 1, 0, __$temp3;}
	// end inline asm
	setp.eq.s16 	%p115, %rs352, 0;
	@%p115 bra 	$L__BB10_60;
	neg.f32 	%f497, %f491;
	fma.rn.f32 	%f498, %f497, %f494, %f490;
	fma.rn.f32 	%f496, %f492, %f498, %f494;
	// begin inline asm
	{  cvt.rn.f16.f32 %rs400, %f496;}

	// end inline asm
$L__BB10_60:
	// begin inline asm
	{  cvt.f32.f16 %f499, %rs29;}

	// end inline asm
	mul.f32 	%f500, %f499, %f492;
	// begin inline asm
	{  cvt.rn.f16.f32 %rs401, %f500;}

	// end inline asm
	// begin inline asm
	{abs.f16 %rs358,%rs401;
}
	// end inline asm
	mov.b16 	%rs362, 143;
	// begin inline asm
	{ .reg .pred __$temp3;
  setp.lt.f16  __$temp3, %rs358, %rs362;
  selp.u16 %rs360, 1, 0, __$temp3;}
	// end inline asm
	setp.eq.s16 	%p116, %rs360, 0;
	@%p116 bra 	$L__BB10_63;
	mov.f32 	%f501, 0f00000000;
	// begin inline asm
	{  cvt.rn.f16.f32 %rs363, %f501;}

	// end inline asm
	// begin inline asm
	{ .reg .pred __$temp3;
  setp.lt.f16  __$temp3, %rs363, %rs358;
  selp.u16 %rs364, 1, 0, __$temp3;}
	// end inline asm
	setp.eq.s16 	%p117, %rs364, 0;
	@%p117 bra 	$L__BB10_63;
	neg.f32 	%f503, %f491;
	fma.rn.f32 	%f504, %f503, %f500, %f499;
	fma.rn.f32 	%f502, %f492, %f504, %f500;
	// begin inline asm
	{  cvt.rn.f16.f32 %rs401, %f502;}

	// end inline asm
$L__BB10_63:
	mov.b32 	%r1308, {%rs400, %rs401};
	st.global.u32 	[%rd8+1536], %r1308;
	add.s32 	%r1431, %r1431, 4;
	setp.ne.s32 	%p118, %r1431, %r1432;
	@%p118 bra 	$L__BB10_39;
$L__BB10_64:
	setp.eq.s32 	%p119, %r50, 0;
	@%p119 bra 	$L__BB10_73;
	shl.b32 	%r1309, %r1432, 7;
	add.s32 	%r1436, %r49, %r1309;
	mul.lo.s32 	%r1310, %r297, %r8;
	shl.b32 	%r1311, %r1310, 1;
	shl.b32 	%r1312, %r298, 1;
	shl.b32 	%r1313, %r297, 1;
	add.s32 	%r1314, %r1312, %r1313;
	mad.lo.s32 	%r1315, %r1314, %r6, %r1311;
	mad.lo.s32 	%r1316, %r1432, 160, %r48;
	add.s32 	%r1317, %r1316, %r47;
	shl.b32 	%r1318, %r1317, 2;
	add.s32 	%r1319, %r1315, %r1318;
	mov.u32 	%r1320, shared_mem;
	add.s32 	%r1435, %r1320, %r1319;
	shl.b32 	%r1434, %r1317, 1;
	neg.s32 	%r1433, %r50;
$L__BB10_66:
	.pragma "nounroll";
	div.s32 	%r1321, %r1434, %r6;
	shl.b32 	%r1322, %r1321, 2;
	add.s32 	%r1323, %r27, %r1322;
	ld.shared.f32 	%f505, [%r1323];
	ld.shared.u32 	%r1324, [%r1435];
	mov.b32 	{%rs369, %rs38}, %r1324;
	// begin inline asm
	{  cvt.rn.f16.f32 %rs368, %f505;}

	// end inline asm
	// begin inline asm
	{  cvt.f32.f16 %f506, %rs369;}

	// end inline asm
	// begin inline asm
	{  cvt.f32.f16 %f507, %rs368;}

	// end inline asm
	// begin inline asm
	{rcp.approx.ftz.f32 %f508, %f507;
}
	// end inline asm
	mul.f32 	%f510, %f506, %f508;
	// begin inline asm
	{  cvt.rn.f16.f32 %rs402, %f510;}

	// end inline asm
	// begin inline asm
	{abs.f16 %rs372,%rs402;
}
	// end inline asm
	mov.b16 	%rs376, 143;
	// begin inline asm
	{ .reg .pred __$temp3;
  setp.lt.f16  __$temp3, %rs372, %rs376;
  selp.u16 %rs374, 1, 0, __$temp3;}
	// end inline asm
	setp.eq.s16 	%p120, %rs374, 0;
	@%p120 bra 	$L__BB10_69;
	mov.f32 	%f511, 0f00000000;
	// begin inline asm
	{  cvt.rn.f16.f32 %rs377, %f511;}

	// end inline asm
	// begin inline asm
	{ .reg .pred __$temp3;
  setp.lt.f16  __$temp3, %rs377, %rs372;
  selp.u16 %rs378, 1, 0, __$temp3;}
	// end inline asm
	setp.eq.s16 	%p121, %rs378, 0;
	@%p121 bra 	$L__BB10_69;
	neg.f32 	%f513, %f507;
	fma.rn.f32 	%f514, %f513, %f510, %f506;
	fma.rn.f32 	%f512, %f508, %f514, %f510;
	// begin inline asm
	{  cvt.rn.f16.f32 %rs402, %f512;}

	// end inline asm
$L__BB10_69:
	// begin inline asm
	{  cvt.f32.f16 %f515, %rs38;}

	// end inline asm
	mul.f32 	%f516, %f515, %f508;
	// begin inline asm
	{  cvt.rn.f16.f32 %rs403, %f516;}

	// end inline asm
	// begin inline asm
	{abs.f16 %rs384,%rs403;
}
	// end inline asm
	mov.b16 	%rs388, 143;
	// begin inline asm
	{ .reg .pred __$temp3;
  setp.lt.f16  __$temp3, %rs384, %rs388;
  selp.u16 %rs386, 1, 0, __$temp3;}
	// end inline asm
	setp.eq.s16 	%p122, %rs386, 0;
	@%p122 bra 	$L__BB10_72;
	mov.f32 	%f517, 0f00000000;
	// begin inline asm
	{  cvt.rn.f16.f32 %rs389, %f517;}

	// end inline asm
	// begin inline asm
	{ .reg .pred __$temp3;
  setp.lt.f16  __$temp3, %rs389, %rs384;
  selp.u16 %rs390, 1, 0, __$temp3;}
	// end inline asm
	setp.eq.s16 	%p123, %rs390, 0;
	@%p123 bra 	$L__BB10_72;
	neg.f32 	%f519, %f507;
	fma.rn.f32 	%f520, %f519, %f516, %f515;
	fma.rn.f32 	%f518, %f508, %f520, %f516;
	// begin inline asm
	{  cvt.rn.f16.f32 %rs403, %f518;}

	// end inline asm
$L__BB10_72:
	mul.wide.s32 	%rd124, %r1436, 4;
	add.s64 	%rd125, %rd3, %rd124;
	mov.b32 	%r1325, {%rs402, %rs403};
	st.global.u32 	[%rd125], %r1325;
	add.s32 	%r1436, %r1436, 128;
	add.s32 	%r1435, %r1435, 640;
	add.s32 	%r1434, %r1434, 320;
	add.s32 	%r1433, %r1433, 1;
	setp.ne.s32 	%p124, %r1433, 0;
	@%p124 bra 	$L__BB10_66;
$L__BB10_73:
	ret;
$L__BB10_74:
	mov.f32 	%f55, 0f00000000;
	// begin inline asm
	{  cvt.rn.f16.f32 %rs48, %f55;}

	// end inline asm
	mov.b32 	%r65, {%rs48, %rs48};
	mov.b32 	%r1338, 0;
$L__BB10_75:
	mul.lo.s32 	%r67, %r1338, %r6;
	mul.lo.s32 	%r68, %r1338, %r8;
	mov.b32 	%r1339, 0;
$L__BB10_76:
	setp.lt.u32 	%p26, %r300, 49;
	add.s32 	%r70, %r1339, %r30;
	mul.lo.s32 	%r71, %r70, %r6;
	mov.b32 	%r1354, 0;
	mov.u32 	%r1358, %r65;
	mov.u32 	%r1357, %r65;
	mov.u32 	%r1356, %r65;
	mov.u32 	%r1355, %r65;
	@%p26 bra 	$L__BB10_79;
	mov.b32 	%r1354, 0;
	mov.u32 	%r1358, %r65;
	mov.u32 	%r1357, %r65;
	mov.u32 	%r1356, %r65;
	mov.u32 	%r1355, %r65;
	mov.u32 	%r1345, %r1354;
$L__BB10_78:
	add.s32 	%r475, %r1354, %r67;
	shl.b32 	%r476, %r475, 1;
	mov.u32 	%r477, shared_mem;
	add.s32 	%r478, %r477, %r476;
	wmma.load.a.sync.aligned.row.m16n16k16.shared.f16 	{%r479, %r480, %r481, %r482, %r483, %r484, %r485, %r486}, [%r478], %r6;
	add.s32 	%r487, %r1354, %r71;
	shl.b32 	%r488, %r487, 1;
	add.s32 	%r489, %r14, %r488;
	wmma.load.b.sync.aligned.col.m16n16k16.shared.f16 	{%r490, %r491, %r492, %r493, %r494, %r495, %r496, %r497}, [%r489], %r6;
	wmma.mma.sync.aligned.row.col.m16n16k16.f16.f16 {%r498, %r499, %r500, %r501}, {%r479, %r480, %r481, %r482, %r483, %r484, %r485, %r486}, {%r490, %r491, %r492, %r493, %r494, %r495, %r496, %r497}, {%r1355, %r1356, %r1357, %r1358};
	add.s32 	%r502, %r478, 32;
	wmma.load.a.sync.aligned.row.m16n16k16.shared.f16 	{%r503, %r504, %r505, %r506, %r507, %r508, %r509, %r510}, [%r502], %r6;
	add.s32 	%r511, %r489, 32;
	wmma.load.b.sync.aligned.col.m16n16k16.shared.f16 	{%r512, %r513, %r514, %r515, %r516, %r517, %r518, %r519}, [%r511], %r6;
	wmma.mma.sync.aligned.row.col.m16n16k16.f16.f16 {%r520, %r521, %r522, %r523}, {%r503, %r504, %r505, %r506, %r507, %r508, %r509, %r510}, {%r512, %r513, %r514, %r515, %r516, %r517, %r518, %r519}, {%r498, %r499, %r500, %r501};
	add.s32 	%r524, %r478, 64;
	wmma.load.a.sync.aligned.row.m16n16k16.shared.f16 	{%r525, %r526, %r527, %r528, %r529, %r530, %r531, %r532}, [%r524], %r6;
	add.s32 	%r533, %r489, 64;
	wmma.load.b.sync.aligned.col.m16n16k16.shared.f16 	{%r534, %r535, %r536, %r537, %r538, %r539, %r540, %r541}, [%r533], %r6;
	wmma.mma.sync.aligned.row.col.m16n16k16.f16.f16 {%r542, %r543, %r544, %r545}, {%r525, %r526, %r527, %r528, %r529, %r530, %r531, %r532}, {%r534, %r535, %r536, %r537, %r538, %r539, %r540, %r541}, {%r520, %r521, %r522, %r523};
	add.s32 	%r546, %r478, 96;
	wmma.load.a.sync.aligned.row.m16n16k16.shared.f16 	{%r547, %r548, %r549, %r550, %r551, %r552, %r553, %r554}, [%r546], %r6;
	add.s32 	%r555, %r489, 96;
	wmma.load.b.sync.aligned.col.m16n16k16.shared.f16 	{%r556, %r557, %r558, %r559, %r560, %r561, %r562, %r563}, [%r555], %r6;
	wmma.mma.sync.aligned.row.col.m16n16k16.f16.f16 {%r1355, %r1356, %r1357, %r1358}, {%r547, %r548, %r549, %r550, %r551, %r552, %r553, %r554}, {%r556, %r557, %r558, %r559, %r560, %r561, %r562, %r563}, {%r542, %r543, %r544, %r545};
	add.s32 	%r1354, %r1354, 64;
	add.s32 	%r1345, %r1345, 4;
	setp.ne.s32 	%p27, %r1345, %r37;
	@%p27 bra 	$L__BB10_78;
$L__BB10_79:
	setp.eq.s32 	%p28, %r36, 0;
	@%p28 bra 	$L__BB10_83;
	setp.eq.s32 	%p29, %r36, 1;
	add.s32 	%r564, %r1354, %r67;
	shl.b32 	%r565, %r564, 1;
	mov.u32 	%r566, shared_mem;
	add.s32 	%r93, %r566, %r565;
	wmma.load.a.sync.aligned.row.m16n16k16.shared.f16 	{%r567, %r568, %r569, %r570, %r571, %r572, %r573, %r574}, [%r93], %r6;
	add.s32 	%r575, %r1354, %r71;
	shl.b32 	%r576, %r575, 1;
	add.s32 	%r94, %r14, %r576;
	wmma.load.b.sync.aligned.col.m16n16k16.shared.f16 	{%r577, %r578, %r579, %r580, %r581, %r582, %r583, %r584}, [%r94], %r6;
	wmma.mma.sync.aligned.row.col.m16n16k16.f16.f16 {%r1355, %r1356, %r1357, %r1358}, {%r567, %r568, %r569, %r570, %r571, %r572, %r573, %r574}, {%r577, %r578, %r579, %r580, %r581, %r582, %r583, %r584}, {%r1355, %r1356, %r1357, %r1358};
	@%p29 bra 	$L__BB10_83;
	setp.eq.s32 	%p30, %r36, 2;
	add.s32 	%r585, %r93, 32;
	wmma.load.a.sync.aligned.row.m16n16k16.shared.f16 	{%r586, %r587, %r588, %r589, %r590, %r591, %r592, %r593}, [%r585], %r6;
	add.s32 	%r594, %r94, 32;
	wmma.load.b.sync.aligned.col.m16n16k16.shared.f16 	{%r595, %r596, %r597, %r598, %r599, %r600, %r601, %r602}, [%r594], %r6;
	wmma.mma.sync.aligned.row.col.m16n16k16.f16.f16 {%r1355, %r1356, %r1357, %r1358}, {%r586, %r587, %r588, %r589, %r590, %r591, %r592, %r593}, {%r595, %r596, %r597, %r598, %r599, %r600, %r601, %r602}, {%r1355, %r1356, %r1357, %r1358};
	@%p30 bra 	$L__BB10_83;
	add.s32 	%r603, %r93, 64;
	wmma.load.a.sync.aligned.row.m16n16k16.shared.f16 	{%r604, %r605, %r606, %r607, %r608, %r609, %r610, %r611}, [%r603], %r6;
	add.s32 	%r612, %r94, 64;
	wmma.load.b.sync.aligned.col.m16n16k16.shared.f16 	{%r613, %r614, %r615, %r616, %r617, %r618, %r619, %r620}, [%r612], %r6;
	wmma.mma.sync.aligned.row.col.m16n16k16.f16.f16 {%r1355, %r1356, %r1357, %r1358}, {%r604, %r605, %r606, %r607, %r608, %r609, %r610, %r611}, {%r613, %r614, %r615, %r616, %r617, %r618, %r619, %r620}, {%r1355, %r1356, %r1357, %r1358};
$L__BB10_83:
	add.s32 	%r621, %r70, %r68;
	shl.b32 	%r622, %r621, 1;
	add.s32 	%r623, %r15, %r622;
	wmma.store.d.sync.aligned.row.m16n16k16.shared.f16 	[%r623], {%r1355, %r1356, %r1357, %r1358}, %r8;
	add.s32 	%r1339, %r1339, 64;
	setp.lt.s32 	%p31, %r1339, %r298;
	@%p31 bra 	$L__BB10_76;
	add.s32 	%r1338, %r1338, 16;
	setp.lt.s32 	%p32, %r1338, %r297;
	@%p32 bra 	$L__BB10_75;
$L__BB10_85:
	setp.lt.s32 	%p33, %r12, 1;
	bar.sync 	0;
	@%p33 bra 	$L__BB10_93;
	ld.param.u32 	%r1328, [_Z35block_attn_mask_4warp_m16n64_kernelP6__halfS0_S0_PKiS2_S2_S2_S0_S2_S2_iiifiiii_param_16];
	setp.lt.u32 	%p34, %r12, 4;
	mul.lo.s32 	%r625, %r56, %r298;
	mad.lo.s32 	%r626, %r625, %r1328, %r5;
	shr.u32 	%r627, %r626, 31;
	add.s32 	%r628, %r626, %r627;
	shr.s32 	%r629, %r628, 1;
	cvt.s64.s32 	%rd5, %r629;
	mov.b32 	%r1366, 0;
	@%p34 bra 	$L__BB10_89;
	mov.b32 	%r1365, 0;
$L__BB10_88:
	.pragma "nounroll";
	mad.lo.s32 	%r635, %r1365, 160, %r29;
	shl.b32 	%r636, %r1365, 7;
	add.s32 	%r637, %r636, %r1;
	cvt.u64.u32 	%rd73, %r637;
	add.s64 	%rd74, %rd73, %rd5;
	shl.b64 	%rd75, %rd74, 2;
	add.s64 	%rd69, %rd11, %rd75;
	shl.b32 	%r638, %r635, 2;
	add.s32 	%r631, %r14, %r638;
	// begin inline asm
	cp.async.ca.shared.global [%r631], [%rd69], 4, 4;
	// end inline asm
	add.s64 	%rd70, %rd69, 512;
	add.s32 	%r632, %r631, 640;
	// begin inline asm
	cp.async.ca.shared.global [%r632], [%rd70], 4, 4;
	// end inline asm
	add.s64 	%rd71, %rd69, 1024;
	add.s32 	%r633, %r631, 1280;
	// begin inline asm
	cp.async.ca.shared.global [%r633], [%rd71], 4, 4;
	// end inline asm
	add.s64 	%rd72, %rd69, 1536;
	add.s32 	%r634, %r631, 1920;
	// begin inline asm
	cp.async.ca.shared.global [%r634], [%rd72], 4, 4;
	// end inline asm
	add.s32 	%r1365, %r1365, 4;
	and.b32  	%r1366, %r12, 2147483644;
	setp.ne.s32 	%p35, %r1365, %r1366;
	@%p35 bra 	$L__BB10_88;
$L__BB10_89:
	and.b32  	%r133, %r12, 3;
	setp.eq.s32 	%p36, %r133, 0;
	@%p36 bra 	$L__BB10_93;
	setp.eq.s32 	%p37, %r133, 1;
	mad.lo.s32 	%r640, %r1366, 160, %r29;
	shl.b32 	%r641, %r1366, 7;
	add.s32 	%r134, %r641, %r1;
	cvt.u64.u32 	%rd77, %r134;
	add.s64 	%rd78, %rd77, %rd5;
	shl.b64 	%rd79, %rd78, 2;
	add.s64 	%rd76, %rd11, %rd79;
	shl.b32 	%r642, %r640, 2;
	add.s32 	%r639, %r14, %r642;
	// begin inline asm
	cp.async.ca.shared.global [%r639], [%rd76], 4, 4;
	// end inline asm
	@%p37 bra 	$L__BB10_93;
	setp.eq.s32 	%p38, %r133, 2;
	add.s32 	%r644, %r134, 128;
	cvt.u64.u32 	%rd81, %r644;
	add.s64 	%rd82, %rd81, %rd5;
	shl.b64 	%rd83, %rd82, 2;
	add.s64 	%rd80, %rd11, %rd83;
	add.s32 	%r643, %r639, 640;
	// begin inline asm
	cp.async.ca.shared.global [%r643], [%rd80], 4, 4;
	// end inline asm
	@%p38 bra 	$L__BB10_93;
	add.s32 	%r646, %r134, 256;
	cvt.u64.u32 	%rd85, %r646;
	add.s64 	%rd86, %rd85, %rd5;
	shl.b64 	%rd87, %rd86, 2;
	add.s64 	%rd84, %rd11, %rd87;
	add.s32 	%r645, %r639, 1280;
	// begin inline asm
	cp.async.ca.shared.global [%r645], [%rd84], 4, 4;
	// end inline asm
$L__BB10_93:
	// begin inline asm
	cp.async.commit_group;
	// end inline asm
	setp.ge.s32 	%p39, %r1335, %r17;
	@%p39 bra 	$L__BB10_96;
	ld.param.u64 	%rd131, [_Z35block_attn_mask_4warp_m16n64_kernelP6__halfS0_S0_PKiS2_S2_S2_S0_S2_S2_iiifiiii_param_4];
	ld.param.u64 	%rd130, [_Z35block_attn_mask_4warp_m16n64_kernelP6__halfS0_S0_PKiS2_S2_S2_S0_S2_S2_iiifiiii_param_3];
	cvta.to.global.u64 	%rd88, %rd130;
	mov.u32 	%r647, %ctaid.x;
	mul.wide.u32 	%rd89, %r647, 4;
	add.s64 	%rd90, %rd88, %rd89;
	ld.global.u32 	%r648, [%rd90];
	add.s32 	%r649, %r648, %r1335;
	cvta.to.global.u64 	%rd91, %rd131;
	mul.wide.s32 	%rd92, %r649, 4;
	add.s64 	%rd93, %rd91, %rd92;
	ld.global.u32 	%r650, [%rd93];
	setp.ne.s32 	%p40, %r56, %r650;
	@%p40 bra 	$L__BB10_96;
	add.s32 	%r1335, %r1335, 1;
	bra.uni 	$L__BB10_113;
$L__BB10_96:
	setp.ge.s32 	%p41, %r1334, %r18;
	@%p41 bra 	$L__BB10_157;
	ld.param.u64 	%rd133, [_Z35block_attn_mask_4warp_m16n64_kernelP6__halfS0_S0_PKiS2_S2_S2_S0_S2_S2_iiifiiii_param_6];
	ld.param.u64 	%rd132, [_Z35block_attn_mask_4warp_m16n64_kernelP6__halfS0_S0_PKiS2_S2_S2_S0_S2_S2_iiifiiii_param_5];
	cvta.to.global.u64 	%rd94, %rd132;
	mov.u32 	%r651, %ctaid.x;
	mul.wide.u32 	%rd95, %r651, 4;
	add.s64 	%rd96, %rd94, %rd95;
	ld.global.u32 	%r652, [%rd96];
	add.s32 	%r137, %r652, %r1334;
	cvta.to.global.u64 	%rd97, %rd133;
	mul.wide.s32 	%rd98, %r137, 4;
	add.s64 	%rd99, %rd97, %rd98;
	ld.global.u32 	%r653, [%rd99];
	setp.ne.s32 	%p42, %r56, %r653;
	@%p42 bra 	$L__BB10_157;
	setp.lt.s32 	%p43, %r13, 1;
	@%p43 bra 	$L__BB10_112;
	ld.param.u64 	%rd134, [_Z35block_attn_mask_4warp_m16n64_kernelP6__halfS0_S0_PKiS2_S2_S2_S0_S2_S2_iiifiiii_param_7];
	cvta.to.global.u64 	%rd6, %rd134;
	setp.lt.u32 	%p44, %r13, 16;
	mul.lo.s32 	%r655, %r298, %r297;
	mul.lo.s32 	%r656, %r137, %r655;
	shr.u32 	%r657, %r656, 31;
	add.s32 	%r658, %r656, %r657;
	shr.s32 	%r659, %r658, 1;
	add.s32 	%r138, %r659, %r1;
	mov.b32 	%r1369, 0;
	@%p44 bra 	$L__BB10_102;
	mov.b32 	%r1367, 0;
$L__BB10_101:
	.pragma "nounroll";
	mad.lo.s32 	%r709, %r1367, 160, %r29;
	shl.b32 	%r710, %r1367, 7;
	shl.b32 	%r711, %r709, 2;
	add.s32 	%r712, %r15, %r711;
	ld.shared.u32 	%r662, [%r712];
	add.s32 	%r713, %r138, %r710;
	mul.wide.s32 	%rd100, %r713, 4;
	add.s64 	%rd101, %rd6, %rd100;
	ld.global.u32 	%r663, [%rd101];
	// begin inline asm
	{add.f16x2 %r661,%r662,%r663;
}
	// end inline asm
	st.shared.u32 	[%r712], %r661;
	ld.shared.u32 	%r665, [%r712+640];
	ld.global.u32 	%r666, [%rd101+512];
	// begin inline asm
	{add.f16x2 %r664,%r665,%r666;
}
	// end inline asm
	st.shared.u32 	[%r712+640], %r664;
	ld.shared.u32 	%r668, [%r712+1280];
	ld.global.u32 	%r669, [%rd101+1024];
	// begin inline asm
	{add.f16x2 %r667,%r668,%r669;
}
	// end inline asm
	st.shared.u32 	[%r712+1280], %r667;
	ld.shared.u32 	%r671, [%r712+1920];
	ld.global.u32 	%r672, [%rd101+1536];
	// begin inline asm
	{add.f16x2 %r670,%r671,%r672;
}
	// end inline asm
	st.shared.u32 	[%r712+1920], %r670;
	ld.shared.u32 	%r674, [%r712+2560];
	ld.global.u32 	%r675, [%rd101+2048];
	// begin inline asm
	{add.f16x2 %r673,%r674,%r675;
}
	// end inline asm
	st.shared.u32 	[%r712+2560], %r673;
	ld.shared.u32 	%r677, [%r712+3200];
	ld.global.u32 	%r678, [%rd101+2560];
	// begin inline asm
	{add.f16x2 %r676,%r677,%r678;
}
	// end inline asm
	st.shared.u32 	[%r712+3200], %r676;
	ld.shared.u32 	%r680, [%r712+3840];
	ld.global.u32 	%r681, [%rd101+3072];
	// begin inline asm
	{add.f16x2 %r679,%r680,%r681;
}
	// end inline asm
	st.shared.u32 	[%r712+3840], %r679;
	ld.shared.u32 	%r683, [%r712+4480];
	ld.global.u32 	%r684, [%rd101+3584];
	// begin inline asm
	{add.f16x2 %r682,%r683,%r684;
}
	// end inline asm
	st.shared.u32 	[%r712+4480], %r682;
	ld.shared.u32 	%r686, [%r712+5120];
	ld.global.u32 	%r687, [%rd101+4096];
	// begin inline asm
	{add.f16x2 %r685,%r686,%r687;
}
	// end inline asm
	st.shared.u32 	[%r712+5120], %r685;
	ld.shared.u32 	%r689, [%r712+5760];
	ld.global.u32 	%r690, [%rd101+4608];
	// begin inline asm
	{add.f16x2 %r688,%r689,%r690;
}
	// end inline asm
	st.shared.u32 	[%r712+5760], %r688;
	ld.shared.u32 	%r692, [%r712+6400];
	ld.global.u32 	%r693, [%rd101+5120];
	// begin inline asm
	{add.f16x2 %r691,%r692,%r693;
}
	// end inline asm
	st.shared.u32 	[%r712+6400], %r691;
	ld.shared.u32 	%r695, [%r712+7040];
	ld.global.u32 	%r696, [%rd101+5632];
	// begin inline asm
	{add.f16x2 %r694,%r695,%r696;
}
	// end inline asm
	st.shared.u32 	[%r712+7040], %r694;
	ld.shared.u32 	%r698, [%r712+7680];
	ld.global.u32 	%r699, [%rd101+6144];
	// begin inline asm
	{add.f16x2 %r697,%r698,%r699;
}
	// end inline asm
	st.shared.u32 	[%r712+7680], %r697;
	ld.shared.u32 	%r701, [%r712+8320];
	ld.global.u32 	%r702, [%rd101+6656];
	// begin inline asm
	{add.f16x2 %r700,%r701,%r702;
}
	// end inline asm
	st.shared.u32 	[%r712+8320], %r700;
	ld.shared.u32 	%r704, [%r712+8960];
	ld.global.u32 	%r705, [%rd101+7168];
	// begin inline asm
	{add.f16x2 %r703,%r704,%r705;
}
	// end inline asm
	st.shared.u32 	[%r712+8960], %r703;
	ld.shared.u32 	%r707, [%r712+9600];
	ld.global.u32 	%r708, [%rd101+7680];
	// begin inline asm
	{add.f16x2 %r706,%r707,%r708;
}
	// end inline asm
	st.shared.u32 	[%r712+9600], %r706;
	add.s32 	%r1367, %r1367, 16;
	and.b32  	%r1369, %r13, 2147483632;
	setp.ne.s32 	%p45, %r1367, %r1369;
	@%p45 bra 	$L__BB10_101;
$L__BB10_102:
	setp.eq.s32 	%p46, %r38, 0;
	@%p46 bra 	$L__BB10_112;
	and.b32  	%r714, %r13, 15;
	add.s32 	%r715, %r714, -1;
	setp.lt.u32 	%p47, %r715, 7;
	@%p47 bra 	$L__BB10_105;
	mad.lo.s32 	%r740, %r1369, 160, %r29;
	shl.b32 	%r741, %r1369, 7;
	shl.b32 	%r742, %r740, 2;
	add.s32 	%r743, %r15, %r742;
	ld.shared.u32 	%r717, [%r743];
	add.s32 	%r744, %r138, %r741;
	mul.wide.s32 	%rd102, %r744, 4;
	add.s64 	%rd103, %rd6, %rd102;
	ld.global.u32 	%r718, [%rd103];
	// begin inline asm
	{add.f16x2 %r716,%r717,%r718;
}
	// end inline asm
	st.shared.u32 	[%r743], %r716;
	ld.shared.u32 	%r720, [%r743+640];
	ld.global.u32 	%r721, [%rd103+512];
	// begin inline asm
	{add.f16x2 %r719,%r720,%r721;
}
	// end inline asm
	st.shared.u32 	[%r743+640], %r719;
	ld.shared.u32 	%r723, [%r743+1280];
	ld.global.u32 	%r724, [%rd103+1024];
	// begin inline asm
	{add.f16x2 %r722,%r723,%r724;
}
	// end inline asm
	st.shared.u32 	[%r743+1280], %r722;
	ld.shared.u32 	%r726, [%r743+1920];
	ld.global.u32 	%r727, [%rd103+1536];
	// begin inline asm
	{add.f16x2 %r725,%r726,%r727;
}
	// end inline asm
	st.shared.u32 	[%r743+1920], %r725;
	ld.shared.u32 	%r729, [%r743+2560];
	ld.global.u32 	%r730, [%rd103+2048];
	// begin inline asm
	{add.f16x2 %r728,%r729,%r730;
}
	// end inline asm
	st.shared.u32 	[%r743+2560], %r728;
	ld.shared.u32 	%r732, [%r743+3200];
	ld.global.u32 	%r733, [%rd103+2560];
	// begin inline asm
	{add.f16x2 %r731,%r732,%r733;
}
	// end inline asm
	st.shared.u32 	[%r743+3200], %r731;
	ld.shared.u32 	%r735, [%r743+3840];
	ld.global.u32 	%r736, [%rd103+3072];
	// begin inline asm
	{add.f16x2 %r734,%r735,%r736;
}
	// end inline asm
	st.shared.u32 	[%r743+3840], %r734;
	ld.shared.u32 	%r738, [%r743+4480];
	ld.global.u32 	%r739, [%rd103+3584];
	// begin inline asm
	{add.f16x2 %r737,%r738,%r739;
}
	// end inline asm
	st.shared.u32 	[%r743+4480], %r737;
	add.s32 	%r1369, %r1369, 8;
$L__BB10_105:
	setp.eq.s32 	%p48, %r39, 0;
	@%p48 bra 	$L__BB10_112;
	and.b32  	%r745, %r13, 7;
	add.s32 	%r746, %r745, -1;
	setp.lt.u32 	%p49, %r746, 3;
	@%p49 bra 	$L__BB10_108;
	mad.lo.s32 	%r759, %r1369, 160, %r29;
	shl.b32 	%r760, %r1369, 7;
	shl.b32 	%r761, %r759, 2;
	add.s32 	%r762, %r15, %r761;
	ld.shared.u32 	%r748, [%r762];
	add.s32 	%r763, %r138, %r760;
	mul.wide.s32 	%rd104, %r763, 4;
	add.s64 	%rd105, %rd6, %rd104;
	ld.global.u32 	%r749, [%rd105];
	// begin inline asm
	{add.f16x2 %r747,%r748,%r749;
}
	// end inline asm
	st.shared.u32 	[%r762], %r747;
	ld.shared.u32 	%r751, [%r762+640];
	ld.global.u32 	%r752, [%rd105+512];
	// begin inline asm
	{add.f16x2 %r750,%r751,%r752;
}
	// end inline asm
	st.shared.u32 	[%r762+640], %r750;
	ld.shared.u32 	%r754, [%r762+1280];
	ld.global.u32 	%r755, [%rd105+1024];
	// begin inline asm
	{add.f16x2 %r753,%r754,%r755;
}
	// end inline asm
	st.shared.u32 	[%r762+1280], %r753;
	ld.shared.u32 	%r757, [%r762+1920];
	ld.global.u32 	%r758, [%rd105+1536];
	// begin inline asm
	{add.f16x2 %r756,%r757,%r758;
}
	// end inline asm
	st.shared.u32 	[%r762+1920], %r756;
	add.s32 	%r1369, %r1369, 4;
$L__BB10_108:
	and.b32  	%r764, %r13, 3;
	setp.eq.s32 	%p50, %r764, 0;
	@%p50 bra 	$L__BB10_112;
	setp.eq.s32 	%p51, %r764, 1;
	mad.lo.s32 	%r769, %r1369, 160, %r29;
	shl.b32 	%r770, %r1369, 7;
	shl.b32 	%r771, %r769, 2;
	add.s32 	%r147, %r15, %r771;
	ld.shared.u32 	%r766, [%r147];
	add.s32 	%r772, %r138, %r770;
	mul.wide.s32 	%rd106, %r772, 4;
	add.s64 	%rd7, %rd6, %rd106;
	ld.global.u32 	%r767, [%rd7];
	// begin inline asm
	{add.f16x2 %r765,%r766,%r767;
}
	// end inline asm
	st.shared.u32 	[%r147], %r765;
	@%p51 bra 	$L__BB10_112;
	setp.eq.s32 	%p52, %r764, 2;
	ld.shared.u32 	%r774, [%r147+640];
	ld.global.u32 	%r775, [%rd7+512];
	// begin inline asm
	{add.f16x2 %r773,%r774,%r775;
}
	// end inline asm
	st.shared.u32 	[%r147+640], %r773;
	@%p52 bra 	$L__BB10_112;
	ld.shared.u32 	%r778, [%r147+1280];
	ld.global.u32 	%r779, [%rd7+1024];
	// begin inline asm
	{add.f16x2 %r777,%r778,%r779;
}
	// end inline asm
	st.shared.u32 	[%r147+1280], %r777;
$L__BB10_112:
	bar.sync 	0;
	add.s32 	%r1334, %r1334, 1;
$L__BB10_113:
	div.s32 	%r151, %r1, %r28;
	mul.lo.s32 	%r780, %r151, %r28;
	sub.s32 	%r781, %r1, %r780;
	setp.ne.s32 	%p53, %r781, 0;
	@%p53 bra 	$L__BB10_138;
	setp.ne.s32 	%p54, %r1333, 0;
	shl.b32 	%r782, %r151, 2;
	add.s32 	%r152, %r26, %r782;
	shl.b32 	%r783, %r297, 2;
	add.s32 	%r153, %r152, %r783;
	add.s32 	%r154, %r153, %r783;
	add.s32 	%r155, %r27, %r782;
	@%p54 bra 	$L__BB10_116;
	mov.b32 	%r784, -8388608;
	st.shared.u32 	[%r152], %r784;
	mov.b32 	%r785, 0;
	st.shared.u32 	[%r153], %r785;
	st.shared.u32 	[%r154], %r784;
	st.shared.u32 	[%r155], %r785;
$L__BB10_116:
	setp.lt.s32 	%p55, %r298, 2;
	mul.lo.s32 	%r786, %r151, %r8;
	shl.b32 	%r787, %r786, 1;
	add.s32 	%r156, %r15, %r787;
	mov.f32 	%f535, 0f00000000;
	mov.f32 	%f534, 0fFF800000;
	@%p55 bra 	$L__BB10_125;
	setp.lt.u32 	%p56, %r31, 3;
	mov.f32 	%f534, 0fFF800000;
	mov.f32 	%f535, 0f00000000;
	mov.b32 	%r1375, 0;
	@%p56 bra 	$L__BB10_120;
	mov.f32 	%f534, 0fFF800000;
	mov.f32 	%f535, 0f00000000;
	mov.b32 	%r1373, 0;
$L__BB10_119:
	.pragma "nounroll";
	ld.param.f32 	%f521, [_Z35block_attn_mask_4warp_m16n64_kernelP6__halfS0_S0_PKiS2_S2_S2_S0_S2_S2_iiifiiii_param_13];
	shl.b32 	%r790, %r1373, 2;
	add.s32 	%r791, %r156, %r790;
	ld.shared.u32 	%r792, [%r791];
	mov.b32 	{%rs49, %rs50}, %r792;
	// begin inline asm
	{  cvt.f32.f16 %f63, %rs49;}

	// end inline asm
	mul.f32 	%f71, %f521, %f63;
	shl.b32 	%r793, %r1373, 1;
	mul.wide.u32 	%rd107, %r793, 4;
	add.s64 	%rd108, %rd1, %rd107;
	// begin inline asm
	{  cvt.f32.f16 %f64, %rs50;}

	// end inline asm
	mul.f32 	%f72, %f521, %f64;
	max.f32 	%f73, %f534, %f71;
	sub.f32 	%f74, %f534, %f73;
	mul.f32 	%f75, %f74, 0f3FB8AA3B;
	ex2.approx.f32 	%f76, %f75;
	sub.f32 	%f77, %f71, %f73;
	mul.f32 	%f78, %f77, 0f3FB8AA3B;
	ex2.approx.f32 	%f79, %f78;
	fma.rn.f32 	%f80, %f535, %f76, %f79;
	max.f32 	%f81, %f73, %f72;
	sub.f32 	%f82, %f73, %f81;
	mul.f32 	%f83, %f82, 0f3FB8AA3B;
	ex2.approx.f32 	%f84, %f83;
	sub.f32 	%f85, %f72, %f81;
	mul.f32 	%f86, %f85, 0f3FB8AA3B;
	ex2.approx.f32 	%f87, %f86;
	fma.rn.f32 	%f88, %f80, %f84, %f87;
	ld.shared.u32 	%r794, [%r791+4];
	mov.b32 	{%rs51, %rs52}, %r794;
	// begin inline asm
	{  cvt.f32.f16 %f65, %rs51;}

	// end inline asm
	mul.f32 	%f89, %f521, %f65;
	// begin inline asm
	{  cvt.f32.f16 %f66, %rs52;}

	// end inline asm
	mul.f32 	%f90, %f521, %f66;
	st.local.v4.f32 	[%rd108], {%f71, %f72, %f89, %f90};
	max.f32 	%f91, %f81, %f89;
	sub.f32 	%f92, %f81, %f91;
	mul.f32 	%f93, %f92, 0f3FB8AA3B;
	ex2.approx.f32 	%f94, %f93;
	sub.f32 	%f95, %f89, %f91;
	mul.f32 	%f96, %f95, 0f3FB8AA3B;
	ex2.approx.f32 	%f97, %f96;
	fma.rn.f32 	%f98, %f88, %f94, %f97;
	max.f32 	%f99, %f91, %f90;
	sub.f32 	%f100, %f91, %f99;
	mul.f32 	%f101, %f100, 0f3FB8AA3B;
	ex2.approx.f32 	%f102, %f101;
	sub.f32 	%f103, %f90, %f99;
	mul.f32 	%f104, %f103, 0f3FB8AA3B;
	ex2.approx.f32 	%f105, %f104;
	fma.rn.f32 	%f106, %f98, %f102, %f105;
	ld.shared.u32 	%r795, [%r791+8];
	mov.b32 	{%rs53, %rs54}, %r795;
	// begin inline asm
	{  cvt.f32.f16 %f67, %rs53;}

	// end inline asm
	mul.f32 	%f107, %f521, %f67;
	// begin inline asm
	{  cvt.f32.f16 %f68, %rs54;}

	// end inline asm
	mul.f32 	%f108, %f521, %f68;
	max.f32 	%f109, %f99, %f107;
	sub.f32 	%f110, %f99, %f109;
	mul.f32 	%f111, %f110, 0f3FB8AA3B;
	ex2.approx.f32 	%f112, %f111;
	sub.f32 	%f113, %f107, %f109;
	mul.f32 	%f114, %f113, 0f3FB8AA3B;
	ex2.approx.f32 	%f115, %f114;
	fma.rn.f32 	%f116, %f106, %f112, %f115;
	max.f32 	%f117, %f109, %f108;
	sub.f32 	%f118, %f109, %f117;
	mul.f32 	%f119, %f118, 0f3FB8AA3B;
	ex2.approx.f32 	%f120, %f119;
	sub.f32 	%f121, %f108, %f117;
	mul.f32 	%f122, %f121, 0f3FB8AA3B;
	ex2.approx.f32 	%f123, %f122;
	fma.rn.f32 	%f124, %f116, %f120, %f123;
	ld.shared.u32 	%r796, [%r791+12];
	mov.b32 	{%rs55, %rs56}, %r796;
	// begin inline asm
	{  cvt.f32.f16 %f69, %rs55;}

	// end inline asm
	mul.f32 	%f125, %f521, %f69;
	// begin inline asm
	{  cvt.f32.f16 %f70, %rs56;}

	// end inline asm
	mul.f32 	%f126, %f521, %f70;
	st.local.v4.f32 	[%rd108+16], {%f107, %f108, %f125, %f126};
	max.f32 	%f127, %f117, %f125;
	sub.f32 	%f128, %f117, %f127;
	mul.f32 	%f129, %f128, 0f3FB8AA3B;
	ex2.approx.f32 	%f130, %f129;
	sub.f32 	%f131, %f125, %f127;
	mul.f32 	%f132, %f131, 0f3FB8AA3B;
	ex2.approx.f32 	%f133, %f132;
	fma.rn.f32 	%f134, %f124, %f130, %f133;
	max.f32 	%f534, %f127, %f126;
	sub.f32 	%f135, %f127, %f534;
	mul.f32 	%f136, %f135, 0f3FB8AA3B;
	ex2.approx.f32 	%f137, %f136;
	sub.f32 	%f138, %f126, %f534;
	mul.f32 	%f139, %f138, 0f3FB8AA3B;
	ex2.approx.f32 	%f140, %f139;
	fma.rn.f32 	%f535, %f134, %f137, %f140;
	add.s32 	%r1373, %r1373, 4;
	setp.ne.s32 	%p57, %r1373, %r40;
	mov.u32 	%r1375, %r40;
	@%p57 bra 	$L__BB10_119;
$L__BB10_120:
	setp.eq.s32 	%p58, %r32, 0;
	@%p58 bra 	$L__BB10_125;
	setp.eq.s32 	%p59, %r32, 1;
	@%p59 bra 	$L__BB10_123;
	ld.param.f32 	%f522, [_Z35block_attn_mask_4warp_m16n64_kernelP6__halfS0_S0_PKiS2_S2_S2_S0_S2_S2_iiifiiii_param_13];
	shl.b32 	%r797, %r1375, 2;
	add.s32 	%r798, %r156, %r797;
	ld.shared.u32 	%r799, [%r798];
	mov.b32 	{%rs57, %rs58}, %r799;
	// begin inline asm
	{  cvt.f32.f16 %f142, %rs57;}

	// end inline asm
	mul.f32 	%f146, %f522, %f142;
	shl.b32 	%r800, %r1375, 1;
	mul.wide.u32 	%rd109, %r800, 4;
	add.s64 	%rd110, %rd1, %rd109;
	// begin inline asm
	{  cvt.f32.f16 %f143, %rs58;}

	// end inline asm
	mul.f32 	%f147, %f522, %f143;
	st.local.v2.f32 	[%rd110], {%f146, %f147};
	max.f32 	%f148, %f534, %f146;
	sub.f32 	%f149, %f534, %f148;
	mul.f32 	%f150, %f149, 0f3FB8AA3B;
	ex2.approx.f32 	%f151, %f150;
	sub.f32 	%f152, %f146, %f148;
	mul.f32 	%f153, %f152, 0f3FB8AA3B;
	ex2.approx.f32 	%f154, %f153;
	fma.rn.f32 	%f155, %f535, %f151, %f154;
	max.f32 	%f156, %f148, %f147;
	sub.f32 	%f157, %f148, %f156;
	mul.f32 	%f158, %f157, 0f3FB8AA3B;
	ex2.approx.f32 	%f159, %f158;
	sub.f32 	%f160, %f147, %f156;
	mul.f32 	%f161, %f160, 0f3FB8AA3B;
	ex2.approx.f32 	%f162, %f161;
	fma.rn.f32 	%f163, %f155, %f159, %f162;
	ld.shared.u32 	%r801, [%r798+4];
	mov.b32 	{%rs59, %rs60}, %r801;
	// begin inline asm
	{  cvt.f32.f16 %f144, %rs59;}

	// end inline asm
	mul.f32 	%f164, %f522, %f144;
	// begin inline asm
	{  cvt.f32.f16 %f145, %rs60;}

	// end inline asm
	mul.f32 	%f165, %f522, %f145;
	st.local.v2.f32 	[%rd110+8], {%f164, %f165};
	max.f32 	%f166, %f156, %f164;
	sub.f32 	%f167, %f156, %f166;
	mul.f32 	%f168, %f167, 0f3FB8AA3B;
	ex2.approx.f32 	%f169, %f168;
	sub.f32 	%f170, %f164, %f166;
	mul.f32 	%f171, %f170, 0f3FB8AA3B;
	ex2.approx.f32 	%f172, %f171;
	fma.rn.f32 	%f173, %f163, %f169, %f172;
	max.f32 	%f534, %f166, %f165;
	sub.f32 	%f174, %f166, %f534;
	mul.f32 	%f175, %f174, 0f3FB8AA3B;
	ex2.approx.f32 	%f176, %f175;
	sub.f32 	%f177, %f165, %f534;
	mul.f32 	%f178, %f177, 0f3FB8AA3B;
	ex2.approx.f32 	%f179, %f178;
	fma.rn.f32 	%f535, %f173, %f176, %f179;
	add.s32 	%r1375, %r1375, 2;
$L__BB10_123:
	setp.eq.s32 	%p60, %r41, 0;
	@%p60 bra 	$L__BB10_125;
	ld.param.f32 	%f523, [_Z35block_attn_mask_4warp_m16n64_kernelP6__halfS0_S0_PKiS2_S2_S2_S0_S2_S2_iiifiiii_param_13];
	shl.b32 	%r802, %r1375, 2;
	add.s32 	%r803, %r156, %r802;
	ld.shared.u32 	%r804, [%r803];
	mov.b32 	{%rs61, %rs62}, %r804;
	// begin inline asm
	{  cvt.f32.f16 %f180, %rs61;}

	// end inline asm
	mul.f32 	%f182, %f523, %f180;
	shl.b32 	%r805, %r1375, 1;
	mul.wide.u32 	%rd111, %r805, 4;
	add.s64 	%rd112, %rd1, %rd111;
	// begin inline asm
	{  cvt.f32.f16 %f181, %rs62;}

	// end inline asm
	mul.f32 	%f183, %f523, %f181;
	st.local.v2.f32 	[%rd112], {%f182, %f183};
	max.f32 	%f184, %f534, %f182;
	sub.f32 	%f185, %f534, %f184;
	mul.f32 	%f186, %f185, 0f3FB8AA3B;
	ex2.approx.f32 	%f187, %f186;
	sub.f32 	%f188, %f182, %f184;
	mul.f32 	%f189, %f188, 0f3FB8AA3B;
	ex2.approx.f32 	%f190, %f189;
	fma.rn.f32 	%f191, %f535, %f187, %f190;
	max.f32 	%f534, %f184, %f183;
	sub.f32 	%f192, %f184, %f534;
	mul.f32 	%f193, %f192, 0f3FB8AA3B;
	ex2.approx.f32 	%f194, %f193;
	sub.f32 	%f195, %f183, %f534;
	mul.f32 	%f196, %f195, 0f3FB8AA3B;
	ex2.approx.f32 	%f197, %f196;
	fma.rn.f32 	%f535, %f191, %f194, %f197;
$L__BB10_125:
	setp.lt.s32 	%p61, %r298, 2;
	ld.shared.f32 	%f198, [%r154];
	max.f32 	%f19, %f198, %f534;
	@%p61 bra 	$L__BB10_137;
	setp.lt.u32 	%p62, %r31, 7;
	mov.b32 	%r1378, 0;
	@%p62 bra 	$L__BB10_129;
	mov.b32 	%r1376, 0;
$L__BB10_128:
	.pragma "nounroll";
	shl.b32 	%r816, %r1376, 1;
	mul.wide.u32 	%rd113, %r816, 4;
	add.s64 	%rd114, %rd1, %rd113;
	ld.local.v4.f32 	{%f215, %f216, %f217, %f218}, [%rd114];
	sub.f32 	%f219, %f215, %f19;
	mul.f32 	%f220, %f219, 0f3FB8AA3B;
	ex2.approx.f32 	%f199, %f220;
	sub.f32 	%f221, %f216, %f19;
	mul.f32 	%f222, %f221, 0f3FB8AA3B;
	ex2.approx.f32 	%f200, %f222;
	// begin inline asm
	{ cvt.rn.f16x2.f32 %r808, %f200, %f199; }

	// end inline asm
	shl.b32 	%r817, %r1376, 2;
	add.s32 	%r818, %r156, %r817;
	st.shared.u32 	[%r818], %r808;
	sub.f32 	%f223, %f217, %f19;
	mul.f32 	%f224, %f223, 0f3FB8AA3B;
	ex2.approx.f32 	%f201, %f224;
	sub.f32 	%f225, %f218, %f19;
	mul.f32 	%f226, %f225, 0f3FB8AA3B;
	ex2.approx.f32 	%f202, %f226;
	// begin inline asm
	{ cvt.rn.f16x2.f32 %r809, %f202, %f201; }

	// end inline asm
	st.shared.u32 	[%r818+4], %r809;
	ld.local.v4.f32 	{%f227, %f228, %f229, %f230}, [%rd114+16];
	sub.f32 	%f231, %f227, %f19;
	mul.f32 	%f232, %f231, 0f3FB8AA3B;
	ex2.approx.f32 	%f203, %f232;
	sub.f32 	%f233, %f228, %f19;
	mul.f32 	%f234, %f233, 0f3FB8AA3B;
	ex2.approx.f32 	%f204, %f234;
	// begin inline asm
	{ cvt.rn.f16x2.f32 %r810, %f204, %f203; }

	// end inline asm
	st.shared.u32 	[%r818+8], %r810;
	sub.f32 	%f235, %f229, %f19;
	mul.f32 	%f236, %f235, 0f3FB8AA3B;
	ex2.approx.f32 	%f205, %f236;
	sub.f32 	%f237, %f230, %f19;
	mul.f32 	%f238, %f237, 0f3FB8AA3B;
	ex2.approx.f32 	%f206, %f238;
	// begin inline asm
	{ cvt.rn.f16x2.f32 %r811, %f206, %f205; }

	// end inline asm
	st.shared.u32 	[%r818+12], %r811;
	ld.local.v4.f32 	{%f239, %f240, %f241, %f242}, [%rd114+32];
	sub.f32 	%f243, %f239, %f19;
	mul.f32 	%f244, %f243, 0f3FB8AA3B;
	ex2.approx.f32 	%f207, %f244;
	sub.f32 	%f245, %f240, %f19;
	mul.f32 	%f246, %f245, 0f3FB8AA3B;
	ex2.approx.f32 	%f208, %f246;
	// begin inline asm
	{ cvt.rn.f16x2.f32 %r812, %f208, %f207; }

	// end inline asm
	st.shared.u32 	[%r818+16], %r812;
	sub.f32 	%f247, %f241, %f19;
	mul.f32 	%f248, %f247, 0f3FB8AA3B;
	ex2.approx.f32 	%f209, %f248;
	sub.f32 	%f249, %f242, %f19;
	mul.f32 	%f250, %f249, 0f3FB8AA3B;
	ex2.approx.f32 	%f210, %f250;
	// begin inline asm
	{ cvt.rn.f16x2.f32 %r813, %f210, %f209; }

	// end inline asm
	st.shared.u32 	[%r818+20], %r813;
	ld.local.v4.f32 	{%f251, %f252, %f253, %f254}, [%rd114+48];
	sub.f32 	%f255, %f251, %f19;
	mul.f32 	%f256, %f255, 0f3FB8AA3B;
	ex2.approx.f32 	%f211, %f256;
	sub.f32 	%f257, %f252, %f19;
	mul.f32 	%f258, %f257, 0f3FB8AA3B;
	ex2.approx.f32 	%f212, %f258;
	// begin inline asm
	{ cvt.rn.f16x2.f32 %r814, %f212, %f211; }

	// end inline asm
	st.shared.u32 	[%r818+24], %r814;
	sub.f32 	%f259, %f253, %f19;
	mul.f32 	%f260, %f259, 0f3FB8AA3B;
	ex2.approx.f32 	%f213, %f260;
	sub.f32 	%f261, %f254, %f19;
	mul.f32 	%f262, %f261, 0f3FB8AA3B;
	ex2.approx.f32 	%f214, %f262;
	// begin inline asm
	{ cvt.rn.f16x2.f32 %r815, %f214, %f213; }

	// end inline asm
	st.shared.u32 	[%r818+28], %r815;
	add.s32 	%r1376, %r1376, 8;
	setp.ne.s32 	%p63, %r1376, %r42;
	mov.u32 	%r1378, %r42;
	@%p63 bra 	$L__BB10_128;
$L__BB10_129:
	setp.eq.s32 	%p64, %r33, 0;
	@%p64 bra 	$L__BB10_137;
	add.s32 	%r819, %r33, -1;
	setp.lt.u32 	%p65, %r819, 3;
	@%p65 bra 	$L__BB10_132;
	shl.b32 	%r824, %r1378, 1;
	mul.wide.u32 	%rd115, %r824, 4;
	add.s64 	%rd116, %rd1, %rd115;
	ld.local.v2.f32 	{%f271, %f272}, [%rd116];
	sub.f32 	%f273, %f271, %f19;
	mul.f32 	%f274, %f273, 0f3FB8AA3B;
	ex2.approx.f32 	%f263, %f274;
	sub.f32 	%f275, %f272, %f19;
	mul.f32 	%f276, %f275, 0f3FB8AA3B;
	ex2.approx.f32 	%f264, %f276;
	// begin inline asm
	{ cvt.rn.f16x2.f32 %r820, %f264, %f263; }

	// end inline asm
	shl.b32 	%r825, %r1378, 2;
	add.s32 	%r826, %r156, %r825;
	st.shared.u32 	[%r826], %r820;
	ld.local.v2.f32 	{%f277, %f278}, [%rd116+8];
	sub.f32 	%f279, %f277, %f19;
	mul.f32 	%f280, %f279, 0f3FB8AA3B;
	ex2.approx.f32 	%f265, %f280;
	sub.f32 	%f281, %f278, %f19;
	mul.f32 	%f282, %f281, 0f3FB8AA3B;
	ex2.approx.f32 	%f266, %f282;
	// begin inline asm
	{ cvt.rn.f16x2.f32 %r821, %f266, %f265; }

	// end inline asm
	st.shared.u32 	[%r826+4], %r821;
	ld.local.v2.f32 	{%f283, %f284}, [%rd116+16];
	sub.f32 	%f285, %f283, %f19;
	mul.f32 	%f286, %f285, 0f3FB8AA3B;
	ex2.approx.f32 	%f267, %f286;
	sub.f32 	%f287, %f284, %f19;
	mul.f32 	%f288, %f287, 0f3FB8AA3B;
	ex2.approx.f32 	%f268, %f288;
	// begin inline asm
	{ cvt.rn.f16x2.f32 %r822, %f268, %f267; }

	// end inline asm
	st.shared.u32 	[%r826+8], %r822;
	ld.local.v2.f32 	{%f289, %f290}, [%rd116+24];
	sub.f32 	%f291, %f289, %f19;
	mul.f32 	%f292, %f291, 0f3FB8AA3B;
	ex2.approx.f32 	%f269, %f292;
	sub.f32 	%f293, %f290, %f19;
	mul.f32 	%f294, %f293, 0f3FB8AA3B;
	ex2.approx.f32 	%f270, %f294;
	// begin inline asm
	{ cvt.rn.f16x2.f32 %r823, %f270, %f269; }

	// end inline asm
	st.shared.u32 	[%r826+12], %r823;
	add.s32 	%r1378, %r1378, 4;
$L__BB10_132:
	setp.eq.s32 	%p66, %r32, 0;
	@%p66 bra 	$L__BB10_137;
	setp.eq.s32 	%p67, %r32, 1;
	@%p67 bra 	$L__BB10_135;
	shl.b32 	%r829, %r1378, 1;
	mul.wide.u32 	%rd117, %r829, 4;
	add.s64 	%rd118, %rd1, %rd117;
	ld.local.v2.f32 	{%f299, %f300}, [%rd118];
	sub.f32 	%f301, %f299, %f19;
	mul.f32 	%f302, %f301, 0f3FB8AA3B;
	ex2.approx.f32 	%f295, %f302;
	sub.f32 	%f303, %f300, %f19;
	mul.f32 	%f304, %f303, 0f3FB8AA3B;
	ex2.approx.f32 	%f296, %f304;
	// begin inline asm
	{ cvt.rn.f16x2.f32 %r827, %f296, %f295; }

	// end inline asm
	shl.b32 	%r830, %r1378, 2;
	add.s32 	%r831, %r156, %r830;
	st.shared.u32 	[%r831], %r827;
	add.s32 	%r832, %r829, 2;
	mul.wide.u32 	%rd119, %r832, 4;
	add.s64 	%rd120, %rd1, %rd119;
	ld.local.v2.f32 	{%f305, %f306}, [%rd120];
	sub.f32 	%f307, %f305, %f19;
	mul.f32 	%f308, %f307, 0f3FB8AA3B;
	ex2.approx.f32 	%f297, %f308;
	sub.f32 	%f309, %f306, %f19;
	mul.f32 	%f310, %f309, 0f3FB8AA3B;
	ex2.approx.f32 	%f298, %f310;
	// begin inline asm
	{ cvt.rn.f16x2.f32 %r828, %f298, %f297; }

	// end inline asm
	st.shared.u32 	[%r831+4], %r828;
	add.s32 	%r1378, %r1378, 2;
$L__BB10_135:
	setp.eq.s32 	%p68, %r41, 0;
	@%p68 bra 	$L__BB10_137;
	shl.b32 	%r834, %r1378, 1;
	mul.wide.u32 	%rd121, %r834, 4;
	add.s64 	%rd122, %rd1, %rd121;
	ld.local.v2.f32 	{%f313, %f314}, [%rd122];
	sub.f32 	%f315, %f313, %f19;
	mul.f32 	%f316, %f315, 0f3FB8AA3B;
	ex2.approx.f32 	%f311, %f316;
	sub.f32 	%f317, %f314, %f19;
	mul.f32 	%f318, %f317, 0f3FB8AA3B;
	ex2.approx.f32 	%f312, %f318;
	// begin inline asm
	{ cvt.rn.f16x2.f32 %r833, %f312, %f311; }

	// end inline asm
	shl.b32 	%r835, %r1378, 2;
	add.s32 	%r836, %r156, %r835;
	st.shared.u32 	[%r836], %r833;
$L__BB10_137:
	ld.shared.f32 	%f319, [%r155];
	ld.shared.f32 	%f320, [%r154];
	sub.f32 	%f321, %f320, %f19;
	mul.f32 	%f322, %f321, 0f3FB8AA3B;
	ex2.approx.f32 	%f323, %f322;
	sub.f32 	%f324, %f534, %f19;
	mul.f32 	%f325, %f324, 0f3FB8AA3B;
	ex2.approx.f32 	%f326, %f325;
	mul.f32 	%f327, %f535, %f326;
	fma.rn.f32 	%f328, %f319, %f323, %f327;
	st.shared.f32 	[%r152], %f320;
	ld.shared.f32 	%f329, [%r155];
	st.shared.f32 	[%r153], %f329;
	st.shared.f32 	[%r154], %f19;
	st.shared.f32 	[%r155], %f328;
$L__BB10_138:
	setp.lt.s32 	%p69, %r297, 1;
	// begin inline asm
	cp.async.wait_group 0;
	// end inline asm
	bar.sync 	0;
	@%p69 bra 	$L__BB10_156;
	setp.lt.s32 	%p70, %r300, 1;
	@%p70 bra 	$L__BB10_156;
	mov.f32 	%f330, 0f00000000;
	// begin inline asm
	{  cvt.rn.f16.f32 %rs63, %f330;}

	// end inline asm
	mov.b32 	%r169, {%rs63, %rs63};
	mov.b32 	%r1380, 0;
$L__BB10_141:
	setp.eq.s32 	%p71, %r1333, 0;
	mul.lo.s32 	%r171, %r1380, %r8;
	mul.lo.s32 	%r172, %r1380, %r6;
	@%p71 bra 	$L__BB10_158;
	and.b32  	%r838, %r1, 31;
	shr.u32 	%r839, %r838, 2;
	add.s32 	%r840, %r1380, %r839;
	shl.b32 	%r841, %r840, 2;
	add.s32 	%r178, %r26, %r841;
	shl.b32 	%r842, %r297, 2;
	add.s32 	%r843, %r26, %r842;
	add.s32 	%r844, %r843, %r842;
	add.s32 	%r179, %r844, %r841;
	setp.lt.s32 	%p72, %r298, 1;
	@%p72 bra 	$L__BB10_179;
	mov.b32 	%r1389, 0;
$L__BB10_144:
	setp.lt.u32 	%p76, %r298, 49;
	add.s32 	%r194, %r1389, %r30;
	mov.b32 	%r1404, 0;
	mov.u32 	%r1408, %r169;
	mov.u32 	%r1407, %r169;
	mov.u32 	%r1406, %r169;
	mov.u32 	%r1405, %r169;
	@%p76 bra 	$L__BB10_147;
	mov.b32 	%r1404, 0;
	mov.u32 	%r1408, %r169;
	mov.u32 	%r1407, %r169;
	mov.u32 	%r1406, %r169;
	mov.u32 	%r1405, %r169;
	mov.u32 	%r1395, %r1404;
$L__BB10_146:
	add.s32 	%r898, %r1404, %r171;
	shl.b32 	%r899, %r898, 1;
	add.s32 	%r900, %r15, %r899;
	wmma.load.a.sync.aligned.row.m16n16k16.shared.f16 	{%r901, %r902, %r903, %r904, %r905, %r906, %r907, %r908}, [%r900], %r8;
	mad.lo.s32 	%r909, %r1404, %r6, %r194;
	shl.b32 	%r910, %r909, 1;
	add.s32 	%r911, %r14, %r910;
	wmma.load.b.sync.aligned.row.m16n16k16.shared.f16 	{%r912, %r913, %r914, %r915, %r916, %r917, %r918, %r919}, [%r911], %r6;
	wmma.mma.sync.aligned.row.row.m16n16k16.f16.f16 {%r920, %r921, %r922, %r923}, {%r901, %r902, %r903, %r904, %r905, %r906, %r907, %r908}, {%r912, %r913, %r914, %r915, %r916, %r917, %r918, %r919}, {%r1405, %r1406, %r1407, %r1408};
	add.s32 	%r924, %r900, 32;
	wmma.load.a.sync.aligned.row.m16n16k16.shared.f16 	{%r925, %r926, %r927, %r928, %r929, %r930, %r931, %r932}, [%r924], %r8;
	shl.b32 	%r933, %r6, 5;
	add.s32 	%r934, %r911, %r933;
	wmma.load.b.sync.aligned.row.m16n16k16.shared.f16 	{%r935, %r936, %r937, %r938, %r939, %r940, %r941, %r942}, [%r934], %r6;
	wmma.mma.sync.aligned.row.row.m16n16k16.f16.f16 {%r943, %r944, %r945, %r946}, {%r925, %r926, %r927, %r928, %r929, %r930, %r931, %r932}, {%r935, %r936, %r937, %r938, %r939, %r940, %r941, %r942}, {%r920, %r921, %r922, %r923};
	add.s32 	%r947, %r900, 64;
	wmma.load.a.sync.aligned.row.m16n16k16.shared.f16 	{%r948, %r949, %r950, %r951, %r952, %r953, %r954, %r955}, [%r947], %r8;
	shl.b32 	%r956, %r6, 6;
	add.s32 	%r957, %r911, %r956;
	wmma.load.b.sync.aligned.row.m16n16k16.shared.f16 	{%r958, %r959, %r960, %r961, %r962, %r963, %r964, %r965}, [%r957], %r6;
	wmma.mma.sync.aligned.row.row.m16n16k16.f16.f16 {%r966, %r967, %r968, %r969}, {%r948, %r949, %r950, %r951, %r952, %r953, %r954, %r955}, {%r958, %r959, %r960, %r961, %r962, %r963, %r964, %r965}, {%r943, %r944, %r945, %r946};
	add.s32 	%r970, %r900, 96;
	wmma.load.a.sync.aligned.row.m16n16k16.shared.f16 	{%r971, %r972, %r973, %r974, %r975, %r976, %r977, %r978}, [%r970], %r8;
	add.s32 	%r979, %r957, %r933;
	wmma.load.b.sync.aligned.row.m16n16k16.shared.f16 	{%r980, %r981, %r982, %r983, %r984, %r985, %r986, %r987}, [%r979], %r6;
	wmma.mma.sync.aligned.row.row.m16n16k16.f16.f16 {%r1405, %r1406, %r1407, %r1408}, {%r971, %r972, %r973, %r974, %r975, %r976, %r977, %r978}, {%r980, %r981, %r982, %r983, %r984, %r985, %r986, %r987}, {%r966, %r967, %r968, %r969};
	add.s32 	%r1404, %r1404, 64;
	add.s32 	%r1395, %r1395, 4;
	setp.ne.s32 	%p77, %r1395, %r45;
	@%p77 bra 	$L__BB10_146;
$L__BB10_147:
	setp.eq.s32 	%p78, %r44, 0;
	@%p78 bra 	$L__BB10_151;
	setp.eq.s32 	%p79, %r44, 1;
	add.s32 	%r988, %r1404, %r171;
	shl.b32 	%r989, %r988, 1;
	add.s32 	%r216, %r15, %r989;
	wmma.load.a.sync.aligned.row.m16n16k16.shared.f16 	{%r990, %r991, %r992, %r993, %r994, %r995, %r996, %r997}, [%r216], %r8;
	mad.lo.s32 	%r998, %r1404, %r6, %r194;
	shl.b32 	%r999, %r998, 1;
	add.s32 	%r217, %r14, %r999;
	wmma.load.b.sync.aligned.row.m16n16k16.shared.f16 	{%r1000, %r1001, %r1002, %r1003, %r1004, %r1005, %r1006, %r1007}, [%r217], %r6;
	wmma.mma.sync.aligned.row.row.m16n16k16.f16.f16 {%r1405, %r1406, %r1407, %r1408}, {%r990, %r991, %r992, %r993, %r994, %r995, %r996, %r997}, {%r1000, %r1001, %r1002, %r1003, %r1004, %r1005, %r1006, %r1007}, {%r1405, %r1406, %r1407, %r1408};
	@%p79 bra 	$L__BB10_151;
	setp.eq.s32 	%p80, %r44, 2;
	add.s32 	%r1008, %r216, 32;
	wmma.load.a.sync.aligned.row.m16n16k16.shared.f16 	{%r1009, %r1010, %r1011, %r1012, %r1013, %r1014, %r1015, %r1016}, [%r1008], %r8;
	shl.b32 	%r1017, %r6, 5;
	add.s32 	%r1018, %r217, %r1017;
	wmma.load.b.sync.aligned.row.m16n16k16.shared.f16 	{%r1019, %r1020, %r1021, %r1022, %r1023, %r1024, %r1025, %r1026}, [%r1018], %r6;
	wmma.mma.sync.aligned.row.row.m16n16k16.f16.f16 {%r1405, %r1406, %r1407, %r1408}, {%r1009, %r1010, %r1011, %r1012, %r1013, %r1014, %r1015, %r1016}, {%r1019, %r1020, %r1021, %r1022, %r1023, %r1024, %r1025, %r1026}, {%r1405, %r1406, %r1407, %r1408};
	@%p80 bra 	$L__BB10_151;
	add.s32 	%r1027, %r216, 64;
	wmma.load.a.sync.aligned.row.m16n16k16.shared.f16 	{%r1028, %r1029, %r1030, %r1031, %r1032, %r1033, %r1034, %r1035}, [%r1027], %r8;
	shl.b32 	%r1036, %r6, 6;
	add.s32 	%r1037, %r217, %r1036;
	wmma.load.b.sync.aligned.row.m16n16k16.shared.f16 	{%r1038, %r1039, %r1040, %r1041, %r1042, %r1043, %r1044, %r1045}, [%r1037], %r6;
	wmma.mma.sync.aligned.row.row.m16n16k16.f16.f16 {%r1405, %r1406, %r1407, %r1408}, {%r1028, %r1029, %r1030, %r1031, %r1032, %r1033, %r1034, %r1035}, {%r1038, %r1039, %r1040, %r1041, %r1042, %r1043, %r1044, %r1045}, {%r1405, %r1406, %r1407, %r1408};
$L__BB10_151:
	add.s32 	%r1046, %r194, %r172;
	shl.b32 	%r1047, %r1046, 1;
	add.s32 	%r1048, %r16, %r1047;
	wmma.load.c.sync.aligned.row.m16n16k16.shared.f16 	{%r1049, %r1050, %r1051, %r1052}, [%r1048], %r6;
	ld.shared.f32 	%f415, [%r178];
	ld.shared.f32 	%f416, [%r179];
	sub.f32 	%f417, %f415, %f416;
	fma.rn.f32 	%f418, %f417, 0f3BBB989D, 0f3F000000;
	cvt.sat.f32.f32 	%f419, %f418;
	mov.f32 	%f420, 0f4B400001;
	mov.f32 	%f421, 0f437C0000;
	fma.rm.f32 	%f422, %f419, %f421, %f420;
	add.f32 	%f423, %f422, 0fCB40007F;
	neg.f32 	%f424, %f423;
	fma.rn.f32 	%f425, %f417, 0f3FB8AA3B, %f424;
	fma.rn.f32 	%f426, %f417, 0f32A57060, %f425;
	mov.b32 	%r1053, %f422;
	shl.b32 	%r1054, %r1053, 23;
	mov.b32 	%f427, %r1054;
	ex2.approx.ftz.f32 	%f428, %f426;
	mul.f32 	%f413, %f428, %f427;
	mov.b32 	{%rs219, %rs225}, %r1405;
	mov.b32 	{%rs216, %rs222}, %r1049;
	// begin inline asm
	{  cvt.rn.f16.f32 %rs214, %f413;}

	// end inline asm
	// begin inline asm
	{mul.f16 %rs215,%rs216,%rs214;
}
	// end inline asm
	// begin inline asm
	{add.f16 %rs218,%rs219,%rs215;
}
	// end inline asm
	// begin inline asm
	{mul.f16 %rs221,%rs222,%rs214;
}
	// end inline asm
	// begin inline asm
	{add.f16 %rs224,%rs225,%rs221;
}
	// end inline asm
	mov.b32 	%r1055, {%rs218, %rs224};
	mov.b32 	{%rs231, %rs237}, %r1407;
	mov.b32 	{%rs228, %rs234}, %r1051;
	// begin inline asm
	{mul.f16 %rs227,%rs228,%rs214;
}
	// end inline asm
	// begin inline asm
	{add.f16 %rs230,%rs231,%rs227;
}
	// end inline asm
	// begin inline asm
	{mul.f16 %rs233,%rs234,%rs214;
}
	// end inline asm
	// begin inline asm
	{add.f16 %rs236,%rs237,%rs233;
}
	// end inline asm
	mov.b32 	%r1056, {%rs230, %rs236};
	ld.shared.f32 	%f429, [%r178+32];
	ld.shared.f32 	%f430, [%r179+32];
	sub.f32 	%f431, %f429, %f430;
	fma.rn.f32 	%f432, %f431, 0f3BBB989D, 0f3F000000;
	cvt.sat.f32.f32 	%f433, %f432;
	fma.rm.f32 	%f434, %f433, %f421, %f420;
	add.f32 	%f435, %f434, 0fCB40007F;
	neg.f32 	%f436, %f435;
	fma.rn.f32 	%f437, %f431, 0f3FB8AA3B, %f436;
	fma.rn.f32 	%f438, %f431, 0f32A57060, %f437;
	mov.b32 	%r1057, %f434;
	shl.b32 	%r1058, %r1057, 23;
	mov.b32 	%f439, %r1058;
	ex2.approx.ftz.f32 	%f440, %f438;
	mul.f32 	%f414, %f440, %f439;
	mov.b32 	{%rs244, %rs250}, %r1406;
	mov.b32 	{%rs241, %rs247}, %r1050;
	// begin inline asm
	{  cvt.rn.f16.f32 %rs239, %f414;}

	// end inline asm
	// begin inline asm
	{mul.f16 %rs240,%rs241,%rs239;
}
	// end inline asm
	// begin inline asm
	{add.f16 %rs243,%rs244,%rs240;
}
	// end inline asm
	// begin inline asm
	{mul.f16 %rs246,%rs247,%rs239;
}
	// end inline asm
	// begin inline asm
	{add.f16 %rs249,%rs250,%rs246;
}
	// end inline asm
	mov.b32 	%r1059, {%rs243, %rs249};
	mov.b32 	{%rs256, %rs262}, %r1408;
	mov.b32 	{%rs253, %rs259}, %r1052;
	// begin inline asm
	{mul.f16 %rs252,%rs253,%rs239;
}
	// end inline asm
	// begin inline asm
	{add.f16 %rs255,%rs256,%rs252;
}
	// end inline asm
	// begin inline asm
	{mul.f16 %rs258,%rs259,%rs239;
}
	// end inline asm
	// begin inline asm
	{add.f16 %rs261,%rs262,%rs258;
}
	// end inline asm
	mov.b32 	%r1060, {%rs255, %rs261};
	wmma.store.d.sync.aligned.row.m16n16k16.shared.f16 	[%r1048], {%r1055, %r1059, %r1056, %r1060}, %r6;
	add.s32 	%r1389, %r1389, 64;
	setp.lt.s32 	%p81, %r1389, %r300;
	@%p81 bra 	$L__BB10_144;
	bra.uni 	$L__BB10_155;
$L__BB10_152:
	add.s32 	%r847, %r30, %r172;
	add.s32 	%r848, %r1383, %r847;
	shl.b32 	%r849, %r848, 1;
	add.s32 	%r850, %r16, %r849;
	wmma.load.c.sync.aligned.row.m16n16k16.shared.f16 	{%r851, %r852, %r853, %r854}, [%r850], %r6;
	ld.shared.f32 	%f335, [%r178];
	ld.shared.f32 	%f336, [%r179];
	sub.f32 	%f337, %f335, %f336;
	fma.rn.f32 	%f338, %f337, 0f3BBB989D, 0f3F000000;
	cvt.sat.f32.f32 	%f339, %f338;
	mov.f32 	%f340, 0f4B400001;
	mov.f32 	%f341, 0f437C0000;
	fma.rm.f32 	%f342, %f339, %f341, %f340;
	add.f32 	%f343, %f342, 0fCB40007F;
	neg.f32 	%f344, %f343;
	fma.rn.f32 	%f345, %f337, 0f3FB8AA3B, %f344;
	fma.rn.f32 	%f346, %f337, 0f32A57060, %f345;
	mov.b32 	%r855, %f342;
	shl.b32 	%r856, %r855, 23;
	mov.b32 	%f347, %r856;
	ex2.approx.ftz.f32 	%f348, %f346;
	mul.f32 	%f331, %f348, %f347;
	mov.b32 	{%rs66, %rs72}, %r851;
	// begin inline asm
	{  cvt.rn.f16.f32 %rs64, %f331;}

	// end inline asm
	// begin inline asm
	{mul.f16 %rs65,%rs66,%rs64;
}
	// end inline asm
	// begin inline asm
	{add.f16 %rs68,%rs63,%rs65;
}
	// end inline asm
	// begin inline asm
	{mul.f16 %rs71,%rs72,%rs64;
}
	// end inline asm
	// begin inline asm
	{add.f16 %rs74,%rs63,%rs71;
}
	// end inline asm
	mov.b32 	%r857, {%rs68, %rs74};
	mov.b32 	{%rs78, %rs84}, %r853;
	// begin inline asm
	{mul.f16 %rs77,%rs78,%rs64;
}
	// end inline asm
	// begin inline asm
	{add.f16 %rs80,%rs63,%rs77;
}
	// end inline asm
	// begin inline asm
	{mul.f16 %rs83,%rs84,%rs64;
}
	// end inline asm
	// begin inline asm
	{add.f16 %rs86,%rs63,%rs83;
}
	// end inline asm
	mov.b32 	%r858, {%rs80, %rs86};
	ld.shared.f32 	%f349, [%r178+32];
	ld.shared.f32 	%f350, [%r179+32];
	sub.f32 	%f351, %f349, %f350;
	fma.rn.f32 	%f352, %f351, 0f3BBB989D, 0f3F000000;
	cvt.sat.f32.f32 	%f353, %f352;
	fma.rm.f32 	%f354, %f353, %f341, %f340;
	add.f32 	%f355, %f354, 0fCB40007F;
	neg.f32 	%f356, %f355;
	fma.rn.f32 	%f357, %f351, 0f3FB8AA3B, %f356;
	fma.rn.f32 	%f358, %f351, 0f32A57060, %f357;
	mov.b32 	%r859, %f354;
	shl.b32 	%r860, %r859, 23;
	mov.b32 	%f359, %r860;
	ex2.approx.ftz.f32 	%f360, %f358;
	mul.f32 	%f332, %f360, %f359;
	mov.b32 	{%rs91, %rs97}, %r852;
	// begin inline asm
	{  cvt.rn.f16.f32 %rs89, %f332;}

	// end inline asm
	// begin inline asm
	{mul.f16 %rs90,%rs91,%rs89;
}
	// end inline asm
	// begin inline asm
	{add.f16 %rs93,%rs63,%rs90;
}
	// end inline asm
	// begin inline asm
	{mul.f16 %rs96,%rs97,%rs89;
}
	// end inline asm
	// begin inline asm
	{add.f16 %rs99,%rs63,%rs96;
}
	// end inline asm
	mov.b32 	%r861, {%rs93, %rs99};
	mov.b32 	{%rs103, %rs109}, %r854;
	// begin inline asm
	{mul.f16 %rs102,%rs103,%rs89;
}
	// end inline asm
	// begin inline asm
	{add.f16 %rs105,%rs63,%rs102;
}
	// end inline asm
	// begin inline asm
	{mul.f16 %rs108,%rs109,%rs89;
}
	// end inline asm
	// begin inline asm
	{add.f16 %rs111,%rs63,%rs108;
}
	// end inline asm
	mov.b32 	%r862, {%rs105, %rs111};
	wmma.store.d.sync.aligned.row.m16n16k16.shared.f16 	[%r850], {%r857, %r861, %r858, %r862}, %r6;
	add.s32 	%r863, %r850, 128;
	wmma.load.c.sync.aligned.row.m16n16k16.shared.f16 	{%r864, %r865, %r866, %r867}, [%r863], %r6;
	ld.shared.f32 	%f361, [%r178];
	ld.shared.f32 	%f362, [%r179];
	sub.f32 	%f363, %f361, %f362;
	fma.rn.f32 	%f364, %f363, 0f3BBB989D, 0f3F000000;
	cvt.sat.f32.f32 	%f365, %f364;
	fma.rm.f32 	%f366, %f365, %f341, %f340;
	add.f32 	%f367, %f366, 0fCB40007F;
	neg.f32 	%f368, %f367;
	fma.rn.f32 	%f369, %f363, 0f3FB8AA3B, %f368;
	fma.rn.f32 	%f370, %f363, 0f32A57060, %f369;
	mov.b32 	%r868, %f366;
	shl.b32 	%r869, %r868, 23;
	mov.b32 	%f371, %r869;
	ex2.approx.ftz.f32 	%f372, %f370;
	mul.f32 	%f333, %f372, %f371;
	mov.b32 	{%rs116, %rs122}, %r864;
	// begin inline asm
	{  cvt.rn.f16.f32 %rs114, %f333;}

	// end inline asm
	// begin inline asm
	{mul.f16 %rs115,%rs116,%rs114;
}
	// end inline asm
	// begin inline asm
	{add.f16 %rs118,%rs63,%rs115;
}
	// end inline asm
	// begin inline asm
	{mul.f16 %rs121,%rs122,%rs114;
}
	// end inline asm
	// begin inline asm
	{add.f16 %rs124,%rs63,%rs121;
}
	// end inline asm
	mov.b32 	%r870, {%rs118, %rs124};
	mov.b32 	{%rs128, %rs134}, %r866;
	// begin inline asm
	{mul.f16 %rs127,%rs128,%rs114;
}
	// end inline asm
	// begin inline asm
	{add.f16 %rs130,%rs63,%rs127;
}
	// end inline asm
	// begin inline asm
	{mul.f16 %rs133,%rs134,%rs114;
}
	// end inline asm
	// begin inline asm
	{add.f16 %rs136,%rs63,%rs133;
}
	// end inline asm
	mov.b32 	%r871, {%rs130, %rs136};
	ld.shared.f32 	%f373, [%r178+32];
	ld.shared.f32 	%f374, [%r179+32];
	sub.f32 	%f375, %f373, %f374;
	fma.rn.f32 	%f376, %f375, 0f3BBB989D, 0f3F000000;
	cvt.sat.f32.f32 	%f377, %f376;
	fma.rm.f32 	%f378, %f377, %f341, %f340;
	add.f32 	%f379, %f378, 0fCB40007F;
	neg.f32 	%f380, %f379;
	fma.rn.f32 	%f381, %f375, 0f3FB8AA3B, %f380;
	fma.rn.f32 	%f382, %f375, 0f32A57060, %f381;
	mov.b32 	%r872, %f378;
	shl.b32 	%r873, %r872, 23;
	mov.b32 	%f383, %r873;
	ex2.approx.ftz.f32 	%f384, %f382;
	mul.f32 	%f334, %f384, %f383;
	mov.b32 	{%rs141, %rs147}, %r865;
	// begin inline asm
	{  cvt.rn.f16.f32 %rs139, %f334;}

	// end inline asm
	// begin inline asm
	{mul.f16 %rs140,%rs141,%rs139;
}
	// end inline asm
	// begin inline asm
	{add.f16 %rs143,%rs63,%rs140;
}
	// end inline asm
	// begin inline asm
	{mul.f16 %rs146,%rs147,%rs139;
}
	// end inline asm
	// begin inline asm
	{add.f16 %rs149,%rs63,%rs146;
}
	// end inline asm
	mov.b32 	%r874, {%rs143, %rs149};
	mov.b32 	{%rs153, %rs159}, %r867;
	// begin inline asm
	{mul.f16 %rs152,%rs153,%rs139;
}
	// end inline asm
	// begin inline asm
	{add.f16 %rs155,%rs63,%rs152;
}
	// end inline asm
	// begin inline asm
	{mul.f16 %rs158,%rs159,%rs139;
}
	// end inline asm
	// begin inline asm
	{add.f16 %rs161,%rs63,%rs158;
}
	// end inline asm
	mov.b32 	%r875, {%rs155, %rs161};
	wmma.store.d.sync.aligned.row.m16n16k16.shared.f16 	[%r863], {%r870, %r874, %r871, %r875}, %r6;
	add.s32 	%r1383, %r1383, 128;
	add.s32 	%r1382, %r1382, 2;
	setp.ne.s32 	%p74, %r1382, %r43;
	@%p74 bra 	$L__BB10_152;
$L__BB10_153:
	add.s32 	%r876, %r300, -1;
	and.b32  	%r877, %r876, 64;
	setp.ne.s32 	%p75, %r877, 0;
	@%p75 bra 	$L__BB10_155;
	add.s32 	%r878, %r1383, %r30;
	add.s32 	%r879, %r878, %r172;
	shl.b32 	%r880, %r879, 1;
	add.s32 	%r881, %r16, %r880;
	wmma.load.c.sync.aligned.row.m16n16k16.shared.f16 	{%r882, %r883, %r884, %r885}, [%r881], %r6;
	ld.shared.f32 	%f387, [%r178];
	ld.shared.f32 	%f388, [%r179];
	sub.f32 	%f389, %f387, %f388;
	fma.rn.f32 	%f390, %f389, 0f3BBB989D, 0f3F000000;
	cvt.sat.f32.f32 	%f391, %f390;
	mov.f32 	%f392, 0f4B400001;
	mov.f32 	%f393, 0f437C0000;
	fma.rm.f32 	%f394, %f391, %f393, %f392;
	add.f32 	%f395, %f394, 0fCB40007F;
	neg.f32 	%f396, %f395;
	fma.rn.f32 	%f397, %f389, 0f3FB8AA3B, %f396;
	fma.rn.f32 	%f398, %f389, 0f32A57060, %f397;
	mov.b32 	%r886, %f394;
	shl.b32 	%r887, %r886, 23;
	mov.b32 	%f399, %r887;
	ex2.approx.ftz.f32 	%f400, %f398;
	mul.f32 	%f385, %f400, %f399;
	mov.b32 	{%rs166, %rs172}, %r882;
	// begin inline asm
	{  cvt.rn.f16.f32 %rs164, %f385;}

	// end inline asm
	// begin inline asm
	{mul.f16 %rs165,%rs166,%rs164;
}
	// end inline asm
	// begin inline asm
	{add.f16 %rs168,%rs63,%rs165;
}
	// end inline asm
	// begin inline asm
	{mul.f16 %rs171,%rs172,%rs164;
}
	// end inline asm
	// begin inline asm
	{add.f16 %rs174,%rs63,%rs171;
}
	// end inline asm
	mov.b32 	%r888, {%rs168, %rs174};
	mov.b32 	{%rs178, %rs184}, %r884;
	// begin inline asm
	{mul.f16 %rs177,%rs178,%rs164;
}
	// end inline asm
	// begin inline asm
	{add.f16 %rs180,%rs63,%rs177;
}
	// end inline asm
	// begin inline asm
	{mul.f16 %rs183,%rs184,%rs164;
}
	// end inline asm
	// begin inline asm
	{add.f16 %rs186,%rs63,%rs183;
}
	// end inline asm
	mov.b32 	%r889, {%rs180, %rs186};
	ld.shared.f32 	%f401, [%r178+32];
	ld.shared.f32 	%f402, [%r179+32];
	sub.f32 	%f403, %f401, %f402;
	fma.rn.f32 	%f404, %f403, 0f3BBB989D, 0f3F000000;
	cvt.sat.f32.f32 	%f405, %f404;
	fma.rm.f32 	%f406, %f405, %f393, %f392;
	add.f32 	%f407, %f406, 0fCB40007F;
	neg.f32 	%f408, %f407;
	fma.rn.f32 	%f409, %f403, 0f3FB8AA3B, %f408;
	fma.rn.f32 	%f410, %f403, 0f32A57060, %f409;
	mov.b32 	%r890, %f406;
	shl.b32 	%r891, %r890, 23;
	mov.b32 	%f411, %r891;
	ex2.approx.ftz.f32 	%f412, %f410;
	mul.f32 	%f386, %f412, %f411;
	mov.b32 	{%rs191, %rs197}, %r883;
	// begin inline asm
	{  cvt.rn.f16.f32 %rs189, %f386;}

	// end inline asm
	// begin inline asm
	{mul.f16 %rs190,%rs191,%rs189;
}
	// end inline asm
	// begin inline asm
	{add.f16 %rs193,%rs63,%rs190;
}
	// end inline asm
	// begin inline asm
	{mul.f16 %rs196,%rs197,%rs189;
}
	// end inline asm
	// begin inline asm
	{add.f16 %rs199,%rs63,%rs196;
}
	// end inline asm
	mov.b32 	%r892, {%rs193, %rs199};
	mov.b32 	{%rs203, %rs209}, %r885;
	// begin inline asm
	{mul.f16 %rs202,%rs203,%rs189;
}
	// end inline asm
	// begin inline asm
	{add.f16 %rs205,%rs63,%rs202;
}
	// end inline asm
	// begin inline asm
	{mul.f16 %rs208,%rs209,%rs189;
}
	// end inline asm
	// begin inline asm
	{add.f16 %rs211,%rs63,%rs208;
}
	// end inline asm
	mov.b32 	%r893, {%rs205, %rs211};
	wmma.store.d.sync.aligned.row.m16n16k16.shared.f16 	[%r881], {%r888, %r892, %r889, %r893}, %r6;
$L__BB10_155:
	add.s32 	%r1380, %r1380, 16;
	setp.lt.s32 	%p98, %r1380, %r297;
	@%p98 bra 	$L__BB10_141;
$L__BB10_156:
	bar.sync 	0;
$L__BB10_157:
	add.s32 	%r1333, %r1333, 1;
	add.s32 	%r1272, %r18, %r17;
	setp.lt.s32 	%p99, %r1333, %r1272;
	@%p99 bra 	$L__BB10_11;
	bra.uni 	$L__BB10_36;
$L__BB10_158:
	setp.lt.s32 	%p82, %r298, 1;
	@%p82 bra 	$L__BB10_181;
	mov.b32 	%r1409, 0;
$L__BB10_160:
	setp.lt.u32 	%p92, %r298, 49;
	add.s32 	%r236, %r1409, %r30;
	mov.b32 	%r1424, 0;
	mov.u32 	%r1428, %r169;
	mov.u32 	%r1427, %r169;
	mov.u32 	%r1426, %r169;
	mov.u32 	%r1425, %r169;
	@%p92 bra 	$L__BB10_163;
	mov.b32 	%r1424, 0;
	mov.u32 	%r1428, %r169;
	mov.u32 	%r1427, %r169;
	mov.u32 	%r1426, %r169;
	mov.u32 	%r1425, %r169;
	mov.u32 	%r1415, %r1424;
$L__BB10_162:
	add.s32 	%r1121, %r1424, %r171;
	shl.b32 	%r1122, %r1121, 1;
	add.s32 	%r1123, %r15, %r1122;
	wmma.load.a.sync.aligned.row.m16n16k16.shared.f16 	{%r1124, %r1125, %r1126, %r1127, %r1128, %r1129, %r1130, %r1131}, [%r1123], %r8;
	mad.lo.s32 	%r1132, %r1424, %r6, %r236;
	shl.b32 	%r1133, %r1132, 1;
	add.s32 	%r1134, %r14, %r1133;
	wmma.load.b.sync.aligned.row.m16n16k16.shared.f16 	{%r1135, %r1136, %r1137, %r1138, %r1139, %r1140, %r1141, %r1142}, [%r1134], %r6;
	wmma.mma.sync.aligned.row.row.m16n16k16.f16.f16 {%r1143, %r1144, %r1145, %r1146}, {%r1124, %r1125, %r1126, %r1127, %r1128, %r1129, %r1130, %r1131}, {%r1135, %r1136, %r1137, %r1138, %r1139, %r1140, %r1141, %r1142}, {%r1425, %r1426, %r1427, %r1428};
	add.s32 	%r1147, %r1123, 32;
	wmma.load.a.sync.aligned.row.m16n16k16.shared.f16 	{%r1148, %r1149, %r1150, %r1151, %r1152, %r1153, %r1154, %r1155}, [%r1147], %r8;
	shl.b32 	%r1156, %r6, 5;
	add.s32 	%r1157, %r1134, %r1156;
	wmma.load.b.sync.aligned.row.m16n16k16.shared.f16 	{%r1158, %r1159, %r1160, %r1161, %r1162, %r1163, %r1164, %r1165}, [%r1157], %r6;
	wmma.mma.sync.aligned.row.row.m16n16k16.f16.f16 {%r1166, %r1167, %r1168, %r1169}, {%r1148, %r1149, %r1150, %r1151, %r1152, %r1153, %r1154, %r1155}, {%r1158, %r1159, %r1160, %r1161, %r1162, %r1163, %r1164, %r1165}, {%r1143, %r1144, %r1145, %r1146};
	add.s32 	%r1170, %r1123, 64;
	wmma.load.a.sync.aligned.row.m16n16k16.shared.f16 	{%r1171, %r1172, %r1173, %r1174, %r1175, %r1176, %r1177, %r1178}, [%r1170], %r8;
	shl.b32 	%r1179, %r6, 6;
	add.s32 	%r1180, %r1134, %r1179;
	wmma.load.b.sync.aligned.row.m16n16k16.shared.f16 	{%r1181, %r1182, %r1183, %r1184, %r1185, %r1186, %r1187, %r1188}, [%r1180], %r6;
	wmma.mma.sync.aligned.row.row.m16n16k16.f16.f16 {%r1189, %r1190, %r1191, %r1192}, {%r1171, %r1172, %r1173, %r1174, %r1175, %r1176, %r1177, %r1178}, {%r1181, %r1182, %r1183, %r1184, %r1185, %r1186, %r1187, %r1188}, {%r1166, %r1167, %r1168, %r1169};
	add.s32 	%r1193, %r1123, 96;
	wmma.load.a.sync.aligned.row.m16n16k16.shared.f16 	{%r1194, %r1195, %r1196, %r1197, %r1198, %r1199, %r1200, %r1201}, [%r1193], %r8;
	add.s32 	%r1202, %r1180, %r1156;
	wmma.load.b.sync.aligned.row.m16n16k16.shared.f16 	{%r1203, %r1204, %r1205, %r1206, %r1207, %r1208, %r1209, %r1210}, [%r1202], %r6;
	wmma.mma.sync.aligned.row.row.m16n16k16.f16.f16 {%r1425, %r1426, %r1427, %r1428}, {%r1194, %r1195, %r1196, %r1197, %r1198, %r1199, %r1200, %r1201}, {%r1203, %r1204, %r1205, %r1206, %r1207, %r1208, %r1209, %r1210}, {%r1189, %r1190, %r1191, %r1192};
	add.s32 	%r1424, %r1424, 64;
	add.s32 	%r1415, %r1415, 4;
	setp.ne.s32 	%p93, %r1415, %r45;
	@%p93 bra 	$L__BB10_162;
$L__BB10_163:
	setp.eq.s32 	%p94, %r44, 0;
	@%p94 bra 	$L__BB10_167;
	setp.eq.s32 	%p95, %r44, 1;
	add.s32 	%r1211, %r1424, %r171;
	shl.b32 	%r1212, %r1211, 1;
	add.s32 	%r258, %r15, %r1212;
	wmma.load.a.sync.aligned.row.m16n16k16.shared.f16 	{%r1213, %r1214, %r1215, %r1216, %r1217, %r1218, %r1219, %r1220}, [%r258], %r8;
	mad.lo.s32 	%r1221, %r1424, %r6, %r236;
	shl.b32 	%r1222, %r1221, 1;
	add.s32 	%r259, %r14, %r1222;
	wmma.load.b.sync.aligned.row.m16n16k16.shared.f16 	{%r1223, %r1224, %r1225, %r1226, %r1227, %r1228, %r1229, %r1230}, [%r259], %r6;
	wmma.mma.sync.aligned.row.row.m16n16k16.f16.f16 {%r1425, %r1426, %r1427, %r1428}, {%r1213, %r1214, %r1215, %r1216, %r1217, %r1218, %r1219, %r1220}, {%r1223, %r1224, %r1225, %r1226, %r1227, %r1228, %r1229, %r1230}, {%r1425, %r1426, %r1427, %r1428};
	@%p95 bra 	$L__BB10_167;
	setp.eq.s32 	%p96, %r44, 2;
	add.s32 	%r1231, %r258, 32;
	wmma.load.a.sync.aligned.row.m16n16k16.shared.f16 	{%r1232, %r1233, %r1234, %r1235, %r1236, %r1237, %r1238, %r1239}, [%r1231], %r8;
	shl.b32 	%r1240, %r6, 5;
	add.s32 	%r1241, %r259, %r1240;
	wmma.load.b.sync.aligned.row.m16n16k16.shared.f16 	{%r1242, %r1243, %r1244, %r1245, %r1246, %r1247, %r1248, %r1249}, [%r1241], %r6;
	wmma.mma.sync.aligned.row.row.m16n16k16.f16.f16 {%r1425, %r1426, %r1427, %r1428}, {%r1232, %r1233, %r1234, %r1235, %r1236, %r1237, %r1238, %r1239}, {%r1242, %r1243, %r1244, %r1245, %r1246, %r1247, %r1248, %r1249}, {%r1425, %r1426, %r1427, %r1428};
	@%p96 bra 	$L__BB10_167;
	add.s32 	%r1250, %r258, 64;
	wmma.load.a.sync.aligned.row.m16n16k16.shared.f16 	{%r1251, %r1252, %r1253, %r1254, %r1255, %r1256, %r1257, %r1258}, [%r1250], %r8;
	shl.b32 	%r1259, %r6, 6;
	add.s32 	%r1260, %r259, %r1259;
	wmma.load.b.sync.aligned.row.m16n16k16.shared.f16 	{%r1261, %r1262, %r1263, %r1264, %r1265, %r1266, %r1267, %r1268}, [%r1260], %r6;
	wmma.mma.sync.aligned.row.row.m16n16k16.f16.f16 {%r1425, %r1426, %r1427, %r1428}, {%r1251, %r1252, %r1253, %r1254, %r1255, %r1256, %r1257, %r1258}, {%r1261, %r1262, %r1263, %r1264, %r1265, %r1266, %r1267, %r1268}, {%r1425, %r1426, %r1427, %r1428};
$L__BB10_167:
	add.s32 	%r1269, %r236, %r172;
	shl.b32 	%r1270, %r1269, 1;
	add.s32 	%r1271, %r16, %r1270;
	wmma.store.d.sync.aligned.row.m16n16k16.shared.f16 	[%r1271], {%r1425, %r1426, %r1427, %r1428}, %r6;
	add.s32 	%r1409, %r1409, 64;
	setp.lt.s32 	%p97, %r1409, %r300;
	@%p97 bra 	$L__BB10_160;
	bra.uni 	$L__BB10_155;
$L__BB10_168:
	.pragma "nounroll";
	add.s32 	%r1063, %r30, %r172;
	add.s32 	%r1064, %r1386, %r1063;
	shl.b32 	%r1065, %r1064, 1;
	add.s32 	%r1066, %r16, %r1065;
	wmma.store.d.sync.aligned.row.m16n16k16.shared.f16 	[%r1066], {%r169, %r169, %r169, %r169}, %r6;
	add.s32 	%r1067, %r1066, 128;
	wmma.store.d.sync.aligned.row.m16n16k16.shared.f16 	[%r1067], {%r169, %r169, %r169, %r169}, %r6;
	add.s32 	%r1068, %r1066, 256;
	wmma.store.d.sync.aligned.row.m16n16k16.shared.f16 	[%r1068], {%r169, %r169, %r169, %r169}, %r6;
	add.s32 	%r1069, %r1066, 384;
	wmma.store.d.sync.aligned.row.m16n16k16.shared.f16 	[%r1069], {%r169, %r169, %r169, %r169}, %r6;
	add.s32 	%r1070, %r1066, 512;
	wmma.store.d.sync.aligned.row.m16n16k16.shared.f16 	[%r1070], {%r169, %r169, %r169, %r169}, %r6;
	add.s32 	%r1071, %r1066, 640;
	wmma.store.d.sync.aligned.row.m16n16k16.shared.f16 	[%r1071], {%r169, %r169, %r169, %r169}, %r6;
	add.s32 	%r1072, %r1066, 768;
	wmma.store.d.sync.aligned.row.m16n16k16.shared.f16 	[%r1072], {%r169, %r169, %r169, %r169}, %r6;
	add.s32 	%r1073, %r1066, 896;
	wmma.store.d.sync.aligned.row.m16n16k16.shared.f16 	[%r1073], {%r169, %r169, %r169, %r169}, %r6;
	add.s32 	%r1074, %r1066, 1024;
	wmma.store.d.sync.aligned.row.m16n16k16.shared.f16 	[%r1074], {%r169, %r169, %r169, %r169}, %r6;
	add.s32 	%r1075, %r1066, 1152;
	wmma.store.d.sync.aligned.row.m16n16k16.shared.f16 	[%r1075], {%r169, %r169, %r169, %r169}, %r6;
	add.s32 	%r1076, %r1066, 1280;
	wmma.store.d.sync.aligned.row.m16n16k16.shared.f16 	[%r1076], {%r169, %r169, %r169, %r169}, %r6;
	add.s32 	%r1077, %r1066, 1408;
	wmma.store.d.sync.aligned.row.m16n16k16.shared.f16 	[%r1077], {%r169, %r169, %r169, %r169}, %r6;
	add.s32 	%r1078, %r1066, 1536;
	wmma.store.d.sync.aligned.row.m16n16k16.shared.f16 	[%r1078], {%r169, %r169, %r169, %r169}, %r6;
	add.s32 	%r1079, %r1066, 1664;
	wmma.store.d.sync.aligned.row.m16n16k16.shared.f16 	[%r1079], {%r169, %r169, %r169, %r169}, %r6;
	add.s32 	%r1080, %r1066, 1792;
	wmma.store.d.sync.aligned.row.m16n16k16.shared.f16 	[%r1080], {%r169, %r169, %r169, %r169}, %r6;
	add.s32 	%r1081, %r1066, 1920;
	wmma.store.d.sync.aligned.row.m16n16k16.shared.f16 	[%r1081], {%r169, %r169, %r169, %r169}, %r6;
	add.s32 	%r1386, %r1386, 1024;
	add.s32 	%r1385, %r1385, 16;
	add.s32 	%r1082, %r300, -1;
	shr.u32 	%r1083, %r1082, 6;
	add.s32 	%r1084, %r1083, 1;
	and.b32  	%r1085, %r1084, 134217712;
	setp.ne.s32 	%p84, %r1385, %r1085;
	@%p84 bra 	$L__BB10_168;
$L__BB10_169:
	add.s32 	%r1086, %r300, -1;
	shr.u32 	%r1087, %r1086, 6;
	add.s32 	%r1088, %r1087, 1;
	and.b32  	%r186, %r1088, 15;
	setp.eq.s32 	%p85, %r186, 0;
	@%p85 bra 	$L__BB10_155;
	add.s32 	%r1089, %r186, -1;
	setp.lt.u32 	%p86, %r1089, 7;
	@%p86 bra 	$L__BB10_172;
	add.s32 	%r1090, %r1386, %r30;
	add.s32 	%r1091, %r1090, %r172;
	shl.b32 	%r1092, %r1091, 1;
	add.s32 	%r1093, %r16, %r1092;
	wmma.store.d.sync.aligned.row.m16n16k16.shared.f16 	[%r1093], {%r169, %r169, %r169, %r169}, %r6;
	add.s32 	%r1094, %r1093, 128;
	wmma.store.d.sync.aligned.row.m16n16k16.shared.f16 	[%r1094], {%r169, %r169, %r169, %r169}, %r6;
	add.s32 	%r1095, %r1093, 256;
	wmma.store.d.sync.aligned.row.m16n16k16.shared.f16 	[%r1095], {%r169, %r169, %r169, %r169}, %r6;
	add.s32 	%r1096, %r1093, 384;
	wmma.store.d.sync.aligned.row.m16n16k16.shared.f16 	[%r1096], {%r169, %r169, %r169, %r169}, %r6;
	add.s32 	%r1097, %r1093, 512;
	wmma.store.d.sync.aligned.row.m16n16k16.shared.f16 	[%r1097], {%r169, %r169, %r169, %r169}, %r6;
	add.s32 	%r1098, %r1093, 640;
	wmma.store.d.sync.aligned.row.m16n16k16.shared.f16 	[%r1098], {%r169, %r169, %r169, %r169}, %r6;
	add.s32 	%r1099, %r1093, 768;
	wmma.store.d.sync.aligned.row.m16n16k16.shared.f16 	[%r1099], {%r169, %r169, %r169, %r169}, %r6;
	add.s32 	%r1100, %r1093, 896;
	wmma.store.d.sync.aligned.row.m16n16k16.shared.f16 	[%r1100], {%r169, %r169, %r169, %r169}, %r6;
	add.s32 	%r1386, %r1386, 512;
$L__BB10_172:
	and.b32  	%r189, %r1088, 7;
	setp.eq.s32 	%p87, %r189, 0;
	@%p87 bra 	$L__BB10_155;
	add.s32 	%r1104, %r189, -1;
	setp.lt.u32 	%p88, %r1104, 3;
	@%p88 bra 	$L__BB10_175;
	add.s32 	%r1105, %r1386, %r30;
	add.s32 	%r1106, %r1105, %r172;
	shl.b32 	%r1107, %r1106, 1;
	add.s32 	%r1108, %r16, %r1107;
	wmma.store.d.sync.aligned.row.m16n16k16.shared.f16 	[%r1108], {%r169, %r169, %r169, %r169}, %r6;
	add.s32 	%r1109, %r1108, 128;
	wmma.store.d.sync.aligned.row.m16n16k16.shared.f16 	[%r1109], {%r169, %r169, %r169, %r169}, %r6;
	add.s32 	%r1110, %r1108, 256;
	wmma.store.d.sync.aligned.row.m16n16k16.shared.f16 	[%r1110], {%r169, %r169, %r169, %r169}, %r6;
	add.s32 	%r1111, %r1108, 384;
	wmma.store.d.sync.aligned.row.m16n16k16.shared.f16 	[%r1111], {%r169, %r169, %r169, %r169}, %r6;
	add.s32 	%r1386, %r1386, 256;
$L__BB10_175:
	setp.eq.s32 	%p89, %r46, 0;
	@%p89 bra 	$L__BB10_155;
	setp.eq.s32 	%p90, %r46, 1;
	add.s32 	%r1112, %r1386, %r30;
	add.s32 	%r1113, %r1112, %r172;
	shl.b32 	%r1114, %r1113, 1;
	add.s32 	%r192, %r16, %r1114;
	wmma.store.d.sync.aligned.row.m16n16k16.shared.f16 	[%r192], {%r169, %r169, %r169, %r169}, %r6;
	@%p90 bra 	$L__BB10_155;
	setp.eq.s32 	%p91, %r46, 2;
	add.s32 	%r1115, %r192, 128;
	wmma.store.d.sync.aligned.row.m16n16k16.shared.f16 	[%r1115], {%r169, %r169, %r169, %r169}, %r6;
	@%p91 bra 	$L__BB10_155;
	add.s32 	%r1116, %r192, 256;
	wmma.store.d.sync.aligned.row.m16n16k16.shared.f16 	[%r1116], {%r169, %r169, %r169, %r169}, %r6;
	bra.uni 	$L__BB10_155;
$L__BB10_179:
	setp.lt.u32 	%p73, %r300, 65;
	mov.b32 	%r1383, 0;
	@%p73 bra 	$L__BB10_153;
	mov.b32 	%r1383, 0;
	mov.u32 	%r1382, %r1383;
	bra.uni 	$L__BB10_152;
$L__BB10_181:
	setp.lt.u32 	%p83, %r300, 961;
	mov.b32 	%r1386, 0;
	@%p83 bra 	$L__BB10_169;
	mov.b32 	%r1386, 0;
	mov.u32 	%r1385, %r1386;
	bra.uni 	$L__BB10_168;

}
	// .globl	_Z32block_attn_mask_4warp_n64_kernelP6__halfS0_S0_PKiS2_S2_S2_S0_S2_S2_iiifiiii
.visible .entry _Z32block_attn_mask_4warp_n64_kernelP6__halfS0_S0_PKiS2_S2_S2_S0_S2_S2_iiifiiii(
	.param .u64 .ptr .align 1 _Z32block_attn_mask_4warp_n64_kernelP6__halfS0_S0_PKiS2_S2_S2_S0_S2_S2_iiifiiii_param_0,
	.param .u64 .ptr .align 1 _Z32block_attn_mask_4warp_n64_kernelP6__halfS0_S0_PKiS2_S2_S2_S0_S2_S2_iiifiiii_param_1,
	.param .u64 .ptr .align 1 _Z32block_attn_mask_4warp_n64_kernelP6__halfS0_S0_PKiS2_S2_S2_S0_S2_S2_iiifiiii_param_2,
	.param .u64 .ptr .align 1 _Z32block_attn_mask_4warp_n64_kernelP6__halfS0_S0_PKiS2_S2_S2_S0_S2_S2_iiifiiii_param_3,
	.param .u64 .ptr .align 1 _Z32block_attn_mask_4warp_n64_kernelP6__halfS0_S0_PKiS2_S2_S2_S0_S2_S2_iiifiiii_param_4,
	.param .u64 .ptr .align 1 _Z32block_attn_mask_4warp_n64_kernelP6__halfS0_S0_PKiS2_S2_S2_S0_S2_S2_iiifiiii_param_5,
	.param .u64 .ptr .align 1 _Z32block_attn_mask_4warp_n64_kernelP6__halfS0_S0_PKiS2_S2_S2_S0_S2_S2_iiifiiii_param_6,
	.param .u64 .ptr .align 1 _Z32block_attn_mask_4warp_n64_kernelP6__halfS0_S0_PKiS2_S2_S2_S0_S2_S2_iiifiiii_param_7,
	.param .u64 .ptr .align 1 _Z32block_attn_mask_4warp_n64_kernelP6__halfS0_S0_PKiS2_S2_S2_S0_S2_S2_iiifiiii_param_8,
	.param .u64 .ptr .align 1 _Z32block_attn_mask_4warp_n64_kernelP6__halfS0_S0_PKiS2_S2_S2_S0_S2_S2_iiifiiii_param_9,
	.param .u32 _Z32block_attn_mask_4warp_n64_kernelP6__halfS0_S0_PKiS2_S2_S2_S0_S2_S2_iiifiiii_param_10,
	.param .u32 _Z32block_attn_mask_4warp_n64_kernelP6__halfS0_S0_PKiS2_S2_S2_S0_S2_S2_iiifiiii_param_11,
	.param .u32 _Z32block_attn_mask_4warp_n64_kernelP6__halfS0_S0_PKiS2_S2_S2_S0_S2_S2_iiifiiii_param_12,
	.param .f32 _Z32block_attn_mask_4warp_n64_kernelP6__halfS0_S0_PKiS2_S2_S2_S0_S2_S2_iiifiiii_param_13,
	.param .u32 _Z32block_attn_mask_4warp_n64_kernelP6__halfS0_S0_PKiS2_S2_S2_S0_S2_S2_iiifiiii_param_14,
	.param .u32 _Z32block_attn_mask_4warp_n64_kernelP6__halfS0_S0_PKiS2_S2_S2_S0_S2_S2_iiifiiii_param_15,
	.param .u32 _Z32block_attn_mask_4warp_n64_kernelP6__halfS0_S0_PKiS2_S2_S2_S0_S2_S2_iiifiiii_param_16,
	.param .u32 _Z32block_attn_mask_4warp_n64_kernelP6__halfS0_S0_PKiS2_S2_S2_S0_S2_S2_iiifiiii_param_17
)
{
	.local .align 16 .b8 	__local_depot11[256];
	.reg .b64 	%SP;
	.reg .b64 	%SPL;
	.reg .pred 	%p<125>;
	.reg .b16 	%rs<404>;
	.reg .b32 	%r<1450>;
	.reg .b32 	%f<536>;
	.reg .b64 	%rd<137>;

	mov.u64 	%SPL, __local_depot11;
	ld.param.u64 	%rd10, [_Z32block_attn_mask_4warp_n64_kernelP6__halfS0_S0_PKiS2_S2_S2_S0_S2_S2_iiifiiii_param_1];
	ld.param.u64 	%rd11, [_Z32block_attn_mask_4warp_n64_kernelP6__halfS0_S0_PKiS2_S2_S2_S0_S2_S2_iiifiiii_param_2];
	ld.param.u64 	%rd12, [_Z32block_attn_mask_4warp_n64_kernelP6__halfS0_S0_PKiS2_S2_S2_S0_S2_S2_iiifiiii_param_3];
	ld.param.u64 	%rd14, [_Z32block_attn_mask_4warp_n64_kernelP6__halfS0_S0_PKiS2_S2_S2_S0_S2_S2_iiifiiii_param_5];
	ld.param.u32 	%r297, [_Z32block_attn_mask_4warp_n64_kernelP6__halfS0_S0_PKiS2_S2_S2_S0_S2_S2_iiifiiii_param_10];
	ld.param.u32 	%r298, [_Z32block_attn_mask_4warp_n64_kernelP6__halfS0_S0_PKiS2_S2_S2_S0_S2_S2_iiifiiii_param_11];
	ld.param.u32 	%r301, [_Z32block_attn_mask_4warp_n64_kernelP6__halfS0_S0_PKiS2_S2_S2_S0_S2_S2_iiifiiii_param_14];
	ld.param.u32 	%r302, [_Z32block_attn_mask_4warp_n64_kernelP6__halfS0_S0_PKiS2_S2_S2_S0_S2_S2_iiifiiii_param_15];
	ld.param.u32 	%r300, [_Z32block_attn_mask_4warp_n64_kernelP6__halfS0_S0_PKiS2_S2_S2_S0_S2_S2_iiifiiii_param_17];
	cvta.to.global.u64 	%rd19, %rd14;
	cvta.to.global.u64 	%rd20, %rd12;
	add.u64 	%rd1, %SPL, 0;
	mov.u32 	%r303, %ctaid.y;
	mov.u32 	%r304, %ctaid.z;
	mov.u32 	%r305, %ctaid.x;
	mov.u32 	%r1, %tid.x;
	shr.u32 	%r2, %r1, 5;
	and.b32  	%r3, %r1, 31;
	mul.lo.s32 	%r4, %r297, %r305;
	mul.lo.s32 	%r306, %r301, %r303;
	mad.lo.s32 	%r5, %r302, %r304, %r306;
	mul.lo.s32 	%r307, %r300, %r297;
	mul.lo.s32 	%r308, %r300, %r298;
	mul.lo.s32 	%r309, %r298, %r297;
	add.s32 	%r6, %r300, 16;
	shl.b32 	%r310, %r297, 4;
	add.s32 	%r7, %r307, %r310;
	shl.b32 	%r311, %r298, 4;
	add.s32 	%r312, %r308, %r311;
	add.s32 	%r8, %r298, 16;
	add.s32 	%r313, %r309, %r310;
	shr.s32 	%r314, %r307, 31;
	shr.u32 	%r315, %r314, 25;
	add.s32 	%r316, %r307, %r315;
	shr.s32 	%r9, %r316, 7;
	shr.s32 	%r317, %r308, 31;
	shr.u32 	%r318, %r317, 25;
	add.s32 	%r319, %r308, %r318;
	shr.s32 	%r320, %r309, 31;
	shr.u32 	%r321, %r320, 25;
	add.s32 	%r322, %r309, %r321;
	shr.s32 	%r10, %r322, 7;
	shr.s32 	%r11, %r316, 8;
	shr.s32 	%r12, %r319, 8;
	shr.s32 	%r13, %r322, 8;
	shl.b32 	%r323, %r7, 1;
	mov.u32 	%r324, shared_mem;
	add.s32 	%r14, %r324, %r323;
	shl.b32 	%r325, %r312, 1;
	add.s32 	%r15, %r14, %r325;
	shl.b32 	%r326, %r313, 1;
	add.s32 	%r16, %r15, %r326;
	mul.wide.u32 	%rd22, %r305, 4;
	add.s64 	%rd23, %rd20, %rd22;
	ld.global.u32 	%r327, [%rd23+4];
	ld.global.u32 	%r328, [%rd23];
	sub.s32 	%r17, %r327, %r328;
	add.s64 	%rd24, %rd19, %rd22;
	ld.global.u32 	%r329, [%rd24+4];
	ld.global.u32 	%r330, [%rd24];
	sub.s32 	%r18, %r329, %r330;
	setp.lt.s32 	%p2, %r11, 1;
	@%p2 bra 	$L__BB11_9;
	ld.param.u32 	%r1339, [_Z32block_attn_mask_4warp_n64_kernelP6__halfS0_S0_PKiS2_S2_S2_S0_S2_S2_iiifiiii_param_16];
	mad.lo.s32 	%r19, %r2, 40, %r3;
	mad.lo.s32 	%r332, %r1339, %r4, %r5;
	shr.u32 	%r333, %r332, 31;
	add.s32 	%r334, %r332, %r333;
	shr.s32 	%r335, %r334, 1;
	cvt.s64.s32 	%rd2, %r335;
	setp.lt.u32 	%p3, %r11, 4;
	mov.b32 	%r1345, 0;
	@%p3 bra 	$L__BB11_4;
	and.b32  	%r1345, %r11, 2147483644;
	mov.b32 	%r1343, 0;
$L__BB11_3:
	.pragma "nounroll";
	ld.param.u64 	%rd126, [_Z32block_attn_mask_4warp_n64_kernelP6__halfS0_S0_PKiS2_S2_S2_S0_S2_S2_iiifiiii_param_0];
	mad.lo.s32 	%r342, %r1343, 160, %r19;
	shl.b32 	%r343, %r1343, 7;
	add.s32 	%r344, %r343, %r1;
	cvt.u64.u32 	%rd29, %r344;
	add.s64 	%rd30, %rd29, %rd2;
	shl.b64 	%rd31, %rd30, 2;
	add.s64 	%rd25, %rd126, %rd31;
	shl.b32 	%r345, %r342, 2;
	add.s32 	%r337, %r324, %r345;
	// begin inline asm
	cp.async.ca.shared.global [%r337], [%rd25], 4, 4;
	// end inline asm
	mov.f32 	%f51, 0f00000000;
	// begin inline asm
	{.reg .f16 low;
  cvt.rn.f16.f32 low, %f51;
  mov.b32 %r338, {low,low};}

	// end inline asm
	add.s32 	%r347, %r16, %r345;
	st.shared.u32 	[%r347], %r338;
	add.s64 	%rd26, %rd25, 512;
	add.s32 	%r339, %r337, 640;
	// begin inline asm
	cp.async.ca.shared.global [%r339], [%rd26], 4, 4;
	// end inline asm
	st.shared.u32 	[%r347+640], %r338;
	add.s64 	%rd27, %rd25, 1024;
	add.s32 	%r340, %r337, 1280;
	// begin inline asm
	cp.async.ca.shared.global [%r340], [%rd27], 4, 4;
	// end inline asm
	st.shared.u32 	[%r347+1280], %r338;
	add.s64 	%rd28, %rd25, 1536;
	add.s32 	%r341, %r337, 1920;
	// begin inline asm
	cp.async.ca.shared.global [%r341], [%rd28], 4, 4;
	// end inline asm
	st.shared.u32 	[%r347+1920], %r338;
	add.s32 	%r1343, %r1343, 4;
	setp.ne.s32 	%p4, %r1343, %r1345;
	@%p4 bra 	$L__BB11_3;
$L__BB11_4:
	and.b32  	%r348, %r11, 3;
	setp.eq.s32 	%p5, %r348, 0;
	@%p5 bra 	$L__BB11_9;
	setp.eq.s32 	%p6, %r348, 1;
	@%p6 bra 	$L__BB11_7;
	ld.param.u64 	%rd127, [_Z32block_attn_mask_4warp_n64_kernelP6__halfS0_S0_PKiS2_S2_S2_S0_S2_S2_iiifiiii_param_0];
	mad.lo.s32 	%r352, %r1345, 160, %r19;
	shl.b32 	%r353, %r1345, 7;
	add.s32 	%r354, %r353, %r1;
	cvt.u64.u32 	%rd34, %r354;
	add.s64 	%rd35, %rd34, %rd2;
	shl.b64 	%rd36, %rd35, 2;
	add.s64 	%rd32, %rd127, %rd36;
	shl.b32 	%r355, %r352, 2;
	add.s32 	%r349, %r324, %r355;
	// begin inline asm
	cp.async.ca.shared.global [%r349], [%rd32], 4, 4;
	// end inline asm
	mov.f32 	%f52, 0f00000000;
	// begin inline asm
	{.reg .f16 low;
  cvt.rn.f16.f32 low, %f52;
  mov.b32 %r350, {low,low};}

	// end inline asm
	add.s32 	%r357, %r16, %r355;
	st.shared.u32 	[%r357], %r350;
	add.s32 	%r358, %r354, 128;
	cvt.u64.u32 	%rd37, %r358;
	add.s64 	%rd38, %rd37, %rd2;
	shl.b64 	%rd39, %rd38, 2;
	add.s64 	%rd33, %rd127, %rd39;
	add.s32 	%r351, %r349, 640;
	// begin inline asm
	cp.async.ca.shared.global [%r351], [%rd33], 4, 4;
	// end inline asm
	st.shared.u32 	[%r357+640], %r350;
	add.s32 	%r1345, %r1345, 2;
$L__BB11_7:
	and.b32  	%r359, %r9, 2;
	setp.eq.s32 	%p7, %r359, 0;
	@%p7 bra 	$L__BB11_9;
	ld.param.u64 	%rd128, [_Z32block_attn_mask_4warp_n64_kernelP6__halfS0_S0_PKiS2_S2_S2_S0_S2_S2_iiifiiii_param_0];
	mad.lo.s32 	%r362, %r1345, 160, %r19;
	shl.b32 	%r363, %r1345, 7;
	add.s32 	%r364, %r363, %r1;
	cvt.u64.u32 	%rd41, %r364;
	add.s64 	%rd42, %rd41, %rd2;
	shl.b64 	%rd43, %rd42, 2;
	add.s64 	%rd40, %rd128, %rd43;
	shl.b32 	%r365, %r362, 2;
	add.s32 	%r360, %r324, %r365;
	// begin inline asm
	cp.async.ca.shared.global [%r360], [%rd40], 4, 4;
	// end inline asm
	mov.f32 	%f53, 0f00000000;
	// begin inline asm
	{.reg .f16 low;
  cvt.rn.f16.f32 low, %f53;
  mov.b32 %r361, {low,low};}

	// end inline asm
	add.s32 	%r367, %r16, %r365;
	st.shared.u32 	[%r367], %r361;
$L__BB11_9:
	add.s32 	%r26, %r16, %r323;
	shl.b32 	%r369, %r297, 2;
	add.s32 	%r370, %r26, %r369;
	add.s32 	%r371, %r370, %r369;
	add.s32 	%r27, %r371, %r369;
	// begin inline asm
	cp.async.commit_group;
	// end inline asm
	// begin inline asm
	cp.async.wait_group 0;
	// end inline asm
	bar.sync 	0;
	add.s32 	%r372, %r18, %r17;
	setp.lt.s32 	%p8, %r372, 1;
	@%p8 bra 	$L__BB11_36;
	div.s32 	%r28, 128, %r297;
	mad.lo.s32 	%r29, %r2, 40, %r3;
	shr.u32 	%r376, %r1, 1;
	and.b32  	%r30, %r376, 16;
	shr.u32 	%r377, %r298, 31;
	add.s32 	%r378, %r298, %r377;
	shr.s32 	%r379, %r378, 1;
	add.s32 	%r31, %r379, -1;
	and.b32  	%r32, %r379, 3;
	and.b32  	%r33, %r379, 7;
	add.s32 	%r380, %r298, -1;
	shr.u32 	%r381, %r380, 5;
	add.s32 	%r382, %r381, 1;
	add.s32 	%r383, %r300, -1;
	shr.u32 	%r384, %r383, 4;
	add.s32 	%r385, %r384, 1;
	shr.u32 	%r386, %r383, 5;
	add.s32 	%r387, %r386, 1;
	shr.u32 	%r388, %r380, 4;
	add.s32 	%r389, %r388, 1;
	min.s32 	%r390, %r297, %r298;
	setp.lt.s32 	%p1, %r390, 1;
	and.b32  	%r34, %r382, 268435440;
	and.b32  	%r35, %r382, 3;
	and.b32  	%r36, %r385, 3;
	and.b32  	%r37, %r385, 536870908;
	and.b32  	%r38, %r10, 30;
	and.b32  	%r39, %r10, 14;
	and.b32  	%r40, %r379, 1073741820;
	and.b32  	%r41, %r379, 1;
	and.b32  	%r42, %r379, 1073741816;
	and.b32  	%r43, %r387, 268435454;
	and.b32  	%r44, %r389, 3;
	and.b32  	%r45, %r389, 536870908;
	and.b32  	%r46, %r387, 3;
	mov.b32 	%r1346, 0;
	mov.u32 	%r1347, %r1346;
	mov.u32 	%r1348, %r1346;
$L__BB11_11:
	ld.param.u64 	%rd136, [_Z32block_attn_mask_4warp_n64_kernelP6__halfS0_S0_PKiS2_S2_S2_S0_S2_S2_iiifiiii_param_9];
	ld.param.u64 	%rd135, [_Z32block_attn_mask_4warp_n64_kernelP6__halfS0_S0_PKiS2_S2_S2_S0_S2_S2_iiifiiii_param_8];
	setp.lt.s32 	%p9, %r12, 1;
	cvta.to.global.u64 	%rd44, %rd135;
	mov.u32 	%r391, %ctaid.x;
	mul.wide.u32 	%rd45, %r391, 4;
	add.s64 	%rd46, %rd44, %rd45;
	ld.global.u32 	%r392, [%rd46];
	add.s32 	%r393, %r392, %r1346;
	cvta.to.global.u64 	%rd47, %rd136;
	mul.wide.s32 	%rd48, %r393, 4;
	add.s64 	%rd49, %rd47, %rd48;
	ld.global.u32 	%r56, [%rd49];
	mul.lo.s32 	%r57, %r56, %r298;
	@%p9 bra 	$L__BB11_19;
	ld.param.u32 	%r1340, [_Z32block_attn_mask_4warp_n64_kernelP6__halfS0_S0_PKiS2_S2_S2_S0_S2_S2_iiifiiii_param_16];
	setp.lt.u32 	%p10, %r12, 4;
	mad.lo.s32 	%r395, %r57, %r1340, %r5;
	shr.u32 	%r396, %r395, 31;
	add.s32 	%r397, %r395, %r396;
	shr.s32 	%r398, %r397, 1;
	cvt.s64.s32 	%rd4, %r398;
	mov.b32 	%r1350, 0;
	@%p10 bra 	$L__BB11_15;
	mov.b32 	%r1349, 0;
$L__BB11_14:
	.pragma "nounroll";
	mad.lo.s32 	%r404, %r1349, 160, %r29;
	shl.b32 	%r405, %r1349, 7;
	add.s32 	%r406, %r405, %r1;
	cvt.u64.u32 	%rd54, %r406;
	add.s64 	%rd55, %rd54, %rd4;
	shl.b64 	%rd56, %rd55, 2;
	add.s64 	%rd50, %rd10, %rd56;
	shl.b32 	%r407, %r404, 2;
	add.s32 	%r400, %r14, %r407;
	// begin inline asm
	cp.async.ca.shared.global [%r400], [%rd50], 4, 4;
	// end inline asm
	add.s64 	%rd51, %rd50, 512;
	add.s32 	%r401, %r400, 640;
	// begin inline asm
	cp.async.ca.shared.global [%r401], [%rd51], 4, 4;
	// end inline asm
	add.s64 	%rd52, %rd50, 1024;
	add.s32 	%r402, %r400, 1280;
	// begin inline asm
	cp.async.ca.shared.global [%r402], [%rd52], 4, 4;
	// end inline asm
	add.s64 	%rd53, %rd50, 1536;
	add.s32 	%r403, %r400, 1920;
	// begin inline asm
	cp.async.ca.shared.global [%r403], [%rd53], 4, 4;
	// end inline asm
	add.s32 	%r1349, %r1349, 4;
	and.b32  	%r1350, %r12, 2147483644;
	setp.ne.s32 	%p11, %r1349, %r1350;
	@%p11 bra 	$L__BB11_14;
$L__BB11_15:
	and.b32  	%r408, %r12, 3;
	setp.eq.s32 	%p12, %r408, 0;
	@%p12 bra 	$L__BB11_19;
	setp.eq.s32 	%p13, %r408, 1;
	mad.lo.s32 	%r411, %r1350, 160, %r29;
	shl.b32 	%r412, %r1350, 7;
	add.s32 	%r62, %r412, %r1;
	cvt.u64.u32 	%rd58, %r62;
	add.s64 	%rd59, %rd58, %rd4;
	shl.b64 	%rd60, %rd59, 2;
	add.s64 	%rd57, %rd10, %rd60;
	shl.b32 	%r413, %r411, 2;
	add.s32 	%r409, %r14, %r413;
	// begin inline asm
	cp.async.ca.shared.global [%r409], [%rd57], 4, 4;
	// end inline asm
	@%p13 bra 	$L__BB11_19;
	setp.eq.s32 	%p14, %r408, 2;
	add.s32 	%r416, %r62, 128;
	cvt.u64.u32 	%rd62, %r416;
	add.s64 	%rd63, %rd62, %rd4;
	shl.b64 	%rd64, %rd63, 2;
	add.s64 	%rd61, %rd10, %rd64;
	add.s32 	%r414, %r409, 640;
	// begin inline asm
	cp.async.ca.shared.global [%r414], [%rd61], 4, 4;
	// end inline asm
	@%p14 bra 	$L__BB11_19;
	add.s32 	%r418, %r62, 256;
	cvt.u64.u32 	%rd66, %r418;
	add.s64 	%rd67, %rd66, %rd4;
	shl.b64 	%rd68, %rd67, 2;
	add.s64 	%rd65, %rd10, %rd68;
	add.s32 	%r417, %r409, 1280;
	// begin inline asm
	cp.async.ca.shared.global [%r417], [%rd65], 4, 4;
	// end inline asm
$L__BB11_19:
	// begin inline asm
	cp.async.commit_group;
	// end inline asm
	// begin inline asm
	cp.async.wait_group 0;
	// end inline asm
	bar.sync 	0;
	@%p1 bra 	$L__BB11_85;
	setp.gt.s32 	%p15, %r300, 0;
	@%p15 bra 	$L__BB11_74;
	mov.f32 	%f54, 0f00000000;
	// begin inline asm
	{  cvt.rn.f16.f32 %rs47, %f54;}

	// end inline asm
	mov.b32 	%r64, {%rs47, %rs47};
	mov.b32 	%r1372, 0;
$L__BB11_22:
	setp.lt.u32 	%p16, %r298, 481;
	shr.u32 	%r421, %r1, 2;
	and.b32  	%r422, %r421, 240;
	add.s32 	%r423, %r1372, %r422;
	mul.lo.s32 	%r114, %r423, %r8;
	mov.b32 	%r1375, 0;
	@%p16 bra 	$L__BB11_25;
	add.s32 	%r127, %r30, %r114;
	mov.b32 	%r1375, 0;
	mov.u32 	%r1374, %r1375;
$L__BB11_24:
	.pragma "nounroll";
	add.s32 	%r425, %r1375, %r127;
	shl.b32 	%r426, %r425, 1;
	add.s32 	%r427, %r15, %r426;
	wmma.store.d.sync.aligned.row.m16n16k16.shared.f16 	[%r427], {%r64, %r64, %r64, %r64}, %r8;
	add.s32 	%r428, %r427, 64;
	wmma.store.d.sync.aligned.row.m16n16k16.shared.f16 	[%r428], {%r64, %r64, %r64, %r64}, %r8;
	add.s32 	%r429, %r427, 128;
	wmma.store.d.sync.aligned.row.m16n16k16.shared.f16 	[%r429], {%r64, %r64, %r64, %r64}, %r8;
	add.s32 	%r430, %r427, 192;
	wmma.store.d.sync.aligned.row.m16n16k16.shared.f16 	[%r430], {%r64, %r64, %r64, %r64}, %r8;
	add.s32 	%r431, %r427, 256;
	wmma.store.d.sync.aligned.row.m16n16k16.shared.f16 	[%r431], {%r64, %r64, %r64, %r64}, %r8;
	add.s32 	%r432, %r427, 320;
	wmma.store.d.sync.aligned.row.m16n16k16.shared.f16 	[%r432], {%r64, %r64, %r64, %r64}, %r8;
	add.s32 	%r433, %r427, 384;
	wmma.store.d.sync.aligned.row.m16n16k16.shared.f16 	[%r433], {%r64, %r64, %r64, %r64}, %r8;
	add.s32 	%r434, %r427, 448;
	wmma.store.d.sync.aligned.row.m16n16k16.shared.f16 	[%r434], {%r64, %r64, %r64, %r64}, %r8;
	add.s32 	%r435, %r427, 512;
	wmma.store.d.sync.aligned.row.m16n16k16.shared.f16 	[%r435], {%r64, %r64, %r64, %r64}, %r8;
	add.s32 	%r436, %r427, 576;
	wmma.store.d.sync.aligned.row.m16n16k16.shared.f16 	[%r436], {%r64, %r64, %r64, %r64}, %r8;
	add.s32 	%r437, %r427, 640;
	wmma.store.d.sync.aligned.row.m16n16k16.shared.f16 	[%r437], {%r64, %r64, %r64, %r64}, %r8;
	add.s32 	%r438, %r427, 704;
	wmma.store.d.sync.aligned.row.m16n16k16.shared.f16 	[%r438], {%r64, %r64, %r64, %r64}, %r8;
	add.s32 	%r439, %r427, 768;
	wmma.store.d.sync.aligned.row.m16n16k16.shared.f16 	[%r439], {%r64, %r64, %r64, %r64}, %r8;
	add.s32 	%r440, %r427, 832;
	wmma.store.d.sync.aligned.row.m16n16k16.shared.f16 	[%r440], {%r64, %r64, %r64, %r64}, %r8;
	add.s32 	%r441, %r427, 896;
	wmma.store.d.sync.aligned.row.m16n16k16.shared.f16 	[%r441], {%r64, %r64, %r64, %r64}, %r8;
	add.s32 	%r442, %r427, 960;
	wmma.store.d.sync.aligned.row.m16n16k16.shared.f16 	[%r442], {%r64, %r64, %r64, %r64}, %r8;
	add.s32 	%r1375, %r1375, 512;
	add.s32 	%r1374, %r1374, 16;
	setp.ne.s32 	%p17, %r1374, %r34;
	@%p17 bra 	$L__BB11_24;
$L__BB11_25:
	add.s32 	%r443, %r298, -1;
	shr.u32 	%r444, %r443, 5;
	add.s32 	%r445, %r444, 1;
	and.b32  	%r120, %r445, 15;
	setp.eq.s32 	%p18, %r120, 0;
	@%p18 bra 	$L__BB11_35;
	add.s32 	%r446, %r120, -1;
	setp.lt.u32 	%p19, %r446, 7;
	@%p19 bra 	$L__BB11_28;
	add.s32 	%r447, %r1375, %r30;
	add.s32 	%r448, %r447, %r114;
	shl.b32 	%r449, %r448, 1;
	add.s32 	%r450, %r15, %r449;
	wmma.store.d.sync.aligned.row.m16n16k16.shared.f16 	[%r450], {%r64, %r64, %r64, %r64}, %r8;
	add.s32 	%r451, %r450, 64;
	wmma.store.d.sync.aligned.row.m16n16k16.shared.f16 	[%r451], {%r64, %r64, %r64, %r64}, %r8;
	add.s32 	%r452, %r450, 128;
	wmma.store.d.sync.aligned.row.m16n16k16.shared.f16 	[%r452], {%r64, %r64, %r64, %r64}, %r8;
	add.s32 	%r453, %r450, 192;
	wmma.store.d.sync.aligned.row.m16n16k16.shared.f16 	[%r453], {%r64, %r64, %r64, %r64}, %r8;
	add.s32 	%r454, %r450, 256;
	wmma.store.d.sync.aligned.row.m16n16k16.shared.f16 	[%r454], {%r64, %r64, %r64, %r64}, %r8;
	add.s32 	%r455, %r450, 320;
	wmma.store.d.sync.aligned.row.m16n16k16.shared.f16 	[%r455], {%r64, %r64, %r64, %r64}, %r8;
	add.s32 	%r456, %r450, 384;
	wmma.store.d.sync.aligned.row.m16n16k16.shared.f16 	[%r456], {%r64, %r64, %r64, %r64}, %r8;
	add.s32 	%r457, %r450, 448;
	wmma.store.d.sync.aligned.row.m16n16k16.shared.f16 	[%r457], {%r64, %r64, %r64, %r64}, %r8;
	add.s32 	%r1375, %r1375, 256;
$L__BB11_28:
	and.b32  	%r123, %r445, 7;
	setp.eq.s32 	%p20, %r123, 0;
	@%p20 bra 	$L__BB11_35;
	add.s32 	%r461, %r123, -1;
	setp.lt.u32 	%p21, %r461, 3;
	@%p21 bra 	$L__BB11_31;
	add.s32 	%r462, %r1375, %r30;
	add.s32 	%r463, %r462, %r114;
	shl.b32 	%r464, %r463, 1;
	add.s32 	%r465, %r15, %r464;
	wmma.store.d.sync.aligned.row.m16n16k16.shared.f16 	[%r465], {%r64, %r64, %r64, %r64}, %r8;
	add.s32 	%r466, %r465, 64;
	wmma.store.d.sync.aligned.row.m16n16k16.shared.f16 	[%r466], {%r64, %r64, %r64, %r64}, %r8;
	add.s32 	%r467, %r465, 128;
	wmma.store.d.sync.aligned.row.m16n16k16.shared.f16 	[%r467], {%r64, %r64, %r64, %r64}, %r8;
	add.s32 	%r468, %r465, 192;
	wmma.store.d.sync.aligned.row.m16n16k16.shared.f16 	[%r468], {%r64, %r64, %r64, %r64}, %r8;
	add.s32 	%r1375, %r1375, 128;
$L__BB11_31:
	setp.eq.s32 	%p22, %r35, 0;
	@%p22 bra 	$L__BB11_35;
	setp.eq.s32 	%p23, %r35, 1;
	add.s32 	%r469, %r1375, %r30;
	add.s32 	%r470, %r469, %r114;
	shl.b32 	%r471, %r470, 1;
	add.s32 	%r126, %r15, %r471;
	wmma.store.d.sync.aligned.row.m16n16k16.shared.f16 	[%r126], {%r64, %r64, %r64, %r64}, %r8;
	@%p23 bra 	$L__BB11_35;
	setp.eq.s32 	%p24, %r35, 2;
	add.s32 	%r472, %r126, 64;
	wmma.store.d.sync.aligned.row.m16n16k16.shared.f16 	[%r472], {%r64, %r64, %r64, %r64}, %r8;
	@%p24 bra 	$L__BB11_35;
	add.s32 	%r473, %r126, 128;
	wmma.store.d.sync.aligned.row.m16n16k16.shared.f16 	[%r473], {%r64, %r64, %r64, %r64}, %r8;
$L__BB11_35:
	add.s32 	%r1372, %r1372, 32;
	setp.lt.s32 	%p25, %r1372, %r297;
	@%p25 bra 	$L__BB11_22;
	bra.uni 	$L__BB11_85;
$L__BB11_36:
	setp.lt.s32 	%p100, %r11, 1;
	@%p100 bra 	$L__BB11_73;
	ld.param.u32 	%r1342, [_Z32block_attn_mask_4warp_n64_kernelP6__halfS0_S0_PKiS2_S2_S2_S0_S2_S2_iiifiiii_param_16];
	ld.param.u64 	%rd129, [_Z32block_attn_mask_4warp_n64_kernelP6__halfS0_S0_PKiS2_S2_S2_S0_S2_S2_iiifiiii_param_0];
	and.b32  	%r47, %r1, 31;
	cvta.to.global.u64 	%rd3, %rd129;
	shr.u32 	%r1287, %r1, 5;
	mul.lo.s32 	%r48, %r1287, 40;
	mov.u32 	%r1288, %ctaid.x;
	mul.lo.s32 	%r1289, %r297, %r1288;
	mad.lo.s32 	%r1290, %r1342, %r1289, %r5;
	shr.u32 	%r1291, %r1290, 31;
	add.s32 	%r1292, %r1290, %r1291;
	shr.s32 	%r1293, %r1292, 1;
	add.s32 	%r49, %r1293, %r1;
	and.b32  	%r50, %r11, 3;
	setp.lt.u32 	%p101, %r11, 4;
	mov.b32 	%r1445, 0;
	@%p101 bra 	$L__BB11_64;
	and.b32  	%r1445, %r11, 2147483644;
	add.s32 	%r52, %r48, %r47;
	mov.b32 	%r1444, 0;
$L__BB11_39:
	.pragma "nounroll";
	mad.lo.s32 	%r1295, %r1444, 160, %r52;
	shl.b32 	%r281, %r1295, 1;
	div.s32 	%r1296, %r281, %r6;
	shl.b32 	%r1297, %r1296, 2;
	add.s32 	%r1298, %r27, %r1297;
	ld.shared.f32 	%f441, [%r1298];
	shl.b32 	%r1299, %r1295, 2;
	add.s32 	%r282, %r16, %r1299;
	ld.shared.u32 	%r1300, [%r282];
	mov.b32 	{%rs265, %rs2}, %r1300;
	// begin inline asm
	{  cvt.rn.f16.f32 %rs264, %f441;}

	// end inline asm
	// begin inline asm
	{  cvt.f32.f16 %f442, %rs265;}

	// end inline asm
	// begin inline asm
	{  cvt.f32.f16 %f443, %rs264;}

	// end inline asm
	// begin inline asm
	{rcp.approx.ftz.f32 %f444, %f443;
}
	// end inline asm
	mul.f32 	%f446, %f442, %f444;
	// begin inline asm
	{  cvt.rn.f16.f32 %rs394, %f446;}

	// end inline asm
	// begin inline asm
	{abs.f16 %rs268,%rs394;
}
	// end inline asm
	mov.b16 	%rs272, 143;
	// begin inline asm
	{ .reg .pred __$temp3;
  setp.lt.f16  __$temp3, %rs268, %rs272;
  selp.u16 %rs270, 1, 0, __$temp3;}
	// end inline asm
	setp.eq.s16 	%p102, %rs270, 0;
	@%p102 bra 	$L__BB11_42;
	mov.f32 	%f447, 0f00000000;
	// begin inline asm
	{  cvt.rn.f16.f32 %rs273, %f447;}

	// end inline asm
	// begin inline asm
	{ .reg .pred __$temp3;
  setp.lt.f16  __$temp3, %rs273, %rs268;
  selp.u16 %rs274, 1, 0, __$temp3;}
	// end inline asm
	setp.eq.s16 	%p103, %rs274, 0;
	@%p103 bra 	$L__BB11_42;
	neg.f32 	%f449, %f443;
	fma.rn.f32 	%f450, %f449, %f446, %f442;
	fma.rn.f32 	%f448, %f444, %f450, %f446;
	// begin inline asm
	{  cvt.rn.f16.f32 %rs394, %f448;}

	// end inline asm
$L__BB11_42:
	// begin inline asm
	{  cvt.f32.f16 %f451, %rs2;}

	// end inline asm
	mul.f32 	%f452, %f451, %f444;
	// begin inline asm
	{  cvt.rn.f16.f32 %rs395, %f452;}

	// end inline asm
	// begin inline asm
	{abs.f16 %rs280,%rs395;
}
	// end inline asm
	mov.b16 	%rs284, 143;
	// begin inline asm
	{ .reg .pred __$temp3;
  setp.lt.f16  __$temp3, %rs280, %rs284;
  selp.u16 %rs282, 1, 0, __$temp3;}
	// end inline asm
	setp.eq.s16 	%p104, %rs282, 0;
	@%p104 bra 	$L__BB11_45;
	mov.f32 	%f453, 0f00000000;
	// begin inline asm
	{  cvt.rn.f16.f32 %rs285, %f453;}

	// end inline asm
	// begin inline asm
	{ .reg .pred __$temp3;
  setp.lt.f16  __$temp3, %rs285, %rs280;
  selp.u16 %rs286, 1, 0, __$temp3;}
	// end inline asm
	setp.eq.s16 	%p105, %rs286, 0;
	@%p105 bra 	$L__BB11_45;
	neg.f32 	%f455, %f443;
	fma.rn.f32 	%f456, %f455, %f452, %f451;
	fma.rn.f32 	%f454, %f444, %f456, %f452;
	// begin inline asm
	{  cvt.rn.f16.f32 %rs395, %f454;}

	// end inline asm
$L__BB11_45:
	shl.b32 	%r1301, %r1444, 7;
	add.s32 	%r1302, %r49, %r1301;
	mul.wide.s32 	%rd123, %r1302, 4;
	add.s64 	%rd8, %rd3, %rd123;
	mov.b32 	%r1303, {%rs394, %rs395};
	st.global.u32 	[%rd8], %r1303;
	add.s32 	%r1304, %r281, 320;
	div.s32 	%r1305, %r1304, %r6;
	shl.b32 	%r1306, %r1305, 2;
	add.s32 	%r1307, %r27, %r1306;
	ld.shared.f32 	%f457, [%r1307];
	ld.shared.u32 	%r1308, [%r282+640];
	mov.b32 	{%rs291, %rs11}, %r1308;
	// begin inline asm
	{  cvt.rn.f16.f32 %rs290, %f457;}

	// end inline asm
	// begin inline asm
	{  cvt.f32.f16 %f458, %rs291;}

	// end inline asm
	// begin inline asm
	{  cvt.f32.f16 %f459, %rs290;}

	// end inline asm
	// begin inline asm
	{rcp.approx.ftz.f32 %f460, %f459;
}
	// end inline asm
	mul.f32 	%f462, %f458, %f460;
	// begin inline asm
	{  cvt.rn.f16.f32 %rs396, %f462;}

	// end inline asm
	// begin inline asm
	{abs.f16 %rs294,%rs396;
}
	// end inline asm
	mov.b16 	%rs298, 143;
	// begin inline asm
	{ .reg .pred __$temp3;
  setp.lt.f16  __$temp3, %rs294, %rs298;
  selp.u16 %rs296, 1, 0, __$temp3;}
	// end inline asm
	setp.eq.s16 	%p106, %rs296, 0;
	@%p106 bra 	$L__BB11_48;
	mov.f32 	%f463, 0f00000000;
	// begin inline asm
	{  cvt.rn.f16.f32 %rs299, %f463;}

	// end inline asm
	// begin inline asm
	{ .reg .pred __$temp3;
  setp.lt.f16  __$temp3, %rs299, %rs294;
  selp.u16 %rs300, 1, 0, __$temp3;}
	// end inline asm
	setp.eq.s16 	%p107, %rs300, 0;
	@%p107 bra 	$L__BB11_48;
	neg.f32 	%f465, %f459;
	fma.rn.f32 	%f466, %f465, %f462, %f458;
	fma.rn.f32 	%f464, %f460, %f466, %f462;
	// begin inline asm
	{  cvt.rn.f16.f32 %rs396, %f464;}

	// end inline asm
$L__BB11_48:
	// begin inline asm
	{  cvt.f32.f16 %f467, %rs11;}

	// end inline asm
	mul.f32 	%f468, %f467, %f460;
	// begin inline asm
	{  cvt.rn.f16.f32 %rs397, %f468;}

	// end inline asm
	// begin inline asm
	{abs.f16 %rs306,%rs397;
}
	// end inline asm
	mov.b16 	%rs310, 143;
	// begin inline asm
	{ .reg .pred __$temp3;
  setp.lt.f16  __$temp3, %rs306, %rs310;
  selp.u16 %rs308, 1, 0, __$temp3;}
	// end inline asm
	setp.eq.s16 	%p108, %rs308, 0;
	@%p108 bra 	$L__BB11_51;
	mov.f32 	%f469, 0f00000000;
	// begin inline asm
	{  cvt.rn.f16.f32 %rs311, %f469;}

	// end inline asm
	// begin inline asm
	{ .reg .pred __$temp3;
  setp.lt.f16  __$temp3, %rs311, %rs306;
  selp.u16 %rs312, 1, 0, __$temp3;}
	// end inline asm
	setp.eq.s16 	%p109, %rs312, 0;
	@%p109 bra 	$L__BB11_51;
	neg.f32 	%f471, %f459;
	fma.rn.f32 	%f472, %f471, %f468, %f467;
	fma.rn.f32 	%f470, %f460, %f472, %f468;
	// begin inline asm
	{  cvt.rn.f16.f32 %rs397, %f470;}

	// end inline asm
$L__BB11_51:
	mov.b32 	%r1309, {%rs396, %rs397};
	st.global.u32 	[%rd8+512], %r1309;
	add.s32 	%r1310, %r281, 640;
	div.s32 	%r1311, %r1310, %r6;
	shl.b32 	%r1312, %r1311, 2;
	add.s32 	%r1313, %r27, %r1312;
	ld.shared.f32 	%f473, [%r1313];
	ld.shared.u32 	%r1314, [%r282+1280];
	mov.b32 	{%rs317, %rs20}, %r1314;
	// begin inline asm
	{  cvt.rn.f16.f32 %rs316, %f473;}

	// end inline asm
	// begin inline asm
	{  cvt.f32.f16 %f474, %rs317;}

	// end inline asm
	// begin inline asm
	{  cvt.f32.f16 %f475, %rs316;}

	// end inline asm
	// begin inline asm
	{rcp.approx.ftz.f32 %f476, %f475;
}
	// end inline asm
	mul.f32 	%f478, %f474, %f476;
	// begin inline asm
	{  cvt.rn.f16.f32 %rs398, %f478;}

	// end inline asm
	// begin inline asm
	{abs.f16 %rs320,%rs398;
}
	// end inline asm
	mov.b16 	%rs324, 143;
	// begin inline asm
	{ .reg .pred __$temp3;
  setp.lt.f16  __$temp3, %rs320, %rs324;
  selp.u16 %rs322, 1, 0, __$temp3;}
	// end inline asm
	setp.eq.s16 	%p110, %rs322, 0;
	@%p110 bra 	$L__BB11_54;
	mov.f32 	%f479, 0f00000000;
	// begin inline asm
	{  cvt.rn.f16.f32 %rs325, %f479;}

	// end inline asm
	// begin inline asm
	{ .reg .pred __$temp3;
  setp.lt.f16  __$temp3, %rs325, %rs320;
  selp.u16 %rs326, 1, 0, __$temp3;}
	// end inline asm
	setp.eq.s16 	%p111, %rs326, 0;
	@%p111 bra 	$L__BB11_54;
	neg.f32 	%f481, %f475;
	fma.rn.f32 	%f482, %f481, %f478, %f474;
	fma.rn.f32 	%f480, %f476, %f482, %f478;
	// begin inline asm
	{  cvt.rn.f16.f32 %rs398, %f480;}

	// end inline asm
$L__BB11_54:
	// begin inline asm
	{  cvt.f32.f16 %f483, %rs20;}

	// end inline asm
	mul.f32 	%f484, %f483, %f476;
	// begin inline asm
	{  cvt.rn.f16.f32 %rs399, %f484;}

	// end inline asm
	// begin inline asm
	{abs.f16 %rs332,%rs399;
}
	// end inline asm
	mov.b16 	%rs336, 143;
	// begin inline asm
	{ .reg .pred __$temp3;
  setp.lt.f16  __$temp3, %rs332, %rs336;
  selp.u16 %rs334, 1, 0, __$temp3;}
	// end inline asm
	setp.eq.s16 	%p112, %rs334, 0;
	@%p112 bra 	$L__BB11_57;
	mov.f32 	%f485, 0f00000000;
	// begin inline asm
	{  cvt.rn.f16.f32 %rs337, %f485;}

	// end inline asm
	// begin inline asm
	{ .reg .pred __$temp3;
  setp.lt.f16  __$temp3, %rs337, %rs332;
  selp.u16 %rs338, 1, 0, __$temp3;}
	// end inline asm
	setp.eq.s16 	%p113, %rs338, 0;
	@%p113 bra 	$L__BB11_57;
	neg.f32 	%f487, %f475;
	fma.rn.f32 	%f488, %f487, %f484, %f483;
	fma.rn.f32 	%f486, %f476, %f488, %f484;
	// begin inline asm
	{  cvt.rn.f16.f32 %rs399, %f486;}

	// end inline asm
$L__BB11_57:
	mov.b32 	%r1315, {%rs398, %rs399};
	st.global.u32 	[%rd8+1024], %r1315;
	add.s32 	%r1316, %r281, 960;
	div.s32 	%r1317, %r1316, %r6;
	shl.b32 	%r1318, %r1317, 2;
	add.s32 	%r1319, %r27, %r1318;
	ld.shared.f32 	%f489, [%r1319];
	ld.shared.u32 	%r1320, [%r282+1920];
	mov.b32 	{%rs343, %rs29}, %r1320;
	// begin inline asm
	{  cvt.rn.f16.f32 %rs342, %f489;}

	// end inline asm
	// begin inline asm
	{  cvt.f32.f16 %f490, %rs343;}

	// end inline asm
	// begin inline asm
	{  cvt.f32.f16 %f491, %rs342;}

	// end inline asm
	// begin inline asm
	{rcp.approx.ftz.f32 %f492, %f491;
}
	// end inline asm
	mul.f32 	%f494, %f490, %f492;
	// begin inline asm
	{  cvt.rn.f16.f32 %rs400, %f494;}

	// end inline asm
	// begin inline asm
	{abs.f16 %rs346,%rs400;
}
	// end inline asm
	mov.b16 	%rs350, 143;
	// begin inline asm
	{ .reg .pred __$temp3;
  setp.lt.f16  __$temp3, %rs346, %rs350;
  selp.u16 %rs348, 1, 0, __$temp3;}
	// end inline asm
	setp.eq.s16 	%p114, %rs348, 0;
	@%p114 bra 	$L__BB11_60;
	mov.f32 	%f495, 0f00000000;
	// begin inline asm
	{  cvt.rn.f16.f32 %rs351, %f495;}

	// end inline asm
	// begin inline asm
	{ .reg .pred __$temp3;
  setp.lt.f16  __$temp3, %rs351, %rs346;
  selp.u16 %rs352, 1, 0, __$temp3;}
	// end inline asm
	setp.eq.s16 	%p115, %rs352, 0;
	@%p115 bra 	$L__BB11_60;
	neg.f32 	%f497, %f491;
	fma.rn.f32 	%f498, %f497, %f494, %f490;
	fma.rn.f32 	%f496, %f492, %f498, %f494;
	// begin inline asm
	{  cvt.rn.f16.f32 %rs400, %f496;}

	// end inline asm
$L__BB11_60:
	// begin inline asm
	{  cvt.f32.f16 %f499, %rs29;}

	// end inline asm
	mul.f32 	%f500, %f499, %f492;
	// begin inline asm
	{  cvt.rn.f16.f32 %rs401, %f500;}

	// end inline asm
	// begin inline asm
	{abs.f16 %rs358,%rs401;
}
	// end inline asm
	mov.b16 	%rs362, 143;
	// begin inline asm
	{ .reg .pred __$temp3;
  setp.lt.f16  __$temp3, %rs358, %rs362;
  selp.u16 %rs360, 1, 0, __$temp3;}
	// end inline asm
	setp.eq.s16 	%p116, %rs360, 0;
	@%p116 bra 	$L__BB11_63;
	mov.f32 	%f501, 0f00000000;
	// begin inline asm
	{  cvt.rn.f16.f32 %rs363, %f501;}

	// end inline asm
	// begin inline asm
	{ .reg .pred __$temp3;
  setp.lt.f16  __$temp3, %rs363, %rs358;
  selp.u16 %rs364, 1, 0, __$temp3;}
	// end inline asm
	setp.eq.s16 	%p117, %rs364, 0;
	@%p117 bra 	$L__BB11_63;
	neg.f32 	%f503, %f491;
	fma.rn.f32 	%f504, %f503, %f500, %f499;
	fma.rn.f32 	%f502, %f492, %f504, %f500;
	// begin inline asm
	{  cvt.rn.f16.f32 %rs401, %f502;}

	// end inline asm
$L__BB11_63:
	mov.b32 	%r1321, {%rs400, %rs401};
	st.global.u32 	[%rd8+1536], %r1321;
	add.s32 	%r1444, %r1444, 4;
	setp.ne.s32 	%p118, %r1444, %r1445;
	@%p118 bra 	$L__BB11_39;
$L__BB11_64:
	setp.eq.s32 	%p119, %r50, 0;
	@%p119 bra 	$L__BB11_73;
	shl.b32 	%r1322, %r1445, 7;
	add.s32 	%r1449, %r49, %r1322;
	mul.lo.s32 	%r1323, %r297, %r8;
	shl.b32 	%r1324, %r1323, 1;
	shl.b32 	%r1325, %r298, 1;
	shl.b32 	%r1326, %r297, 1;
	add.s32 	%r1327, %r1325, %r1326;
	mad.lo.s32 	%r1328, %r1327, %r6, %r1324;
	mad.lo.s32 	%r1329, %r1445, 160, %r48;
	add.s32 	%r1330, %r1329, %r47;
	shl.b32 	%r1331, %r1330, 2;
	add.s32 	%r1332, %r1328, %r1331;
	mov.u32 	%r1333, shared_mem;
	add.s32 	%r1448, %r1333, %r1332;
	shl.b32 	%r1447, %r1330, 1;
	neg.s32 	%r1446, %r50;
$L__BB11_66:
	.pragma "nounroll";
	div.s32 	%r1334, %r1447, %r6;
	shl.b32 	%r1335, %r1334, 2;
	add.s32 	%r1336, %r27, %r1335;
	ld.shared.f32 	%f505, [%r1336];
	ld.shared.u32 	%r1337, [%r1448];
	mov.b32 	{%rs369, %rs38}, %r1337;
	// begin inline asm
	{  cvt.rn.f16.f32 %rs368, %f505;}

	// end inline asm
	// begin inline asm
	{  cvt.f32.f16 %f506, %rs369;}

	// end inline asm
	// begin inline asm
	{  cvt.f32.f16 %f507, %rs368;}

	// end inline asm
	// begin inline asm
	{rcp.approx.ftz.f32 %f508, %f507;
}
	// end inline asm
	mul.f32 	%f510, %f506, %f508;
	// begin inline asm
	{  cvt.rn.f16.f32 %rs402, %f510;}

	// end inline asm
	// begin inline asm
	{abs.f16 %rs372,%rs402;
}
	// end inline asm
	mov.b16 	%rs376, 143;
	// begin inline asm
	{ .reg .pred __$temp3;
  setp.lt.f16  __$temp3, %rs372, %rs376;
  selp.u16 %rs374, 1, 0, __$temp3;}
	// end inline asm
	setp.eq.s16 	%p120, %rs374, 0;
	@%p120 bra 	$L__BB11_69;
	mov.f32 	%f511, 0f00000000;
	// begin inline asm
	{  cvt.rn.f16.f32 %rs377, %f511;}

	// end inline asm
	// begin inline asm
	{ .reg .pred __$temp3;
  setp.lt.f16  __$temp3, %rs377, %rs372;
  selp.u16 %rs378, 1, 0, __$temp3;}
	// end inline asm
	setp.eq.s16 	%p121, %rs378, 0;
	@%p121 bra 	$L__BB11_69;
	neg.f32 	%f513, %f507;
	fma.rn.f32 	%f514, %f513, %f510, %f506;
	fma.rn.f32 	%f512, %f508, %f514, %f510;
	// begin inline asm
	{  cvt.rn.f16.f32 %rs402, %f512;}

	// end inline asm
$L__BB11_69:
	// begin inline asm
	{  cvt.f32.f16 %f515, %rs38;}

	// end inline asm
	mul.f32 	%f516, %f515, %f508;
	// begin inline asm
	{  cvt.rn.f16.f32 %rs403, %f516;}

	// end inline asm
	// begin inline asm
	{abs.f16 %rs384,%rs403;
}
	// end inline asm
	mov.b16 	%rs388, 143;
	// begin inline asm
	{ .reg .pred __$temp3;
  setp.lt.f16  __$temp3, %rs384, %rs388;
  selp.u16 %rs386, 1, 0, __$temp3;}
	// end inline asm
	setp.eq.s16 	%p122, %rs386, 0;
	@%p122 bra 	$L__BB11_72;
	mov.f32 	%f517, 0f00000000;
	// begin inline asm
	{  cvt.rn.f16.f32 %rs389, %f517;}

	// end inline asm
	// begin inline asm
	{ .reg .pred __$temp3;
  setp.lt.f16  __$temp3, %rs389, %rs384;
  selp.u16 %rs390, 1, 0, __$temp3;}
	// end inline asm
	setp.eq.s16 	%p123, %rs390, 0;
	@%p123 bra 	$L__BB11_72;
	neg.f32 	%f519, %f507;
	fma.rn.f32 	%f520, %f519, %f516, %f515;
	fma.rn.f32 	%f518, %f508, %f520, %f516;
	// begin inline asm
	{  cvt.rn.f16.f32 %rs403, %f518;}

	// end inline asm
$L__BB11_72:
	mul.wide.s32 	%rd124, %r1449, 4;
	add.s64 	%rd125, %rd3, %rd124;
	mov.b32 	%r1338, {%rs402, %rs403};
	st.global.u32 	[%rd125], %r1338;
	add.s32 	%r1449, %r1449, 128;
	add.s32 	%r1448, %r1448, 640;
	add.s32 	%r1447, %r1447, 320;
	add.s32 	%r1446, %r1446, 1;
	setp.ne.s32 	%p124, %r1446, 0;
	@%p124 bra 	$L__BB11_66;
$L__BB11_73:
	ret;
$L__BB11_74:
	mov.f32 	%f55, 0f00000000;
	// begin inline asm
	{  cvt.rn.f16.f32 %rs48, %f55;}

	// end inline asm
	mov.b32 	%r65, {%rs48, %rs48};
	mov.b32 	%r1351, 0;
$L__BB11_75:
	shr.u32 	%r476, %r1, 2;
	and.b32  	%r477, %r476, 240;
	add.s32 	%r478, %r1351, %r477;
	mul.lo.s32 	%r67, %r478, %r6;
	mul.lo.s32 	%r68, %r478, %r8;
	mov.b32 	%r1352, 0;
$L__BB11_76:
	setp.lt.u32 	%p26, %r300, 49;
	add.s32 	%r70, %r1352, %r30;
	mul.lo.s32 	%r71, %r70, %r6;
	mov.b32 	%r1367, 0;
	mov.u32 	%r1371, %r65;
	mov.u32 	%r1370, %r65;
	mov.u32 	%r1369, %r65;
	mov.u32 	%r1368, %r65;
	@%p26 bra 	$L__BB11_79;
	mov.b32 	%r1367, 0;
	mov.u32 	%r1371, %r65;
	mov.u32 	%r1370, %r65;
	mov.u32 	%r1369, %r65;
	mov.u32 	%r1368, %r65;
	mov.u32 	%r1358, %r1367;
$L__BB11_78:
	add.s32 	%r482, %r1367, %r67;
	shl.b32 	%r483, %r482, 1;
	mov.u32 	%r484, shared_mem;
	add.s32 	%r485, %r484, %r483;
	wmma.load.a.sync.aligned.row.m16n16k16.shared.f16 	{%r486, %r487, %r488, %r489, %r490, %r491, %r492, %r493}, [%r485], %r6;
	add.s32 	%r494, %r1367, %r71;
	shl.b32 	%r495, %r494, 1;
	add.s32 	%r496, %r14, %r495;
	wmma.load.b.sync.aligned.col.m16n16k16.shared.f16 	{%r497, %r498, %r499, %r500, %r501, %r502, %r503, %r504}, [%r496], %r6;
	wmma.mma.sync.aligned.row.col.m16n16k16.f16.f16 {%r505, %r506, %r507, %r508}, {%r486, %r487, %r488, %r489, %r490, %r491, %r492, %r493}, {%r497, %r498, %r499, %r500, %r501, %r502, %r503, %r504}, {%r1368, %r1369, %r1370, %r1371};
	add.s32 	%r509, %r485, 32;
	wmma.load.a.sync.aligned.row.m16n16k16.shared.f16 	{%r510, %r511, %r512, %r513, %r514, %r515, %r516, %r517}, [%r509], %r6;
	add.s32 	%r518, %r496, 32;
	wmma.load.b.sync.aligned.col.m16n16k16.shared.f16 	{%r519, %r520, %r521, %r522, %r523, %r524, %r525, %r526}, [%r518], %r6;
	wmma.mma.sync.aligned.row.col.m16n16k16.f16.f16 {%r527, %r528, %r529, %r530}, {%r510, %r511, %r512, %r513, %r514, %r515, %r516, %r517}, {%r519, %r520, %r521, %r522, %r523, %r524, %r525, %r526}, {%r505, %r506, %r507, %r508};
	add.s32 	%r531, %r485, 64;
	wmma.load.a.sync.aligned.row.m16n16k16.shared.f16 	{%r532, %r533, %r534, %r535, %r536, %r537, %r538, %r539}, [%r531], %r6;
	add.s32 	%r540, %r496, 64;
	wmma.load.b.sync.aligned.col.m16n16k16.shared.f16 	{%r541, %r542, %r543, %r544, %r545, %r546, %r547, %r548}, [%r540], %r6;
	wmma.mma.sync.aligned.row.col.m16n16k16.f16.f16 {%r549, %r550, %r551, %r552}, {%r532, %r533, %r534, %r535, %r536, %r537, %r538, %r539}, {%r541, %r542, %r543, %r544, %r545, %r546, %r547, %r548}, {%r527, %r528, %r529, %r530};
	add.s32 	%r553, %r485, 96;
	wmma.load.a.sync.aligned.row.m16n16k16.shared.f16 	{%r554, %r555, %r556, %r557, %r558, %r559, %r560, %r561}, [%r553], %r6;
	add.s32 	%r562, %r496, 96;
	wmma.load.b.sync.aligned.col.m16n16k16.shared.f16 	{%r563, %r564, %r565, %r566, %r567, %r568, %r569, %r570}, [%r562], %r6;
	wmma.mma.sync.aligned.row.col.m16n16k16.f16.f16 {%r1368, %r1369, %r1370, %r1371}, {%r554, %r555, %r556, %r557, %r558, %r559, %r560, %r561}, {%r563, %r564, %r565, %r566, %r567, %r568, %r569, %r570}, {%r549, %r550, %r551, %r552};
	add.s32 	%r1367, %r1367, 64;
	add.s32 	%r1358, %r1358, 4;
	setp.ne.s32 	%p27, %r1358, %r37;
	@%p27 bra 	$L__BB11_78;
$L__BB11_79:
	setp.eq.s32 	%p28, %r36, 0;
	@%p28 bra 	$L__BB11_83;
	setp.eq.s32 	%p29, %r36, 1;
	add.s32 	%r571, %r1367, %r67;
	shl.b32 	%r572, %r571, 1;
	mov.u32 	%r573, shared_mem;
	add.s32 	%r93, %r573, %r572;
	wmma.load.a.sync.aligned.row.m16n16k16.shared.f16 	{%r574, %r575, %r576, %r577, %r578, %r579, %r580, %r581}, [%r93], %r6;
	add.s32 	%r582, %r1367, %r71;
	shl.b32 	%r583, %r582, 1;
	add.s32 	%r94, %r14, %r583;
	wmma.load.b.sync.aligned.col.m16n16k16.shared.f16 	{%r584, %r585, %r586, %r587, %r588, %r589, %r590, %r591}, [%r94], %r6;
	wmma.mma.sync.aligned.row.col.m16n16k16.f16.f16 {%r1368, %r1369, %r1370, %r1371}, {%r574, %r575, %r576, %r577, %r578, %r579, %r580, %r581}, {%r584, %r585, %r586, %r587, %r588, %r589, %r590, %r591}, {%r1368, %r1369, %r1370, %r1371};
	@%p29 bra 	$L__BB11_83;
	setp.eq.s32 	%p30, %r36, 2;
	add.s32 	%r592, %r93, 32;
	wmma.load.a.sync.aligned.row.m16n16k16.shared.f16 	{%r593, %r594, %r595, %r596, %r597, %r598, %r599, %r600}, [%r592], %r6;
	add.s32 	%r601, %r94, 32;
	wmma.load.b.sync.aligned.col.m16n16k16.shared.f16 	{%r602, %r603, %r604, %r605, %r606, %r607, %r608, %r609}, [%r601], %r6;
	wmma.mma.sync.aligned.row.col.m16n16k16.f16.f16 {%r1368, %r1369, %r1370, %r1371}, {%r593, %r594, %r595, %r596, %r597, %r598, %r599, %r600}, {%r602, %r603, %r604, %r605, %r606, %r607, %r608, %r609}, {%r1368, %r1369, %r1370, %r1371};
	@%p30 bra 	$L__BB11_83;
	add.s32 	%r610, %r93, 64;
	wmma.load.a.sync.aligned.row.m16n16k16.shared.f16 	{%r611, %r612, %r613, %r614, %r615, %r616, %r617, %r618}, [%r610], %r6;
	add.s32 	%r619, %r94, 64;
	wmma.load.b.sync.aligned.col.m16n16k16.shared.f16 	{%r620, %r621, %r622, %r623, %r624, %r625, %r626, %r627}, [%r619], %r6;
	wmma.mma.sync.aligned.row.col.m16n16k16.f16.f16 {%r1368, %r1369, %r1370, %r1371}, {%r611, %r612, %r613, %r614, %r615, %r616, %r617, %r618}, {%r620, %r621, %r622, %r623, %r624, %r625, %r626, %r627}, {%r1368, %r1369, %r1370, %r1371};
$L__BB11_83:
	add.s32 	%r628, %r70, %r68;
	shl.b32 	%r629, %r628, 1;
	add.s32 	%r630, %r15, %r629;
	wmma.store.d.sync.aligned.row.m16n16k16.shared.f16 	[%r630], {%r1368, %r1369, %r1370, %r1371}, %r8;
	add.s32 	%r1352, %r1352, 32;
	setp.lt.s32 	%p31, %r1352, %r298;
	@%p31 bra 	$L__BB11_76;
	add.s32 	%r1351, %r1351, 32;
	setp.lt.s32 	%p32, %r1351, %r297;
	@%p32 bra 	$L__BB11_75;
$L__BB11_85:
	setp.lt.s32 	%p33, %r12, 1;
	bar.sync 	0;
	@%p33 bra 	$L__BB11_93;
	ld.param.u32 	%r1341, [_Z32block_attn_mask_4warp_n64_kernelP6__halfS0_S0_PKiS2_S2_S2_S0_S2_S2_iiifiiii_param_16];
	setp.lt.u32 	%p34, %r12, 4;
	mul.lo.s32 	%r632, %r56, %r298;
	mad.lo.s32 	%r633, %r632, %r1341, %r5;
	shr.u32 	%r634, %r633, 31;
	add.s32 	%r635, %r633, %r634;
	shr.s32 	%r636, %r635, 1;
	cvt.s64.s32 	%rd5, %r636;
	mov.b32 	%r1379, 0;
	@%p34 bra 	$L__BB11_89;
	mov.b32 	%r1378, 0;
$L__BB11_88:
	.pragma "nounroll";
	mad.lo.s32 	%r642, %r1378, 160, %r29;
	shl.b32 	%r643, %r1378, 7;
	add.s32 	%r644, %r643, %r1;
	cvt.u64.u32 	%rd73, %r644;
	add.s64 	%rd74, %rd73, %rd5;
	shl.b64 	%rd75, %rd74, 2;
	add.s64 	%rd69, %rd11, %rd75;
	shl.b32 	%r645, %r642, 2;
	add.s32 	%r638, %r14, %r645;
	// begin inline asm
	cp.async.ca.shared.global [%r638], [%rd69], 4, 4;
	// end inline asm
	add.s64 	%rd70, %rd69, 512;
	add.s32 	%r639, %r638, 640;
	// begin inline asm
	cp.async.ca.shared.global [%r639], [%rd70], 4, 4;
	// end inline asm
	add.s64 	%rd71, %rd69, 1024;
	add.s32 	%r640, %r638, 1280;
	// begin inline asm
	cp.async.ca.shared.global [%r640], [%rd71], 4, 4;
	// end inline asm
	add.s64 	%rd72, %rd69, 1536;
	add.s32 	%r641, %r638, 1920;
	// begin inline asm
	cp.async.ca.shared.global [%r641], [%rd72], 4, 4;
	// end inline asm
	add.s32 	%r1378, %r1378, 4;
	and.b32  	%r1379, %r12, 2147483644;
	setp.ne.s32 	%p35, %r1378, %r1379;
	@%p35 bra 	$L__BB11_88;
$L__BB11_89:
	and.b32  	%r133, %r12, 3;
	setp.eq.s32 	%p36, %r133, 0;
	@%p36 bra 	$L__BB11_93;
	setp.eq.s32 	%p37, %r133, 1;
	mad.lo.s32 	%r647, %r1379, 160, %r29;
	shl.b32 	%r648, %r1379, 7;
	add.s32 	%r134, %r648, %r1;
	cvt.u64.u32 	%rd77, %r134;
	add.s64 	%rd78, %rd77, %rd5;
	shl.b64 	%rd79, %rd78, 2;
	add.s64 	%rd76, %rd11, %rd79;
	shl.b32 	%r649, %r647, 2;
	add.s32 	%r646, %r14, %r649;
	// begin inline asm
	cp.async.ca.shared.global [%r646], [%rd76], 4, 4;
	// end inline asm
	@%p37 bra 	$L__BB11_93;
	setp.eq.s32 	%p38, %r133, 2;
	add.s32 	%r651, %r134, 128;
	cvt.u64.u32 	%rd81, %r651;
	add.s64 	%rd82, %rd81, %rd5;
	shl.b64 	%rd83, %rd82, 2;
	add.s64 	%rd80, %rd11, %rd83;
	add.s32 	%r650, %r646, 640;
	// begin inline asm
	cp.async.ca.shared.global [%r650], [%rd80], 4, 4;
	// end inline asm
	@%p38 bra 	$L__BB11_93;
	add.s32 	%r653, %r134, 256;
	cvt.u64.u32 	%rd85, %r653;
	add.s64 	%rd86, %rd85, %rd5;
	shl.b64 	%rd87, %rd86, 2;
	add.s64 	%rd84, %rd11, %rd87;
	add.s32 	%r652, %r646, 1280;
	// begin inline asm
	cp.async.ca.shared.global [%r652], [%rd84], 4, 4;
	// end inline asm
$L__BB11_93:
	// begin inline asm
	cp.async.commit_group;
	// end inline asm
	setp.ge.s32 	%p39, %r1348, %r17;
	@%p39 bra 	$L__BB11_96;
	ld.param.u64 	%rd131, [_Z32block_attn_mask_4warp_n64_kernelP6__halfS0_S0_PKiS2_S2_S2_S0_S2_S2_iiifiiii_param_4];
	ld.param.u64 	%rd130, [_Z32block_attn_mask_4warp_n64_kernelP6__halfS0_S0_PKiS2_S2_S2_S0_S2_S2_iiifiiii_param_3];
	cvta.to.global.u64 	%rd88, %rd130;
	mov.u32 	%r654, %ctaid.x;
	mul.wide.u32 	%rd89, %r654, 4;
	add.s64 	%rd90, %rd88, %rd89;
	ld.global.u32 	%r655, [%rd90];
	add.s32 	%r656, %r655, %r1348;
	cvta.to.global.u64 	%rd91, %rd131;
	mul.wide.s32 	%rd92, %r656, 4;
	add.s64 	%rd93, %rd91, %rd92;
	ld.global.u32 	%r657, [%rd93];
	setp.ne.s32 	%p40, %r56, %r657;
	@%p40 bra 	$L__BB11_96;
	add.s32 	%r1348, %r1348, 1;
	bra.uni 	$L__BB11_113;
$L__BB11_96:
	setp.ge.s32 	%p41, %r1347, %r18;
	@%p41 bra 	$L__BB11_157;
	ld.param.u64 	%rd133, [_Z32block_attn_mask_4warp_n64_kernelP6__halfS0_S0_PKiS2_S2_S2_S0_S2_S2_iiifiiii_param_6];
	ld.param.u64 	%rd132, [_Z32block_attn_mask_4warp_n64_kernelP6__halfS0_S0_PKiS2_S2_S2_S0_S2_S2_iiifiiii_param_5];
	cvta.to.global.u64 	%rd94, %rd132;
	mov.u32 	%r658, %ctaid.x;
	mul.wide.u32 	%rd95, %r658, 4;
	add.s64 	%rd96, %rd94, %rd95;
	ld.global.u32 	%r659, [%rd96];
	add.s32 	%r137, %r659, %r1347;
	cvta.to.global.u64 	%rd97, %rd133;
	mul.wide.s32 	%rd98, %r137, 4;
	add.s64 	%rd99, %rd97, %rd98;
	ld.global.u32 	%r660, [%rd99];
	setp.ne.s32 	%p42, %r56, %r660;
	@%p42 bra 	$L__BB11_157;
	setp.lt.s32 	%p43, %r13, 1;
	@%p43 bra 	$L__BB11_112;
	ld.param.u64 	%rd134, [_Z32block_attn_mask_4warp_n64_kernelP6__halfS0_S0_PKiS2_S2_S2_S0_S2_S2_iiifiiii_param_7];
	cvta.to.global.u64 	%rd6, %rd134;
	setp.lt.u32 	%p44, %r13, 16;
	mul.lo.s32 	%r662, %r298, %r297;
	mul.lo.s32 	%r663, %r137, %r662;
	shr.u32 	%r664, %r663, 31;
	add.s32 	%r665, %r663, %r664;
	shr.s32 	%r666, %r665, 1;
	add.s32 	%r138, %r666, %r1;
	mov.b32 	%r1382, 0;
	@%p44 bra 	$L__BB11_102;
	mov.b32 	%r1380, 0;
$L__BB11_101:
	.pragma "nounroll";
	mad.lo.s32 	%r716, %r1380, 160, %r29;
	shl.b32 	%r717, %r1380, 7;
	shl.b32 	%r718, %r716, 2;
	add.s32 	%r719, %r15, %r718;
	ld.shared.u32 	%r669, [%r719];
	add.s32 	%r720, %r138, %r717;
	mul.wide.s32 	%rd100, %r720, 4;
	add.s64 	%rd101, %rd6, %rd100;
	ld.global.u32 	%r670, [%rd101];
	// begin inline asm
	{add.f16x2 %r668,%r669,%r670;
}
	// end inline asm
	st.shared.u32 	[%r719], %r668;
	ld.shared.u32 	%r672, [%r719+640];
	ld.global.u32 	%r673, [%rd101+512];
	// begin inline asm
	{add.f16x2 %r671,%r672,%r673;
}
	// end inline asm
	st.shared.u32 	[%r719+640], %r671;
	ld.shared.u32 	%r675, [%r719+1280];
	ld.global.u32 	%r676, [%rd101+1024];
	// begin inline asm
	{add.f16x2 %r674,%r675,%r676;
}
	// end inline asm
	st.shared.u32 	[%r719+1280], %r674;
	ld.shared.u32 	%r678, [%r719+1920];
	ld.global.u32 	%r679, [%rd101+1536];
	// begin inline asm
	{add.f16x2 %r677,%r678,%r679;
}
	// end inline asm
	st.shared.u32 	[%r719+1920], %r677;
	ld.shared.u32 	%r681, [%r719+2560];
	ld.global.u32 	%r682, [%rd101+2048];
	// begin inline asm
	{add.f16x2 %r680,%r681,%r682;
}
	// end inline asm
	st.shared.u32 	[%r719+2560], %r680;
	ld.shared.u32 	%r684, [%r719+3200];
	ld.global.u32 	%r685, [%rd101+2560];
	// begin inline asm
	{add.f16x2 %r683,%r684,%r685;
}
	// end inline asm
	st.shared.u32 	[%r719+3200], %r683;
	ld.shared.u32 	%r687, [%r719+3840];
	ld.global.u32 	%r688, [%rd101+3072];
	// begin inline asm
	{add.f16x2 %r686,%r687,%r688;
}
	// end inline asm
	st.shared.u32 	[%r719+3840], %r686;
	ld.shared.u32 	%r690, [%r719+4480];
	ld.global.u32 	%r691, [%rd101+3584];
	// begin inline asm
	{add.f16x2 %r689,%r690,%r691;
}
	// end inline asm
	st.shared.u32 	[%r719+4480], %r689;
	ld.shared.u32 	%r693, [%r719+5120];
	ld.global.u32 	%r694, [%rd101+4096];
	// begin inline asm
	{add.f16x2 %r692,%r693,%r694;
}
	// end inline asm
	st.shared.u32 	[%r719+5120], %r692;
	ld.shared.u32 	%r696, [%r719+5760];
	ld.global.u32 	%r697, [%rd101+4608];
	// begin inline asm
	{add.f16x2 %r695,%r696,%r697;
}
	// end inline asm
	st.shared.u32 	[%r719+5760], %r695;
	ld.shared.u32 	%r699, [%r719+6400];
	ld.global.u32 	%r700, [%rd101+5120];
	// begin inline asm
	{add.f16x2 %r698,%r699,%r700;
}
	// end inline asm
	st.shared.u32 	[%r719+6400], %r698;
	ld.shared.u32 	%r702, [%r719+7040];
	ld.global.u32 	%r703, [%rd101+5632];
	// begin inline asm
	{add.f16x2 %r701,%r702,%r703;
}
	// end inline asm
	st.shared.u32 	[%r719+7040], %r701;
	ld.shared.u32 	%r705, [%r719+7680];
	ld.global.u32 	%r706, [%rd101+6144];
	// begin inline asm
	{add.f16x2 %r704,%r705,%r706;
}
	// end inline asm
	st.shared.u32 	[%r719+7680], %r704;
	ld.shared.u32 	%r708, [%r719+8320];
	ld.global.u32 	%r709, [%rd101+6656];
	// begin inline asm
	{add.f16x2 %r707,%r708,%r709;
}
	// end inline asm
	st.shared.u32 	[%r719+8320], %r707;
	ld.shared.u32 	%r711, [%r719+8960];
	ld.global.u32 	%r712, [%rd101+7168];
	// begin inline asm
	{add.f16x2 %r710,%r711,%r712;
}
	// end inline asm
	st.shared.u32 	[%r719+8960], %r710;
	ld.shared.u32 	%r714, [%r719+9600];
	ld.global.u32 	%r715, [%rd101+7680];
	// begin inline asm
	{add.f16x2 %r713,%r714,%r715;
}
	// end inline asm
	st.shared.u32 	[%r719+9600], %r713;
	add.s32 	%r1380, %r1380, 16;
	and.b32  	%r1382, %r13, 2147483632;
	setp.ne.s32 	%p45, %r1380, %r1382;
	@%p45 bra 	$L__BB11_101;
$L__BB11_102:
	setp.eq.s32 	%p46, %r38, 0;
	@%p46 bra 	$L__BB11_112;
	and.b32  	%r721, %r13, 15;
	add.s32 	%r722, %r721, -1;
	setp.lt.u32 	%p47, %r722, 7;
	@%p47 bra 	$L__BB11_105;
	mad.lo.s32 	%r747, %r1382, 160, %r29;
	shl.b32 	%r748, %r1382, 7;
	shl.b32 	%r749, %r747, 2;
	add.s32 	%r750, %r15, %r749;
	ld.shared.u32 	%r724, [%r750];
	add.s32 	%r751, %r138, %r748;
	mul.wide.s32 	%rd102, %r751, 4;
	add.s64 	%rd103, %rd6, %rd102;
	ld.global.u32 	%r725, [%rd103];
	// begin inline asm
	{add.f16x2 %r723,%r724,%r725;
}
	// end inline asm
	st.shared.u32 	[%r750], %r723;
	ld.shared.u32 	%r727, [%r750+640];
	ld.global.u32 	%r728, [%rd103+512];
	// begin inline asm
	{add.f16x2 %r726,%r727,%r728;
}
	// end inline asm
	st.shared.u32 	[%r750+640], %r726;
	ld.shared.u32 	%r730, [%r750+1280];
	ld.global.u32 	%r731, [%rd103+1024];
	// begin inline asm
	{add.f16x2 %r729,%r730,%r731;
}
	// end inline asm
	st.shared.u32 	[%r750+1280], %r729;
	ld.shared.u32 	%r733, [%r750+1920];
	ld.global.u32 	%r734, [%rd103+1536];
	// begin inline asm
	{add.f16x2 %r732,%r733,%r734;
}
	// end inline asm
	st.shared.u32 	[%r750+1920], %r732;
	ld.shared.u32 	%r736, [%r750+2560];
	ld.global.u32 	%r737, [%rd103+2048];
	// begin inline asm
	{add.f16x2 %r735,%r736,%r737;
}
	// end inline asm
	st.shared.u32 	[%r750+2560], %r735;
	ld.shared.u32 	%r739, [%r750+3200];
	ld.global.u32 	%r740, [%rd103+2560];
	// begin inline asm
	{add.f16x2 %r738,%r739,%r740;
}
	// end inline asm
	st.shared.u32 	[%r750+3200], %r738;
	ld.shared.u32 	%r742, [%r750+3840];
	ld.global.u32 	%r743, [%rd103+3072];
	// begin inline asm
	{add.f16x2 %r741,%r742,%r743;
}
	// end inline asm
	st.shared.u32 	[%r750+3840], %r741;
	ld.shared.u32 	%r745, [%r750+4480];
	ld.global.u32 	%r746, [%rd103+3584];
	// begin inline asm
	{add.f16x2 %r744,%r745,%r746;
}
	// end inline asm
	st.shared.u32 	[%r750+4480], %r744;
	add.s32 	%r1382, %r1382, 8;
$L__BB11_105:
	setp.eq.s32 	%p48, %r39, 0;
	@%p48 bra 	$L__BB11_112;
	and.b32  	%r752, %r13, 7;
	add.s32 	%r753, %r752, -1;
	setp.lt.u32 	%p49, %r753, 3;
	@%p49 bra 	$L__BB11_108;
	mad.lo.s32 	%r766, %r1382, 160, %r29;
	shl.b32 	%r767, %r1382, 7;
	shl.b32 	%r768, %r766, 2;
	add.s32 	%r769, %r15, %r768;
	ld.shared.u32 	%r755, [%r769];
	add.s32 	%r770, %r138, %r767;
	mul.wide.s32 	%rd104, %r770, 4;
	add.s64 	%rd105, %rd6, %rd104;
	ld.global.u32 	%r756, [%rd105];
	// begin inline asm
	{add.f16x2 %r754,%r755,%r756;
}
	// end inline asm
	st.shared.u32 	[%r769], %r754;
	ld.shared.u32 	%r758, [%r769+640];
	ld.global.u32 	%r759, [%rd105+512];
	// begin inline asm
	{add.f16x2 %r757,%r758,%r759;
}
	// end inline asm
	st.shared.u32 	[%r769+640], %r757;
	ld.shared.u32 	%r761, [%r769+1280];
	ld.global.u32 	%r762, [%rd105+1024];
	// begin inline asm
	{add.f16x2 %r760,%r761,%r762;
}
	// end inline asm
	st.shared.u32 	[%r769+1280], %r760;
	ld.shared.u32 	%r764, [%r769+1920];
	ld.global.u32 	%r765, [%rd105+1536];
	// begin inline asm
	{add.f16x2 %r763,%r764,%r765;
}
	// end inline asm
	st.shared.u32 	[%r769+1920], %r763;
	add.s32 	%r1382, %r1382, 4;
$L__BB11_108:
	and.b32  	%r771, %r13, 3;
	setp.eq.s32 	%p50, %r771, 0;
	@%p50 bra 	$L__BB11_112;
	setp.eq.s32 	%p51, %r771, 1;
	mad.lo.s32 	%r776, %r1382, 160, %r29;
	shl.b32 	%r777, %r1382, 7;
	shl.b32 	%r778, %r776, 2;
	add.s32 	%r147, %r15, %r778;
	ld.shared.u32 	%r773, [%r147];
	add.s32 	%r779, %r138, %r777;
	mul.wide.s32 	%rd106, %r779, 4;
	add.s64 	%rd7, %rd6, %rd106;
	ld.global.u32 	%r774, [%rd7];
	// begin inline asm
	{add.f16x2 %r772,%r773,%r774;
}
	// end inline asm
	st.shared.u32 	[%r147], %r772;
	@%p51 bra 	$L__BB11_112;
	setp.eq.s32 	%p52, %r771, 2;
	ld.shared.u32 	%r781, [%r147+640];
	ld.global.u32 	%r782, [%rd7+512];
	// begin inline asm
	{add.f16x2 %r780,%r781,%r782;
}
	// end inline asm
	st.shared.u32 	[%r147+640], %r780;
	@%p52 bra 	$L__BB11_112;
	ld.shared.u32 	%r785, [%r147+1280];
	ld.global.u32 	%r786, [%rd7+1024];
	// begin inline asm
	{add.f16x2 %r784,%r785,%r786;
}
	// end inline asm
	st.shared.u32 	[%r147+1280], %r784;
$L__BB11_112:
	bar.sync 	0;
	add.s32 	%r1347, %r1347, 1;
$L__BB11_113:
	div.s32 	%r151, %r1, %r28;
	mul.lo.s32 	%r787, %r151, %r28;
	sub.s32 	%r788, %r1, %r787;
	setp.ne.s32 	%p53, %r788, 0;
	@%p53 bra 	$L__BB11_138;
	setp.ne.s32 	%p54, %r1346, 0;
	shl.b32 	%r789, %r151, 2;
	add.s32 	%r152, %r26, %r789;
	shl.b32 	%r790, %r297, 2;
	add.s32 	%r153, %r152, %r790;
	add.s32 	%r154, %r153, %r790;
	add.s32 	%r155, %r27, %r789;
	@%p54 bra 	$L__BB11_116;
	mov.b32 	%r791, -8388608;
	st.shared.u32 	[%r152], %r791;
	mov.b32 	%r792, 0;
	st.shared.u32 	[%r153], %r792;
	st.shared.u32 	[%r154], %r791;
	st.shared.u32 	[%r155], %r792;
$L__BB11_116:
	setp.lt.s32 	%p55, %r298, 2;
	mul.lo.s32 	%r793, %r151, %r8;
	shl.b32 	%r794, %r793, 1;
	add.s32 	%r156, %r15, %r794;
	mov.f32 	%f535, 0f00000000;
	mov.f32 	%f534, 0fFF800000;
	@%p55 bra 	$L__BB11_125;
	setp.lt.u32 	%p56, %r31, 3;
	mov.f32 	%f534, 0fFF800000;
	mov.f32 	%f535, 0f00000000;
	mov.b32 	%r1388, 0;
	@%p56 bra 	$L__BB11_120;
	mov.f32 	%f534, 0fFF800000;
	mov.f32 	%f535, 0f00000000;
	mov.b32 	%r1386, 0;
$L__BB11_119:
	.pragma "nounroll";
	ld.param.f32 	%f521, [_Z32block_attn_mask_4warp_n64_kernelP6__halfS0_S0_PKiS2_S2_S2_S0_S2_S2_iiifiiii_param_13];
	shl.b32 	%r797, %r1386, 2;
	add.s32 	%r798, %r156, %r797;
	ld.shared.u32 	%r799, [%r798];
	mov.b32 	{%rs49, %rs50}, %r799;
	// begin inline asm
	{  cvt.f32.f16 %f63, %rs49;}

	// end inline asm
	mul.f32 	%f71, %f521, %f63;
	shl.b32 	%r800, %r1386, 1;
	mul.wide.u32 	%rd107, %r800, 4;
	add.s64 	%rd108, %rd1, %rd107;
	// begin inline asm
	{  cvt.f32.f16 %f64, %rs50;}

	// end inline asm
	mul.f32 	%f72, %f521, %f64;
	max.f32 	%f73, %f534, %f71;
	sub.f32 	%f74, %f534, %f73;
	mul.f32 	%f75, %f74, 0f3FB8AA3B;
	ex2.approx.f32 	%f76, %f75;
	sub.f32 	%f77, %f71, %f73;
	mul.f32 	%f78, %f77, 0f3FB8AA3B;
	ex2.approx.f32 	%f79, %f78;
	fma.rn.f32 	%f80, %f535, %f76, %f79;
	max.f32 	%f81, %f73, %f72;
	sub.f32 	%f82, %f73, %f81;
	mul.f32 	%f83, %f82, 0f3FB8AA3B;
	ex2.approx.f32 	%f84, %f83;
	sub.f32 	%f85, %f72, %f81;
	mul.f32 	%f86, %f85, 0f3FB8AA3B;
	ex2.approx.f32 	%f87, %f86;
	fma.rn.f32 	%f88, %f80, %f84, %f87;
	ld.shared.u32 	%r801, [%r798+4];
	mov.b32 	{%rs51, %rs52}, %r801;
	// begin inline asm
	{  cvt.f32.f16 %f65, %rs51;}

	// end inline asm
	mul.f32 	%f89, %f521, %f65;
	// begin inline asm
	{  cvt.f32.f16 %f66, %rs52;}

	// end inline asm
	mul.f32 	%f90, %f521, %f66;
	st.local.v4.f32 	[%rd108], {%f71, %f72, %f89, %f90};
	max.f32 	%f91, %f81, %f89;
	sub.f32 	%f92, %f81, %f91;
	mul.f32 	%f93, %f92, 0f3FB8AA3B;
	ex2.approx.f32 	%f94, %f93;
	sub.f32 	%f95, %f89, %f91;
	mul.f32 	%f96, %f95, 0f3FB8AA3B;
	ex2.approx.f32 	%f97, %f96;
	fma.rn.f32 	%f98, %f88, %f94, %f97;
	max.f32 	%f99, %f91, %f90;
	sub.f32 	%f100, %f91, %f99;
	mul.f32 	%f101, %f100, 0f3FB8AA3B;
	ex2.approx.f32 	%f102, %f101;
	sub.f32 	%f103, %f90, %f99;
	mul.f32 	%f104, %f103, 0f3FB8AA3B;
	ex2.approx.f32 	%f105, %f104;
	fma.rn.f32 	%f106, %f98, %f102, %f105;
	ld.shared.u32 	%r802, [%r798+8];
	mov.b32 	{%rs53, %rs54}, %r802;
	// begin inline asm
	{  cvt.f32.f16 %f67, %rs53;}

	// end inline asm
	mul.f32 	%f107, %f521, %f67;
	// begin inline asm
	{  cvt.f32.f16 %f68, %rs54;}

	// end inline asm
	mul.f32 	%f108, %f521, %f68;
	max.f32 	%f109, %f99, %f107;
	sub.f32 	%f110, %f99, %f109;
	mul.f32 	%f111, %f110, 0f3FB8AA3B;
	ex2.approx.f32 	%f112, %f111;
	sub.f32 	%f113, %f107, %f109;
	mul.f32 	%f114, %f113, 0f3FB8AA3B;
	ex2.approx.f32 	%f115, %f114;
	fma.rn.f32 	%f116, %f106, %f112, %f115;
	max.f32 	%f117, %f109, %f108;
	sub.f32 	%f118, %f109, %f117;
	mul.f32 	%f119, %f118, 0f3FB8AA3B;
	ex2.approx.f32 	%f120, %f119;
	sub.f32 	%f121, %f108, %f117;
	mul.f32 	%f122, %f121, 0f3FB8AA3B;
	ex2.approx.f32 	%f123, %f122;
	fma.rn.f32 	%f124, %f116, %f120, %f123;
	ld.shared.u32 	%r803, [%r798+12];
	mov.b32 	{%rs55, %rs56}, %r803;
	// begin inline asm
	{  cvt.f32.f16 %f69, %rs55;}

	// end inline asm
	mul.f32 	%f125, %f521, %f69;
	// begin inline asm
	{  cvt.f32.f16 %f70, %rs56;}

	// end inline asm
	mul.f32 	%f126, %f521, %f70;
	st.local.v4.f32 	[%rd108+16], {%f107, %f108, %f125, %f126};
	max.f32 	%f127, %f117, %f125;
	sub.f32 	%f128, %f117, %f127;
	mul.f32 	%f129, %f128, 0f3FB8AA3B;
	ex2.approx.f32 	%f130, %f129;
	sub.f32 	%f131, %f125, %f127;
	mul.f32 	%f132, %f131, 0f3FB8AA3B;
	ex2.approx.f32 	%f133, %f132;
	fma.rn.f32 	%f134, %f124, %f130, %f133;
	max.f32 	%f534, %f127, %f126;
	sub.f32 	%f135, %f127, %f534;
	mul.f32 	%f136, %f135, 0f3FB8AA3B;
	ex2.approx.f32 	%f137, %f136;
	sub.f32 	%f138, %f126, %f534;
	mul.f32 	%f139, %f138, 0f3FB8AA3B;
	ex2.approx.f32 	%f140, %f139;
	fma.rn.f32 	%f535, %f134, %f137, %f140;
	add.s32 	%r1386, %r1386, 4;
	setp.ne.s32 	%p57, %r1386, %r40;
	mov.u32 	%r1388, %r40;
	@%p57 bra 	$L__BB11_119;
$L__BB11_120:
	setp.eq.s32 	%p58, %r32, 0;
	@%p58 bra 	$L__BB11_125;
	setp.eq.s32 	%p59, %r32, 1;
	@%p59 bra 	$L__BB11_123;
	ld.param.f32 	%f522, [_Z32block_attn_mask_4warp_n64_kernelP6__halfS0_S0_PKiS2_S2_S2_S0_S2_S2_iiifiiii_param_13];
	shl.b32 	%r804, %r1388, 2;
	add.s32 	%r805, %r156, %r804;
	ld.shared.u32 	%r806, [%r805];
	mov.b32 	{%rs57, %rs58}, %r806;
	// begin inline asm
	{  cvt.f32.f16 %f142, %rs57;}

	// end inline asm
	mul.f32 	%f146, %f522, %f142;
	shl.b32 	%r807, %r1388, 1;
	mul.wide.u32 	%rd109, %r807, 4;
	add.s64 	%rd110, %rd1, %rd109;
	// begin inline asm
	{  cvt.f32.f16 %f143, %rs58;}

	// end inline asm
	mul.f32 	%f147, %f522, %f143;
	st.local.v2.f32 	[%rd110], {%f146, %f147};
	max.f32 	%f148, %f534, %f146;
	sub.f32 	%f149, %f534, %f148;
	mul.f32 	%f150, %f149, 0f3FB8AA3B;
	ex2.approx.f32 	%f151, %f150;
	sub.f32 	%f152, %f146, %f148;
	mul.f32 	%f153, %f152, 0f3FB8AA3B;
	ex2.approx.f32 	%f154, %f153;
	fma.rn.f32 	%f155, %f535, %f151, %f154;
	max.f32 	%f156, %f148, %f147;
	sub.f32 	%f157, %f148, %f156;
	mul.f32 	%f158, %f157, 0f3FB8AA3B;
	ex2.approx.f32 	%f159, %f158;
	sub.f32 	%f160, %f147, %f156;
	mul.f32 	%f161, %f160, 0f3FB8AA3B;
	ex2.approx.f32 	%f162, %f161;
	fma.rn.f32 	%f163, %f155, %f159, %f162;
	ld.shared.u32 	%r808, [%r805+4];
	mov.b32 	{%rs59, %rs60}, %r808;
	// begin inline asm
	{  cvt.f32.f16 %f144, %rs59;}

	// end inline asm
	mul.f32 	%f164, %f522, %f144;
	// begin inline asm
	{  cvt.f32.f16 %f145, %rs60;}

	// end inline asm
	mul.f32 	%f165, %f522, %f145;
	st.local.v2.f32 	[%rd110+8], {%f164, %f165};
	max.f32 	%f166, %f156, %f164;
	sub.f32 	%f167, %f156, %f166;
	mul.f32 	%f168, %f167, 0f3FB8AA3B;
	ex2.approx.f32 	%f169, %f168;
	sub.f32 	%f170, %f164, %f166;
	mul.f32 	%f171, %f170, 0f3FB8AA3B;
	ex2.approx.f32 	%f172, %f171;
	fma.rn.f32 	%f173, %f163, %f169, %f172;
	max.f32 	%f534, %f166, %f165;
	sub.f32 	%f174, %f166, %f534;
	mul.f32 	%f175, %f174, 0f3FB8AA3B;
	ex2.approx.f32 	%f176, %f175;
	sub.f32 	%f177, %f165, %f534;
	mul.f32 	%f178, %f177, 0f3FB8AA3B;
	ex2.approx.f32 	%f179, %f178;
	fma.rn.f32 	%f535, %f173, %f176, %f179;
	add.s32 	%r1388, %r1388, 2;
$L__BB11_123:
	setp.eq.s32 	%p60, %r41, 0;
	@%p60 bra 	$L__BB11_125;
	ld.param.f32 	%f523, [_Z32block_attn_mask_4warp_n64_kernelP6__halfS0_S0_PKiS2_S2_S2_S0_S2_S2_iiifiiii_param_13];
	shl.b32 	%r809, %r1388, 2;
	add.s32 	%r810, %r156, %r809;
	ld.shared.u32 	%r811, [%r810];
	mov.b32 	{%rs61, %rs62}, %r811;
	// begin inline asm
	{  cvt.f32.f16 %f180, %rs61;}

	// end inline asm
	mul.f32 	%f182, %f523, %f180;
	shl.b32 	%r812, %r1388, 1;
	mul.wide.u32 	%rd111, %r812, 4;
	add.s64 	%rd112, %rd1, %rd111;
	// begin inline asm
	{  cvt.f32.f16 %f181, %rs62;}

	// end inline asm
	mul.f32 	%f183, %f523, %f181;
	st.local.v2.f32 	[%rd112], {%f182, %f183};
	max.f32 	%f184, %f534, %f182;
	sub.f32 	%f185, %f534, %f184;
	mul.f32 	%f186, %f185, 0f3FB8AA3B;
	ex2.approx.f32 	%f187, %f186;
	sub.f32 	%f188, %f182, %f184;
	mul.f32 	%f189, %f188, 0f3FB8AA3B;
	ex2.approx.f32 	%f190, %f189;
	fma.rn.f32 	%f191, %f535, %f187, %f190;
	max.f32 	%f534, %f184, %f183;
	sub.f32 	%f192, %f184, %f534;
	mul.f32 	%f193, %f192, 0f3FB8AA3B;
	ex2.approx.f32 	%f194, %f193;
	sub.f32 	%f195, %f183, %f534;
	mul.f32 	%f196, %f195, 0f3FB8AA3B;
	ex2.approx.f32 	%f197, %f196;
	fma.rn.f32 	%f535, %f191, %f194, %f197;
$L__BB11_125:
	setp.lt.s32 	%p61, %r298, 2;
	ld.shared.f32 	%f198, [%r154];
	max.f32 	%f19, %f198, %f534;
	@%p61 bra 	$L__BB11_137;
	setp.lt.u32 	%p62, %r31, 7;
	mov.b32 	%r1391, 0;
	@%p62 bra 	$L__BB11_129;
	mov.b32 	%r1389, 0;
$L__BB11_128:
	.pragma "nounroll";
	shl.b32 	%r823, %r1389, 1;
	mul.wide.u32 	%rd113, %r823, 4;
	add.s64 	%rd114, %rd1, %rd113;
	ld.local.v4.f32 	{%f215, %f216, %f217, %f218}, [%rd114];
	sub.f32 	%f219, %f215, %f19;
	mul.f32 	%f220, %f219, 0f3FB8AA3B;
	ex2.approx.f32 	%f199, %f220;
	sub.f32 	%f221, %f216, %f19;
	mul.f32 	%f222, %f221, 0f3FB8AA3B;
	ex2.approx.f32 	%f200, %f222;
	// begin inline asm
	{ cvt.rn.f16x2.f32 %r815, %f200, %f199; }

	// end inline asm
	shl.b32 	%r824, %r1389, 2;
	add.s32 	%r825, %r156, %r824;
	st.shared.u32 	[%r825], %r815;
	sub.f32 	%f223, %f217, %f19;
	mul.f32 	%f224, %f223, 0f3FB8AA3B;
	ex2.approx.f32 	%f201, %f224;
	sub.f32 	%f225, %f218, %f19;
	mul.f32 	%f226, %f225, 0f3FB8AA3B;
	ex2.approx.f32 	%f202, %f226;
	// begin inline asm
	{ cvt.rn.f16x2.f32 %r816, %f202, %f201; }

	// end inline asm
	st.shared.u32 	[%r825+4], %r816;
	ld.local.v4.f32 	{%f227, %f228, %f229, %f230}, [%rd114+16];
	sub.f32 	%f231, %f227, %f19;
	mul.f32 	%f232, %f231, 0f3FB8AA3B;
	ex2.approx.f32 	%f203, %f232;
	sub.f32 	%f233, %f228, %f19;
	mul.f32 	%f234, %f233, 0f3FB8AA3B;
	ex2.approx.f32 	%f204, %f234;
	// begin inline asm
	{ cvt.rn.f16x2.f32 %r817, %f204, %f203; }

	// end inline asm
	st.shared.u32 	[%r825+8], %r817;
	sub.f32 	%f235, %f229, %f19;
	mul.f32 	%f236, %f235, 0f3FB8AA3B;
	ex2.approx.f32 	%f205, %f236;
	sub.f32 	%f237, %f230, %f19;
	mul.f32 	%f238, %f237, 0f3FB8AA3B;
	ex2.approx.f32 	%f206, %f238;
	// begin inline asm
	{ cvt.rn.f16x2.f32 %r818, %f206, %f205; }

	// end inline asm
	st.shared.u32 	[%r825+12], %r818;
	ld.local.v4.f32 	{%f239, %f240, %f241, %f242}, [%rd114+32];
	sub.f32 	%f243, %f239, %f19;
	mul.f32 	%f244, %f243, 0f3FB8AA3B;
	ex2.approx.f32 	%f207, %f244;
	sub.f32 	%f245, %f240, %f19;
	mul.f32 	%f246, %f245, 0f3FB8AA3B;
	ex2.approx.f32 	%f208, %f246;
	// begin inline asm
	{ cvt.rn.f16x2.f32 %r819, %f208, %f207; }

	// end inline asm
	st.shared.u32 	[%r825+16], %r819;
	sub.f32 	%f247, %f241, %f19;
	mul.f32 	%f248, %f247, 0f3FB8AA3B;
	ex2.approx.f32 	%f209, %f248;
	sub.f32 	%f249, %f242, %f19;
	mul.f32 	%f250, %f249, 0f3FB8AA3B;
	ex2.approx.f32 	%f210, %f250;
	// begin inline asm
	{ cvt.rn.f16x2.f32 %r820, %f210, %f209; }

	// end inline asm
	st.shared.u32 	[%r825+20], %r820;
	ld.local.v4.f32 	{%f251, %f252, %f253, %f254}, [%rd114+48];
	sub.f32 	%f255, %f251, %f19;
	mul.f32 	%f256, %f255, 0f3FB8AA3B;
	ex2.approx.f32 	%f211, %f256;
	sub.f32 	%f257, %f252, %f19;
	mul.f32 	%f258, %f257, 0f3FB8AA3B;
	ex2.approx.f32 	%f212, %f258;
	// begin inline asm
	{ cvt.rn.f16x2.f32 %r821, %f212, %f211; }

	// end inline asm
	st.shared.u32 	[%r825+24], %r821;
	sub.f32 	%f259, %f253, %f19;
	mul.f32 	%f260, %f259, 0f3FB8AA3B;
	ex2.approx.f32 	%f213, %f260;
	sub.f32 	%f261, %f254, %f19;
	mul.f32 	%f262, %f261, 0f3FB8AA3B;
	ex2.approx.f32 	%f214, %f262;
	// begin inline asm
	{ cvt.rn.f16x2.f32 %r822, %f214, %f213; }

	// end inline asm
	st.shared.u32 	[%r825+28], %r822;
	add.s32 	%r1389, %r1389, 8;
	setp.ne.s32 	%p63, %r1389, %r42;
	mov.u32 	%r1391, %r42;
	@%p63 bra 	$L__BB11_128;
$L__BB11_129:
	setp.eq.s32 	%p64, %r33, 0;
	@%p64 bra 	$L__BB11_137;
	add.s32 	%r826, %r33, -1;
	setp.lt.u32 	%p65, %r826, 3;
	@%p65 bra 	$L__BB11_132;
	shl.b32 	%r831, %r1391, 1;
	mul.wide.u32 	%rd115, %r831, 4;
	add.s64 	%rd116, %rd1, %rd115;
	ld.local.v2.f32 	{%f271, %f272}, [%rd116];
	sub.f32 	%f273, %f271, %f19;
	mul.f32 	%f274, %f273, 0f3FB8AA3B;
	ex2.approx.f32 	%f263, %f274;
	sub.f32 	%f275, %f272, %f19;
	mul.f32 	%f276, %f275, 0f3FB8AA3B;
	ex2.approx.f32 	%f264, %f276;
	// begin inline asm
	{ cvt.rn.f16x2.f32 %r827, %f264, %f263; }

	// end inline asm
	shl.b32 	%r832, %r1391, 2;
	add.s32 	%r833, %r156, %r832;
	st.shared.u32 	[%r833], %r827;
	ld.local.v2.f32 	{%f277, %f278}, [%rd116+8];
	sub.f32 	%f279, %f277, %f19;
	mul.f32 	%f280, %f279, 0f3FB8AA3B;
	ex2.approx.f32 	%f265, %f280;
	sub.f32 	%f281, %f278, %f19;
	mul.f32 	%f282, %f281, 0f3FB8AA3B;
	ex2.approx.f32 	%f266, %f282;
	// begin inline asm
	{ cvt.rn.f16x2.f32 %r828, %f266, %f265; }

	// end inline asm
	st.shared.u32 	[%r833+4], %r828;
	ld.local.v2.f32 	{%f283, %f284}, [%rd116+16];
	sub.f32 	%f285, %f283, %f19;
	mul.f32 	%f286, %f285, 0f3FB8AA3B;
	ex2.approx.f32 	%f267, %f286;
	sub.f32 	%f287, %f284, %f19;
	mul.f32 	%f288, %f287, 0f3FB8AA3B;
	ex2.approx.f32 	%f268, %f288;
	// begin inline asm
	{ cvt.rn.f16x2.f32 %r829, %f268, %f267; }

	// end inline asm
	st.shared.u32 	[%r833+8], %r829;
	ld.local.v2.f32 	{%f289, %f290}, [%rd116+24];
	sub.f32 	%f291, %f289, %f19;
	mul.f32 	%f292, %f291, 0f3FB8AA3B;
	ex2.approx.f32 	%f269, %f292;
	sub.f32 	%f293, %f290, %f19;
	mul.f32 	%f294, %f293, 0f3FB8AA3B;
	ex2.approx.f32 	%f270, %f294;
	// begin inline asm
	{ cvt.rn.f16x2.f32 %r830, %f270, %f269; }

	// end inline asm
	st.shared.u32 	[%r833+12], %r830;
	add.s32 	%r1391, %r1391, 4;
$L__BB11_132:
	setp.eq.s32 	%p66, %r32, 0;
	@%p66 bra 	$L__BB11_137;
	setp.eq.s32 	%p67, %r32, 1;
	@%p67 bra 	$L__BB11_135;
	shl.b32 	%r836, %r1391, 1;
	mul.wide.u32 	%rd117, %r836, 4;
	add.s64 	%rd118, %rd1, %rd117;
	ld.local.v2.f32 	{%f299, %f300}, [%rd118];
	sub.f32 	%f301, %f299, %f19;
	mul.f32 	%f302, %f301, 0f3FB8AA3B;
	ex2.approx.f32 	%f295, %f302;
	sub.f32 	%f303, %f300, %f19;
	mul.f32 	%f304, %f303, 0f3FB8AA3B;
	ex2.approx.f32 	%f296, %f304;
	// begin inline asm
	{ cvt.rn.f16x2.f32 %r834, %f296, %f295; }

	// end inline asm
	shl.b32 	%r837, %r1391, 2;
	add.s32 	%r838, %r156, %r837;
	st.shared.u32 	[%r838], %r834;
	add.s32 	%r839, %r836, 2;
	mul.wide.u32 	%rd119, %r839, 4;
	add.s64 	%rd120, %rd1, %rd119;
	ld.local.v2.f32 	{%f305, %f306}, [%rd120];
	sub.f32 	%f307, %f305, %f19;
	mul.f32 	%f308, %f307, 0f3FB8AA3B;
	ex2.approx.f32 	%f297, %f308;
	sub.f32 	%f309, %f306, %f19;
	mul.f32 	%f310, %f309, 0f3FB8AA3B;
	ex2.approx.f32 	%f298, %f310;
	// begin inline asm
	{ cvt.rn.f16x2.f32 %r835, %f298, %f297; }

	// end inline asm
	st.shared.u32 	[%r838+4], %r835;
	add.s32 	%r1391, %r1391, 2;
$L__BB11_135:
	setp.eq.s32 	%p68, %r41, 0;
	@%p68 bra 	$L__BB11_137;
	shl.b32 	%r841, %r1391, 1;
	mul.wide.u32 	%rd121, %r841, 4;
	add.s64 	%rd122, %rd1, %rd121;
	ld.local.v2.f32 	{%f313, %f314}, [%rd122];
	sub.f32 	%f315, %f313, %f19;
	mul.f32 	%f316, %f315, 0f3FB8AA3B;
	ex2.approx.f32 	%f311, %f316;
	sub.f32 	%f317, %f314, %f19;
	mul.f32 	%f318, %f317, 0f3FB8AA3B;
	ex2.approx.f32 	%f312, %f318;
	// begin inline asm
	{ cvt.rn.f16x2.f32 %r840, %f312, %f311; }

	// end inline asm
	shl.b32 	%r842, %r1391, 2;
	add.s32 	%r843, %r156, %r842;
	st.shared.u32 	[%r843], %r840;
$L__BB11_137:
	ld.shared.f32 	%f319, [%r155];
	ld.shared.f32 	%f320, [%r154];
	sub.f32 	%f321, %f320, %f19;
	mul.f32 	%f322, %f321, 0f3FB8AA3B;
	ex2.approx.f32 	%f323, %f322;
	sub.f32 	%f324, %f534, %f19;
	mul.f32 	%f325, %f324, 0f3FB8AA3B;
	ex2.approx.f32 	%f326, %f325;
	mul.f32 	%f327, %f535, %f326;
	fma.rn.f32 	%f328, %f319, %f323, %f327;
	st.shared.f32 	[%r152], %f320;
	ld.shared.f32 	%f329, [%r155];
	st.shared.f32 	[%r153], %f329;
	st.shared.f32 	[%r154], %f19;
	st.shared.f32 	[%r155], %f328;
$L__BB11_138:
	setp.lt.s32 	%p69, %r297, 1;
	// begin inline asm
	cp.async.wait_group 0;
	// end inline asm
	bar.sync 	0;
	@%p69 bra 	$L__BB11_156;
	setp.lt.s32 	%p70, %r300, 1;
	@%p70 bra 	$L__BB11_156;
	mov.f32 	%f330, 0f00000000;
	// begin inline asm
	{  cvt.rn.f16.f32 %rs63, %f330;}

	// end inline asm
	mov.b32 	%r169, {%rs63, %rs63};
	mov.b32 	%r1393, 0;
$L__BB11_141:
	setp.eq.s32 	%p71, %r1346, 0;
	shr.u32 	%r845, %r1, 2;
	and.b32  	%r846, %r845, 240;
	add.s32 	%r847, %r1393, %r846;
	mul.lo.s32 	%r171, %r847, %r8;
	mul.lo.s32 	%r172, %r847, %r6;
	@%p71 bra 	$L__BB11_158;
	and.b32  	%r851, %r1, 31;
	shr.u32 	%r852, %r851, 2;
	add.s32 	%r853, %r847, %r852;
	shl.b32 	%r854, %r853, 2;
	add.s32 	%r178, %r26, %r854;
	shl.b32 	%r855, %r297, 2;
	add.s32 	%r856, %r26, %r855;
	add.s32 	%r857, %r856, %r855;
	add.s32 	%r179, %r857, %r854;
	setp.lt.s32 	%p72, %r298, 1;
	@%p72 bra 	$L__BB11_179;
	mov.b32 	%r1402, 0;
$L__BB11_144:
	setp.lt.u32 	%p76, %r298, 49;
	add.s32 	%r194, %r1402, %r30;
	mov.b32 	%r1417, 0;
	mov.u32 	%r1421, %r169;
	mov.u32 	%r1420, %r169;
	mov.u32 	%r1419, %r169;
	mov.u32 	%r1418, %r169;
	@%p76 bra 	$L__BB11_147;
	mov.b32 	%r1417, 0;
	mov.u32 	%r1421, %r169;
	mov.u32 	%r1420, %r169;
	mov.u32 	%r1419, %r169;
	mov.u32 	%r1418, %r169;
	mov.u32 	%r1408, %r1417;
$L__BB11_146:
	add.s32 	%r911, %r1417, %r171;
	shl.b32 	%r912, %r911, 1;
	add.s32 	%r913, %r15, %r912;
	wmma.load.a.sync.aligned.row.m16n16k16.shared.f16 	{%r914, %r915, %r916, %r917, %r918, %r919, %r920, %r921}, [%r913], %r8;
	mad.lo.s32 	%r922, %r1417, %r6, %r194;
	shl.b32 	%r923, %r922, 1;
	add.s32 	%r924, %r14, %r923;
	wmma.load.b.sync.aligned.row.m16n16k16.shared.f16 	{%r925, %r926, %r927, %r928, %r929, %r930, %r931, %r932}, [%r924], %r6;
	wmma.mma.sync.aligned.row.row.m16n16k16.f16.f16 {%r933, %r934, %r935, %r936}, {%r914, %r915, %r916, %r917, %r918, %r919, %r920, %r921}, {%r925, %r926, %r927, %r928, %r929, %r930, %r931, %r932}, {%r1418, %r1419, %r1420, %r1421};
	add.s32 	%r937, %r913, 32;
	wmma.load.a.sync.aligned.row.m16n16k16.shared.f16 	{%r938, %r939, %r940, %r941, %r942, %r943, %r944, %r945}, [%r937], %r8;
	shl.b32 	%r946, %r6, 5;
	add.s32 	%r947, %r924, %r946;
	wmma.load.b.sync.aligned.row.m16n16k16.shared.f16 	{%r948, %r949, %r950, %r951, %r952, %r953, %r954, %r955}, [%r947], %r6;
	wmma.mma.sync.aligned.row.row.m16n16k16.f16.f16 {%r956, %r957, %r958, %r959}, {%r938, %r939, %r940, %r941, %r942, %r943, %r944, %r945}, {%r948, %r949, %r950, %r951, %r952, %r953, %r954, %r955}, {%r933, %r934, %r935, %r936};
	add.s32 	%r960, %r913, 64;
	wmma.load.a.sync.aligned.row.m16n16k16.shared.f16 	{%r961, %r962, %r963, %r964, %r965, %r966, %r967, %r968}, [%r960], %r8;
	shl.b32 	%r969, %r6, 6;
	add.s32 	%r970, %r924, %r969;
	wmma.load.b.sync.aligned.row.m16n16k16.shared.f16 	{%r971, %r972, %r973, %r974, %r975, %r976, %r977, %r978}, [%r970], %r6;
	wmma.mma.sync.aligned.row.row.m16n16k16.f16.f16 {%r979, %r980, %r981, %r982}, {%r961, %r962, %r963, %r964, %r965, %r966, %r967, %r968}, {%r971, %r972, %r973, %r974, %r975, %r976, %r977, %r978}, {%r956, %r957, %r958, %r959};
	add.s32 	%r983, %r913, 96;
	wmma.load.a.sync.aligned.row.m16n16k16.shared.f16 	{%r984, %r985, %r986, %r987, %r988, %r989, %r990, %r991}, [%r983], %r8;
	add.s32 	%r992, %r970, %r946;
	wmma.load.b.sync.aligned.row.m16n16k16.shared.f16 	{%r993, %r994, %r995, %r996, %r997, %r998, %r999, %r1000}, [%r992], %r6;
	wmma.mma.sync.aligned.row.row.m16n16k16.f16.f16 {%r1418, %r1419, %r1420, %r1421}, {%r984, %r985, %r986, %r987, %r988, %r989, %r990, %r991}, {%r993, %r994, %r995, %r996, %r997, %r998, %r999, %r1000}, {%r979, %r980, %r981, %r982};
	add.s32 	%r1417, %r1417, 64;
	add.s32 	%r1408, %r1408, 4;
	setp.ne.s32 	%p77, %r1408, %r45;
	@%p77 bra 	$L__BB11_146;
$L__BB11_147:
	setp.eq.s32 	%p78, %r44, 0;
	@%p78 bra 	$L__BB11_151;
	setp.eq.s32 	%p79, %r44, 1;
	add.s32 	%r1001, %r1417, %r171;
	shl.b32 	%r1002, %r1001, 1;
	add.s32 	%r216, %r15, %r1002;
	wmma.load.a.sync.aligned.row.m16n16k16.shared.f16 	{%r1003, %r1004, %r1005, %r1006, %r1007, %r1008, %r1009, %r1010}, [%r216], %r8;
	mad.lo.s32 	%r1011, %r1417, %r6, %r194;
	shl.b32 	%r1012, %r1011, 1;
	add.s32 	%r217, %r14, %r1012;
	wmma.load.b.sync.aligned.row.m16n16k16.shared.f16 	{%r1013, %r1014, %r1015, %r1016, %r1017, %r1018, %r1019, %r1020}, [%r217], %r6;
	wmma.mma.sync.aligned.row.row.m16n16k16.f16.f16 {%r1418, %r1419, %r1420, %r1421}, {%r1003, %r1004, %r1005, %r1006, %r1007, %r1008, %r1009, %r1010}, {%r1013, %r1014, %r1015, %r1016, %r1017, %r1018, %r1019, %r1020}, {%r1418, %r1419, %r1420, %r1421};
	@%p79 bra 	$L__BB11_151;
	setp.eq.s32 	%p80, %r44, 2;
	add.s32 	%r1021, %r216, 32;
	wmma.load.a.sync.aligned.row.m16n16k16.shared.f16 	{%r1022, %r1023, %r1024, %r1025, %r1026, %r1027, %r1028, %r1029}, [%r1021], %r8;
	shl.b32 	%r1030, %r6, 5;
	add.s32 	%r1031, %r217, %r1030;
	wmma.load.b.sync.aligned.row.m16n16k16.shared.f16 	{%r1032, %r1033, %r1034, %r1035, %r1036, %r1037, %r1038, %r1039}, [%r1031], %r6;
	wmma.mma.sync.aligned.row.row.m16n16k16.f16.f16 {%r1418, %r1419, %r1420, %r1421}, {%r1022, %r1023, %r1024, %r1025, %r1026, %r1027, %r1028, %r1029}, {%r1032, %r1033, %r1034, %r1035, %r1036, %r1037, %r1038, %r1039}, {%r1418, %r1419, %r1420, %r1421};
	@%p80 bra 	$L__BB11_151;
	add.s32 	%r1040, %r216, 64;
	wmma.load.a.sync.aligned.row.m16n16k16.shared.f16 	{%r1041, %r1042, %r1043, %r1044, %r1045, %r1046, %r1047, %r1048}, [%r1040], %r8;
	shl.b32 	%r1049, %r6, 6;
	add.s32 	%r1050, %r217, %r1049;
	wmma.load.b.sync.aligned.row.m16n16k16.shared.f16 	{%r1051, %r1052, %r1053, %r1054, %r1055, %r1056, %r1057, %r1058}, [%r1050], %r6;
	wmma.mma.sync.aligned.row.row.m16n16k16.f16.f16 {%r1418, %r1419, %r1420, %r1421}, {%r1041, %r1042, %r1043, %r1044, %r1045, %r1046, %r1047, %r1048}, {%r1051, %r1052, %r1053, %r1054, %r1055, %r1056, %r1057, %r1058}, {%r1418, %r1419, %r1420, %r1421};
$L__BB11_151:
	add.s32 	%r1059, %r194, %r172;
	shl.b32 	%r1060, %r1059, 1;
	add.s32 	%r1061, %r16, %r1060;
	wmma.load.c.sync.aligned.row.m16n16k16.shared.f16 	{%r1062, %r1063, %r1064, %r1065}, [%r1061], %r6;
	ld.shared.f32 	%f415, [%r178];
	ld.shared.f32 	%f416, [%r179];
	sub.f32 	%f417, %f415, %f416;
	fma.rn.f32 	%f418, %f417, 0f3BBB989D, 0f3F000000;
	cvt.sat.f32.f32 	%f419, %f418;
	mov.f32 	%f420, 0f4B400001;
	mov.f32 	%f421, 0f437C0000;
	fma.rm.f32 	%f422, %f419, %f421, %f420;
	add.f32 	%f423, %f422, 0fCB40007F;
	neg.f32 	%f424, %f423;
	fma.rn.f32 	%f425, %f417, 0f3FB8AA3B, %f424;
	fma.rn.f32 	%f426, %f417, 0f32A57060, %f425;
	mov.b32 	%r1066, %f422;
	shl.b32 	%r1067, %r1066, 23;
	mov.b32 	%f427, %r1067;
	ex2.approx.ftz.f32 	%f428, %f426;
	mul.f32 	%f413, %f428, %f427;
	mov.b32 	{%rs219, %rs225}, %r1418;
	mov.b32 	{%rs216, %rs222}, %r1062;
	// begin inline asm
	{  cvt.rn.f16.f32 %rs214, %f413;}

	// end inline asm
	// begin inline asm
	{mul.f16 %rs215,%rs216,%rs214;
}
	// end inline asm
	// begin inline asm
	{add.f16 %rs218,%rs219,%rs215;
}
	// end inline asm
	// begin inline asm
	{mul.f16 %rs221,%rs222,%rs214;
}
	// end inline asm
	// begin inline asm
	{add.f16 %rs224,%rs225,%rs221;
}
	// end inline asm
	mov.b32 	%r1068, {%rs218, %rs224};
	mov.b32 	{%rs231, %rs237}, %r1420;
	mov.b32 	{%rs228, %rs234}, %r1064;
	// begin inline asm
	{mul.f16 %rs227,%rs228,%rs214;
}
	// end inline asm
	// begin inline asm
	{add.f16 %rs230,%rs231,%rs227;
}
	// end inline asm
	// begin inline asm
	{mul.f16 %rs233,%rs234,%rs214;
}
	// end inline asm
	// begin inline asm
	{add.f16 %rs236,%rs237,%rs233;
}
	// end inline asm
	mov.b32 	%r1069, {%rs230, %rs236};
	ld.shared.f32 	%f429, [%r178+32];
	ld.shared.f32 	%f430, [%r179+32];
	sub.f32 	%f431, %f429, %f430;
	fma.rn.f32 	%f432, %f431, 0f3BBB989D, 0f3F000000;
	cvt.sat.f32.f32 	%f433, %f432;
	fma.rm.f32 	%f434, %f433, %f421, %f420;
	add.f32 	%f435, %f434, 0fCB40007F;
	neg.f32 	%f436, %f435;
	fma.rn.f32 	%f437, %f431, 0f3FB8AA3B, %f436;
	fma.rn.f32 	%f438, %f431, 0f32A57060, %f437;
	mov.b32 	%r1070, %f434;
	shl.b32 	%r1071, %r1070, 23;
	mov.b32 	%f439, %r1071;
	ex2.approx.ftz.f32 	%f440, %f438;
	mul.f32 	%f414, %f440, %f439;
	mov.b32 	{%rs244, %rs250}, %r1419;
	mov.b32 	{%rs241, %rs247}, %r1063;
	// begin inline asm
	{  cvt.rn.f16.f32 %rs239, %f414;}

	// end inline asm
	// begin inline asm
	{mul.f16 %rs240,%rs241,%rs239;
}
	// end inline asm
	// begin inline asm
	{add.f16 %rs243,%rs244,%rs240;
}
	// end inline asm
	// begin inline asm
	{mul.f16 %rs246,%rs247,%rs239;
}
	// end inline asm
	// begin inline asm
	{add.f16 %rs249,%rs250,%rs246;
}
	// end inline asm
	mov.b32 	%r1072, {%rs243, %rs249};
	mov.b32 	{%rs256, %rs262}, %r1421;
	mov.b32 	{%rs253, %rs259}, %r1065;
	// begin inline asm
	{mul.f16 %rs252,%rs253,%rs239;
}
	// end inline asm
	// begin inline asm
	{add.f16 %rs255,%rs256,%rs252;
}
	// end inline asm
	// begin inline asm
	{mul.f16 %rs258,%rs259,%rs239;
}
	// end inline asm
	// begin inline asm
	{add.f16 %rs261,%rs262,%rs258;
}
	// end inline asm
	mov.b32 	%r1073, {%rs255, %rs261};
	wmma.store.d.sync.aligned.row.m16n16k16.shared.f16 	[%r1061], {%r1068, %r1072, %r1069, %r1073}, %r6;
	add.s32 	%r1402, %r1402, 32;
	setp.lt.s32 	%p81, %r1402, %r300;
	@%p81 bra 	$L__BB11_144;
	bra.uni 	$L__BB11_155;
$L__BB11_152:
	add.s32 	%r860, %r30, %r172;
	add.s32 	%r861, %r1396, %r860;
	shl.b32 	%r862, %r861, 1;
	add.s32 	%r863, %r16, %r862;
	wmma.load.c.sync.aligned.row.m16n16k16.shared.f16 	{%r864, %r865, %r866, %r867}, [%r863], %r6;
	ld.shared.f32 	%f335, [%r178];
	ld.shared.f32 	%f336, [%r179];
	sub.f32 	%f337, %f335, %f336;
	fma.rn.f32 	%f338, %f337, 0f3BBB989D, 0f3F000000;
	cvt.sat.f32.f32 	%f339, %f338;
	mov.f32 	%f340, 0f4B400001;
	mov.f32 	%f341, 0f437C0000;
	fma.rm.f32 	%f342, %f339, %f341, %f340;
	add.f32 	%f343, %f342, 0fCB40007F;
	neg.f32 	%f344, %f343;
	fma.rn.f32 	%f345, %f337, 0f3FB8AA3B, %f344;
	fma.rn.f32 	%f346, %f337, 0f32A57060, %f345;
	mov.b32 	%r868, %f342;
	shl.b32 	%r869, %r868, 23;
	mov.b32 	%f347, %r869;
	ex2.approx.ftz.f32 	%f348, %f346;
	mul.f32 	%f331, %f348, %f347;
	mov.b32 	{%rs66, %rs72}, %r864;
	// begin inline asm
	{  cvt.rn.f16.f32 %rs64, %f331;}

	// end inline asm
	// begin inline asm
	{mul.f16 %rs65,%rs66,%rs64;
}
	// end inline asm
	// begin inline asm
	{add.f16 %rs68,%rs63,%rs65;
}
	// end inline asm
	// begin inline asm
	{mul.f16 %rs71,%rs72,%rs64;
}
	// end inline asm
	// begin inline asm
	{add.f16 %rs74,%rs63,%rs71;
}
	// end inline asm
	mov.b32 	%r870, {%rs68, %rs74};
	mov.b32 	{%rs78, %rs84}, %r866;
	// begin inline asm
	{mul.f16 %rs77,%rs78,%rs64;
}
	// end inline asm
	// begin inline asm
	{add.f16 %rs80,%rs63,%rs77;
}
	// end inline asm
	// begin inline asm
	{mul.f16 %rs83,%rs84,%rs64;
}
	// end inline asm
	// begin inline asm
	{add.f16 %rs86,%rs63,%rs83;
}
	// end inline asm
	mov.b32 	%r871, {%rs80, %rs86};
	ld.shared.f32 	%f349, [%r178+32];
	ld.shared.f32 	%f350, [%r179+32];
	sub.f32 	%f351, %f349, %f350;
	fma.rn.f32 	%f352, %f351, 0f3BBB989D, 0f3F000000;
	cvt.sat.f32.f32 	%f353, %f352;
	fma.rm.f32 	%f354, %f353, %f341, %f340;
	add.f32 	%f355, %f354, 0fCB40007F;
	neg.f32 	%f356, %f355;
	fma.rn.f32 	%f357, %f351, 0f3FB8AA3B, %f356;
	fma.rn.f32 	%f358, %f351, 0f32A57060, %f357;
	mov.b32 	%r872, %f354;
	shl.b32 	%r873, %r872, 23;
	mov.b32 	%f359, %r873;
	ex2.approx.ftz.f32 	%f360, %f358;
	mul.f32 	%f332, %f360, %f359;
	mov.b32 	{%rs91, %rs97}, %r865;
	// begin inline asm
	{  cvt.rn.f16.f32 %rs89, %f332;}

	// end inline asm
	// begin inline asm
	{mul.f16 %rs90,%rs91,%rs89;
}
	// end inline asm
	// begin inline asm
	{add.f16 %rs93,%rs63,%rs90;
}
	// end inline asm
	// begin inline asm
	{mul.f16 %rs96,%rs97,%rs89;
}
	// end inline asm
	// begin inline asm
	{add.f16 %rs99,%rs63,%rs96;
}
	// end inline asm
	mov.b32 	%r874, {%rs93, %rs99};
	mov.b32 	{%rs103, %rs109}, %r867;
	// begin inline asm
	{mul.f16 %rs102,%rs103,%rs89;
}
	// end inline asm
	// begin inline asm
	{add.f16 %rs105,%rs63,%rs102;
}
	// end inline asm
	// begin inline asm
	{mul.f16 %rs108,%rs109,%rs89;
}
	// end inline asm
	// begin inline asm
	{add.f16 %rs111,%rs63,%rs108;
}
	// end inline asm
	mov.b32 	%r875, {%rs105, %rs111};
	wmma.store.d.sync.aligned.row.m16n16k16.shared.f16 	[%r863], {%r870, %r874, %r871, %r875}, %r6;
	add.s32 	%r876, %r863, 64;
	wmma.load.c.sync.aligned.row.m16n16k16.shared.f16 	{%r877, %r878, %r879, %r880}, [%r876], %r6;
	ld.shared.f32 	%f361, [%r178];
	ld.shared.f32 	%f362, [%r179];
	sub.f32 	%f363, %f361, %f362;
	fma.rn.f32 	%f364, %f363, 0f3BBB989D, 0f3F000000;
	cvt.sat.f32.f32 	%f365, %f364;
	fma.rm.f32 	%f366, %f365, %f341, %f340;
	add.f32 	%f367, %f366, 0fCB40007F;
	neg.f32 	%f368, %f367;
	fma.rn.f32 	%f369, %f363, 0f3FB8AA3B, %f368;
	fma.rn.f32 	%f370, %f363, 0f32A57060, %f369;
	mov.b32 	%r881, %f366;
	shl.b32 	%r882, %r881, 23;
	mov.b32 	%f371, %r882;
	ex2.approx.ftz.f32 	%f372, %f370;
	mul.f32 	%f333, %f372, %f371;
	mov.b32 	{%rs116, %rs122}, %r877;
	// begin inline asm
	{  cvt.rn.f16.f32 %rs114, %f333;}

	// end inline asm
	// begin inline asm
	{mul.f16 %rs115,%rs116,%rs114;
}
	// end inline asm
	// begin inline asm
	{add.f16 %rs118,%rs63,%rs115;
}
	// end inline asm
	// begin inline asm
	{mul.f16 %rs121,%rs122,%rs114;
}
	// end inline asm
	// begin inline asm
	{add.f16 %rs124,%rs63,%rs121;
}
	// end inline asm
	mov.b32 	%r883, {%rs118, %rs124};
	mov.b32 	{%rs128, %rs134}, %r879;
	// begin inline asm
	{mul.f16 %rs127,%rs128,%rs114;
}
	// end inline asm
	// begin inline asm
	{add.f16 %rs130,%rs63,%rs127;
}
	// end inline asm
	// begin inline asm
	{mul.f16 %rs133,%rs134,%rs114;
}
	// end inline asm
	// begin inline asm
	{add.f16 %rs136,%rs63,%rs133;
}
	// end inline asm
	mov.b32 	%r884, {%rs130, %rs136};
	ld.shared.f32 	%f373, [%r178+32];
	ld.shared.f32 	%f374, [%r179+32];
	sub.f32 	%f375, %f373, %f374;
	fma.rn.f32 	%f376, %f375, 0f3BBB989D, 0f3F000000;
	cvt.sat.f32.f32 	%f377, %f376;
	fma.rm.f32 	%f378, %f377, %f341, %f340;
	add.f32 	%f379, %f378, 0fCB40007F;
	neg.f32 	%f380, %f379;
	fma.rn.f32 	%f381, %f375, 0f3FB8AA3B, %f380;
	fma.rn.f32 	%f382, %f375, 0f32A57060, %f381;
	mov.b32 	%r885, %f378;
	shl.b32 	%r886, %r885, 23;
	mov.b32 	%f383, %r886;
	ex2.approx.ftz.f32 	%f384, %f382;
	mul.f32 	%f334, %f384, %f383;
	mov.b32 	{%rs141, %rs147}, %r878;
	// begin inline asm
	{  cvt.rn.f16.f32 %rs139, %f334;}

	// end inline asm
	// begin inline asm
	{mul.f16 %rs140,%rs141,%rs139;
}
	// end inline asm
	// begin inline asm
	{add.f16 %rs143,%rs63,%rs140;
}
	// end inline asm
	// begin inline asm
	{mul.f16 %rs146,%rs147,%rs139;
}
	// end inline asm
	// begin inline asm
	{add.f16 %rs149,%rs63,%rs146;
}
	// end inline asm
	mov.b32 	%r887, {%rs143, %rs149};
	mov.b32 	{%rs153, %rs159}, %r880;
	// begin inline asm
	{mul.f16 %rs152,%rs153,%rs139;
}
	// end inline asm
	// begin inline asm
	{add.f16 %rs155,%rs63,%rs152;
}
	// end inline asm
	// begin inline asm
	{mul.f16 %rs158,%rs159,%rs139;
}
	// end inline asm
	// begin inline asm
	{add.f16 %rs161,%rs63,%rs158;
}
	// end inline asm
	mov.b32 	%r888, {%rs155, %rs161};
	wmma.store.d.sync.aligned.row.m16n16k16.shared.f16 	[%r876], {%r883, %r887, %r884, %r888}, %r6;
	add.s32 	%r1396, %r1396, 64;
	add.s32 	%r1395, %r1395, 2;
	setp.ne.s32 	%p74, %r1395, %r43;
	@%p74 bra 	$L__BB11_152;
$L__BB11_153:
	add.s32 	%r889, %r300, -1;
	and.b32  	%r890, %r889, 32;
	setp.ne.s32 	%p75, %r890, 0;
	@%p75 bra 	$L__BB11_155;
	add.s32 	%r891, %r1396, %r30;
	add.s32 	%r892, %r891, %r172;
	shl.b32 	%r893, %r892, 1;
	add.s32 	%r894, %r16, %r893;
	wmma.load.c.sync.aligned.row.m16n16k16.shared.f16 	{%r895, %r896, %r897, %r898}, [%r894], %r6;
	ld.shared.f32 	%f387, [%r178];
	ld.shared.f32 	%f388, [%r179];
	sub.f32 	%f389, %f387, %f388;
	fma.rn.f32 	%f390, %f389, 0f3BBB989D, 0f3F000000;
	cvt.sat.f32.f32 	%f391, %f390;
	mov.f32 	%f392, 0f4B400001;
	mov.f32 	%f393, 0f437C0000;
	fma.rm.f32 	%f394, %f391, %f393, %f392;
	add.f32 	%f395, %f394, 0fCB40007F;
	neg.f32 	%f396, %f395;
	fma.rn.f32 	%f397, %f389, 0f3FB8AA3B, %f396;
	fma.rn.f32 	%f398, %f389, 0f32A57060, %f397;
	mov.b32 	%r899, %f394;
	shl.b32 	%r900, %r899, 23;
	mov.b32 	%f399, %r900;
	ex2.approx.ftz.f32 	%f400, %f398;
	mul.f32 	%f385, %f400, %f399;
	mov.b32 	{%rs166, %rs172}, %r895;
	// begin inline asm
	{  cvt.rn.f16.f32 %rs164, %f385;}

	// end inline asm
	// begin inline asm
	{mul.f16 %rs165,%rs166,%rs164;
}
	// end inline asm
	// begin inline asm
	{add.f16 %rs168,%rs63,%rs165;
}
	// end inline asm
	// begin inline asm
	{mul.f16 %rs171,%rs172,%rs164;
}
	// end inline asm
	// begin inline asm
	{add.f16 %rs174,%rs63,%rs171;
}
	// end inline asm
	mov.b32 	%r901, {%rs168, %rs174};
	mov.b32 	{%rs178, %rs184}, %r897;
	// begin inline asm
	{mul.f16 %rs177,%rs178,%rs164;
}
	// end inline asm
	// begin inline asm
	{add.f16 %rs180,%rs63,%rs177;
}
	// end inline asm
	// begin inline asm
	{mul.f16 %rs183,%rs184,%rs164;
}
	// end inline asm
	// begin inline asm
	{add.f16 %rs186,%rs63,%rs183;
}
	// end inline asm
	mov.b32 	%r902, {%rs180, %rs186};
	ld.shared.f32 	%f401, [%r178+32];
	ld.shared.f32 	%f402, [%r179+32];
	sub.f32 	%f403, %f401, %f402;
	fma.rn.f32 	%f404, %f403, 0f3BBB989D, 0f3F000000;
	cvt.sat.f32.f32 	%f405, %f404;
	fma.rm.f32 	%f406, %f405, %f393, %f392;
	add.f32 	%f407, %f406, 0fCB40007F;
	neg.f32 	%f408, %f407;
	fma.rn.f32 	%f409, %f403, 0f3FB8AA3B, %f408;
	fma.rn.f32 	%f410, %f403, 0f32A57060, %f409;
	mov.b32 	%r903, %f406;
	shl.b32 	%r904, %r903, 23;
	mov.b32 	%f411, %r904;
	ex2.approx.ftz.f32 	%f412, %f410;
	mul.f32 	%f386, %f412, %f411;
	mov.b32 	{%rs191, %rs197}, %r896;
	// begin inline asm
	{  cvt.rn.f16.f32 %rs189, %f386;}

	// end inline asm
	// begin inline asm
	{mul.f16 %rs190,%rs191,%rs189;
}
	// end inline asm
	// begin inline asm
	{add.f16 %rs193,%rs63,%rs190;
}
	// end inline asm
	// begin inline asm
	{mul.f16 %rs196,%rs197,%rs189;
}
	// end inline asm
	// begin inline asm
	{add.f16 %rs199,%rs63,%rs196;
}
	// end inline asm
	mov.b32 	%r905, {%rs193, %rs199};
	mov.b32 	{%rs203, %rs209}, %r898;
	// begin inline asm
	{mul.f16 %rs202,%rs203,%rs189;
}
	// end inline asm
	// begin inline asm
	{add.f16 %rs205,%rs63,%rs202;
}
	// end inline asm
	// begin inline asm
	{mul.f16 %rs208,%rs209,%rs189;
}
	// end inline asm
	// begin inline asm
	{add.f16 %rs211,%rs63,%rs208;
}
	// end inline asm
	mov.b32 	%r906, {%rs205, %rs211};
	wmma.store.d.sync.aligned.row.m16n16k16.shared.f16 	[%r894], {%r901, %r905, %r902, %r906}, %r6;
$L__BB11_155:
	add.s32 	%r1393, %r1393, 32;
	setp.lt.s32 	%p98, %r1393, %r297;
	@%p98 bra 	$L__BB11_141;
$L__BB11_156:
	bar.sync 	0;
$L__BB11_157:
	add.s32 	%r1346, %r1346, 1;
	add.s32 	%r1285, %r18, %r17;
	setp.lt.s32 	%p99, %r1346, %r1285;
	@%p99 bra 	$L__BB11_11;
	bra.uni 	$L__BB11_36;
$L__BB11_158:
	setp.lt.s32 	%p82, %r298, 1;
	@%p82 bra 	$L__BB11_181;
	mov.b32 	%r1422, 0;
$L__BB11_160:
	setp.lt.u32 	%p92, %r298, 49;
	add.s32 	%r236, %r1422, %r30;
	mov.b32 	%r1437, 0;
	mov.u32 	%r1441, %r169;
	mov.u32 	%r1440, %r169;
	mov.u32 	%r1439, %r169;
	mov.u32 	%r1438, %r169;
	@%p92 bra 	$L__BB11_163;
	mov.b32 	%r1437, 0;
	mov.u32 	%r1441, %r169;
	mov.u32 	%r1440, %r169;
	mov.u32 	%r1439, %r169;
	mov.u32 	%r1438, %r169;
	mov.u32 	%r1428, %r1437;
$L__BB11_162:
	add.s32 	%r1134, %r1437, %r171;
	shl.b32 	%r1135, %r1134, 1;
	add.s32 	%r1136, %r15, %r1135;
	wmma.load.a.sync.aligned.row.m16n16k16.shared.f16 	{%r1137, %r1138, %r1139, %r1140, %r1141, %r1142, %r1143, %r1144}, [%r1136], %r8;
	mad.lo.s32 	%r1145, %r1437, %r6, %r236;
	shl.b32 	%r1146, %r1145, 1;
	add.s32 	%r1147, %r14, %r1146;
	wmma.load.b.sync.aligned.row.m16n16k16.shared.f16 	{%r1148, %r1149, %r1150, %r1151, %r1152, %r1153, %r1154, %r1155}, [%r1147], %r6;
	wmma.mma.sync.aligned.row.row.m16n16k16.f16.f16 {%r1156, %r1157, %r1158, %r1159}, {%r1137, %r1138, %r1139, %r1140, %r1141, %r1142, %r1143, %r1144}, {%r1148, %r1149, %r1150, %r1151, %r1152, %r1153, %r1154, %r1155}, {%r1438, %r1439, %r1440, %r1441};
	add.s32 	%r1160, %r1136, 32;
	wmma.load.a.sync.aligned.row.m16n16k16.shared.f16 	{%r1161, %r1162, %r1163, %r1164, %r1165, %r1166, %r1167, %r1168}, [%r1160], %r8;
	shl.b32 	%r1169, %r6, 5;
	add.s32 	%r1170, %r1147, %r1169;
	wmma.load.b.sync.aligned.row.m16n16k16.shared.f16 	{%r1171, %r1172, %r1173, %r1174, %r1175, %r1176, %r1177, %r1178}, [%r1170], %r6;
	wmma.mma.sync.aligned.row.row.m16n16k16.f16.f16 {%r1179, %r1180, %r1181, %r1182}, {%r1161, %r1162, %r1163, %r1164, %r1165, %r1166, %r1167, %r1168}, {%r1171, %r1172, %r1173, %r1174, %r1175, %r1176, %r1177, %r1178}, {%r1156, %r1157, %r1158, %r1159};
	add.s32 	%r1183, %r1136, 64;
	wmma.load.a.sync.aligned.row.m16n16k16.shared.f16 	{%r1184, %r1185, %r1186, %r1187, %r1188, %r1189, %r1190, %r1191}, [%r1183], %r8;
	shl.b32 	%r1192, %r6, 6;
	add.s32 	%r1193, %r1147, %r1192;
	wmma.load.b.sync.aligned.row.m16n16k16.shared.f16 	{%r1194, %r1195, %r1196, %r1197, %r1198, %r1199, %r1200, %r1201}, [%r1193], %r6;
	wmma.mma.sync.aligned.row.row.m16n16k16.f16.f16 {%r1202, %r1203, %r1204, %r1205}, {%r1184, %r1185, %r1186, %r1187, %r1188, %r1189, %r1190, %r1191}, {%r1194, %r1195, %r1196, %r1197, %r1198, %r1199, %r1200, %r1201}, {%r1179, %r1180, %r1181, %r1182};
	add.s32 	%r1206, %r1136, 96;
	wmma.load.a.sync.aligned.row.m16n16k16.shared.f16 	{%r1207, %r1208, %r1209, %r1210, %r1211, %r1212, %r1213, %r1214}, [%r1206], %r8;
	add.s32 	%r1215, %r1193, %r1169;
	wmma.load.b.sync.aligned.row.m16n16k16.shared.f16 	{%r1216, %r1217, %r1218, %r1219, %r1220, %r1221, %r1222, %r1223}, [%r1215], %r6;
	wmma.mma.sync.aligned.row.row.m16n16k16.f16.f16 {%r1438, %r1439, %r1440, %r1441}, {%r1207, %r1208, %r1209, %r1210, %r1211, %r1212, %r1213, %r1214}, {%r1216, %r1217, %r1218, %r1219, %r1220, %r1221, %r1222, %r1223}, {%r1202, %r1203, %r1204, %r1205};
	add.s32 	%r1437, %r1437, 64;
	add.s32 	%r1428, %r1428, 4;
	setp.ne.s32 	%p93, %r1428, %r45;
	@%p93 bra 	$L__BB11_162;
$L__BB11_163:
	setp.eq.s32 	%p94, %r44, 0;
	@%p94 bra 	$L__BB11_167;
	setp.eq.s32 	%p95, %r44, 1;
	add.s32 	%r1224, %r1437, %r171;
	shl.b32 	%r1225, %r1224, 1;
	add.s32 	%r258, %r15, %r1225;
	wmma.load.a.sync.aligned.row.m16n16k16.shared.f16 	{%r1226, %r1227, %r1228, %r1229, %r1230, %r1231, %r1232, %r1233}, [%r258], %r8;
	mad.lo.s32 	%r1234, %r1437, %r6, %r236;
	shl.b32 	%r1235, %r1234, 1;
	add.s32 	%r259, %r14, %r1235;
	wmma.load.b.sync.aligned.row.m16n16k16.shared.f16 	{%r1236, %r1237, %r1238, %r1239, %r1240, %r1241, %r1242, %r1243}, [%r259], %r6;
	wmma.mma.sync.aligned.row.row.m16n16k16.f16.f16 {%r1438, %r1439, %r1440, %r1441}, {%r1226, %r1227, %r1228, %r1229, %r1230, %r1231, %r1232, %r1233}, {%r1236, %r1237, %r1238, %r1239, %r1240, %r1241, %r1242, %r1243}, {%r1438, %r1439, %r1440, %r1441};
	@%p95 bra 	$L__BB11_167;
	setp.eq.s32 	%p96, %r44, 2;
	add.s32 	%r1244, %r258, 32;
	wmma.load.a.sync.aligned.row.m16n16k16.shared.f16 	{%r1245, %r1246, %r1247, %r1248, %r1249, %r1250, %r1251, %r1252}, [%r1244], %r8;
	shl.b32 	%r1253, %r6, 5;
	add.s32 	%r1254, %r259, %r1253;
	wmma.load.b.sync.aligned.row.m16n16k16.shared.f16 	{%r1255, %r1256, %r1257, %r1258, %r1259, %r1260, %r1261, %r1262}, [%r1254], %r6;
	wmma.mma.sync.aligned.row.row.m16n16k16.f16.f16 {%r1438, %r1439, %r1440, %r1441}, {%r1245, %r1246, %r1247, %r1248, %r1249, %r1250, %r1251, %r1252}, {%r1255, %r1256, %r1257, %r1258, %r1259, %r1260, %r1261, %r1262}, {%r1438, %r1439, %r1440, %r1441};
	@%p96 bra 	$L__BB11_167;
	add.s32 	%r1263, %r258, 64;
	wmma.load.a.sync.aligned.row.m16n16k16.shared.f16 	{%r1264, %r1265, %r1266, %r1267, %r1268, %r1269, %r1270, %r1271}, [%r1263], %r8;
	shl.b32 	%r1272, %r6, 6;
	add.s32 	%r1273, %r259, %r1272;
	wmma.load.b.sync.aligned.row.m16n16k16.shared.f16 	{%r1274, %r1275, %r1276, %r1277, %r1278, %r1279, %r1280, %r1281}, [%r1273], %r6;
	wmma.mma.sync.aligned.row.row.m16n16k16.f16.f16 {%r1438, %r1439, %r1440, %r1441}, {%r1264, %r1265, %r1266, %r1267, %r1268, %r1269, %r1270, %r1271}, {%r1274, %r1275, %r1276, %r1277, %r1278, %r1279, %r1280, %r1281}, {%r1438, %r1439, %r1440, %r1441};
$L__BB11_167:
	add.s32 	%r1282, %r236, %r172;
	shl.b32 	%r1283, %r1282, 1;
	add.s32 	%r1284, %r16, %r1283;
	wmma.store.d.sync.aligned.row.m16n16k16.shared.f16 	[%r1284], {%r1438, %r1439, %r1440, %r1441}, %r6;
	add.s32 	%r1422, %r1422, 32;
	setp.lt.s32 	%p97, %r1422, %r300;
	@%p97 bra 	$L__BB11_160;
	bra.uni 	$L__BB11_155;
$L__BB11_168:
	.pragma "nounroll";
	add.s32 	%r1076, %r30, %r172;
	add.s32 	%r1077, %r1399, %r1076;
	shl.b32 	%r1078, %r1077, 1;
	add.s32 	%r1079, %r16, %r1078;
	wmma.store.d.sync.aligned.row.m16n16k16.shared.f16 	[%r1079], {%r169, %r169, %r169, %r169}, %r6;
	add.s32 	%r1080, %r1079, 64;
	wmma.store.d.sync.aligned.row.m16n16k16.shared.f16 	[%r1080], {%r169, %r169, %r169, %r169}, %r6;
	add.s32 	%r1081, %r1079, 128;
	wmma.store.d.sync.aligned.row.m16n16k16.shared.f16 	[%r1081], {%r169, %r169, %r169, %r169}, %r6;
	add.s32 	%r1082, %r1079, 192;
	wmma.store.d.sync.aligned.row.m16n16k16.shared.f16 	[%r1082], {%r169, %r169, %r169, %r169}, %r6;
	add.s32 	%r1083, %r1079, 256;
	wmma.store.d.sync.aligned.row.m16n16k16.shared.f16 	[%r1083], {%r169, %r169, %r169, %r169}, %r6;
	add.s32 	%r1084, %r1079, 320;
	wmma.store.d.sync.aligned.row.m16n16k16.shared.f16 	[%r1084], {%r169, %r169, %r169, %r169}, %r6;
	add.s32 	%r1085, %r1079, 384;
	wmma.store.d.sync.aligned.row.m16n16k16.shared.f16 	[%r1085], {%r169, %r169, %r169, %r169}, %r6;
	add.s32 	%r1086, %r1079, 448;
	wmma.store.d.sync.aligned.row.m16n16k16.shared.f16 	[%r1086], {%r169, %r169, %r169, %r169}, %r6;
	add.s32 	%r1087, %r1079, 512;
	wmma.store.d.sync.aligned.row.m16n16k16.shared.f16 	[%r1087], {%r169, %r169, %r169, %r169}, %r6;
	add.s32 	%r1088, %r1079, 576;
	wmma.store.d.sync.aligned.row.m16n16k16.shared.f16 	[%r1088], {%r169, %r169, %r169, %r169}, %r6;
	add.s32 	%r1089, %r1079, 640;
	wmma.store.d.sync.aligned.row.m16n16k16.shared.f16 	[%r1089], {%r169, %r169, %r169, %r169}, %r6;
	add.s32 	%r1090, %r1079, 704;
	wmma.store.d.sync.aligned.row.m16n16k16.shared.f16 	[%r1090], {%r169, %r169, %r169, %r169}, %r6;
	add.s32 	%r1091, %r1079, 768;
	wmma.store.d.sync.aligned.row.m16n16k16.shared.f16 	[%r1091], {%r169, %r169, %r169, %r169}, %r6;
	add.s32 	%r1092, %r1079, 832;
	wmma.store.d.sync.aligned.row.m16n16k16.shared.f16 	[%r1092], {%r169, %r169, %r169, %r169}, %r6;
	add.s32 	%r1093, %r1079, 896;
	wmma.store.d.sync.aligned.row.m16n16k16.shared.f16 	[%r1093], {%r169, %r169, %r169, %r169}, %r6;
	add.s32 	%r1094, %r1079, 960;
	wmma.store.d.sync.aligned.row.m16n16k16.shared.f16 	[%r1094], {%r169, %r169, %r169, %r169}, %r6;
	add.s32 	%r1399, %r1399, 512;
	add.s32 	%r1398, %r1398, 16;
	add.s32 	%r1095, %r300, -1;
	shr.u32 	%r1096, %r1095, 5;
	add.s32 	%r1097, %r1096, 1;
	and.b32  	%r1098, %r1097, 268435440;
	setp.ne.s32 	%p84, %r1398, %r1098;
	@%p84 bra 	$L__BB11_168;
$L__BB11_169:
	add.s32 	%r1099, %r300, -1;
	shr.u32 	%r1100, %r1099, 5;
	add.s32 	%r1101, %r1100, 1;
	and.b32  	%r186, %r1101, 15;
	setp.eq.s32 	%p85, %r186, 0;
	@%p85 bra 	$L__BB11_155;
	add.s32 	%r1102, %r186, -1;
	setp.lt.u32 	%p86, %r1102, 7;
	@%p86 bra 	$L__BB11_172;
	add.s32 	%r1103, %r1399, %r30;
	add.s32 	%r1104, %r1103, %r172;
	shl.b32 	%r1105, %r1104, 1;
	add.s32 	%r1106, %r16, %r1105;
	wmma.store.d.sync.aligned.row.m16n16k16.shared.f16 	[%r1106], {%r169, %r169, %r169, %r169}, %r6;
	add.s32 	%r1107, %r1106, 64;
	wmma.store.d.sync.aligned.row.m16n16k16.shared.f16 	[%r1107], {%r169, %r169, %r169, %r169}, %r6;
	add.s32 	%r1108, %r1106, 128;
	wmma.store.d.sync.aligned.row.m16n16k16.shared.f16 	[%r1108], {%r169, %r169, %r169, %r169}, %r6;
	add.s32 	%r1109, %r1106, 192;
	wmma.store.d.sync.aligned.row.m16n16k16.shared.f16 	[%r1109], {%r169, %r169, %r169, %r169}, %r6;
	add.s32 	%r1110, %r1106, 256;
	wmma.store.d.sync.aligned.row.m16n16k16.shared.f16 	[%r1110], {%r169, %r169, %r169, %r169}, %r6;
	add.s32 	%r1111, %r1106, 320;
	wmma.store.d.sync.aligned.row.m16n16k16.shared.f16 	[%r1111], {%r169, %r169, %r169, %r169}, %r6;
	add.s32 	%r1112, %r1106, 384;
	wmma.store.d.sync.aligned.row.m16n16k16.shared.f16 	[%r1112], {%r169, %r169, %r169, %r169}, %r6;
	add.s32 	%r1113, %r1106, 448;
	wmma.store.d.sync.aligned.row.m16n16k16.shared.f16 	[%r1113], {%r169, %r169, %r169, %r169}, %r6;
	add.s32 	%r1399, %r1399, 256;
$L__BB11_172:
	and.b32  	%r189, %r1101, 7;
	setp.eq.s32 	%p87, %r189, 0;
	@%p87 bra 	$L__BB11_155;
	add.s32 	%r1117, %r189, -1;
	setp.lt.u32 	%p88, %r1117, 3;
	@%p88 bra 	$L__BB11_175;
	add.s32 	%r1118, %r1399, %r30;
	add.s32 	%r1119, %r1118, %r172;
	shl.b32 	%r1120, %r1119, 1;
	add.s32 	%r1121, %r16, %r1120;
	wmma.store.d.sync.aligned.row.m16n16k16.shared.f16 	[%r1121], {%r169, %r169, %r169, %r169}, %r6;
	add.s32 	%r1122, %r1121, 64;
	wmma.store.d.sync.aligned.row.m16n16k16.shared.f16 	[%r1122], {%r169, %r169, %r169, %r169}, %r6;
	add.s32 	%r1123, %r1121, 128;
	wmma.store.d.sync.aligned.row.m16n16k16.shared.f16 	[%r1123], {%r169, %r169, %r169, %r169}, %r6;
	add.s32 	%r1124, %r1121, 192;
	wmma.store.d.sync.aligned.row.m16n16k16.shared.f16 	[%r1124], {%r169, %r169, %r169, %r169}, %r6;
	add.s32 	%r1399, %r1399, 128;
$L__BB11_175:
	setp.eq.s32 	%p89, %r46, 0;
	@%p89 bra 	$L__BB11_155;
	setp.eq.s32 	%p90, %r46, 1;
	add.s32 	%r1125, %r1399, %r30;
	add.s32 	%r1126, %r1125, %r172;
	shl.b32 	%r1127, %r1126, 1;
	add.s32 	%r192, %r16, %r1127;
	wmma.store.d.sync.aligned.row.m16n16k16.shared.f16 	[%r192], {%r169, %r169, %r169, %r169}, %r6;
	@%p90 bra 	$L__BB11_155;
	setp.eq.s32 	%p91, %r46, 2;
	add.s32 	%r1128, %r192, 64;
	wmma.store.d.sync.aligned.row.m16n16k16.shared.f16 	[%r1128], {%r169, %r169, %r169, %r169}, %r6;
	@%p91 bra 	$L__BB11_155;
	add.s32 	%r1129, %r192, 128;
	wmma.store.d.sync.aligned.row.m16n16k16.shared.f16 	[%r1129], {%r169, %r169, %r169, %r169}, %r6;
	bra.uni 	$L__BB11_155;
$L__BB11_179:
	setp.lt.u32 	%p73, %r300, 33;
	mov.b32 	%r1396, 0;
	@%p73 bra 	$L__BB11_153;
	mov.b32 	%r1396, 0;
	mov.u32 	%r1395, %r1396;
	bra.uni 	$L__BB11_152;
$L__BB11_181:
	setp.lt.u32 	%p83, %r300, 481;
	mov.b32 	%r1399, 0;
	@%p83 bra 	$L__BB11_169;
	mov.b32 	%r1399, 0;
	mov.u32 	%r1398, %r1399;
	bra.uni 	$L__BB11_168;

}
	// .globl	_Z36block_attn_mask_4warp_m16n128_kernelP6__halfS0_S0_PKiS2_S2_S2_S0_S2_S2_iiifiiii
.visible .entry _Z36block_attn_mask_4warp_m16n128_kernelP6__halfS0_S0_PKiS2_S2_S2_S0_S2_S2_iiifiiii(
	.param .u64 .ptr .align 1 _Z36block_attn_mask_4warp_m16n128_kernelP6__halfS0_S0_PKiS2_S2_S2_S0_S2_S2_iiifiiii_param_0,
	.param .u64 .ptr .align 1 _Z36block_attn_mask_4warp_m16n128_kernelP6__halfS0_S0_PKiS2_S2_S2_S0_S2_S2_iiifiiii_param_1,
	.param .u64 .ptr .align 1 _Z36block_attn_mask_4warp_m16n128_kernelP6__halfS0_S0_PKiS2_S2_S2_S0_S2_S2_iiifiiii_param_2,
	.param .u64 .ptr .align 1 _Z36block_attn_mask_4warp_m16n128_kernelP6__halfS0_S0_PKiS2_S2_S2_S0_S2_S2_iiifiiii_param_3,
	.param .u64 .ptr .align 1 _Z36block_attn_mask_4warp_m16n128_kernelP6__halfS0_S0_PKiS2_S2_S2_S0_S2_S2_iiifiiii_param_4,
	.param .u64 .ptr .align 1 _Z36block_attn_mask_4warp_m16n128_kernelP6__halfS0_S0_PKiS2_S2_S2_S0_S2_S2_iiifiiii_param_5,
	.param .u64 .ptr .align 1 _Z36block_attn_mask_4warp_m16n128_kernelP6__halfS0_S0_PKiS2_S2_S2_S0_S2_S2_iiifiiii_param_6,
	.param .u64 .ptr .align 1 _Z36block_attn_mask_4warp_m16n128_kernelP6__halfS0_S0_PKiS2_S2_S2_S0_S2_S2_iiifiiii_param_7,
	.param .u64 .ptr .align 1 _Z36block_attn_mask_4warp_m16n128_kernelP6__halfS0_S0_PKiS2_S2_S2_S0_S2_S2_iiifiiii_param_8,
	.param .u64 .ptr .align 1 _Z36block_attn_mask_4warp_m16n128_kernelP6__halfS0_S0_PKiS2_S2_S2_S0_S2_S2_iiifiiii_param_9,
	.param .u32 _Z36block_attn_mask_4warp_m16n128_kernelP6__halfS0_S0_PKiS2_S2_S2_S0_S2_S2_iiifiiii_param_10,
	.param .u32 _Z36block_attn_mask_4warp_m16n128_kernelP6__halfS0_S0_PKiS2_S2_S2_S0_S2_S2_iiifiiii_param_11,
	.param .u32 _Z36block_attn_mask_4warp_m16n128_kernelP6__halfS0_S0_PKiS2_S2_S2_S0_S2_S2_iiifiiii_param_12,
	.param .f32 _Z36block_attn_mask_4warp_m16n128_kernelP6__halfS0_S0_PKiS2_S2_S2_S0_S2_S2_iiifiiii_param_13,
	.param .u32 _Z36block_attn_mask_4warp_m16n128_kernelP6__halfS0_S0_PKiS2_S2_S2_S0_S2_S2_iiifiiii_param_14,
	.param .u32 _Z36block_attn_mask_4warp_m16n128_kernelP6__halfS0_S0_PKiS2_S2_S2_S0_S2_S2_iiifiiii_param_15,
	.param .u32 _Z36block_attn_mask_4warp_m16n128_kernelP6__halfS0_S0_PKiS2_S2_S2_S0_S2_S2_iiifiiii_param_16,
	.param .u32 _Z36block_attn_mask_4warp_m16n128_kernelP6__halfS0_S0_PKiS2_S2_S2_S0_S2_S2_iiifiiii_param_17
)
{
	.local .align 16 .b8 	__local_depot12[256];
	.reg .b64 	%SP;
	.reg .b64 	%SPL;
	.reg .pred 	%p<125>;
	.reg .b16 	%rs<404>;
	.reg .b32 	%r<1437>;
	.reg .b32 	%f<536>;
	.reg .b64 	%rd<137>;

	mov.u64 	%SPL, __local_depot12;
	ld.param.u64 	%rd10, [_Z36block_attn_mask_4warp_m16n128_kernelP6__halfS0_S0_PKiS2_S2_S2_S0_S2_S2_iiifiiii_param_1];
	ld.param.u64 	%rd11, [_Z36block_attn_mask_4warp_m16n128_kernelP6__halfS0_S0_PKiS2_S2_S2_S0_S2_S2_iiifiiii_param_2];
	ld.param.u64 	%rd12, [_Z36block_attn_mask_4warp_m16n128_kernelP6__halfS0_S0_PKiS2_S2_S2_S0_S2_S2_iiifiiii_param_3];
	ld.param.u64 	%rd14, [_Z36block_attn_mask_4warp_m16n128_kernelP6__halfS0_S0_PKiS2_S2_S2_S0_S2_S2_iiifiiii_param_5];
	ld.param.u32 	%r297, [_Z36block_attn_mask_4warp_m16n128_kernelP6__halfS0_S0_PKiS2_S2_S2_S0_S2_S2_iiifiiii_param_10];
	ld.param.u32 	%r298, [_Z36block_attn_mask_4warp_m16n128_kernelP6__halfS0_S0_PKiS2_S2_S2_S0_S2_S2_iiifiiii_param_11];
	ld.param.u32 	%r301, [_Z36block_attn_mask_4warp_m16n128_kernelP6__halfS0_S0_PKiS2_S2_S2_S0_S2_S2_iiifiiii_param_14];
	ld.param.u32 	%r302, [_Z36block_attn_mask_4warp_m16n128_kernelP6__halfS0_S0_PKiS2_S2_S2_S0_S2_S2_iiifiiii_param_15];
	ld.param.u32 	%r300, [_Z36block_attn_mask_4warp_m16n128_kernelP6__halfS0_S0_PKiS2_S2_S2_S0_S2_S2_iiifiiii_param_17];
	cvta.to.global.u64 	%rd19, %rd14;
	cvta.to.global.u64 	%rd20, %rd12;
	add.u64 	%rd1, %SPL, 0;
	mov.u32 	%r303, %ctaid.y;
	mov.u32 	%r304, %ctaid.z;
	mov.u32 	%r305, %ctaid.x;
	mov.u32 	%r1, %tid.x;
	shr.u32 	%r2, %r1, 5;
	and.b32  	%r3, %r1, 31;
	mul.lo.s32 	%r4, %r297, %r305;
	mul.lo.s32 	%r306, %r301, %r303;
	mad.lo.s32 	%r5, %r302, %r304, %r306;
	mul.lo.s32 	%r307, %r300, %r297;
	mul.lo.s32 	%r308, %r300, %r298;
	mul.lo.s32 	%r309, %r298, %r297;
	add.s32 	%r6, %r300, 16;
	shl.b32 	%r310, %r297, 4;
	add.s32 	%r7, %r307, %r310;
	shl.b32 	%r311, %r298, 4;
	add.s32 	%r312, %r308, %r311;
	add.s32 	%r8, %r298, 16;
	add.s32 	%r313, %r309, %r310;
	shr.s32 	%r314, %r307, 31;
	shr.u32 	%r315, %r314, 25;
	add.s32 	%r316, %r307, %r315;
	shr.s32 	%r9, %r316, 7;
	shr.s32 	%r317, %r308, 31;
	shr.u32 	%r318, %r317, 25;
	add.s32 	%r319, %r308, %r318;
	shr.s32 	%r320, %r309, 31;
	shr.u32 	%r321, %r320, 25;
	add.s32 	%r322, %r309, %r321;
	shr.s32 	%r10, %r322, 7;
	shr.s32 	%r11, %r316, 8;
	shr.s32 	%r12, %r319, 8;
	shr.s32 	%r13, %r322, 8;
	shl.b32 	%r323, %r7, 1;
	mov.u32 	%r324, shared_mem;
	add.s32 	%r14, %r324, %r323;
	shl.b32 	%r325, %r312, 1;
	add.s32 	%r15, %r14, %r325;
	shl.b32 	%r326, %r313, 1;
	add.s32 	%r16, %r15, %r326;
	mul.wide.u32 	%rd22, %r305, 4;
	add.s64 	%rd23, %rd20, %rd22;
	ld.global.u32 	%r327, [%rd23+4];
	ld.global.u32 	%r328, [%rd23];
	sub.s32 	%r17, %r327, %r328;
	add.s64 	%rd24, %rd19, %rd22;
	ld.global.u32 	%r329, [%rd24+4];
	ld.global.u32 	%r330, [%rd24];
	sub.s32 	%r18, %r329, %r330;
	setp.lt.s32 	%p2, %r11, 1;
	@%p2 bra 	$L__BB12_9;
	ld.param.u32 	%r1326, [_Z36block_attn_mask_4warp_m16n128_kernelP6__halfS0_S0_PKiS2_S2_S2_S0_S2_S2_iiifiiii_param_16];
	mad.lo.s32 	%r19, %r2, 40, %r3;
	mad.lo.s32 	%r332, %r1326, %r4, %r5;
	shr.u32 	%r333, %r332, 31;
	add.s32 	%r334, %r332, %r333;
	shr.s32 	%r335, %r334, 1;
	cvt.s64.s32 	%rd2, %r335;
	setp.lt.u32 	%p3, %r11, 4;
	mov.b32 	%r1332, 0;
	@%p3 bra 	$L__BB12_4;
	and.b32  	%r1332, %r11, 2147483644;
	mov.b32 	%r1330, 0;
$L__BB12_3:
	.pragma "nounroll";
	ld.param.u64 	%rd126, [_Z36block_attn_mask_4warp_m16n128_kernelP6__halfS0_S0_PKiS2_S2_S2_S0_S2_S2_iiifiiii_param_0];
	mad.lo.s32 	%r342, %r1330, 160, %r19;
	shl.b32 	%r343, %r1330, 7;
	add.s32 	%r344, %r343, %r1;
	cvt.u64.u32 	%rd29, %r344;
	add.s64 	%rd30, %rd29, %rd2;
	shl.b64 	%rd31, %rd30, 2;
	add.s64 	%rd25, %rd126, %rd31;
	shl.b32 	%r345, %r342, 2;
	add.s32 	%r337, %r324, %r345;
	// begin inline asm
	cp.async.ca.shared.global [%r337], [%rd25], 4, 4;
	// end inline asm
	mov.f32 	%f51, 0f00000000;
	// begin inline asm
	{.reg .f16 low;
  cvt.rn.f16.f32 low, %f51;
  mov.b32 %r338, {low,low};}

	// end inline asm
	add.s32 	%r347, %r16, %r345;
	st.shared.u32 	[%r347], %r338;
	add.s64 	%rd26, %rd25, 512;
	add.s32 	%r339, %r337, 640;
	// begin inline asm
	cp.async.ca.shared.global [%r339], [%rd26], 4, 4;
	// end inline asm
	st.shared.u32 	[%r347+640], %r338;
	add.s64 	%rd27, %rd25, 1024;
	add.s32 	%r340, %r337, 1280;
	// begin inline asm
	cp.async.ca.shared.global [%r340], [%rd27], 4, 4;
	// end inline asm
	st.shared.u32 	[%r347+1280], %r338;
	add.s64 	%rd28, %rd25, 1536;
	add.s32 	%r341, %r337, 1920;
	// begin inline asm
	cp.async.ca.shared.global [%r341], [%rd28], 4, 4;
	// end inline asm
	st.shared.u32 	[%r347+1920], %r338;
	add.s32 	%r1330, %r1330, 4;
	setp.ne.s32 	%p4, %r1330, %r1332;
	@%p4 bra 	$L__BB12_3;
$L__BB12_4:
	and.b32  	%r348, %r11, 3;
	setp.eq.s32 	%p5, %r348, 0;
	@%p5 bra 	$L__BB12_9;
	setp.eq.s32 	%p6, %r348, 1;
	@%p6 bra 	$L__BB12_7;
	ld.param.u64 	%rd127, [_Z36block_attn_mask_4warp_m16n128_kernelP6__halfS0_S0_PKiS2_S2_S2_S0_S2_S2_iiifiiii_param_0];
	mad.lo.s32 	%r352, %r1332, 160, %r19;
	shl.b32 	%r353, %r1332, 7;
	add.s32 	%r354, %r353, %r1;
	cvt.u64.u32 	%rd34, %r354;
	add.s64 	%rd35, %rd34, %rd2;
	shl.b64 	%rd36, %rd35, 2;
	add.s64 	%rd32, %rd127, %rd36;
	shl.b32 	%r355, %r352, 2;
	add.s32 	%r349, %r324, %r355;
	// begin inline asm
	cp.async.ca.shared.global [%r349], [%rd32], 4, 4;
	// end inline asm
	mov.f32 	%f52, 0f00000000;
	// begin inline asm
	{.reg .f16 low;
  cvt.rn.f16.f32 low, %f52;
  mov.b32 %r350, {low,low};}

	// end inline asm
	add.s32 	%r357, %r16, %r355;
	st.shared.u32 	[%r357], %r350;
	add.s32 	%r358, %r354, 128;
	cvt.u64.u32 	%rd37, %r358;
	add.s64 	%rd38, %rd37, %rd2;
	shl.b64 	%rd39, %rd38, 2;
	add.s64 	%rd33, %rd127, %rd39;
	add.s32 	%r351, %r349, 640;
	// begin inline asm
	cp.async.ca.shared.global [%r351], [%rd33], 4, 4;
	// end inline asm
	st.shared.u32 	[%r357+640], %r350;
	add.s32 	%r1332, %r1332, 2;
$L__BB12_7:
	and.b32  	%r359, %r9, 2;
	setp.eq.s32 	%p7, %r359, 0;
	@%p7 bra 	$L__BB12_9;
	ld.param.u64 	%rd128, [_Z36block_attn_mask_4warp_m16n128_kernelP6__halfS0_S0_PKiS2_S2_S2_S0_S2_S2_iiifiiii_param_0];
	mad.lo.s32 	%r362, %r1332, 160, %r19;
	shl.b32 	%r363, %r1332, 7;
	add.s32 	%r364, %r363, %r1;
	cvt.u64.u32 	%rd41, %r364;
	add.s64 	%rd42, %rd41, %rd2;
	shl.b64 	%rd43, %rd42, 2;
	add.s64 	%rd40, %rd128, %rd43;
	shl.b32 	%r365, %r362, 2;
	add.s32 	%r360, %r324, %r365;
	// begin inline asm
	cp.async.ca.shared.global [%r360], [%rd40], 4, 4;
	// end inline asm
	mov.f32 	%f53, 0f00000000;
	// begin inline asm
	{.reg .f16 low;
  cvt.rn.f16.f32 low, %f53;
  mov.b32 %r361, {low,low};}

	// end inline asm
	add.s32 	%r367, %r16, %r365;
	st.shared.u32 	[%r367], %r361;
$L__BB12_9:
	add.s32 	%r26, %r16, %r323;
	shl.b32 	%r369, %r297, 2;
	add.s32 	%r370, %r26, %r369;
	add.s32 	%r371, %r370, %r369;
	add.s32 	%r27, %r371, %r369;
	// begin inline asm
	cp.async.commit_group;
	// end inline asm
	// begin inline asm
	cp.async.wait_group 0;
	// end inline asm
	bar.sync 	0;
	add.s32 	%r372, %r18, %r17;
	setp.lt.s32 	%p8, %r372, 1;
	@%p8 bra 	$L__BB12_36;
	div.s32 	%r28, 128, %r297;
	mad.lo.s32 	%r29, %r2, 40, %r3;
	shl.b32 	%r30, %r2, 4;
	shr.u32 	%r376, %r298, 31;
	add.s32 	%r377, %r298, %r376;
	shr.s32 	%r378, %r377, 1;
	add.s32 	%r31, %r378, -1;
	and.b32  	%r32, %r378, 3;
	and.b32  	%r33, %r378, 7;
	add.s32 	%r379, %r298, -1;
	shr.u32 	%r380, %r379, 6;
	add.s32 	%r381, %r380, 1;
	add.s32 	%r382, %r300, -1;
	shr.u32 	%r383, %r382, 4;
	add.s32 	%r384, %r383, 1;
	shr.u32 	%r385, %r382, 6;
	add.s32 	%r386, %r385, 1;
	shr.u32 	%r387, %r379, 4;
	add.s32 	%r388, %r387, 1;
	min.s32 	%r389, %r297, %r298;
	setp.lt.s32 	%p1, %r389, 1;
	and.b32  	%r34, %r381, 134217712;
	and.b32  	%r35, %r381, 3;
	and.b32  	%r36, %r384, 3;
	and.b32  	%r37, %r384, 536870908;
	and.b32  	%r38, %r10, 30;
	and.b32  	%r39, %r10, 14;
	and.b32  	%r40, %r378, 1073741820;
	and.b32  	%r41, %r378, 1;
	and.b32  	%r42, %r378, 1073741816;
	and.b32  	%r43, %r386, 134217726;
	and.b32  	%r44, %r388, 3;
	and.b32  	%r45, %r388, 536870908;
	and.b32  	%r46, %r386, 3;
	mov.b32 	%r1333, 0;
	mov.u32 	%r1334, %r1333;
	mov.u32 	%r1335, %r1333;
$L__BB12_11:
	ld.param.u64 	%rd136, [_Z36block_attn_mask_4warp_m16n128_kernelP6__halfS0_S0_PKiS2_S2_S2_S0_S2_S2_iiifiiii_param_9];
	ld.param.u64 	%rd135, [_Z36block_attn_mask_4warp_m16n128_kernelP6__halfS0_S0_PKiS2_S2_S2_S0_S2_S2_iiifiiii_param_8];
	setp.lt.s32 	%p9, %r12, 1;
	cvta.to.global.u64 	%rd44, %rd135;
	mov.u32 	%r390, %ctaid.x;
	mul.wide.u32 	%rd45, %r390, 4;
	add.s64 	%rd46, %rd44, %rd45;
	ld.global.u32 	%r391, [%rd46];
	add.s32 	%r392, %r391, %r1333;
	cvta.to.global.u64 	%rd47, %rd136;
	mul.wide.s32 	%rd48, %r392, 4;
	add.s64 	%rd49, %rd47, %rd48;
	ld.global.u32 	%r56, [%rd49];
	mul.lo.s32 	%r57, %r56, %r298;
	@%p9 bra 	$L__BB12_19;
	ld.param.u32 	%r1327, [_Z36block_attn_mask_4warp_m16n128_kernelP6__halfS0_S0_PKiS2_S2_S2_S0_S2_S2_iiifiiii_param_16];
	setp.lt.u32 	%p10, %r12, 4;
	mad.lo.s32 	%r394, %r57, %r1327, %r5;
	shr.u32 	%r395, %r394, 31;
	add.s32 	%r396, %r394, %r395;
	shr.s32 	%r397, %r396, 1;
	cvt.s64.s32 	%rd4, %r397;
	mov.b32 	%r1337, 0;
	@%p10 bra 	$L__BB12_15;
	mov.b32 	%r1336, 0;
$L__BB12_14:
	.pragma "nounroll";
	mad.lo.s32 	%r403, %r1336, 160, %r29;
	shl.b32 	%r404, %r1336, 7;
	add.s32 	%r405, %r404, %r1;
	cvt.u64.u32 	%rd54, %r405;
	add.s64 	%rd55, %rd54, %rd4;
	shl.b64 	%rd56, %rd55, 2;
	add.s64 	%rd50, %rd10, %rd56;
	shl.b32 	%r406, %r403, 2;
	add.s32 	%r399, %r14, %r406;
	// begin inline asm
	cp.async.ca.shared.global [%r399], [%rd50], 4, 4;
	// end inline asm
	add.s64 	%rd51, %rd50, 512;
	add.s32 	%r400, %r399, 640;
	// begin inline asm
	cp.async.ca.shared.global [%r400], [%rd51], 4, 4;
	// end inline asm
	add.s64 	%rd52, %rd50, 1024;
	add.s32 	%r401, %r399, 1280;
	// begin inline asm
	cp.async.ca.shared.global [%r401], [%rd52], 4, 4;
	// end inline asm
	add.s64 	%rd53, %rd50, 1536;
	add.s32 	%r402, %r399, 1920;
	// begin inline asm
	cp.async.ca.shared.global [%r402], [%rd53], 4, 4;
	// end inline asm
	add.s32 	%r1336, %r1336, 4;
	and.b32  	%r1337, %r12, 2147483644;
	setp.ne.s32 	%p11, %r1336, %r1337;
	@%p11 bra 	$L__BB12_14;
$L__BB12_15:
	and.b32  	%r407, %r12, 3;
	setp.eq.s32 	%p12, %r407, 0;
	@%p12 bra 	$L__BB12_19;
	setp.eq.s32 	%p13, %r407, 1;
	mad.lo.s32 	%r410, %r1337, 160, %r29;
	shl.b32 	%r411, %r1337, 7;
	add.s32 	%r62, %r411, %r1;
	cvt.u64.u32 	%rd58, %r62;
	add.s64 	%rd59, %rd58, %rd4;
	shl.b64 	%rd60, %rd59, 2;
	add.s64 	%rd57, %rd10, %rd60;
	shl.b32 	%r412, %r410, 2;
	add.s32 	%r408, %r14, %r412;
	// begin inline asm
	cp.async.ca.shared.global [%r408], [%rd57], 4, 4;
	// end inline asm
	@%p13 bra 	$L__BB12_19;
	setp.eq.s32 	%p14, %r407, 2;
	add.s32 	%r415, %r62, 128;
	cvt.u64.u32 	%rd62, %r415;
	add.s64 	%rd63, %rd62, %rd4;
	shl.b64 	%rd64, %rd63, 2;
	add.s64 	%rd61, %rd10, %rd64;
	add.s32 	%r413, %r408, 640;
	// begin inline asm
	cp.async.ca.shared.global [%r413], [%rd61], 4, 4;
	// end inline asm
	@%p14 bra 	$L__BB12_19;
	add.s32 	%r417, %r62, 256;
	cvt.u64.u32 	%rd66, %r417;
	add.s64 	%rd67, %rd66, %rd4;
	shl.b64 	%rd68, %rd67, 2;
	add.s64 	%rd65, %rd10, %rd68;
	add.s32 	%r416, %r408, 1280;
	// begin inline asm
	cp.async.ca.shared.global [%r416], [%rd65], 4, 4;
	// end inline asm
$L__BB12_19:
	// begin inline asm
	cp.async.commit_group;
	// end inline asm
	// begin inline asm
	cp.async.wait_group 0;
	// end inline asm
	bar.sync 	0;
	@%p1 bra 	$L__BB12_85;
	setp.gt.s32 	%p15, %r300, 0;
	@%p15 bra 	$L__BB12_74;
	mov.f32 	%f54, 0f00000000;
	// begin inline asm
	{  cvt.rn.f16.f32 %rs47, %f54;}

	// end inline asm
	mov.b32 	%r64, {%rs47, %rs47};
	mov.b32 	%r1359, 0;
$L__BB12_22:
	setp.lt.u32 	%p16, %r298, 961;
	mul.lo.s32 	%r114, %r1359, %r8;
	mov.b32 	%r1362, 0;
	@%p16 bra 	$L__BB12_25;
	add.s32 	%r127, %r30, %r114;
	mov.b32 	%r1362, 0;
	mov.u32 	%r1361, %r1362;
$L__BB12_24:
	.pragma "nounroll";
	add.s32 	%r421, %r1362, %r127;
	shl.b32 	%r422, %r421, 1;
	add.s32 	%r423, %r15, %r422;
	wmma.store.d.sync.aligned.row.m16n16k16.shared.f16 	[%r423], {%r64, %r64, %r64, %r64}, %r8;
	add.s32 	%r424, %r423, 128;
	wmma.store.d.sync.aligned.row.m16n16k16.shared.f16 	[%r424], {%r64, %r64, %r64, %r64}, %r8;
	add.s32 	%r425, %r423, 256;
	wmma.store.d.sync.aligned.row.m16n16k16.shared.f16 	[%r425], {%r64, %r64, %r64, %r64}, %r8;
	add.s32 	%r426, %r423, 384;
	wmma.store.d.sync.aligned.row.m16n16k16.shared.f16 	[%r426], {%r64, %r64, %r64, %r64}, %r8;
	add.s32 	%r427, %r423, 512;
	wmma.store.d.sync.aligned.row.m16n16k16.shared.f16 	[%r427], {%r64, %r64, %r64, %r64}, %r8;
	add.s32 	%r428, %r423, 640;
	wmma.store.d.sync.aligned.row.m16n16k16.shared.f16 	[%r428], {%r64, %r64, %r64, %r64}, %r8;
	add.s32 	%r429, %r423, 768;
	wmma.store.d.sync.aligned.row.m16n16k16.shared.f16 	[%r429], {%r64, %r64, %r64, %r64}, %r8;
	add.s32 	%r430, %r423, 896;
	wmma.store.d.sync.aligned.row.m16n16k16.shared.f16 	[%r430], {%r64, %r64, %r64, %r64}, %r8;
	add.s32 	%r431, %r423, 1024;
	wmma.store.d.sync.aligned.row.m16n16k16.shared.f16 	[%r431], {%r64, %r64, %r64, %r64}, %r8;
	add.s32 	%r432, %r423, 1152;
	wmma.store.d.sync.aligned.row.m16n16k16.shared.f16 	[%r432], {%r64, %r64, %r64, %r64}, %r8;
	add.s32 	%r433, %r423, 1280;
	wmma.store.d.sync.aligned.row.m16n16k16.shared.f16 	[%r433], {%r64, %r64, %r64, %r64}, %r8;
	add.s32 	%r434, %r423, 1408;
	wmma.store.d.sync.aligned.row.m16n16k16.shared.f16 	[%r434], {%r64, %r64, %r64, %r64}, %r8;
	add.s32 	%r435, %r423, 1536;
	wmma.store.d.sync.aligned.row.m16n16k16.shared.f16 	[%r435], {%r64, %r64, %r64, %r64}, %r8;
	add.s32 	%r436, %r423, 1664;
	wmma.store.d.sync.aligned.row.m16n16k16.shared.f16 	[%r436], {%r64, %r64, %r64, %r64}, %r8;
	add.s32 	%r437, %r423, 1792;
	wmma.store.d.sync.aligned.row.m16n16k16.shared.f16 	[%r437], {%r64, %r64, %r64, %r64}, %r8;
	add.s32 	%r438, %r423, 1920;
	wmma.store.d.sync.aligned.row.m16n16k16.shared.f16 	[%r438], {%r64, %r64, %r64, %r64}, %r8;
	add.s32 	%r1362, %r1362, 1024;
	add.s32 	%r1361, %r1361, 16;
	setp.ne.s32 	%p17, %r1361, %r34;
	@%p17 bra 	$L__BB12_24;
$L__BB12_25:
	add.s32 	%r439, %r298, -1;
	shr.u32 	%r440, %r439, 6;
	add.s32 	%r441, %r440, 1;
	and.b32  	%r120, %r441, 15;
	setp.eq.s32 	%p18, %r120, 0;
	@%p18 bra 	$L__BB12_35;
	add.s32 	%r442, %r120, -1;
	setp.lt.u32 	%p19, %r442, 7;
	@%p19 bra 	$L__BB12_28;
	add.s32 	%r443, %r1362, %r30;
	add.s32 	%r444, %r443, %r114;
	shl.b32 	%r445, %r444, 1;
	add.s32 	%r446, %r15, %r445;
	wmma.store.d.sync.aligned.row.m16n16k16.shared.f16 	[%r446], {%r64, %r64, %r64, %r64}, %r8;
	add.s32 	%r447, %r446, 128;
	wmma.store.d.sync.aligned.row.m16n16k16.shared.f16 	[%r447], {%r64, %r64, %r64, %r64}, %r8;
	add.s32 	%r448, %r446, 256;
	wmma.store.d.sync.aligned.row.m16n16k16.shared.f16 	[%r448], {%r64, %r64, %r64, %r64}, %r8;
	add.s32 	%r449, %r446, 384;
	wmma.store.d.sync.aligned.row.m16n16k16.shared.f16 	[%r449], {%r64, %r64, %r64, %r64}, %r8;
	add.s32 	%r450, %r446, 512;
	wmma.store.d.sync.aligned.row.m16n16k16.shared.f16 	[%r450], {%r64, %r64, %r64, %r64}, %r8;
	add.s32 	%r451, %r446, 640;
	wmma.store.d.sync.aligned.row.m16n16k16.shared.f16 	[%r451], {%r64, %r64, %r64, %r64}, %r8;
	add.s32 	%r452, %r446, 768;
	wmma.store.d.sync.aligned.row.m16n16k16.shared.f16 	[%r452], {%r64, %r64, %r64, %r64}, %r8;
	add.s32 	%r453, %r446, 896;
	wmma.store.d.sync.aligned.row.m16n16k16.shared.f16 	[%r453], {%r64, %r64, %r64, %r64}, %r8;
	add.s32 	%r1362, %r1362, 512;
$L__BB12_28:
	and.b32  	%r123, %r441, 7;
	setp.eq.s32 	%p20, %r123, 0;
	@%p20 bra 	$L__BB12_35;
	add.s32 	%r457, %r123, -1;
	setp.lt.u32 	%p21, %r457, 3;
	@%p21 bra 	$L__BB12_31;
	add.s32 	%r458, %r1362, %r30;
	add.s32 	%r459, %r458, %r114;
	shl.b32 	%r460, %r459, 1;
	add.s32 	%r461, %r15, %r460;
	wmma.store.d.sync.aligned.row.m16n16k16.shared.f16 	[%r461], {%r64, %r64, %r64, %r64}, %r8;
	add.s32 	%r462, %r461, 128;
	wmma.store.d.sync.aligned.row.m16n16k16.shared.f16 	[%r462], {%r64, %r64, %r64, %r64}, %r8;
	add.s32 	%r463, %r461, 256;
	wmma.store.d.sync.aligned.row.m16n16k16.shared.f16 	[%r463], {%r64, %r64, %r64, %r64}, %r8;
	add.s32 	%r464, %r461, 384;
	wmma.store.d.sync.aligned.row.m16n16k16.shared.f16 	[%r464], {%r64, %r64, %r64, %r64}, %r8;
	add.s32 	%r1362, %r1362, 256;
$L__BB12_31:
	setp.eq.s32 	%p22, %r35, 0;
	@%p22 bra 	$L__BB12_35;
	setp.eq.s32 	%p23, %r35, 1;
	add.s32 	%r465, %r1362, %r30;
	add.s32 	%r466, %r465, %r114;
	shl.b32 	%r467, %r466, 1;
	add.s32 	%r126, %r15, %r467;
	wmma.store.d.sync.aligned.row.m16n16k16.shared.f16 	[%r126], {%r64, %r64, %r64, %r64}, %r8;
	@%p23 bra 	$L__BB12_35;
	setp.eq.s32 	%p24, %r35, 2;
	add.s32 	%r468, %r126, 128;
	wmma.store.d.sync.aligned.row.m16n16k16.shared.f16 	[%r468], {%r64, %r64, %r64, %r64}, %r8;
	@%p24 bra 	$L__BB12_35;
	add.s32 	%r469, %r126, 256;
	wmma.store.d.sync.aligned.row.m16n16k16.shared.f16 	[%r469], {%r64, %r64, %r64, %r64}, %r8;
$L__BB12_35:
	add.s32 	%r1359, %r1359, 16;
	setp.lt.s32 	%p25, %r1359, %r297;
	@%p25 bra 	$L__BB12_22;
	bra.uni 	$L__BB12_85;
$L__BB12_36:
	setp.lt.s32 	%p100, %r11, 1;
	@%p100 bra 	$L__BB12_73;
	ld.param.u32 	%r1329, [_Z36block_attn_mask_4warp_m16n128_kernelP6__halfS0_S0_PKiS2_S2_S2_S0_S2_S2_iiifiiii_param_16];
	ld.param.u64 	%rd129, [_Z36block_attn_mask_4warp_m16n128_kernelP6__halfS0_S0_PKiS2_S2_S2_S0_S2_S2_iiifiiii_param_0];
	and.b32  	%r47, %r1, 31;
	cvta.to.global.u64 	%rd3, %rd129;
	shr.u32 	%r1274, %r1, 5;
	mul.lo.s32 	%r48, %r1274, 40;
	mov.u32 	%r1275, %ctaid.x;
	mul.lo.s32 	%r1276, %r297, %r1275;
	mad.lo.s32 	%r1277, %r1329, %r1276, %r5;
	shr.u32 	%r1278, %r1277, 31;
	add.s32 	%r1279, %r1277, %r1278;
	shr.s32 	%r1280, %r1279, 1;
	add.s32 	%r49, %r1280, %r1;
	and.b32  	%r50, %r11, 3;
	setp.lt.u32 	%p101, %r11, 4;
	mov.b32 	%r1432, 0;
	@%p101 bra 	$L__BB12_64;
	and.b32  	%r1432, %r11, 2147483644;
	add.s32 	%r52, %r48, %r47;
	mov.b32 	%r1431, 0;
$L__BB12_39:
	.pragma "nounroll";
	mad.lo.s32 	%r1282, %r1431, 160, %r52;
	shl.b32 	%r281, %r1282, 1;
	div.s32 	%r1283, %r281, %r6;
	shl.b32 	%r1284, %r1283, 2;
	add.s32 	%r1285, %r27, %r1284;
	ld.shared.f32 	%f441, [%r1285];
	shl.b32 	%r1286, %r1282, 2;
	add.s32 	%r282, %r16, %r1286;
	ld.shared.u32 	%r1287, [%r282];
	mov.b32 	{%rs265, %rs2}, %r1287;
	// begin inline asm
	{  cvt.rn.f16.f32 %rs264, %f441;}

	// end inline asm
	// begin inline asm
	{  cvt.f32.f16 %f442, %rs265;}

	// end inline asm
	// begin inline asm
	{  cvt.f32.f16 %f443, %rs264;}

	// end inline asm
	// begin inline asm
	{rcp.approx.ftz.f32 %f444, %f443;
}
	// end inline asm
	mul.f32 	%f446, %f442, %f444;
	// begin inline asm
	{  cvt.rn.f16.f32 %rs394, %f446;}

	// end inline asm
	// begin inline asm
	{abs.f16 %rs268,%rs394;
}
	// end inline asm
	mov.b16 	%rs272, 143;
	// begin inline asm
	{ .reg .pred __$temp3;
  setp.lt.f16  __$temp3, %rs268, %rs272;
  selp.u16 %rs270, 1, 0, __$temp3;}
	// end inline asm
	setp.eq.s16 	%p102, %rs270, 0;
	@%p102 bra 	$L__BB12_42;
	mov.f32 	%f447, 0f00000000;
	// begin inline asm
	{  cvt.rn.f16.f32 %rs273, %f447;}

	// end inline asm
	// begin inline asm
	{ .reg .pred __$temp3;
  setp.lt.f16  __$temp3, %rs273, %rs268;
  selp.u16 %rs274, 1, 0, __$temp3;}
	// end inline asm
	setp.eq.s16 	%p103, %rs274, 0;
	@%p103 bra 	$L__BB12_42;
	neg.f32 	%f449, %f443;
	fma.rn.f32 	%f450, %f449, %f446, %f442;
	fma.rn.f32 	%f448, %f444, %f450, %f446;
	// begin inline asm
	{  cvt.rn.f16.f32 %rs394, %f448;}

	// end inline asm
$L__BB12_42:
	// begin inline asm
	{  cvt.f32.f16 %f451, %rs2;}

	// end inline asm
	mul.f32 	%f452, %f451, %f444;
	// begin inline asm
	{  cvt.rn.f16.f32 %rs395, %f452;}

	// end inline asm
	// begin inline asm
	{abs.f16 %rs280,%rs395;
}
	// end inline asm
	mov.b16 	%rs284, 143;
	// begin inline asm
	{ .reg .pred __$temp3;
  setp.lt.f16  __$temp3, %rs280, %rs284;
  selp.u16 %rs282, 1, 0, __$temp3;}
	// end inline asm
	setp.eq.s16 	%p104, %rs282, 0;
	@%p104 bra 	$L__BB12_45;
	mov.f32 	%f453, 0f00000000;
	// begin inline asm
	{  cvt.rn.f16.f32 %rs285, %f453;}

	// end inline asm
	// begin inline asm
	{ .reg .pred __$temp3;
  setp.lt.f16  __$temp3, %rs285, %rs280;
  selp.u16 %rs286, 1, 0, __$temp3;}
	// end inline asm
	setp.eq.s16 	%p105, %rs286, 0;
	@%p105 bra 	$L__BB12_45;
	neg.f32 	%f455, %f443;
	fma.rn.f32 	%f456, %f455, %f452, %f451;
	fma.rn.f32 	%f454, %f444, %f456, %f452;
	// begin inline asm
	{  cvt.rn.f16.f32 %rs395, %f454;}

	// end inline asm
$L__BB12_45:
	shl.b32 	%r1288, %r1431, 7;
	add.s32 	%r1289, %r49, %r1288;
	mul.wide.s32 	%rd123, %r1289, 4;
	add.s64 	%rd8, %rd3, %rd123;
	mov.b32 	%r1290, {%rs394, %rs395};
	st.global.u32 	[%rd8], %r1290;
	add.s32 	%r1291, %r281, 320;
	div.s32 	%r1292, %r1291, %r6;
	shl.b32 	%r1293, %r1292, 2;
	add.s32 	%r1294, %r27, %r1293;
	ld.shared.f32 	%f457, [%r1294];
	ld.shared.u32 	%r1295, [%r282+640];
	mov.b32 	{%rs291, %rs11}, %r1295;
	// begin inline asm
	{  cvt.rn.f16.f32 %rs290, %f457;}

	// end inline asm
	// begin inline asm
	{  cvt.f32.f16 %f458, %rs291;}

	// end inline asm
	// begin inline asm
	{  cvt.f32.f16 %f459, %rs290;}

	// end inline asm
	// begin inline asm
	{rcp.approx.ftz.f32 %f460, %f459;
}
	// end inline asm
	mul.f32 	%f462, %f458, %f460;
	// begin inline asm
	{  cvt.rn.f16.f32 %rs396, %f462;}

	// end inline asm
	// begin inline asm
	{abs.f16 %rs294,%rs396;
}
	// end inline asm
	mov.b16 	%rs298, 143;
	// begin inline asm
	{ .reg .pred __$temp3;
  setp.lt.f16  __$temp3, %rs294, %rs298;
  selp.u16 %rs296, 1, 0, __$temp3;}
	// end inline asm
	setp.eq.s16 	%p106, %rs296, 0;
	@%p106 bra 	$L__BB12_48;
	mov.f32 	%f463, 0f00000000;
	// begin inline asm
	{  cvt.rn.f16.f32 %rs299, %f463;}

	// end inline asm
	// begin inline asm
	{ .reg .pred __$temp3;
  setp.lt.f16  __$temp3, %rs299, %rs294;
  selp.u16 %rs300, 1, 0, __$temp3;}
	// end inline asm
	setp.eq.s16 	%p107, %rs300, 0;
	@%p107 bra 	$L__BB12_48;
	neg.f32 	%f465, %f459;
	fma.rn.f32 	%f466, %f465, %f462, %f458;
	fma.rn.f32 	%f464, %f460, %f466, %f462;
	// begin inline asm
	{  cvt.rn.f16.f32 %rs396, %f464;}

	// end inline asm
$L__BB12_48:
	// begin inline asm
	{  cvt.f32.f16 %f467, %rs11;}

	// end inline asm
	mul.f32 	%f468, %f467, %f460;
	// begin inline asm
	{  cvt.rn.f16.f32 %rs397, %f468;}

	// end inline asm
	// begin inline asm
	{abs.f16 %rs306,%rs397;
}
	// end inline asm
	mov.b16 	%rs310, 143;
	// begin inline asm
	{ .reg .pred __$temp3;
  setp.lt.f16  __$temp3, %rs306, %rs310;
  selp.u16 %rs308, 1, 0, __$temp3;}
	// end inline asm
	setp.eq.s16 	%p108, %rs308, 0;
	@%p108 bra 	$L__BB12_51;
	mov.f32 	%f469, 0f00000000;
	// begin inline asm
	{  cvt.rn.f16.f32 %rs311, %f469;}

	// end inline asm
	// begin inline asm
	{ .reg .pred __$temp3;
  setp.lt.f16  __$temp3, %rs311, %rs306;
  selp.u16 %rs312, 1, 0, __$temp3;}
	// end inline asm
	setp.eq.s16 	%p109, %rs312, 0;
	@%p109 bra 	$L__BB12_51;
	neg.f32 	%f471, %f459;
	fma.rn.f32 	%f472, %f471, %f468, %f467;
	fma.rn.f32 	%f470, %f460, %f472, %f468;
	// begin inline asm
	{  cvt.rn.f16.f32 %rs397, %f470;}

	// end inline asm
$L__BB12_51:
	mov.b32 	%r1296, {%rs396, %rs397};
	st.global.u32 	[%rd8+512], %r1296;
	add.s32 	%r1297, %r281, 640;
	div.s32 	%r1298, %r1297, %r6;
	shl.b32 	%r1299, %r1298, 2;
	add.s32 	%r1300, %r27, %r1299;
	ld.shared.f32 	%f473, [%r1300];
	ld.shared.u32 	%r1301, [%r282+1280];
	mov.b32 	{%rs317, %rs20}, %r1301;
	// begin inline asm
	{  cvt.rn.f16.f32 %rs316, %f473;}

	// end inline asm
	// begin inline asm
	{  cvt.f32.f16 %f474, %rs317;}

	// end inline asm
	// begin inline asm
	{  cvt.f32.f16 %f475, %rs316;}

	// end inline asm
	// begin inline asm
	{rcp.approx.ftz.f32 %f476, %f475;
}
	// end inline asm
	mul.f32 	%f478, %f474, %f476;
	// begin inline asm
	{  cvt.rn.f16.f32 %rs398, %f478;}

	// end inline asm
	// begin inline asm
	{abs.f16 %rs320,%rs398;
}
	// end inline asm
	mov.b16 	%rs324, 143;
	// begin inline asm
	{ .reg .pred __$temp3;
  setp.lt.f16  __$temp3, %rs320, %rs324;
  selp.u16 %rs322, 1, 0, __$temp3;}
	// end inline asm
	setp.eq.s16 	%p110, %rs322, 0;
	@%p110 bra 	$L__BB12_54;
	mov.f32 	%f479, 0f00000000;
	// begin inline asm
	{  cvt.rn.f16.f32 %rs325, %f479;}

	// end inline asm
	// begin inline asm
	{ .reg .pred __$temp3;
  setp.lt.f16  __$temp3, %rs325, %rs320;
  selp.u16 %rs326, 1, 0, __$temp3;}
	// end inline asm
	setp.eq.s16 	%p111, %rs326, 0;
	@%p111 bra 	$L__BB12_54;
	neg.f32 	%f481, %f475;
	fma.rn.f32 	%f482, %f481, %f478, %f474;
	fma.rn.f32 	%f480, %f476, %f482, %f478;
	// begin inline asm
	{  cvt.rn.f16.f32 %rs398, %f480;}

	// end inline asm
$L__BB12_54:
	// begin inline asm
	{  cvt.f32.f16 %f483, %rs20;}

	// end inline asm
	mul.f32 	%f484, %f483, %f476;
	// begin inline asm
	{  cvt.rn.f16.f32 %rs399, %f484;}

	// end inline asm
	// begin inline asm
	{abs.f16 %rs332,%rs399;
}
	// end inline asm
	mov.b16 	%rs336, 143;
	// begin inline asm
	{ .reg .pred __$temp3;
  setp.lt.f16  __$temp3, %rs332, %rs336;
  selp.u16 %rs334, 1, 0, __$temp3;}
	// end inline asm
	setp.eq.s16 	%p112, %rs334, 0;
	@%p112 bra 	$L__BB12_57;
	mov.f32 	%f485, 0f00000000;
	// begin inline asm
	{  cvt.rn.f16.f32 %rs337, %f485;}

	// end inline asm
	// begin inline asm
	{ .reg .pred __$temp3;
  setp.lt.f16  __$temp3, %rs337, %rs332;
  selp.u16 %rs338, 1, 0, __$temp3;}
	// end inline asm
	setp.eq.s16 	%p113, %rs338, 0;
	@%p113 bra 	$L__BB12_57;
	neg.f32 	%f487, %f475;
	fma.rn.f32 	%f488, %f487, %f484, %f483;
	fma.rn.f32 	%f486, %f476, %f488, %f484;
	// begin inline asm
	{  cvt.rn.f16.f32 %rs399, %f486;}

	// end inline asm
$L__BB12_57:
	mov.b32 	%r1302, {%rs398, %rs399};
	st.global.u32 	[%rd8+1024], %r1302;
	add.s32 	%r1303, %r281, 960;
	div.s32 	%r1304, %r1303, %r6;
	shl.b32 	%r1305, %r1304, 2;
	add.s32 	%r1306, %r27, %r1305;
	ld.shared.f32 	%f489, [%r1306];
	ld.shared.u32 	%r1307, [%r282+1920];
	mov.b32 	{%rs343, %rs29}, %r1307;
	// begin inline asm
	{  cvt.rn.f16.f32 %rs342, %f489;}

	// end inline asm
	// begin inline asm
	{  cvt.f32.f16 %f490, %rs343;}

	// end inline asm
	// begin inline asm
	{  cvt.f32.f16 %f491, %rs342;}

	// end inline asm
	// begin inline asm
	{rcp.approx.ftz.f32 %f492, %f491;
}
	// end inline asm
	mul.f32 	%f494, %f490, %f492;
	// begin inline asm
	{  cvt.rn.f16.f32 %rs400, %f494;}

	// end inline asm
	// begin inline asm
	{abs.f16 %rs346,%rs400;
}
	// end inline asm
	mov.b16 	%rs350, 143;
	// begin inline asm
	{ .reg .pred __$temp3;
  setp.lt.f16  __$temp3, %rs346, %rs350;
  selp.u16 %rs348, 1, 0, __$temp3;}
	// end inline asm
	setp.eq.s16 	%p114, %rs348, 0;
	@%p114 bra 	$L__BB12_60;
	mov.f32 	%f495, 0f00000000;
	// begin inline asm
	{  cvt.rn.f16.f32 %rs351, %f495;}

	// end inline asm
	// begin inline asm
	{ .reg .pred __$temp3;
  setp.lt.f16  __$temp3, %rs351, %rs346;
  selp.u16 %rs352, 1, 0, __$temp3;}
	// end inline asm
	setp.eq.s16 	%p115, %rs352, 0;
	@%p115 bra 	$L__BB12_60;
	neg.f32 	%f497, %f491;
	fma.rn.f32 	%f498, %f497, %f494, %f490;
	fma.rn.f32 	%f496, %f492, %f498, %f494;
	// begin inline asm
	{  cvt.rn.f16.f32 %rs400, %f496;}

	// end inline asm
$L__BB12_60:
	// begin inline asm
	{  cvt.f32.f16 %f499, %rs29;}

	// end inline asm
	mul.f32 	%f500, %f499, %f492;
	// begin inline asm
	{  cvt.rn.f16.f32 %rs401, %f500;}

	// end inline asm
	// begin inline asm
	{abs.f16 %rs358,%rs401;
}
	// end inline asm
	mov.b16 	%rs362, 143;
	// begin inline asm
	{ .reg .pred __$temp3;
  setp.lt.f16  __$temp3, %rs358, %rs362;
  selp.u16 %rs360, 1, 0, __$temp3;}
	// end inline asm
	setp.eq.s16 	%p116, %rs360, 0;
	@%p116 bra 	$L__BB12_63;
	mov.f32 	%f501, 0f00000000;
	// begin inline asm
	{  cvt.rn.f16.f32 %rs363, %f501;}

	// end inline asm
	// begin inline asm
	{ .reg .pred __$temp3;
  setp.lt.f16  __$temp3, %rs363, %rs358;
  selp.u16 %rs364, 1, 0, __$temp3;}
	// end inline asm
	setp.eq.s16 	%p117, %rs364, 0;
	@%p117 bra 	$L__BB12_63;
	neg.f32 	%f503, %f491;
	fma.rn.f32 	%f504, %f503, %f500, %f499;
	fma.rn.f32 	%f502, %f492, %f504, %f500;
	// begin inline asm
	{  cvt.rn.f16.f32 %rs401, %f502;}

	// end inline asm
$L__BB12_63:
	mov.b32 	%r1308, {%rs400, %rs401};
	st.global.u32 	[%rd8+1536], %r1308;
	add.s32 	%r1431, %r1431, 4;
	setp.ne.s32 	%p118, %r1431, %r1432;
	@%p118 bra 	$L__BB12_39;
$L__BB12_64:
	setp.eq.s32 	%p119, %r50, 0;
	@%p119 bra 	$L__BB12_73;
	shl.b32 	%r1309, %r1432, 7;
	add.s32 	%r1436, %r49, %r1309;
	mul.lo.s32 	%r1310, %r297, %r8;
	shl.b32 	%r1311, %r1310, 1;
	shl.b32 	%r1312, %r298, 1;
	shl.b32 	%r1313, %r297, 1;
	add.s32 	%r1314, %r1312, %r1313;
	mad.lo.s32 	%r1315, %r1314, %r6, %r1311;
	mad.lo.s32 	%r1316, %r1432, 160, %r48;
	add.s32 	%r1317, %r1316, %r47;
	shl.b32 	%r1318, %r1317, 2;
	add.s32 	%r1319, %r1315, %r1318;
	mov.u32 	%r1320, shared_mem;
	add.s32 	%r1435, %r1320, %r1319;
	shl.b32 	%r1434, %r1317, 1;
	neg.s32 	%r1433, %r50;
$L__BB12_66:
	.pragma "nounroll";
	div.s32 	%r1321, %r1434, %r6;
	shl.b32 	%r1322, %r1321, 2;
	add.s32 	%r1323, %r27, %r1322;
	ld.shared.f32 	%f505, [%r1323];
	ld.shared.u32 	%r1324, [%r1435];
	mov.b32 	{%rs369, %rs38}, %r1324;
	// begin inline asm
	{  cvt.rn.f16.f32 %rs368, %f505;}

	// end inline asm
	// begin inline asm
	{  cvt.f32.f16 %f506, %rs369;}

	// end inline asm
	// begin inline asm
	{  cvt.f32.f16 %f507, %rs368;}

	// end inline asm
	// begin inline asm
	{rcp.approx.ftz.f32 %f508, %f507;
}
	// end inline asm
	mul.f32 	%f510, %f506, %f508;
	// begin inline asm
	{  cvt.rn.f16.f32 %rs402, %f510;}

	// end inline asm
	// begin inline asm
	{abs.f16 %rs372,%rs402;
}
	// end inline asm
	mov.b16 	%rs376, 143;
	// begin inline asm
	{ .reg .pred __$temp3;
  setp.lt.f16  __$temp3, %rs372, %rs376;
  selp.u16 %rs374, 1, 0, __$temp3;}
	// end inline asm
	setp.eq.s16 	%p120, %rs374, 0;
	@%p120 bra 	$L__BB12_69;
	mov.f32 	%f511, 0f00000000;
	// begin inline asm
	{  cvt.rn.f16.f32 %rs377, %f511;}

	// end inline asm
	// begin inline asm
	{ .reg .pred __$temp3;
  setp.lt.f16  __$temp3, %rs377, %rs372;
  selp.u16 %rs378, 1, 0, __$temp3;}
	// end inline asm
	setp.eq.s16 	%p121, %rs378, 0;
	@%p121 bra 	$L__BB12_69;
	neg.f32 	%f513, %f507;
	fma.rn.f32 	%f514, %f513, %f510, %f506;
	fma.rn.f32 	%f512, %f508, %f514, %f510;
	// begin inline asm
	{  cvt.rn.f16.f32 %rs402, %f512;}

	// end inline asm
$L__BB12_69:
	// begin inline asm
	{  cvt.f32.f16 %f515, %rs38;}

	// end inline asm
	mul.f32 	%f516, %f515, %f508;
	// begin inline asm
	{  cvt.rn.f16.f32 %rs403, %f516;}

	// end inline asm
	// begin inline asm
	{abs.f16 %rs384,%rs403;
}
	// end inline asm
	mov.b16 	%rs388, 143;
	// begin inline asm
	{ .reg .pred __$temp3;
  setp.lt.f16  __$temp3, %rs384, %rs388;
  selp.u16 %rs386, 1, 0, __$temp3;}
	// end inline asm
	setp.eq.s16 	%p122, %rs386, 0;
	@%p122 bra 	$L__BB12_72;
	mov.f32 	%f517, 0f00000000;
	// begin inline asm
	{  cvt.rn.f16.f32 %rs389, %f517;}

	// end inline asm
	// begin inline asm
	{ .reg .pred __$temp3;
  setp.lt.f16  __$temp3, %rs389, %rs384;
  selp.u16 %rs390, 1, 0, __$temp3;}
	// end inline asm
	setp.eq.s16 	%p123, %rs390, 0;
	@%p123 bra 	$L__BB12_72;
	neg.f32 	%f519, %f507;
	fma.rn.f32 	%f520, %f519, %f516, %f515;
	fma.rn.f32 	%f518, %f508, %f520, %f516;
	// begin inline asm
	{  cvt.rn.f16.f32 %rs403, %f518;}

	// end inline asm
$L__BB12_72:
	mul.wide.s32 	%rd124, %r1436, 4;
	add.s64 	%rd125, %rd3, %rd124;
	mov.b32 	%r1325, {%rs402, %rs403};
	st.global.u32 	[%rd125], %r1325;
	add.s32 	%r1436, %r1436, 128;
	add.s32 	%r1435, %r1435, 640;
	add.s32 	%r1434, %r1434, 320;
	add.s32 	%r1433, %r1433, 1;
	setp.ne.s32 	%p124, %r1433, 0;
	@%p124 bra 	$L__BB12_66;
$L__BB12_73:
	ret;
$L__BB12_74:
	mov.f32 	%f55, 0f00000000;
	// begin inline asm
	{  cvt.rn.f16.f32 %rs48, %f55;}

	// end inline asm
	mov.b32 	%r65, {%rs48, %rs48};
	mov.b32 	%r1338, 0;
$L__BB12_75:
	mul.lo.s32 	%r67, %r1338, %r6;
	mul.lo.s32 	%r68, %r1338, %r8;
	mov.b32 	%r1339, 0;
$L__BB12_76:
	setp.lt.u32 	%p26, %r300, 49;
	add.s32 	%r70, %r1339, %r30;
	mul.lo.s32 	%r71, %r70, %r6;
	mov.b32 	%r1354, 0;
	mov.u32 	%r1358, %r65;
	mov.u32 	%r1357, %r65;
	mov.u32 	%r1356, %r65;
	mov.u32 	%r1355, %r65;
	@%p26 bra 	$L__BB12_79;
	mov.b32 	%r1354, 0;
	mov.u32 	%r1358, %r65;
	mov.u32 	%r1357, %r65;
	mov.u32 	%r1356, %r65;
	mov.u32 	%r1355, %r65;
	mov.u32 	%r1345, %r1354;
$L__BB12_78:
	add.s32 	%r475, %r1354, %r67;
	shl.b32 	%r476, %r475, 1;
	mov.u32 	%r477, shared_mem;
	add.s32 	%r478, %r477, %r476;
	wmma.load.a.sync.aligned.row.m16n16k16.shared.f16 	{%r479, %r480, %r481, %r482, %r483, %r484, %r485, %r486}, [%r478], %r6;
	add.s32 	%r487, %r1354, %r71;
	shl.b32 	%r488, %r487, 1;
	add.s32 	%r489, %r14, %r488;
	wmma.load.b.sync.aligned.col.m16n16k16.shared.f16 	{%r490, %r491, %r492, %r493, %r494, %r495, %r496, %r497}, [%r489], %r6;
	wmma.mma.sync.aligned.row.col.m16n16k16.f16.f16 {%r498, %r499, %r500, %r501}, {%r479, %r480, %r481, %r482, %r483, %r484, %r485, %r486}, {%r490, %r491, %r492, %r493, %r494, %r495, %r496, %r497}, {%r1355, %r1356, %r1357, %r1358};
	add.s32 	%r502, %r478, 32;
	wmma.load.a.sync.aligned.row.m16n16k16.shared.f16 	{%r503, %r504, %r505, %r506, %r507, %r508, %r509, %r510}, [%r502], %r6;
	add.s32 	%r511, %r489, 32;
	wmma.load.b.sync.aligned.col.m16n16k16.shared.f16 	{%r512, %r513, %r514, %r515, %r516, %r517, %r518, %r519}, [%r511], %r6;
	wmma.mma.sync.aligned.row.col.m16n16k16.f16.f16 {%r520, %r521, %r522, %r523}, {%r503, %r504, %r505, %r506, %r507, %r508, %r509, %r510}, {%r512, %r513, %r514, %r515, %r516, %r517, %r518, %r519}, {%r498, %r499, %r500, %r501};
	add.s32 	%r524, %r478, 64;
	wmma.load.a.sync.aligned.row.m16n16k16.shared.f16 	{%r525, %r526, %r527, %r528, %r529, %r530, %r531, %r532}, [%r524], %r6;
	add.s32 	%r533, %r489, 64;
	wmma.load.b.sync.aligned.col.m16n16k16.shared.f16 	{%r534, %r535, %r536, %r537, %r538, %r539, %r540, %r541}, [%r533], %r6;
	wmma.mma.sync.aligned.row.col.m16n16k16.f16.f16 {%r542, %r543, %r544, %r545}, {%r525, %r526, %r527, %r528, %r529, %r530, %r531, %r532}, {%r534, %r535, %r536, %r537, %r538, %r539, %r540, %r541}, {%r520, %r521, %r522, %r523};
	add.s32 	%r546, %r478, 96;
	wmma.load.a.sync.aligned.row.m16n16k16.shared.f16 	{%r547, %r548, %r549, %r550, %r551, %r552, %r553, %r554}, [%r546], %r6;
	add.s32 	%r555, %r489, 96;
	wmma.load.b.sync.aligned.col.m16n16k16.shared.f16 	{%r556, %r557, %r558, %r559, %r560, %r561, %r562, %r563}, [%r555], %r6;
	wmma.mma.sync.aligned.row.col.m16n16k16.f16.f16 {%r1355, %r1356, %r1357, %r1358}, {%r547, %r548, %r549, %r550, %r551, %r552, %r553, %r554}, {%r556, %r557, %r558, %r559, %r560, %r561, %r562, %r563}, {%r542, %r543, %r544, %r545};
	add.s32 	%r1354, %r1354, 64;
	add.s32 	%r1345, %r1345, 4;
	setp.ne.s32 	%p27, %r1345, %r37;
	@%p27 bra 	$L__BB12_78;
$L__BB12_79:
	setp.eq.s32 	%p28, %r36, 0;
	@%p28 bra 	$L__BB12_83;
	setp.eq.s32 	%p29, %r36, 1;
	add.s32 	%r564, %r1354, %r67;
	shl.b32 	%r565, %r564, 1;
	mov.u32 	%r566, shared_mem;
	add.s32 	%r93, %r566, %r565;
	wmma.load.a.sync.aligned.row.m16n16k16.shared.f16 	{%r567, %r568, %r569, %r570, %r571, %r572, %r573, %r574}, [%r93], %r6;
	add.s32 	%r575, %r1354, %r71;
	shl.b32 	%r576, %r575, 1;
	add.s32 	%r94, %r14, %r576;
	wmma.load.b.sync.aligned.col.m16n16k16.shared.f16 	{%r577, %r578, %r579, %r580, %r581, %r582, %r583, %r584}, [%r94], %r6;
	wmma.mma.sync.aligned.row.col.m16n16k16.f16.f16 {%r1355, %r1356, %r1357, %r1358}, {%r567, %r568, %r569, %r570, %r571, %r572, %r573, %r574}, {%r577, %r578, %r579, %r580, %r581, %r582, %r583, %r584}, {%r1355, %r1356, %r1357, %r1358};
	@%p29 bra 	$L__BB12_83;
	setp.eq.s32 	%p30, %r36, 2;
	add.s32 	%r585, %r93, 32;
	wmma.load.a.sync.aligned.row.m16n16k16.shared.f16 	{%r586, %r587, %r588, %r589, %r590, %r591, %r592, %r593}, [%r585], %r6;
	add.s32 	%r594, %r94, 32;
	wmma.load.b.sync.aligned.col.m16n16k16.shared.f16 	{%r595, %r596, %r597, %r598, %r599, %r600, %r601, %r602}, [%r594], %r6;
	wmma.mma.sync.aligned.row.col.m16n16k16.f16.f16 {%r1355, %r1356, %r1357, %r1358}, {%r586, %r587, %r588, %r589, %r590, %r591, %r592, %r593}, {%r595, %r596, %r597, %r598, %r599, %r600, %r601, %r602}, {%r1355, %r1356, %r1357, %r1358};
	@%p30 bra 	$L__BB12_83;
	add.s32 	%r603, %r93, 64;
	wmma.load.a.sync.aligned.row.m16n16k16.shared.f16 	{%r604, %r605, %r606, %r607, %r608, %r609, %r610, %r611}, [%r603], %r6;
	add.s32 	%r612, %r94, 64;
	wmma.load.b.sync.aligned.col.m16n16k16.shared.f16 	{%r613, %r614, %r615, %r616, %r617, %r618, %r619, %r620}, [%r612], %r6;
	wmma.mma.sync.aligned.row.col.m16n16k16.f16.f16 {%r1355, %r1356, %r1357, %r1358}, {%r604, %r605, %r606, %r607, %r608, %r609, %r610, %r611}, {%r613, %r614, %r615, %r616, %r617, %r618, %r619, %r620}, {%r1355, %r1356, %r1357, %r1358};
$L__BB12_83:
	add.s32 	%r621, %r70, %r68;
	shl.b32 	%r622, %r621, 1;
	add.s32 	%r623, %r15, %r622;
	wmma.store.d.sync.aligned.row.m16n16k16.shared.f16 	[%r623], {%r1355, %r1356, %r1357, %r1358}, %r8;
	add.s32 	%r1339, %r1339, 64;
	setp.lt.s32 	%p31, %r1339, %r298;
	@%p31 bra 	$L__BB12_76;
	add.s32 	%r1338, %r1338, 16;
	setp.lt.s32 	%p32, %r1338, %r297;
	@%p32 bra 	$L__BB12_75;
$L__BB12_85:
	setp.lt.s32 	%p33, %r12, 1;
	bar.sync 	0;
	@%p33 bra 	$L__BB12_93;
	ld.param.u32 	%r1328, [_Z36block_attn_mask_4warp_m16n128_kernelP6__halfS0_S0_PKiS2_S2_S2_S0_S2_S2_iiifiiii_param_16];
	setp.lt.u32 	%p34, %r12, 4;
	mul.lo.s32 	%r625, %r56, %r298;
	mad.lo.s32 	%r626, %r625, %r1328, %r5;
	shr.u32 	%r627, %r626, 31;
	add.s32 	%r628, %r626, %r627;
	shr.s32 	%r629, %r628, 1;
	cvt.s64.s32 	%rd5, %r629;
	mov.b32 	%r1366, 0;
	@%p34 bra 	$L__BB12_89;
	mov.b32 	%r1365, 0;
$L__BB12_88:
	.pragma "nounroll";
	mad.lo.s32 	%r635, %r1365, 160, %r29;
	shl.b32 	%r636, %r1365, 7;
	add.s32 	%r637, %r636, %r1;
	cvt.u64.u32 	%rd73, %r637;
	add.s64 	%rd74, %rd73, %rd5;
	shl.b64 	%rd75, %rd74, 2;
	add.s64 	%rd69, %rd11, %rd75;
	shl.b32 	%r638, %r635, 2;
	add.s32 	%r631, %r14, %r638;
	// begin inline asm
	cp.async.ca.shared.global [%r631], [%rd69], 4, 4;
	// end inline asm
	add.s64 	%rd70, %rd69, 512;
	add.s32 	%r632, %r631, 640;
	// begin inline asm
	cp.async.ca.shared.global [%r632], [%rd70], 4, 4;
	// end inline asm
	add.s64 	%rd71, %rd69, 1024;
	add.s32 	%r633, %r631, 1280;
	// begin inline asm
	cp.async.ca.shared.global [%r633], [%rd71], 4, 4;
	// end inline asm
	add.s64 	%rd72, %rd69, 1536;
	add.s32 	%r634, %r631, 1920;
	// begin inline asm
	cp.async.ca.shared.global [%r634], [%rd72], 4, 4;
	// end inline asm
	add.s32 	%r1365, %r1365, 4;
	and.b32  	%r1366, %r12, 2147483644;
	setp.ne.s32 	%p35, %r1365, %r1366;
	@%p35 bra 	$L__BB12_88;
$L__BB12_89:
	and.b32  	%r133, %r12, 3;
	setp.eq.s32 	%p36, %r133, 0;
	@%p36 bra 	$L__BB12_93;
	setp.eq.s32 	%p37, %r133, 1;
	mad.lo.s32 	%r640, %r1366, 160, %r29;
	shl.b32 	%r641, %r1366, 7;
	add.s32 	%r134, %r641, %r1;
	cvt.u64.u32 	%rd77, %r134;
	add.s64 	%rd78, %rd77, %rd5;
	shl.b64 	%rd79, %rd78, 2;
	add.s64 	%rd76, %rd11, %rd79;
	shl.b32 	%r642, %r640, 2;
	add.s32 	%r639, %r14, %r642;
	// begin inline asm
	cp.async.ca.shared.global [%r639], [%rd76], 4, 4;
	// end inline asm
	@%p37 bra 	$L__BB12_93;
	setp.eq.s32 	%p38, %r133, 2;
	add.s32 	%r644, %r134, 128;
	cvt.u64.u32 	%rd81, %r644;
	add.s64 	%rd82, %rd81, %rd5;
	shl.b64 	%rd83, %rd82, 2;
	add.s64 	%rd80, %rd11, %rd83;
	add.s32 	%r643, %r639, 640;
	// begin inline asm
	cp.async.ca.shared.global [%r643], [%rd80], 4, 4;
	// end inline asm
	@%p38 bra 	$L__BB12_93;
	add.s32 	%r646, %r134, 256;
	cvt.u64.u32 	%rd85, %r646;
	add.s64 	%rd86, %rd85, %rd5;
	shl.b64 	%rd87, %rd86, 2;
	add.s64 	%rd84, %rd11, %rd87;
	add.s32 	%r645, %r639, 1280;
	// begin inline asm
	cp.async.ca.shared.global [%r645], [%rd84], 4, 4;
	// end inline asm
$L__BB12_93:
	// begin inline asm
	cp.async.commit_group;
	// end inline asm
	setp.ge.s32 	%p39, %r1335, %r17;
	@%p39 bra 	$L__BB12_96;
	ld.param.u64 	%rd131, [_Z36block_attn_mask_4warp_m16n128_kernelP6__halfS0_S0_PKiS2_S2_S2_S0_S2_S2_iiifiiii_param_4];
	ld.param.u64 	%rd130, [_Z36block_attn_mask_4warp_m16n128_kernelP6__halfS0_S0_PKiS2_S2_S2_S0_S2_S2_iiifiiii_param_3];
	cvta.to.global.u64 	%rd88, %rd130;
	mov.u32 	%r647, %ctaid.x;
	mul.wide.u32 	%rd89, %r647, 4;
	add.s64 	%rd90, %rd88, %rd89;
	ld.global.u32 	%r648, [%rd90];
	add.s32 	%r649, %r648, %r1335;
	cvta.to.global.u64 	%rd91, %rd131;
	mul.wide.s32 	%rd92, %r649, 4;
	add.s64 	%rd93, %rd91, %rd92;
	ld.global.u32 	%r650, [%rd93];
	setp.ne.s32 	%p40, %r56, %r650;
	@%p40 bra 	$L__BB12_96;
	add.s32 	%r1335, %r1335, 1;
	bra.uni 	$L__BB12_113;
$L__BB12_96:
	setp.ge.s32 	%p41, %r1334, %r18;
	@%p41 bra 	$L__BB12_157;
	ld.param.u64 	%rd133, [_Z36block_attn_mask_4warp_m16n128_kernelP6__halfS0_S0_PKiS2_S2_S2_S0_S2_S2_iiifiiii_param_6];
	ld.param.u64 	%rd132, [_Z36block_attn_mask_4warp_m16n128_kernelP6__halfS0_S0_PKiS2_S2_S2_S0_S2_S2_iiifiiii_param_5];
	cvta.to.global.u64 	%rd94, %rd132;
	mov.u32 	%r651, %ctaid.x;
	mul.wide.u32 	%rd95, %r651, 4;
	add.s64 	%rd96, %rd94, %rd95;
	ld.global.u32 	%r652, [%rd96];
	add.s32 	%r137, %r652, %r1334;
	cvta.to.global.u64 	%rd97, %rd133;
	mul.wide.s32 	%rd98, %r137, 4;
	add.s64 	%rd99, %rd97, %rd98;
	ld.global.u32 	%r653, [%rd99];
	setp.ne.s32 	%p42, %r56, %r653;
	@%p42 bra 	$L__BB12_157;
	setp.lt.s32 	%p43, %r13, 1;
	@%p43 bra 	$L__BB12_112;
	ld.param.u64 	%rd134, [_Z36block_attn_mask_4warp_m16n128_kernelP6__halfS0_S0_PKiS2_S2_S2_S0_S2_S2_iiifiiii_param_7];
	cvta.to.global.u64 	%rd6, %rd134;
	setp.lt.u32 	%p44, %r13, 16;
	mul.lo.s32 	%r655, %r298, %r297;
	mul.lo.s32 	%r656, %r137, %r655;
	shr.u32 	%r657, %r656, 31;
	add.s32 	%r658, %r656, %r657;
	shr.s32 	%r659, %r658, 1;
	add.s32 	%r138, %r659, %r1;
	mov.b32 	%r1369, 0;
	@%p44 bra 	$L__BB12_102;
	mov.b32 	%r1367, 0;
$L__BB12_101:
	.pragma "nounroll";
	mad.lo.s32 	%r709, %r1367, 160, %r29;
	shl.b32 	%r710, %r1367, 7;
	shl.b32 	%r711, %r709, 2;
	add.s32 	%r712, %r15, %r711;
	ld.shared.u32 	%r662, [%r712];
	add.s32 	%r713, %r138, %r710;
	mul.wide.s32 	%rd100, %r713, 4;
	add.s64 	%rd101, %rd6, %rd100;
	ld.global.u32 	%r663, [%rd101];
	// begin inline asm
	{add.f16x2 %r661,%r662,%r663;
}
	// end inline asm
	st.shared.u32 	[%r712], %r661;
	ld.shared.u32 	%r665, [%r712+640];
	ld.global.u32 	%r666, [%rd101+512];
	// begin inline asm
	{add.f16x2 %r664,%r665,%r666;
}
	// end inline asm
	st.shared.u32 	[%r712+640], %r664;
	ld.shared.u32 	%r668, [%r712+1280];
	ld.global.u32 	%r669, [%rd101+1024];
	// begin inline asm
	{add.f16x2 %r667,%r668,%r669;
}
	// end inline asm
	st.shared.u32 	[%r712+1280], %r667;
	ld.shared.u32 	%r671, [%r712+1920];
	ld.global.u32 	%r672, [%rd101+1536];
	// begin inline asm
	{add.f16x2 %r670,%r671,%r672;
}
	// end inline asm
	st.shared.u32 	[%r712+1920], %r670;
	ld.shared.u32 	%r674, [%r712+2560];
	ld.global.u32 	%r675, [%rd101+2048];
	// begin inline asm
	{add.f16x2 %r673,%r674,%r675;
}
	// end inline asm
	st.shared.u32 	[%r712+2560], %r673;
	ld.shared.u32 	%r677, [%r712+3200];
	ld.global.u32 	%r678, [%rd101+2560];
	// begin inline asm
	{add.f16x2 %r676,%r677,%r678;
}
	// end inline asm
	st.shared.u32 	[%r712+3200], %r676;
	ld.shared.u32 	%r680, [%r712+3840];
	ld.global.u32 	%r681, [%rd101+3072];
	// begin inline asm
	{add.f16x2 %r679,%r680,%r681;
}
	// end inline asm
	st.shared.u32 	[%r712+3840], %r679;
	ld.shared.u32 	%r683, [%r712+4480];
	ld.global.u32 	%r684, [%rd101+3584];
	// begin inline asm
	{add.f16x2 %r682,%r683,%r684;
}
	// end inline asm
	st.shared.u32 	[%r712+4480], %r682;
	ld.shared.u32 	%r686, [%r712+5120];
	ld.global.u32 	%r687, [%rd101+4096];
	// begin inline asm
	{add.f16x2 %r685,%r686,%r687;
}
	// end inline asm
	st.shared.u32 	[%r712+5120], %r685;
	ld.shared.u32 	%r689, [%r712+5760];
	ld.global.u32 	%r690, [%rd101+4608];
	// begin inline asm
	{add.f16x2 %r688,%r689,%r690;
}
	// end inline asm
	st.shared.u32 	[%r712+5760], %r688;
	ld.shared.u32 	%r692, [%r712+6400];
	ld.global.u32 	%r693, [%rd101+5120];
	// begin inline asm
	{add.f16x2 %r691,%r692,%r693;
}
	// end inline asm
	st.shared.u32 	[%r712+6400], %r691;
	ld.shared.u32 	%r695, [%r712+7040];
	ld.global.u32 	%r696, [%rd101+5632];
	// begin inline asm
	{add.f16x2 %r694,%r695,%r696;
}
	// end inline asm
	st.shared.u32 	[%r712+7040], %r694;
	ld.shared.u32 	%r698, [%r712+7680];
	ld.global.u32 	%r699, [%rd101+6144];
	// begin inline asm
	{add.f16x2 %r697,%r698,%r699;
}
	// end inline asm
	st.shared.u32 	[%r712+7680], %r697;
	ld.shared.u32 	%r701, [%r712+8320];
	ld.global.u32 	%r702, [%rd101+6656];
	// begin inline asm
	{add.f16x2 %r700,%r701,%r702;
}
	// end inline asm
	st.shared.u32 	[%r712+8320], %r700;
	ld.shared.u32 	%r704, [%r712+8960];
	ld.global.u32 	%r705, [%rd101+7168];
	// begin inline asm
	{add.f16x2 %r703,%r704,%r705;
}
	// end inline asm
	st.shared.u32 	[%r712+8960], %r703;
	ld.shared.u32 	%r707, [%r712+9600];
	ld.global.u32 	%r708, [%rd101+7680];
	// begin inline asm
	{add.f16x2 %r706,%r707,%r708;
}
	// end inline asm
	st.shared.u32 	[%r712+9600], %r706;
	add.s32 	%r1367, %r1367, 16;
	and.b32  	%r1369, %r13, 2147483632;
	setp.ne.s32 	%p45, %r1367, %r1369;
	@%p45 bra 	$L__BB12_101;
$L__BB12_102:
	setp.eq.s32 	%p46, %r38, 0;
	@%p46 bra 	$L__BB12_112;
	and.b32  	%r714, %r13, 15;
	add.s32 	%r715, %r714, -1;
	setp.lt.u32 	%p47, %r715, 7;
	@%p47 bra 	$L__BB12_105;
	mad.lo.s32 	%r740, %r1369, 160, %r29;
	shl.b32 	%r741, %r1369, 7;
	shl.b32 	%r742, %r740, 2;
	add.s32 	%r743, %r15, %r742;
	ld.shared.u32 	%r717, [%r743];
	add.s32 	%r744, %r138, %r741;
	mul.wide.s32 	%rd102, %r744, 4;
	add.s64 	%rd103, %rd6, %rd102;
	ld.global.u32 	%r718, [%rd103];
	// begin inline asm
	{add.f16x2 %r716,%r717,%r718;
}
	// end inline asm
	st.shared.u32 	[%r743], %r716;
	ld.shared.u32 	%r720, [%r743+640];
	ld.global.u32 	%r721, [%rd103+512];
	// begin inline asm
	{add.f16x2 %r719,%r720,%r721;
}
	// end inline asm
	st.shared.u32 	[%r743+640], %r719;
	ld.shared.u32 	%r723, [%r743+1280];
	ld.global.u32 	%r724, [%rd103+1024];
	// begin inline asm
	{add.f16x2 %r722,%r723,%r724;
}
	// end inline asm
	st.shared.u32 	[%r743+1280], %r722;
	ld.shared.u32 	%r726, [%r743+1920];
	ld.global.u32 	%r727, [%rd103+1536];
	// begin inline asm
	{add.f16x2 %r725,%r726,%r727;
}
	// end inline asm
	st.shared.u32 	[%r743+1920], %r725;
	ld.shared.u32 	%r729, [%r743+2560];
	ld.global.u32 	%r730, [%rd103+2048];
	// begin inline asm
	{add.f16x2 %r728,%r729,%r730;
}
	// end inline asm
	st.shared.u32 	[%r743+2560], %r728;
	ld.shared.u32 	%r732, [%r743+3200];
	ld.global.u32 	%r733, [%rd103+2560];
	// begin inline asm
	{add.f16x2 %r731,%r732,%r733;
}
	// end inline asm
	st.shared.u32 	[%r743+3200], %r731;
	ld.shared.u32 	%r735, [%r743+3840];
	ld.global.u32 	%r736, [%rd103+3072];
	// begin inline asm
	{add.f16x2 %r734,%r735,%r736;
}
	// end inline asm
	st.shared.u32 	[%r743+3840], %r734;
	ld.shared.u32 	%r738, [%r743+4480];
	ld.global.u32 	%r739, [%rd103+3584];
	// begin inline asm
	{add.f16x2 %r737,%r738,%r739;
}
	// end inline asm
	st.shared.u32 	[%r743+4480], %r737;
	add.s32 	%r1369, %r1369, 8;
$L__BB12_105:
	setp.eq.s32 	%p48, %r39, 0;
	@%p48 bra 	$L__BB12_112;
	and.b32  	%r745, %r13, 7;
	add.s32 	%r746, %r745, -1;
	setp.lt.u32 	%p49, %r746, 3;
	@%p49 bra 	$L__BB12_108;
	mad.lo.s32 	%r759, %r1369, 160, %r29;
	shl.b32 	%r760, %r1369, 7;
	shl.b32 	%r761, %r759, 2;
	add.s32 	%r762, %r15, %r761;
	ld.shared.u32 	%r748, [%r762];
	add.s32 	%r763, %r138, %r760;
	mul.wide.s32 	%rd104, %r763, 4;
	add.s64 	%rd105, %rd6, %rd104;
	ld.global.u32 	%r749, [%rd105];
	// begin inline asm
	{add.f16x2 %r747,%r748,%r749;
}
	// end inline asm
	st.shared.u32 	[%r762], %r747;
	ld.shared.u32 	%r751, [%r762+640];
	ld.global.u32 	%r752, [%rd105+512];
	// begin inline asm
	{add.f16x2 %r750,%r751,%r752;
}
	// end inline asm
	st.shared.u32 	[%r762+640], %r750;
	ld.shared.u32 	%r754, [%r762+1280];
	ld.global.u32 	%r755, [%rd105+1024];
	// begin inline asm
	{add.f16x2 %r753,%r754,%r755;
}
	// end inline asm
	st.shared.u32 	[%r762+1280], %r753;
	ld.shared.u32 	%r757, [%r762+1920];
	ld.global.u32 	%r758, [%rd105+1536];
	// begin inline asm
	{add.f16x2 %r756,%r757,%r758;
}
	// end inline asm
	st.shared.u32 	[%r762+1920], %r756;
	add.s32 	%r1369, %r1369, 4;
$L__BB12_108:
	and.b32  	%r764, %r13, 3;
	setp.eq.s32 	%p50, %r764, 0;
	@%p50 bra 	$L__BB12_112;
	setp.eq.s32 	%p51, %r764, 1;
	mad.lo.s32 	%r769, %r1369, 160, %r29;
	shl.b32 	%r770, %r1369, 7;
	shl.b32 	%r771, %r769, 2;
	add.s32 	%r147, %r15, %r771;
	ld.shared.u32 	%r766, [%r147];
	add.s32 	%r772, %r138, %r770;
	mul.wide.s32 	%rd106, %r772, 4;
	add.s64 	%rd7, %rd6, %rd106;
	ld.global.u32 	%r767, [%rd7];
	// begin inline asm
	{add.f16x2 %r765,%r766,%r767;
}
	// end inline asm
	st.shared.u32 	[%r147], %r765;
	@%p51 bra 	$L__BB12_112;
	setp.eq.s32 	%p52, %r764, 2;
	ld.shared.u32 	%r774, [%r147+640];
	ld.global.u32 	%r775, [%rd7+512];
	// begin inline asm
	{add.f16x2 %r773,%r774,%r775;
}
	// end inline asm
	st.shared.u32 	[%r147+640], %r773;
	@%p52 bra 	$L__BB12_112;
	ld.shared.u32 	%r778, [%r147+1280];
	ld.global.u32 	%r779, [%rd7+1024];
	// begin inline asm
	{add.f16x2 %r777,%r778,%r779;
}
	// end inline asm
	st.shared.u32 	[%r147+1280], %r777;
$L__BB12_112:
	bar.sync 	0;
	add.s32 	%r1334, %r1334, 1;
$L__BB12_113:
	div.s32 	%r151, %r1, %r28;
	mul.lo.s32 	%r780, %r151, %r28;
	sub.s32 	%r781, %r1, %r780;
	setp.ne.s32 	%p53, %r781, 0;
	@%p53 bra 	$L__BB12_138;
	setp.ne.s32 	%p54, %r1333, 0;
	shl.b32 	%r782, %r151, 2;
	add.s32 	%r152, %r26, %r782;
	shl.b32 	%r783, %r297, 2;
	add.s32 	%r153, %r152, %r783;
	add.s32 	%r154, %r153, %r783;
	add.s32 	%r155, %r27, %r782;
	@%p54 bra 	$L__BB12_116;
	mov.b32 	%r784, -8388608;
	st.shared.u32 	[%r152], %r784;
	mov.b32 	%r785, 0;
	st.shared.u32 	[%r153], %r785;
	st.shared.u32 	[%r154], %r784;
	st.shared.u32 	[%r155], %r785;
$L__BB12_116:
	setp.lt.s32 	%p55, %r298, 2;
	mul.lo.s32 	%r786, %r151, %r8;
	shl.b32 	%r787, %r786, 1;
	add.s32 	%r156, %r15, %r787;
	mov.f32 	%f535, 0f00000000;
	mov.f32 	%f534, 0fFF800000;
	@%p55 bra 	$L__BB12_125;
	setp.lt.u32 	%p56, %r31, 3;
	mov.f32 	%f534, 0fFF800000;
	mov.f32 	%f535, 0f00000000;
	mov.b32 	%r1375, 0;
	@%p56 bra 	$L__BB12_120;
	mov.f32 	%f534, 0fFF800000;
	mov.f32 	%f535, 0f00000000;
	mov.b32 	%r1373, 0;
$L__BB12_119:
	.pragma "nounroll";
	ld.param.f32 	%f521, [_Z36block_attn_mask_4warp_m16n128_kernelP6__halfS0_S0_PKiS2_S2_S2_S0_S2_S2_iiifiiii_param_13];
	shl.b32 	%r790, %r1373, 2;
	add.s32 	%r791, %r156, %r790;
	ld.shared.u32 	%r792, [%r791];
	mov.b32 	{%rs49, %rs50}, %r792;
	// begin inline asm
	{  cvt.f32.f16 %f63, %rs49;}

	// end inline asm
	mul.f32 	%f71, %f521, %f63;
	shl.b32 	%r793, %r1373, 1;
	mul.wide.u32 	%rd107, %r793, 4;
	add.s64 	%rd108, %rd1, %rd107;
	// begin inline asm
	{  cvt.f32.f16 %f64, %rs50;}

	// end inline asm
	mul.f32 	%f72, %f521, %f64;
	max.f32 	%f73, %f534, %f71;
	sub.f32 	%f74, %f534, %f73;
	mul.f32 	%f75, %f74, 0f3FB8AA3B;
	ex2.approx.f32 	%f76, %f75;
	sub.f32 	%f77, %f71, %f73;
	mul.f32 	%f78, %f77, 0f3FB8AA3B;
	ex2.approx.f32 	%f79, %f78;
	fma.rn.f32 	%f80, %f535, %f76, %f79;
	max.f32 	%f81, %f73, %f72;
	sub.f32 	%f82, %f73, %f81;
	mul.f32 	%f83, %f82, 0f3FB8AA3B;
	ex2.approx.f32 	%f84, %f83;
	sub.f32 	%f85, %f72, %f81;
	mul.f32 	%f86, %f85, 0f3FB8AA3B;
	ex2.approx.f32 	%f87, %f86;
	fma.rn.f32 	%f88, %f80, %f84, %f87;
	ld.shared.u32 	%r794, [%r791+4];
	mov.b32 	{%rs51, %rs52}, %r794;
	// begin inline asm
	{  cvt.f32.f16 %f65, %rs51;}

	// end inline asm
	mul.f32 	%f89, %f521, %f65;
	// begin inline asm
	{  cvt.f32.f16 %f66, %rs52;}

	// end inline asm
	mul.f32 	%f90, %f521, %f66;
	st.local.v4.f32 	[%rd108], {%f71, %f72, %f89, %f90};
	max.f32 	%f91, %f81, %f89;
	sub.f32 	%f92, %f81, %f91;
	mul.f32 	%f93, %f92, 0f3FB8AA3B;
	ex2.approx.f32 	%f94, %f93;
	sub.f32 	%f95, %f89, %f91;
	mul.f32 	%f96, %f95, 0f3FB8AA3B;
	ex2.approx.f32 	%f97, %f96;
	fma.rn.f32 	%f98, %f88, %f94, %f97;
	max.f32 	%f99, %f91, %f90;
	sub.f32 	%f100, %f91, %f99;
	mul.f32 	%f101, %f100, 0f3FB8AA3B;
	ex2.approx.f32 	%f102, %f101;
	sub.f32 	%f103, %f90, %f99;
	mul.f32 	%f104, %f103, 0f3FB8AA3B;
	ex2.approx.f32 	%f105, %f104;
	fma.rn.f32 	%f106, %f98, %f102, %f105;
	ld.shared.u32 	%r795, [%r791+8];
	mov.b32 	{%rs53, %rs54}, %r795;
	// begin inline asm
	{  cvt.f32.f16 %f67, %rs53;}

	// end inline asm
	mul.f32 	%f107, %f521, %f67;
	// begin inline asm
	{  cvt.f32.f16 %f68, %rs54;}

	// end inline asm
	mul.f32 	%f108, %f521, %f68;
	max.f32 	%f109, %f99, %f107;
	sub.f32 	%f110, %f99, %f109;
	mul.f32 	%f111, %f110, 0f3FB8AA3B;
	ex2.approx.f32 	%f112, %f111;
	sub.f32 	%f113, %f107, %f109;
	mul.f32 	%f114, %f113, 0f3FB8AA3B;
	ex2.approx.f32 	%f115, %f114;
	fma.rn.f32 	%f116, %f106, %f112, %f115;
	max.f32 	%f117, %f109, %f108;
	sub.f32 	%f118, %f109, %f117;
	mul.f32 	%f119, %f118, 0f3FB8AA3B;
	ex2.approx.f32 	%f120, %f119;
	sub.f32 	%f121, %f108, %f117;
	mul.f32 	%f122, %f121, 0f3FB8AA3B;
	ex2.approx.f32 	%f123, %f122;
	fma.rn.f32 	%f124, %f116, %f120, %f123;
	ld.shared.u32 	%r796, [%r791+12];
	mov.b32 	{%rs55, %rs56}, %r796;
	// begin inline asm
	{  cvt.f32.f16 %f69, %rs55;}

	// end inline asm
	mul.f32 	%f125, %f521, %f69;
	// begin inline asm
	{  cvt.f32.f16 %f70, %rs56;}

	// end inline asm
	mul.f32 	%f126, %f521, %f70;
	st.local.v4.f32 	[%rd108+16], {%f107, %f108, %f125, %f126};
	max.f32 	%f127, %f117, %f125;
	sub.f32 	%f128, %f117, %f127;
	mul.f32 	%f129, %f128, 0f3FB8AA3B;
	ex2.approx.f32 	%f130, %f129;
	sub.f32 	%f131, %f125, %f127;
	mul.f32 	%f132, %f131, 0f3FB8AA3B;
	ex2.approx.f32 	%f133, %f132;
	fma.rn.f32 	%f134, %f124, %f130, %f133;
	max.f32 	%f534, %f127, %f126;
	sub.f32 	%f135, %f127, %f534;
	mul.f32 	%f136, %f135, 0f3FB8AA3B;
	ex2.approx.f32 	%f137, %f136;
	sub.f32 	%f138, %f126, %f534;
	mul.f32 	%f139, %f138, 0f3FB8AA3B;
	ex2.approx.f32 	%f140, %f139;
	fma.rn.f32 	%f535, %f134, %f137, %f140;
	add.s32 	%r1373, %r1373, 4;
	setp.ne.s32 	%p57, %r1373, %r40;
	mov.u32 	%r1375, %r40;
	@%p57 bra 	$L__BB12_119;
$L__BB12_120:
	setp.eq.s32 	%p58, %r32, 0;
	@%p58 bra 	$L__BB12_125;
	setp.eq.s32 	%p59, %r32, 1;
	@%p59 bra 	$L__BB12_123;
	ld.param.f32 	%f522, [_Z36block_attn_mask_4warp_m16n128_kernelP6__halfS0_S0_PKiS2_S2_S2_S0_S2_S2_iiifiiii_param_13];
	shl.b32 	%r797, %r1375, 2;
	add.s32 	%r798, %r156, %r797;
	ld.shared.u32 	%r799, [%r798];
	mov.b32 	{%rs57, %rs58}, %r799;
	// begin inline asm
	{  cvt.f32.f16 %f142, %rs57;}

	// end inline asm
	mul.f32 	%f146, %f522, %f142;
	shl.b32 	%r800, %r1375, 1;
	mul.wide.u32 	%rd109, %r800, 4;
	add.s64 	%rd110, %rd1, %rd109;
	// begin inline asm
	{  cvt.f32.f16 %f143, %rs58;}

	// end inline asm
	mul.f32 	%f147, %f522, %f143;
	st.local.v2.f32 	[%rd110], {%f146, %f147};
	max.f32 	%f148, %f534, %f146;
	sub.f32 	%f149, %f534, %f148;
	mul.f32 	%f150, %f149, 0f3FB8AA3B;
	ex2.approx.f32 	%f151, %f150;
	sub.f32 	%f152, %f146, %f148;
	mul.f32 	%f153, %f152, 0f3FB8AA3B;
	ex2.approx.f32 	%f154, %f153;
	fma.rn.f32 	%f155, %f535, %f151, %f154;
	max.f32 	%f156, %f148, %f147;
	sub.f32 	%f157, %f148, %f156;
	mul.f32 	%f158, %f157, 0f3FB8AA3B;
	ex2.approx.f32 	%f159, %f158;
	sub.f32 	%f160, %f147, %f156;
	mul.f32 	%f161, %f160, 0f3FB8AA3B;
	ex2.approx.f32 	%f162, %f161;
	fma.rn.f32 	%f163, %f155, %f159, %f162;
	ld.shared.u32 	%r801, [%r798+4];
	mov.b32 	{%rs59, %rs60}, %r801;
	// begin inline asm
	{  cvt.f32.f16 %f144, %rs59;}

	// end inline asm
	mul.f32 	%f164, %f522, %f144;
	// begin inline asm
	{  cvt.f32.f16 %f145, %rs60;}

	// end inline asm
	mul.f32 	%f165, %f522, %f145;
	st.local.v2.f32 	[%rd110+8], {%f164, %f165};
	max.f32 	%f166, %f156, %f164;
	sub.f32 	%f167, %f156, %f166;
	mul.f32 	%f168, %f167, 0f3FB8AA3B;
	ex2.approx.f32 	%f169, %f168;
	sub.f32 	%f170, %f164, %f166;
	mul.f32 	%f171, %f170, 0f3FB8AA3B;
	ex2.approx.f32 	%f172, %f171;
	fma.rn.f32 	%f173, %f163, %f169, %f172;
	max.f32 	%f534, %f166, %f165;
	sub.f32 	%f174, %f166, %f534;
	mul.f32 	%f175, %f174, 0f3FB8AA3B;
	ex2.approx.f32 	%f176, %f175;
	sub.f32 	%f177, %f165, %f534;
	mul.f32 	%f178, %f177, 0f3FB8AA3B;
	ex2.approx.f32 	%f179, %f178;
	fma.rn.f32 	%f535, %f173, %f176, %f179;
	add.s32 	%r1375, %r1375, 2;
$L__BB12_123:
	setp.eq.s32 	%p60, %r41, 0;
	@%p60 bra 	$L__BB12_125;
	ld.param.f32 	%f523, [_Z36block_attn_mask_4warp_m16n128_kernelP6__halfS0_S0_PKiS2_S2_S2_S0_S2_S2_iiifiiii_param_13];
	shl.b32 	%r802, %r1375, 2;
	add.s32 	%r803, %r156, %r802;
	ld.shared.u32 	%r804, [%r803];
	mov.b32 	{%rs61, %rs62}, %r804;
	// begin inline asm
	{  cvt.f32.f16 %f180, %rs61;}

	// end inline asm
	mul.f32 	%f182, %f523, %f180;
	shl.b32 	%r805, %r1375, 1;
	mul.wide.u32 	%rd111, %r805, 4;
	add.s64 	%rd112, %rd1, %rd111;
	// begin inline asm
	{  cvt.f32.f16 %f181, %rs62;}

	// end inline asm
	mul.f32 	%f183, %f523, %f181;
	st.local.v2.f32 	[%rd112], {%f182, %f183};
	max.f32 	%f184, %f534, %f182;
	sub.f32 	%f185, %f534, %f184;
	mul.f32 	%f186, %f185, 0f3FB8AA3B;
	ex2.approx.f32 	%f187, %f186;
	sub.f32 	%f188, %f182, %f184;
	mul.f32 	%f189, %f188, 0f3FB8AA3B;
	ex2.approx.f32 	%f190, %f189;
	fma.rn.f32 	%f191, %f535, %f187, %f190;
	max.f32 	%f534, %f184, %f183;
	sub.f32 	%f192, %f184, %f534;
	mul.f32 	%f193, %f192, 0f3FB8AA3B;
	ex2.approx.f32 	%f194, %f193;
	sub.f32 	%f195, %f183, %f534;
	mul.f32 	%f196, %f195, 0f3FB8AA3B;
	ex2.approx.f32 	%f197, %f196;
	fma.rn.f32 	%f535, %f191, %f194, %f197;
$L__BB12_125:
	setp.lt.s32 	%p61, %r298, 2;
	ld.shared.f32 	%f198, [%r154];
	max.f32 	%f19, %f198, %f534;
	@%p61 bra 	$L__BB12_137;
	setp.lt.u32 	%p62, %r31, 7;
	mov.b32 	%r1378, 0;
	@%p62 bra 	$L__BB12_129;
	mov.b32 	%r1376, 0;
$L__BB12_128:
	.pragma "nounroll";
	shl.b32 	%r816, %r1376, 1;
	mul.wide.u32 	%rd113, %r816, 4;
	add.s64 	%rd114, %rd1, %rd113;
	ld.local.v4.f32 	{%f215, %f216, %f217, %f218}, [%rd114];
	sub.f32 	%f219, %f215, %f19;
	mul.f32 	%f220, %f219, 0f3FB8AA3B;
	ex2.approx.f32 	%f199, %f220;
	sub.f32 	%f221, %f216, %f19;
	mul.f32 	%f222, %f221, 0f3FB8AA3B;
	ex2.approx.f32 	%f200, %f222;
	// begin inline asm
	{ cvt.rn.f16x2.f32 %r808, %f200, %f199; }

	// end inline asm
	shl.b32 	%r817, %r1376, 2;
	add.s32 	%r818, %r156, %r817;
	st.shared.u32 	[%r818], %r808;
	sub.f32 	%f223, %f217, %f19;
	mul.f32 	%f224, %f223, 0f3FB8AA3B;
	ex2.approx.f32 	%f201, %f224;
	sub.f32 	%f225, %f218, %f19;
	mul.f32 	%f226, %f225, 0f3FB8AA3B;
	ex2.approx.f32 	%f202, %f226;
	// begin inline asm
	{ cvt.rn.f16x2.f32 %r809, %f202, %f201; }

	// end inline asm
	st.shared.u32 	[%r818+4], %r809;
	ld.local.v4.f32 	{%f227, %f228, %f229, %f230}, [%rd114+16];
	sub.f32 	%f231, %f227, %f19;
	mul.f32 	%f232, %f231, 0f3FB8AA3B;
	ex2.approx.f32 	%f203, %f232;
	sub.f32 	%f233, %f228, %f19;
	mul.f32 	%f234, %f233, 0f3FB8AA3B;
	ex2.approx.f32 	%f204, %f234;
	// begin inline asm
	{ cvt.rn.f16x2.f32 %r810, %f204, %f203; }

	// end inline asm
	st.shared.u32 	[%r818+8], %r810;
	sub.f32 	%f235, %f229, %f19;
	mul.f32 	%f236, %f235, 0f3FB8AA3B;
	ex2.approx.f32 	%f205, %f236;
	sub.f32 	%f237, %f230, %f19;
	mul.f32 	%f238, %f237, 0f3FB8AA3B;
	ex2.approx.f32 	%f206, %f238;
	// begin inline asm
	{ cvt.rn.f16x2.f32 %r811, %f206, %f205; }

	// end inline asm
	st.shared.u32 	[%r818+12], %r811;
	ld.local.v4.f32 	{%f239, %f240, %f241, %f242}, [%rd114+32];
	sub.f32 	%f243, %f239, %f19;
	mul.f32 	%f244, %f243, 0f3FB8AA3B;
	ex2.approx.f32 	%f207, %f244;
	sub.f32 	%f245, %f240, %f19;
	mul.f32 	%f246, %f245, 0f3FB8AA3B;
	ex2.approx.f32 	%f208, %f246;
	// begin inline asm
	{ cvt.rn.f16x2.f32 %r812, %f208, %f207; }

	// end inline asm
	st.shared.u32 	[%r818+16], %r812;
	sub.f32 	%f247, %f241, %f19;
	mul.f32 	%f248, %f247, 0f3FB8AA3B;
	ex2.approx.f32 	%f209, %f248;
	sub.f32 	%f249, %f242, %f19;
	mul.f32 	%f250, %f249, 0f3FB8AA3B;
	ex2.approx.f32 	%f210, %f250;
	// begin inline asm
	{ cvt.rn.f16x2.f32 %r813, %f210, %f209; }

	// end inline asm
	st.shared.u32 	[%r818+20], %r813;
	ld.local.v4.f32 	{%f251, %f252, %f253, %f254}, [%rd114+48];
	sub.f32 	%f255, %f251, %f19;
	mul.f32 	%f256, %f255, 0f3FB8AA3B;
	ex2.approx.f32 	%f211, %f256;
	sub.f32 	%f257, %f252, %f19;
	mul.f32 	%f258, %f257, 0f3FB8AA3B;
	ex2.approx.f32 	%f212, %f258;
	// begin inline asm
	{ cvt.rn.f16x2.f32 %r814, %f212, %f211; }

	// end inline asm
	st.shared.u32 	[%r818+24], %r814;
	sub.f32 	%f259, %f253, %f19;
	mul.f32 	%f260, %f259, 0f3FB8AA3B;
	ex2.approx.f32 	%f213, %f260;
	sub.f32 	%f261, %f254, %f19;
	mul.f32 	%f262, %f261, 0f3FB8AA3B;
	ex2.approx.f32 	%f214, %f262;
	// begin inline asm
	{ cvt.rn.f16x2.f32 %r815, %f214, %f213; }

	// end inline asm
	st.shared.u32 	[%r818+28], %r815;
	add.s32 	%r1376, %r1376, 8;
	setp.ne.s32 	%p63, %r1376, %r42;
	mov.u32 	%r1378, %r42;
	@%p63 bra 	$L__BB12_128;
$L__BB12_129:
	setp.eq.s32 	%p64, %r33, 0;
	@%p64 bra 	$L__BB12_137;
	add.s32 	%r819, %r33, -1;
	setp.lt.u32 	%p65, %r819, 3;
	@%p65 bra 	$L__BB12_132;
	shl.b32 	%r824, %r1378, 1;
	mul.wide.u32 	%rd115, %r824, 4;
	add.s64 	%rd116, %rd1, %rd115;
	ld.local.v2.f32 	{%f271, %f272}, [%rd116];
	sub.f32 	%f273, %f271, %f19;
	mul.f32 	%f274, %f273, 0f3FB8AA3B;
	ex2.approx.f32 	%f263, %f274;
	sub.f32 	%f275, %f272, %f19;
	mul.f32 	%f276, %f275, 0f3FB8AA3B;
	ex2.approx.f32 	%f264, %f276;
	// begin inline asm
	{ cvt.rn.f16x2.f32 %r820, %f264, %f263; }

	// end inline asm
	shl.b32 	%r825, %r1378, 2;
	add.s32 	%r826, %r156, %r825;
	st.shared.u32 	[%r826], %r820;
	ld.local.v2.f32 	{%f277, %f278}, [%rd116+8];
	sub.f32 	%f279, %f277, %f19;
	mul.f32 	%f280, %f279, 0f3FB8AA3B;
	ex2.approx.f32 	%f265, %f280;
	sub.f32 	%f281, %f278, %f19;
	mul.f32 	%f282, %f281, 0f3FB8AA3B;
	ex2.approx.f32 	%f266, %f282;
	// begin inline asm
	{ cvt.rn.f16x2.f32 %r821, %f266, %f265; }

	// end inline asm
	st.shared.u32 	[%r826+4], %r821;
	ld.local.v2.f32 	{%f283, %f284}, [%rd116+16];
	sub.f32 	%f285, %f283, %f19;
	mul.f32 	%f286, %f285, 0f3FB8AA3B;
	ex2.approx.f32 	%f267, %f286;
	sub.f32 	%f287, %f284, %f19;
	mul.f32 	%f288, %f287, 0f3FB8AA3B;
	ex2.approx.f32 	%f268, %f288;
	// begin inline asm
	{ cvt.rn.f16x2.f32 %r822, %f268, %f267; }

	// end inline asm
	st.shared.u32 	[%r826+8], %r822;
	ld.local.v2.f32 	{%f289, %f290}, [%rd116+24];
	sub.f32 	%f291, %f289, %f19;
	mul.f32 	%f292, %f291, 0f3FB8AA3B;
	ex2.approx.f32 	%f269, %f292;
	sub.f32 	%f293, %f290, %f19;
	mul.f32 	%f294, %f293, 0f3FB8AA3B;
	ex2.approx.f32 	%f270, %f294;
	// begin inline asm
	{ cvt.rn.f16x2.f32 %r823, %f270, %f269; }

	// end inline asm
	st.shared.u32 	[%r826+12], %r823;
	add.s32 	%r1378, %r1378, 4;
$L__BB12_132:
	setp.eq.s32 	%p66, %r32, 0;
	@%p66 bra 	$L__BB12_137;
	setp.eq.s32 	%p67, %r32, 1;
	@%p67 bra 	$L__BB12_135;
	shl.b32 	%r829, %r1378, 1;
	mul.wide.u32 	%rd117, %r829, 4;
	add.s64 	%rd118, %rd1, %rd117;
	ld.local.v2.f32 	{%f299, %f300}, [%rd118];
	sub.f32 	%f301, %f299, %f19;
	mul.f32 	%f302, %f301, 0f3FB8AA3B;
	ex2.approx.f32 	%f295, %f302;
	sub.f32 	%f303, %f300, %f19;
	mul.f32 	%f304, %f303, 0f3FB8AA3B;
	ex2.approx.f32 	%f296, %f304;
	// begin inline asm
	{ cvt.rn.f16x2.f32 %r827, %f296, %f295; }

	// end inline asm
	shl.b32 	%r830, %r1378, 2;
	add.s32 	%r831, %r156, %r830;
	st.shared.u32 	[%r831], %r827;
	add.s32 	%r832, %r829, 2;
	mul.wide.u32 	%rd119, %r832, 4;
	add.s64 	%rd120, %rd1, %rd119;
	ld.local.v2.f32 	{%f305, %f306}, [%rd120];
	sub.f32 	%f307, %f305, %f19;
	mul.f32 	%f308, %f307, 0f3FB8AA3B;
	ex2.approx.f32 	%f297, %f308;
	sub.f32 	%f309, %f306, %f19;
	mul.f32 	%f310, %f309, 0f3FB8AA3B;
	ex2.approx.f32 	%f298, %f310;
	// begin inline asm
	{ cvt.rn.f16x2.f32 %r828, %f298, %f297; }

	// end inline asm
	st.shared.u32 	[%r831+4], %r828;
	add.s32 	%r1378, %r1378, 2;
$L__BB12_135:
	setp.eq.s32 	%p68, %r41, 0;
	@%p68 bra 	$L__BB12_137;
	shl.b32 	%r834, %r1378, 1;
	mul.wide.u32 	%rd121, %r834, 4;
	add.s64 	%rd122, %rd1, %rd121;
	ld.local.v2.f32 	{%f313, %f314}, [%rd122];
	sub.f32 	%f315, %f313, %f19;
	mul.f32 	%f316, %f315, 0f3FB8AA3B;
	ex2.approx.f32 	%f311, %f316;
	sub.f32 	%f317, %f314, %f19;
	mul.f32 	%f318, %f317, 0f3FB8AA3B;
	ex2.approx.f32 	%f312, %f318;
	// begin inline asm
	{ cvt.rn.f16x2.f32 %r833, %f312, %f311; }

	// end inline asm
	shl.b32 	%r835, %r1378, 2;
	add.s32 	%r836, %r156, %r835;
	st.shared.u32 	[%r836], %r833;
$L__BB12_137:
	ld.shared.f32 	%f319, [%r155];
	ld.shared.f32 	%f320, [%r154];
	sub.f32 	%f321, %f320, %f19;
	mul.f32 	%f322, %f321, 0f3FB8AA3B;
	ex2.approx.f32 	%f323, %f322;
	sub.f32 	%f324, %f534, %f19;
	mul.f32 	%f325, %f324, 0f3FB8AA3B;
	ex2.approx.f32 	%f326, %f325;
	mul.f32 	%f327, %f535, %f326;
	fma.rn.f32 	%f328, %f319, %f323, %f327;
	st.shared.f32 	[%r152], %f320;
	ld.shared.f32 	%f329, [%r155];
	st.shared.f32 	[%r153], %f329;
	st.shared.f32 	[%r154], %f19;
	st.shared.f32 	[%r155], %f328;
$L__BB12_138:
	setp.lt.s32 	%p69, %r297, 1;
	// begin inline asm
	cp.async.wait_group 0;
	// end inline asm
	bar.sync 	0;
	@%p69 bra 	$L__BB12_156;
	setp.lt.s32 	%p70, %r300, 1;
	@%p70 bra 	$L__BB12_156;
	mov.f32 	%f330, 0f00000000;
	// begin inline asm
	{  cvt.rn.f16.f32 %rs63, %f330;}

	// end inline asm
	mov.b32 	%r169, {%rs63, %rs63};
	mov.b32 	%r1380, 0;
$L__BB12_141:
	setp.eq.s32 	%p71, %r1333, 0;
	mul.lo.s32 	%r171, %r1380, %r8;
	mul.lo.s32 	%r172, %r1380, %r6;
	@%p71 bra 	$L__BB12_158;
	and.b32  	%r838, %r1, 31;
	shr.u32 	%r839, %r838, 2;
	add.s32 	%r840, %r1380, %r839;
	shl.b32 	%r841, %r840, 2;
	add.s32 	%r178, %r26, %r841;
	shl.b32 	%r842, %r297, 2;
	add.s32 	%r843, %r26, %r842;
	add.s32 	%r844, %r843, %r842;
	add.s32 	%r179, %r844, %r841;
	setp.lt.s32 	%p72, %r298, 1;
	@%p72 bra 	$L__BB12_179;
	mov.b32 	%r1389, 0;
$L__BB12_144:
	setp.lt.u32 	%p76, %r298, 49;
	add.s32 	%r194, %r1389, %r30;
	mov.b32 	%r1404, 0;
	mov.u32 	%r1408, %r169;
	mov.u32 	%r1407, %r169;
	mov.u32 	%r1406, %r169;
	mov.u32 	%r1405, %r169;
	@%p76 bra 	$L__BB12_147;
	mov.b32 	%r1404, 0;
	mov.u32 	%r1408, %r169;
	mov.u32 	%r1407, %r169;
	mov.u32 	%r1406, %r169;
	mov.u32 	%r1405, %r169;
	mov.u32 	%r1395, %r1404;
$L__BB12_146:
	add.s32 	%r898, %r1404, %r171;
	shl.b32 	%r899, %r898, 1;
	add.s32 	%r900, %r15, %r899;
	wmma.load.a.sync.aligned.row.m16n16k16.shared.f16 	{%r901, %r902, %r903, %r904, %r905, %r906, %r907, %r908}, [%r900], %r8;
	mad.lo.s32 	%r909, %r1404, %r6, %r194;
	shl.b32 	%r910, %r909, 1;
	add.s32 	%r911, %r14, %r910;
	wmma.load.b.sync.aligned.row.m16n16k16.shared.f16 	{%r912, %r913, %r914, %r915, %r916, %r917, %r918, %r919}, [%r911], %r6;
	wmma.mma.sync.aligned.row.row.m16n16k16.f16.f16 {%r920, %r921, %r922, %r923}, {%r901, %r902, %r903, %r904, %r905, %r906, %r907, %r908}, {%r912, %r913, %r914, %r915, %r916, %r917, %r918, %r919}, {%r1405, %r1406, %r1407, %r1408};
	add.s32 	%r924, %r900, 32;
	wmma.load.a.sync.aligned.row.m16n16k16.shared.f16 	{%r925, %r926, %r927, %r928, %r929, %r930, %r931, %r932}, [%r924], %r8;
	shl.b32 	%r933, %r6, 5;
	add.s32 	%r934, %r911, %r933;
	wmma.load.b.sync.aligned.row.m16n16k16.shared.f16 	{%r935, %r936, %r937, %r938, %r939, %r940, %r941, %r942}, [%r934], %r6;
	wmma.mma.sync.aligned.row.row.m16n16k16.f16.f16 {%r943, %r944, %r945, %r946}, {%r925, %r926, %r927, %r928, %r929, %r930, %r931, %r932}, {%r935, %r936, %r937, %r938, %r939, %r940, %r941, %r942}, {%r920, %r921, %r922, %r923};
	add.s32 	%r947, %r900, 64;
	wmma.load.a.sync.aligned.row.m16n16k16.shared.f16 	{%r948, %r949, %r950, %r951, %r952, %r953, %r954, %r955}, [%r947], %r8;
	shl.b32 	%r956, %r6, 6;
	add.s32 	%r957, %r911, %r956;
	wmma.load.b.sync.aligned.row.m16n16k16.shared.f16 	{%r958, %r959, %r960, %r961, %r962, %r963, %r964, %r965}, [%r957], %r6;
	wmma.mma.sync.aligned.row.row.m16n16k16.f16.f16 {%r966, %r967, %r968, %r969}, {%r948, %r949, %r950, %r951, %r952, %r953, %r954, %r955}, {%r958, %r959, %r960, %r961, %r962, %r963, %r964, %r965}, {%r943, %r944, %r945, %r946};
	add.s32 	%r970, %r900, 96;
	wmma.load.a.sync.aligned.row.m16n16k16.shared.f16 	{%r971, %r972, %r973, %r974, %r975, %r976, %r977, %r978}, [%r970], %r8;
	add.s32 	%r979, %r957, %r933;
	wmma.load.b.sync.aligned.row.m16n16k16.shared.f16 	{%r980, %r981, %r982, %r983, %r984, %r985, %r986, %r987}, [%r979], %r6;
	wmma.mma.sync.aligned.row.row.m16n16k16.f16.f16 {%r1405, %r1406, %r1407, %r1408}, {%r971, %r972, %r973, %r974, %r975, %r976, %r977, %r978}, {%r980, %r981, %r982, %r983, %r984, %r985, %r986, %r987}, {%r966, %r967, %r968, %r969};
	add.s32 	%r1404, %r1404, 64;
	add.s32 	%r1395, %r1395, 4;
	setp.ne.s32 	%p77, %r1395, %r45;
	@%p77 bra 	$L__BB12_146;
$L__BB12_147:
	setp.eq.s32 	%p78, %r44, 0;
	@%p78 bra 	$L__BB12_151;
	setp.eq.s32 	%p79, %r44, 1;
	add.s32 	%r988, %r1404, %r171;
	shl.b32 	%r989, %r988, 1;
	add.s32 	%r216, %r15, %r989;
	wmma.load.a.sync.aligned.row.m16n16k16.shared.f16 	{%r990, %r991, %r992, %r993, %r994, %r995, %r996, %r997}, [%r216], %r8;
	mad.lo.s32 	%r998, %r1404, %r6, %r194;
	shl.b32 	%r999, %r998, 1;
	add.s32 	%r217, %r14, %r999;
	wmma.load.b.sync.aligned.row.m16n16k16.shared.f16 	{%r1000, %r1001, %r1002, %r1003, %r1004, %r1005, %r1006, %r1007}, [%r217], %r6;
	wmma.mma.sync.aligned.row.row.m16n16k16.f16.f16 {%r1405, %r1406, %r1407, %r1408}, {%r990, %r991, %r992, %r993, %r994, %r995, %r996, %r997}, {%r1000, %r1001, %r1002, %r1003, %r1004, %r1005, %r1006, %r1007}, {%r1405, %r1406, %r1407, %r1408};
	@%p79 bra 	$L__BB12_151;
	setp.eq.s32 	%p80, %r44, 2;
	add.s32 	%r1008, %r216, 32;
	wmma.load.a.sync.aligned.row.m16n16k16.shared.f16 	{%r1009, %r1010, %r1011, %r1012, %r1013, %r1014, %r1015, %r1016}, [%r1008], %r8;
	shl.b32 	%r1017, %r6, 5;
	add.s32 	%r1018, %r217, %r1017;
	wmma.load.b.sync.aligned.row.m16n16k16.shared.f16 	{%r1019, %r1020, %r1021, %r1022, %r1023, %r1024, %r1025, %r1026}, [%r1018], %r6;
	wmma.mma.sync.aligned.row.row.m16n16k16.f16.f16 {%r1405, %r1406, %r1407, %r1408}, {%r1009, %r1010, %r1011, %r1012, %r1013, %r1014, %r1015, %r1016}, {%r1019, %r1020, %r1021, %r1022, %r1023, %r1024, %r1025, %r1026}, {%r1405, %r1406, %r1407, %r1408};
	@%p80 bra 	$L__BB12_151;
	add.s32 	%r1027, %r216, 64;
	wmma.load.a.sync.aligned.row.m16n16k16.shared.f16 	{%r1028, %r1029, %r1030, %r1031, %r1032, %r1033, %r1034, %r1035}, [%r1027], %r8;
	shl.b32 	%r1036, %r6, 6;
	add.s32 	%r1037, %r217, %r1036;
	wmma.load.b.sync.aligned.row.m16n16k16.shared.f16 	{%r1038, %r1039, %r1040, %r1041, %r1042, %r1043, %r1044, %r1045}, [%r1037], %r6;
	wmma.mma.sync.aligned.row.row.m16n16k16.f16.f16 {%r1405, %r1406, %r1407, %r1408}, {%r1028, %r1029, %r1030, %r1031, %r1032, %r1033, %r1034, %r1035}, {%r1038, %r1039, %r1040, %r1041, %r1042, %r1043, %r1044, %r1045}, {%r1405, %r1406, %r1407, %r1408};
$L__BB12_151:
	add.s32 	%r1046, %r194, %r172;
	shl.b32 	%r1047, %r1046, 1;
	add.s32 	%r1048, %r16, %r1047;
	wmma.load.c.sync.aligned.row.m16n16k16.shared.f16 	{%r1049, %r1050, %r1051, %r1052}, [%r1048], %r6;
	ld.shared.f32 	%f415, [%r178];
	ld.shared.f32 	%f416, [%r179];
	sub.f32 	%f417, %f415, %f416;
	fma.rn.f32 	%f418, %f417, 0f3BBB989D, 0f3F000000;
	cvt.sat.f32.f32 	%f419, %f418;
	mov.f32 	%f420, 0f4B400001;
	mov.f32 	%f421, 0f437C0000;
	fma.rm.f32 	%f422, %f419, %f421, %f420;
	add.f32 	%f423, %f422, 0fCB40007F;
	neg.f32 	%f424, %f423;
	fma.rn.f32 	%f425, %f417, 0f3FB8AA3B, %f424;
	fma.rn.f32 	%f426, %f417, 0f32A57060, %f425;
	mov.b32 	%r1053, %f422;
	shl.b32 	%r1054, %r1053, 23;
	mov.b32 	%f427, %r1054;
	ex2.approx.ftz.f32 	%f428, %f426;
	mul.f32 	%f413, %f428, %f427;
	mov.b32 	{%rs219, %rs225}, %r1405;
	mov.b32 	{%rs216, %rs222}, %r1049;
	// begin inline asm
	{  cvt.rn.f16.f32 %rs214, %f413;}

	// end inline asm
	// begin inline asm
	{mul.f16 %rs215,%rs216,%rs214;
}
	// end inline asm
	// begin inline asm
	{add.f16 %rs218,%rs219,%rs215;
}
	// end inline asm
	// begin inline asm
	{mul.f16 %rs221,%rs222,%rs214;
}
	// end inline asm
	// begin inline asm
	{add.f16 %rs224,%rs225,%rs221;
}
	// end inline asm
	mov.b32 	%r1055, {%rs218, %rs224};
	mov.b32 	{%rs231, %rs237}, %r1407;
	mov.b32 	{%rs228, %rs234}, %r1051;
	// begin inline asm
	{mul.f16 %rs227,%rs228,%rs214;
}
	// end inline asm
	// begin inline asm
	{add.f16 %rs230,%rs231,%rs227;
}
	// end inline asm
	// begin inline asm
	{mul.f16 %rs233,%rs234,%rs214;
}
	// end inline asm
	// begin inline asm
	{add.f16 %rs236,%rs237,%rs233;
}
	// end inline asm
	mov.b32 	%r1056, {%rs230, %rs236};
	ld.shared.f32 	%f429, [%r178+32];
	ld.shared.f32 	%f430, [%r179+32];
	sub.f32 	%f431, %f429, %f430;
	fma.rn.f32 	%f432, %f431, 0f3BBB989D, 0f3F000000;
	cvt.sat.f32.f32 	%f433, %f432;
	fma.rm.f32 	%f434, %f433, %f421, %f420;
	add.f32 	%f435, %f434, 0fCB40007F;
	neg.f32 	%f436, %f435;
	fma.rn.f32 	%f437, %f431, 0f3FB8AA3B, %f436;
	fma.rn.f32 	%f438, %f431, 0f32A57060, %f437;
	mov.b32 	%r1057, %f434;
	shl.b32 	%r1058, %r1057, 23;
	mov.b32 	%f439, %r1058;
	ex2.approx.ftz.f32 	%f440, %f438;
	mul.f32 	%f414, %f440, %f439;
	mov.b32 	{%rs244, %rs250}, %r1406;
	mov.b32 	{%rs241, %rs247}, %r1050;
	// begin inline asm
	{  cvt.rn.f16.f32 %rs239, %f414;}

	// end inline asm
	// begin inline asm
	{mul.f16 %rs240,%rs241,%rs239;
}
	// end inline asm
	// begin inline asm
	{add.f16 %rs243,%rs244,%rs240;
}
	// end inline asm
	// begin inline asm
	{mul.f16 %rs246,%rs247,%rs239;
}
	// end inline asm
	// begin inline asm
	{add.f16 %rs249,%rs250,%rs246;
}
	// end inline asm
	mov.b32 	%r1059, {%rs243, %rs249};
	mov.b32 	{%rs256, %rs262}, %r1408;
	mov.b32 	{%rs253, %rs259}, %r1052;
	// begin inline asm
	{mul.f16 %rs252,%rs253,%rs239;
}
	// end inline asm
	// begin inline asm
	{add.f16 %rs255,%rs256,%rs252;
}
	// end inline asm
	// begin inline asm
	{mul.f16 %rs258,%rs259,%rs239;
}
	// end inline asm
	// begin inline asm
	{add.f16 %rs261,%rs262,%rs258;
}
	// end inline asm
	mov.b32 	%r1060, {%rs255, %rs261};
	wmma.store.d.sync.aligned.row.m16n16k16.shared.f16 	[%r1048], {%r1055, %r1059, %r1056, %r1060}, %r6;
	add.s32 	%r1389, %r1389, 64;
	setp.lt.s32 	%p81, %r1389, %r300;
	@%p81 bra 	$L__BB12_144;
	bra.uni 	$L__BB12_155;
$L__BB12_152:
	add.s32 	%r847, %r30, %r172;
	add.s32 	%r848, %r1383, %r847;
	shl.b32 	%r849, %r848, 1;
	add.s32 	%r850, %r16, %r849;
	wmma.load.c.sync.aligned.row.m16n16k16.shared.f16 	{%r851, %r852, %r853, %r854}, [%r850], %r6;
	ld.shared.f32 	%f335, [%r178];
	ld.shared.f32 	%f336, [%r179];
	sub.f32 	%f337, %f335, %f336;
	fma.rn.f32 	%f338, %f337, 0f3BBB989D, 0f3F000000;
	cvt.sat.f32.f32 	%f339, %f338;
	mov.f32 	%f340, 0f4B400001;
	mov.f32 	%f341, 0f437C0000;
	fma.rm.f32 	%f342, %f339, %f341, %f340;
	add.f32 	%f343, %f342, 0fCB40007F;
	neg.f32 	%f344, %f343;
	fma.rn.f32 	%f345, %f337, 0f3FB8AA3B, %f344;
	fma.rn.f32 	%f346, %f337, 0f32A57060, %f345;
	mov.b32 	%r855, %f342;
	shl.b32 	%r856, %r855, 23;
	mov.b32 	%f347, %r856;
	ex2.approx.ftz.f32 	%f348, %f346;
	mul.f32 	%f331, %f348, %f347;
	mov.b32 	{%rs66, %rs72}, %r851;
	// begin inline asm
	{  cvt.rn.f16.f32 %rs64, %f331;}

	// end inline asm
	// begin inline asm
	{mul.f16 %rs65,%rs66,%rs64;
}
	// end inline asm
	// begin inline asm
	{add.f16 %rs68,%rs63,%rs65;
}
	// end inline asm
	// begin inline asm
	{mul.f16 %rs71,%rs72,%rs64;
}
	// end inline asm
	// begin inline asm
	{add.f16 %rs74,%rs63,%rs71;
}
	// end inline asm
	mov.b32 	%r857, {%rs68, %rs74};
	mov.b32 	{%rs78, %rs84}, %r853;
	// begin inline asm
	{mul.f16 %rs77,%rs78,%rs64;
}
	// end inline asm
	// begin inline asm
	{add.f16 %rs80,%rs63,%rs77;
}
	// end inline asm
	// begin inline asm
	{mul.f16 %rs83,%rs84,%rs64;
}
	// end inline asm
	// begin inline asm
	{add.f16 %rs86,%rs63,%rs83;
}
	// end inline asm
	mov.b32 	%r858, {%rs80, %rs86};
	ld.shared.f32 	%f349, [%r178+32];
	ld.shared.f32 	%f350, [%r179+32];
	sub.f32 	%f351, %f349, %f350;
	fma.rn.f32 	%f352, %f351, 0f3BBB989D, 0f3F000000;
	cvt.sat.f32.f32 	%f353, %f352;
	fma.rm.f32 	%f354, %f353, %f341, %f340;
	add.f32 	%f355, %f354, 0fCB40007F;
	neg.f32 	%f356, %f355;
	fma.rn.f32 	%f357, %f351, 0f3FB8AA3B, %f356;
	fma.rn.f32 	%f358, %f351, 0f32A57060, %f357;
	mov.b32 	%r859, %f354;
	shl.b32 	%r860, %r859, 23;
	mov.b32 	%f359, %r860;
	ex2.approx.ftz.f32 	%f360, %f358;
	mul.f32 	%f332, %f360, %f359;
	mov.b32 	{%rs91, %rs97}, %r852;
	// begin inline asm
	{  cvt.rn.f16.f32 %rs89, %f332;}

	// end inline asm
	// begin inline asm
	{mul.f16 %rs90,%rs91,%rs89;
}
	// end inline asm
	// begin inline asm
	{add.f16 %rs93,%rs63,%rs90;
}
	// end inline asm
	// begin inline asm
	{mul.f16 %rs96,%rs97,%rs89;
}
	// end inline asm
	// begin inline asm
	{add.f16 %rs99,%rs63,%rs96;
}
	// end inline asm
	mov.b32 	%r861, {%rs93, %rs99};
	mov.b32 	{%rs103, %rs109}, %r854;
	// begin inline asm
	{mul.f16 %rs102,%rs103,%rs89;
}
	// end inline asm
	// begin inline asm
	{add.f16 %rs105,%rs63,%rs102;
}
	// end inline asm
	// begin inline asm
	{mul.f16 %rs108,%rs109,%rs89;
}
	// end inline asm
	// begin inline asm
	{add.f16 %rs111,%rs63,%rs108;
}
	// end inline asm
	mov.b32 	%r862, {%rs105, %rs111};
	wmma.store.d.sync.aligned.row.m16n16k16.shared.f16 	[%r850], {%r857, %r861, %r858, %r862}, %r6;
	add.s32 	%r863, %r850, 128;
	wmma.load.c.sync.aligned.row.m16n16k16.shared.f16 	{%r864, %r865, %r866, %r867}, [%r863], %r6;
	ld.shared.f32 	%f361, [%r178];
	ld.shared.f32 	%f362, [%r179];
	sub.f32 	%f363, %f361, %f362;
	fma.rn.f32 	%f364, %f363, 0f3BBB989D, 0f3F000000;
	cvt.sat.f32.f32 	%f365, %f364;
	fma.rm.f32 	%f366, %f365, %f341, %f340;
	add.f32 	%f367, %f366, 0fCB40007F;
	neg.f32 	%f368, %f367;
	fma.rn.f32 	%f369, %f363, 0f3FB8AA3B, %f368;
	fma.rn.f32 	%f370, %f363, 0f32A57060, %f369;
	mov.b32 	%r868, %f366;
	shl.b32 	%r869, %r868, 23;
	mov.b32 	%f371, %r869;
	ex2.approx.ftz.f32 	%f372, %f370;
	mul.f32 	%f333, %f372, %f371;
	mov.b32 	{%rs116, %rs122}, %r864;
	// begin inline asm
	{  cvt.rn.f16.f32 %rs114, %f333;}

	// end inline asm
	// begin inline asm
	{mul.f16 %rs115,%rs116,%rs114;
}
	// end inline asm
	// begin inline asm
	{add.f16 %rs118,%rs63,%rs115;
}
	// end inline asm
	// begin inline asm
	{mul.f16 %rs121,%rs122,%rs114;
}
	// end inline asm
	// begin inline asm
	{add.f16 %rs124,%rs63,%rs121;
}
	// end inline asm
	mov.b32 	%r870, {%rs118, %rs124};
	mov.b32 	{%rs128, %rs134}, %r866;
	// begin inline asm
	{mul.f16 %rs127,%rs128,%rs114;
}
	// end inline asm
	// begin inline asm
	{add.f16 %rs130,%rs63,%rs127;
}
	// end inline asm
	// begin inline asm
	{mul.f16 %rs133,%rs134,%rs114;
}
	// end inline asm
	// begin inline asm
	{add.f16 %rs136,%rs63,%rs133;
}
	// end inline asm
	mov.b32 	%r871, {%rs130, %rs136};
	ld.shared.f32 	%f373, [%r178+32];
	ld.shared.f32 	%f374, [%r179+32];
	sub.f32 	%f375, %f373, %f374;
	fma.rn.f32 	%f376, %f375, 0f3BBB989D, 0f3F000000;
	cvt.sat.f32.f32 	%f377, %f376;
	fma.rm.f32 	%f378, %f377, %f341, %f340;
	add.f32 	%f379, %f378, 0fCB40007F;
	neg.f32 	%f380, %f379;
	fma.rn.f32 	%f381, %f375, 0f3FB8AA3B, %f380;
	fma.rn.f32 	%f382, %f375, 0f32A57060, %f381;
	mov.b32 	%r872, %f378;
	shl.b32 	%r873, %r872, 23;
	mov.b32 	%f383, %r873;
	ex2.approx.ftz.f32 	%f384, %f382;
	mul.f32 	%f334, %f384, %f383;
	mov.b32 	{%rs141, %rs147}, %r865;
	// begin inline asm
	{  cvt.rn.f16.f32 %rs139, %f334;}

	// end inline asm
	// begin inline asm
	{mul.f16 %rs140,%rs141,%rs139;
}
	// end inline asm
	// begin inline asm
	{add.f16 %rs143,%rs63,%rs140;
}
	// end inline asm
	// begin inline asm
	{mul.f16 %rs146,%rs147,%rs139;
}
	// end inline asm
	// begin inline asm
	{add.f16 %rs149,%rs63,%rs146;
}
	// end inline asm
	mov.b32 	%r874, {%rs143, %rs149};
	mov.b32 	{%rs153, %rs159}, %r867;
	// begin inline asm
	{mul.f16 %rs152,%rs153,%rs139;
}
	// end inline asm
	// begin inline asm
	{add.f16 %rs155,%rs63,%rs152;
}
	// end inline asm
	// begin inline asm
	{mul.f16 %rs158,%rs159,%rs139;
}
	// end inline asm
	// begin inline asm
	{add.f16 %rs161,%rs63,%rs158;
}
	// end inline asm
	mov.b32 	%r875, {%rs155, %rs161};
	wmma.store.d.sync.aligned.row.m16n16k16.shared.f16 	[%r863], {%r870, %r874, %r871, %r875}, %r6;
	add.s32 	%r1383, %r1383, 128;
	add.s32 	%r1382, %r1382, 2;
	setp.ne.s32 	%p74, %r1382, %r43;
	@%p74 bra 	$L__BB12_152;
$L__BB12_153:
	add.s32 	%r876, %r300, -1;
	and.b32  	%r877, %r876, 64;
	setp.ne.s32 	%p75, %r877, 0;
	@%p75 bra 	$L__BB12_155;
	add.s32 	%r878, %r1383, %r30;
	add.s32 	%r879, %r878, %r172;
	shl.b32 	%r880, %r879, 1;
	add.s32 	%r881, %r16, %r880;
	wmma.load.c.sync.aligned.row.m16n16k16.shared.f16 	{%r882, %r883, %r884, %r885}, [%r881], %r6;
	ld.shared.f32 	%f387, [%r178];
	ld.shared.f32 	%f388, [%r179];
	sub.f32 	%f389, %f387, %f388;
	fma.rn.f32 	%f390, %f389, 0f3BBB989D, 0f3F000000;
	cvt.sat.f32.f32 	%f391, %f390;
	mov.f32 	%f392, 0f4B400001;
	mov.f32 	%f393, 0f437C0000;
	fma.rm.f32 	%f394, %f391, %f393, %f392;
	add.f32 	%f395, %f394, 0fCB40007F;
	neg.f32 	%f396, %f395;
	fma.rn.f32 	%f397, %f389, 0f3FB8AA3B, %f396;
	fma.rn.f32 	%f398, %f389, 0f32A57060, %f397;
	mov.b32 	%r886, %f394;
	shl.b32 	%r887, %r886, 23;
	mov.b32 	%f399, %r887;
	ex2.approx.ftz.f32 	%f400, %f398;
	mul.f32 	%f385, %f400, %f399;
	mov.b32 	{%rs166, %rs172}, %r882;
	// begin inline asm
	{  cvt.rn.f16.f32 %rs164, %f385;}

	// end inline asm
	// begin inline asm
	{mul.f16 %rs165,%rs166,%rs164;
}
	// end inline asm
	// begin inline asm
	{add.f16 %rs168,%rs63,%rs165;
}
	// end inline asm
	// begin inline asm
	{mul.f16 %rs171,%rs172,%rs164;
}
	// end inline asm
	// begin inline asm
	{add.f16 %rs174,%rs63,%rs171;
}
	// end inline asm
	mov.b32 	%r888, {%rs168, %rs174};
	mov.b32 	{%rs178, %rs184}, %r884;
	// begin inline asm
	{mul.f16 %rs177,%rs178,%rs164;
}
	// end inline asm
	// begin inline asm
	{add.f16 %rs180,%rs63,%rs177;
}
	// end inline asm
	// begin inline asm
	{mul.f16 %rs183,%rs184,%rs164;
}
	// end inline asm
	// begin inline asm
	{add.f16 %rs186,%rs63,%rs183;
}
	// end inline asm
	mov.b32 	%r889, {%rs180, %rs186};
	ld.shared.f32 	%f401, [%r178+32];
	ld.shared.f32 	%f402, [%r179+32];
	sub.f32 	%f403, %f401, %f402;
	fma.rn.f32 	%f404, %f403, 0f3BBB989D, 0f3F000000;
	cvt.sat.f32.f32 	%f405, %f404;
	fma.rm.f32 	%f406, %f405, %f393, %f392;
	add.f32 	%f407, %f406, 0fCB40007F;
	neg.f32 	%f408, %f407;
	fma.rn.f32 	%f409, %f403, 0f3FB8AA3B, %f408;
	fma.rn.f32 	%f410, %f403, 0f32A57060, %f409;
	mov.b32 	%r890, %f406;
	shl.b32 	%r891, %r890, 23;
	mov.b32 	%f411, %r891;
	ex2.approx.ftz.f32 	%f412, %f410;
	mul.f32 	%f386, %f412, %f411;
	mov.b32 	{%rs191, %rs197}, %r883;
	// begin inline asm
	{  cvt.rn.f16.f32 %rs189, %f386;}

	// end inline asm
	// begin inline asm
	{mul.f16 %rs190,%rs191,%rs189;
}
	// end inline asm
	// begin inline asm
	{add.f16 %rs193,%rs63,%rs190;
}
	// end inline asm
	// begin inline asm
	{mul.f16 %rs196,%rs197,%rs189;
}
	// end inline asm
	// begin inline asm
	{add.f16 %rs199,%rs63,%rs196;
}
	// end inline asm
	mov.b32 	%r892, {%rs193, %rs199};
	mov.b32 	{%rs203, %rs209}, %r885;
	// begin inline asm
	{mul.f16 %rs202,%rs203,%rs189;
}
	// end inline asm
	// begin inline asm
	{add.f16 %rs205,%rs63,%rs202;
}
	// end inline asm
	// begin inline asm
	{mul.f16 %rs208,%rs209,%rs189;
}
	// end inline asm
	// begin inline asm
	{add.f16 %rs211,%rs63,%rs208;
}
	// end inline asm
	mov.b32 	%r893, {%rs205, %rs211};
	wmma.store.d.sync.aligned.row.m16n16k16.shared.f16 	[%r881], {%r888, %r892, %r889, %r893}, %r6;
$L__BB12_155:
	add.s32 	%r1380, %r1380, 16;
	setp.lt.s32 	%p98, %r1380, %r297;
	@%p98 bra 	$L__BB12_141;
$L__BB12_156:
	bar.sync 	0;
$L__BB12_157:
	add.s32 	%r1333, %r1333, 1;
	add.s32 	%r1272, %r18, %r17;
	setp.lt.s32 	%p99, %r1333, %r1272;
	@%p99 bra 	$L__BB12_11;
	bra.uni 	$L__BB12_36;
$L__BB12_158:
	setp.lt.s32 	%p82, %r298, 1;
	@%p82 bra 	$L__BB12_181;
	mov.b32 	%r1409, 0;
$L__BB12_160:
	setp.lt.u32 	%p92, %r298, 49;
	add.s32 	%r236, %r1409, %r30;
	mov.b32 	%r1424, 0;
	mov.u32 	%r1428, %r169;
	mov.u32 	%r1427, %r169;
	mov.u32 	%r1426, %r169;
	mov.u32 	%r1425, %r169;
	@%p92 bra 	$L__BB12_163;
	mov.b32 	%r1424, 0;
	mov.u32 	%r1428, %r169;
	mov.u32 	%r1427, %r169;
	mov.u32 	%r1426, %r169;
	mov.u32 	%r1425, %r169;
	mov.u32 	%r1415, %r1424;
$L__BB12_162:
	add.s32 	%r1121, %r1424, %r171;
	shl.b32 	%r1122, %r1121, 1;
	add.s32 	%r1123, %r15, %r1122;
	wmma.load.a.sync.aligned.row.m16n16k16.shared.f16 	{%r1124, %r1125, %r1126, %r1127, %r1128, %r1129, %r1130, %r1131}, [%r1123], %r8;
	mad.lo.s32 	%r1132, %r1424, %r6, %r236;
	shl.b32 	%r1133, %r1132, 1;
	add.s32 	%r1134, %r14, %r1133;
	wmma.load.b.sync.aligned.row.m16n16k16.shared.f16 	{%r1135, %r1136, %r1137, %r1138, %r1139, %r1140, %r1141, %r1142}, [%r1134], %r6;
	wmma.mma.sync.aligned.row.row.m16n16k16.f16.f16 {%r1143, %r1144, %r1145, %r1146}, {%r1124, %r1125, %r1126, %r1127, %r1128, %r1129, %r1130, %r1131}, {%r1135, %r1136, %r1137, %r1138, %r1139, %r1140, %r1141, %r1142}, {%r1425, %r1426, %r1427, %r1428};
	add.s32 	%r1147, %r1123, 32;
	wmma.load.a.sync.aligned.row.m16n16k16.shared.f16 	{%r1148, %r1149, %r1150, %r1151, %r1152, %r1153, %r1154, %r1155}, [%r1147], %r8;
	shl.b32 	%r1156, %r6, 5;
	add.s32 	%r1157, %r1134, %r1156;
	wmma.load.b.sync.aligned.row.m16n16k16.shared.f16 	{%r1158, %r1159, %r1160, %r1161, %r1162, %r1163, %r1164, %r1165}, [%r1157], %r6;
	wmma.mma.sync.aligned.row.row.m16n16k16.f16.f16 {%r1166, %r1167, %r1168, %r1169}, {%r1148, %r1149, %r1150, %r1151, %r1152, %r1153, %r1154, %r1155}, {%r1158, %r1159, %r1160, %r1161, %r1162, %r1163, %r1164, %r1165}, {%r1143, %r1144, %r1145, %r1146};
	add.s32 	%r1170, %r1123, 64;
	wmma.load.a.sync.aligned.row.m16n16k16.shared.f16 	{%r1171, %r1172, %r1173, %r1174, %r1175, %r1176, %r1177, %r1178}, [%r1170], %r8;
	shl.b32 	%r1179, %r6, 6;
	add.s32 	%r1180, %r1134, %r1179;
	wmma.load.b.sync.aligned.row.m16n16k16.shared.f16 	{%r1181, %r1182, %r1183, %r1184, %r1185, %r1186, %r1187, %r1188}, [%r1180], %r6;
	wmma.mma.sync.aligned.row.row.m16n16k16.f16.f16 {%r1189, %r1190, %r1191, %r1192}, {%r1171, %r1172, %r1173, %r1174, %r1175, %r1176, %r1177, %r1178}, {%r1181, %r1182, %r1183, %r1184, %r1185, %r1186, %r1187, %r1188}, {%r1166, %r1167, %r1168, %r1169};
	add.s32 	%r1193, %r1123, 96;
	wmma.load.a.sync.aligned.row.m16n16k16.shared.f16 	{%r1194, %r1195, %r1196, %r1197, %r1198, %r1199, %r1200, %r1201}, [%r1193], %r8;
	add.s32 	%r1202, %r1180, %r1156;
	wmma.load.b.sync.aligned.row.m16n16k16.shared.f16 	{%r1203, %r1204, %r1205, %r1206, %r1207, %r1208, %r1209, %r1210}, [%r1202], %r6;
	wmma.mma.sync.aligned.row.row.m16n16k16.f16.f16 {%r1425, %r1426, %r1427, %r1428}, {%r1194, %r1195, %r1196, %r1197, %r1198, %r1199, %r1200, %r1201}, {%r1203, %r1204, %r1205, %r1206, %r1207, %r1208, %r1209, %r1210}, {%r1189, %r1190, %r1191, %r1192};
	add.s32 	%r1424, %r1424, 64;
	add.s32 	%r1415, %r1415, 4;
	setp.ne.s32 	%p93, %r1415, %r45;
	@%p93 bra 	$L__BB12_162;
$L__BB12_163:
	setp.eq.s32 	%p94, %r44, 0;
	@%p94 bra 	$L__BB12_167;
	setp.eq.s32 	%p95, %r44, 1;
	add.s32 	%r1211, %r1424, %r171;
	shl.b32 	%r1212, %r1211, 1;
	add.s32 	%r258, %r15, %r1212;
	wmma.load.a.sync.aligned.row.m16n16k16.shared.f16 	{%r1213, %r1214, %r1215, %r1216, %r1217, %r1218, %r1219, %r1220}, [%r258], %r8;
	mad.lo.s32 	%r1221, %r1424, %r6, %r236;
	shl.b32 	%r1222, %r1221, 1;
	add.s32 	%r259, %r14, %r1222;
	wmma.load.b.sync.aligned.row.m16n16k16.shared.f16 	{%r1223, %r1224, %r1225, %r1226, %r1227, %r1228, %r1229, %r1230}, [%r259], %r6;
	wmma.mma.sync.aligned.row.row.m16n16k16.f16.f16 {%r1425, %r1426, %r1427, %r1428}, {%r1213, %r1214, %r1215, %r1216, %r1217, %r1218, %r1219, %r1220}, {%r1223, %r1224, %r1225, %r1226, %r1227, %r1228, %r1229, %r1230}, {%r1425, %r1426, %r1427, %r1428};
	@%p95 bra 	$L__BB12_167;
	setp.eq.s32 	%p96, %r44, 2;
	add.s32 	%r1231, %r258, 32;
	wmma.load.a.sync.aligned.row.m16n16k16.shared.f16 	{%r1232, %r1233, %r1234, %r1235, %r1236, %r1237, %r1238, %r1239}, [%r1231], %r8;
	shl.b32 	%r1240, %r6, 5;
	add.s32 	%r1241, %r259, %r1240;
	wmma.load.b.sync.aligned.row.m16n16k16.shared.f16 	{%r1242, %r1243, %r1244, %r1245, %r1246, %r1247, %r1248, %r1249}, [%r1241], %r6;
	wmma.mma.sync.aligned.row.row.m16n16k16.f16.f16 {%r1425, %r1426, %r1427, %r1428}, {%r1232, %r1233, %r1234, %r1235, %r1236, %r1237, %r1238, %r1239}, {%r1242, %r1243, %r1244, %r1245, %r1246, %r1247, %r1248, %r1249}, {%r1425, %r1426, %r1427, %r1428};
	@%p96 bra 	$L__BB12_167;
	add.s32 	%r1250, %r258, 64;
	wmma.load.a.sync.aligned.row.m16n16k16.shared.f16 	{%r1251, %r1252, %r1253, %r1254, %r1255, %r1256, %r1257, %r1258}, [%r1250], %r8;
	shl.b32 	%r1259, %r6, 6;
	add.s32 	%r1260, %r259, %r1259;
	wmma.load.b.sync.aligned.row.m16n16k16.shared.f16 	{%r1261, %r1262, %r1263, %r1264, %r1265, %r1266, %r1267, %r1268}, [%r1260], %r6;
	wmma.mma.sync.aligned.row.row.m16n16k16.f16.f16 {%r1425, %r1426, %r1427, %r1428}, {%r1251, %r1252, %r1253, %r1254, %r1255, %r1256, %r1257, %r1258}, {%r1261, %r1262, %r1263, %r1264, %r1265, %r1266, %r1267, %r1268}, {%r1425, %r1426, %r1427, %r1428};
$L__BB12_167:
	add.s32 	%r1269, %r236, %r172;
	shl.b32 	%r1270, %r1269, 1;
	add.s32 	%r1271, %r16, %r1270;
	wmma.store.d.sync.aligned.row.m16n16k16.shared.f16 	[%r1271], {%r1425, %r1426, %r1427, %r1428}, %r6;
	add.s32 	%r1409, %r1409, 64;
	setp.lt.s32 	%p97, %r1409, %r300;
	@%p97 bra 	$L__BB12_160;
	bra.uni 	$L__BB12_155;
$L__BB12_168:
	.pragma "nounroll";
	add.s32 	%r1063, %r30, %r172;
	add.s32 	%r1064, %r1386, %r1063;
	shl.b32 	%r1065, %r1064, 1;
	add.s32 	%r1066, %r16, %r1065;
	wmma.store.d.sync.aligned.row.m16n16k16.shared.f16 	[%r1066], {%r169, %r169, %r169, %r169}, %r6;
	add.s32 	%r1067, %r1066, 128;
	wmma.store.d.sync.aligned.row.m16n16k16.shared.f16 	[%r1067], {%r169, %r169, %r169, %r169}, %r6;
	add.s32 	%r1068, %r1066, 256;
	wmma.store.d.sync.aligned.row.m16n16k16.shared.f16 	[%r1068], {%r169, %r169, %r169, %r169}, %r6;
	add.s32 	%r1069, %r1066, 384;
	wmma.store.d.sync.aligned.row.m16n16k16.shared.f16 	[%r1069], {%r169, %r169, %r169, %r169}, %r6;
	add.s32 	%r1070, %r1066, 512;
	wmma.store.d.sync.aligned.row.m16n16k16.shared.f16 	[%r1070], {%r169, %r169, %r169, %r169}, %r6;
	add.s32 	%r1071, %r1066, 640;
	wmma.store.d.sync.aligned.row.m16n16k16.shared.f16 	[%r1071], {%r169, %r169, %r169, %r169}, %r6;
	add.s32 	%r1072, %r1066, 768;
	wmma.store.d.sync.aligned.row.m16n16k16.shared.f16 	[%r1072], {%r169, %r169, %r169, %r169}, %r6;
	add.s32 	%r1073, %r1066, 896;
	wmma.store.d.sync.aligned.row.m16n16k16.shared.f16 	[%r1073], {%r169, %r169, %r169, %r169}, %r6;
	add.s32 	%r1074, %r1066, 1024;
	wmma.store.d.sync.aligned.row.m16n16k16.shared.f16 	[%r1074], {%r169, %r169, %r169, %r169}, %r6;
	add.s32 	%r1075, %r1066, 1152;
	wmma.store.d.sync.aligned.row.m16n16k16.shared.f16 	[%r1075], {%r169, %r169, %r169, %r169}, %r6;
	add.s32 	%r1076, %r1066, 1280;
	wmma.store.d.sync.aligned.row.m16n16k16.shared.f16 	[%r1076], {%r169, %r169, %r169, %r169}, %r6;
	add.s32 	%r1077, %r1066, 1408;
	wmma.store.d.sync.aligned.row.m16n16k16.shared.f16 	[%r1077], {%r169, %r169, %r169, %r169}, %r6;
	add.s32 	%r1078, %r1066, 1536;
	wmma.store.d.sync.aligned.row.m16n16k16.shared.f16 	[%r1078], {%r169, %r169, %r169, %r169}, %r6;
	add.s32 	%r1079, %r1066, 1664;
	wmma.store.d.sync.aligned.row.m16n16k16.shared.f16 	[%r1079], {%r169, %r169, %r169, %r169}, %r6;
	add.s32 	%r1080, %r1066, 1792;
	wmma.store.d.sync.aligned.row.m16n16k16.shared.f16 	[%r1080], {%r169, %r169, %r169, %r169}, %r6;
	add.s32 	%r1081, %r1066, 1920;
	wmma.store.d.sync.aligned.row.m16n16k16.shared.f16 	[%r1081], {%r169, %r169, %r169, %r169}, %r6;
	add.s32 	%r1386, %r1386, 1024;
	add.s32 	%r1385, %r1385, 16;
	add.s32 	%r1082, %r300, -1;
	shr.u32 	%r1083, %r1082, 6;
	add.s32 	%r1084, %r1083, 1;
	and.b32  	%r1085, %r1084, 134217712;
	setp.ne.s32 	%p84, %r1385, %r1085;
	@%p84 bra 	$L__BB12_168;
$L__BB12_169:
	add.s32 	%r1086, %r300, -1;
	shr.u32 	%r1087, %r1086, 6;
	add.s32 	%r1088, %r1087, 1;
	and.b32  	%r186, %r1088, 15;
	setp.eq.s32 	%p85, %r186, 0;
	@%p85 bra 	$L__BB12_155;
	add.s32 	%r1089, %r186, -1;
	setp.lt.u32 	%p86, %r1089, 7;
	@%p86 bra 	$L__BB12_172;
	add.s32 	%r1090, %r1386, %r30;
	add.s32 	%r1091, %r1090, %r172;
	shl.b32 	%r1092, %r1091, 1;
	add.s32 	%r1093, %r16, %r1092;
	wmma.store.d.sync.aligned.row.m16n16k16.shared.f16 	[%r1093], {%r169, %r169, %r169, %r169}, %r6;
	add.s32 	%r1094, %r1093, 128;
	wmma.store.d.sync.aligned.row.m16n16k16.shared.f16 	[%r1094], {%r169, %r169, %r169, %r169}, %r6;
	add.s32 	%r1095, %r1093, 256;
	wmma.store.d.sync.aligned.row.m16n16k16.shared.f16 	[%r1095], {%r169, %r169, %r169, %r169}, %r6;
	add.s32 	%r1096, %r1093, 384;
	wmma.store.d.sync.aligned.row.m16n16k16.shared.f16 	[%r1096], {%r169, %r169, %r169, %r169}, %r6;
	add.s32 	%r1097, %r1093, 512;
	wmma.store.d.sync.aligned.row.m16n16k16.shared.f16 	[%r1097], {%r169, %r169, %r169, %r169}, %r6;
	add.s32 	%r1098, %r1093, 640;
	wmma.store.d.sync.aligned.row.m16n16k16.shared.f16 	[%r1098], {%r169, %r169, %r169, %r169}, %r6;
	add.s32 	%r1099, %r1093, 768;
	wmma.store.d.sync.aligned.row.m16n16k16.shared.f16 	[%r1099], {%r169, %r169, %r169, %r169}, %r6;
	add.s32 	%r1100, %r1093, 896;
	wmma.store.d.sync.aligned.row.m16n16k16.shared.f16 	[%r1100], {%r169, %r169, %r169, %r169}, %r6;
	add.s32 	%r1386, %r1386, 512;
$L__BB12_172:
	and.b32  	%r189, %r1088, 7;
	setp.eq.s32 	%p87, %r189, 0;
	@%p87 bra 	$L__BB12_155;
	add.s32 	%r1104, %r189, -1;
	setp.lt.u32 	%p88, %r1104, 3;
	@%p88 bra 	$L__BB12_175;
	add.s32 	%r1105, %r1386, %r30;
	add.s32 	%r1106, %r1105, %r172;
	shl.b32 	%r1107, %r1106, 1;
	add.s32 	%r1108, %r16, %r1107;
	wmma.store.d.sync.aligned.row.m16n16k16.shared.f16 	[%r1108], {%r169, %r169, %r169, %r169}, %r6;
	add.s32 	%r1109, %r1108, 128;
	wmma.store.d.sync.aligned.row.m16n16k16.shared.f16 	[%r1109], {%r169, %r169, %r169, %r169}, %r6;
	add.s32 	%r1110, %r1108, 256;
	wmma.store.d.sync.aligned.row.m16n16k16.shared.f16 	[%r1110], {%r169, %r169, %r169, %r169}, %r6;
	add.s32 	%r1111, %r1108, 384;
	wmma.store.d.sync.aligned.row.m16n16k16.shared.f16 	[%r1111], {%r169, %r169, %r169, %r169}, %r6;
	add.s32 	%r1386, %r1386, 256;
$L__BB12_175:
	setp.eq.s32 	%p89, %r46, 0;
	@%p89 bra 	$L__BB12_155;
	setp.eq.s32 	%p90, %r46, 1;
	add.s32 	%r1112, %r1386, %r30;
	add.s32 	%r1113, %r1112, %r172;
	shl.b32 	%r1114, %r1113, 1;
	add.s32 	%r192, %r16, %r1114;
	wmma.store.d.sync.aligned.row.m16n16k16.shared.f16 	[%r192], {%r169, %r169, %r169, %r169}, %r6;
	@%p90 bra 	$L__BB12_155;
	setp.eq.s32 	%p91, %r46, 2;
	add.s32 	%r1115, %r192, 128;
	wmma.store.d.sync.aligned.row.m16n16k16.shared.f16 	[%r1115], {%r169, %r169, %r169, %r169}, %r6;
	@%p91 bra 	$L__BB12_155;
	add.s32 	%r1116, %r192, 256;
	wmma.store.d.sync.aligned.row.m16n16k16.shared.f16 	[%r1116], {%r169, %r169, %r169, %r169}, %r6;
	bra.uni 	$L__BB12_155;
$L__BB12_179:
	setp.lt.u32 	%p73, %r300, 65;
	mov.b32 	%r1383, 0;
	@%p73 bra 	$L__BB12_153;
	mov.b32 	%r1383, 0;
	mov.u32 	%r1382, %r1383;
	bra.uni 	$L__BB12_152;
$L__BB12_181:
	setp.lt.u32 	%p83, %r300, 961;
	mov.b32 	%r1386, 0;
	@%p83 bra 	$L__BB12_169;
	mov.b32 	%r1386, 0;
	mov.u32 	%r1385, %r1386;
	bra.uni 	$L__BB12_168;

}
	// .globl	_Z36block_attn_mask_4warp_m32n128_kernelP6__halfS0_S0_PKiS2_S2_S2_S0_S2_S2_iiifiiii
.visible .entry _Z36block_attn_mask_4warp_m32n128_kernelP6__halfS0_S0_PKiS2_S2_S2_S0_S2_S2_iiifiiii(
	.param .u64 .ptr .align 1 _Z36block_attn_mask_4warp_m32n128_kernelP6__halfS0_S0_PKiS2_S2_S2_S0_S2_S2_iiifiiii_param_0,
	.param .u64 .ptr .align 1 _Z36block_attn_mask_4warp_m32n128_kernelP6__halfS0_S0_PKiS2_S2_S2_S0_S2_S2_iiifiiii_param_1,
	.param .u64 .ptr .align 1 _Z36block_attn_mask_4warp_m32n128_kernelP6__halfS0_S0_PKiS2_S2_S2_S0_S2_S2_iiifiiii_param_2,
	.param .u64 .ptr .align 1 _Z36block_attn_mask_4warp_m32n128_kernelP6__halfS0_S0_PKiS2_S2_S2_S0_S2_S2_iiifiiii_param_3,
	.param .u64 .ptr .align 1 _Z36block_attn_mask_4warp_m32n128_kernelP6__halfS0_S0_PKiS2_S2_S2_S0_S2_S2_iiifiiii_param_4,
	.param .u64 .ptr .align 1 _Z36block_attn_mask_4warp_m32n128_kernelP6__halfS0_S0_PKiS2_S2_S2_S0_S2_S2_iiifiiii_param_5,
	.param .u64 .ptr .align 1 _Z36block_attn_mask_4warp_m32n128_kernelP6__halfS0_S0_PKiS2_S2_S2_S0_S2_S2_iiifiiii_param_6,
	.param .u64 .ptr .align 1 _Z36block_attn_mask_4warp_m32n128_kernelP6__halfS0_S0_PKiS2_S2_S2_S0_S2_S2_iiifiiii_param_7,
	.param .u64 .ptr .align 1 _Z36block_attn_mask_4warp_m32n128_kernelP6__halfS0_S0_PKiS2_S2_S2_S0_S2_S2_iiifiiii_param_8,
	.param .u64 .ptr .align 1 _Z36block_attn_mask_4warp_m32n128_kernelP6__halfS0_S0_PKiS2_S2_S2_S0_S2_S2_iiifiiii_param_9,
	.param .u32 _Z36block_attn_mask_4warp_m32n128_kernelP6__halfS0_S0_PKiS2_S2_S2_S0_S2_S2_iiifiiii_param_10,
	.param .u32 _Z36block_attn_mask_4warp_m32n128_kernelP6__halfS0_S0_PKiS2_S2_S2_S0_S2_S2_iiifiiii_param_11,
	.param .u32 _Z36block_attn_mask_4warp_m32n128_kernelP6__halfS0_S0_PKiS2_S2_S2_S0_S2_S2_iiifiiii_param_12,
	.param .f32 _Z36block_attn_mask_4warp_m32n128_kernelP6__halfS0_S0_PKiS2_S2_S2_S0_S2_S2_iiifiiii_param_13,
	.param .u32 _Z36block_attn_mask_4warp_m32n128_kernelP6__halfS0_S0_PKiS2_S2_S2_S0_S2_S2_iiifiiii_param_14,
	.param .u32 _Z36block_attn_mask_4warp_m32n128_kernelP6__halfS0_S0_PKiS2_S2_S2_S0_S2_S2_iiifiiii_param_15,
	.param .u32 _Z36block_attn_mask_4warp_m32n128_kernelP6__halfS0_S0_PKiS2_S2_S2_S0_S2_S2_iiifiiii_param_16,
	.param .u32 _Z36block_attn_mask_4warp_m32n128_kernelP6__halfS0_S0_PKiS2_S2_S2_S0_S2_S2_iiifiiii_param_17
)
{
	.local .align 16 .b8 	__local_depot13[256];
	.reg .b64 	%SP;
	.reg .b64 	%SPL;
	.reg .pred 	%p<125>;
	.reg .b16 	%rs<404>;
	.reg .b32 	%r<1450>;
	.reg .b32 	%f<536>;
	.reg .b64 	%rd<137>;

	mov.u64 	%SPL, __local_depot13;
	ld.param.u64 	%rd10, [_Z36block_attn_mask_4warp_m32n128_kernelP6__halfS0_S0_PKiS2_S2_S2_S0_S2_S2_iiifiiii_param_1];
	ld.param.u64 	%rd11, [_Z36block_attn_mask_4warp_m32n128_kernelP6__halfS0_S0_PKiS2_S2_S2_S0_S2_S2_iiifiiii_param_2];
	ld.param.u64 	%rd12, [_Z36block_attn_mask_4warp_m32n128_kernelP6__halfS0_S0_PKiS2_S2_S2_S0_S2_S2_iiifiiii_param_3];
	ld.param.u64 	%rd14, [_Z36block_attn_mask_4warp_m32n128_kernelP6__halfS0_S0_PKiS2_S2_S2_S0_S2_S2_iiifiiii_param_5];
	ld.param.u32 	%r297, [_Z36block_attn_mask_4warp_m32n128_kernelP6__halfS0_S0_PKiS2_S2_S2_S0_S2_S2_iiifiiii_param_10];
	ld.param.u32 	%r298, [_Z36block_attn_mask_4warp_m32n128_kernelP6__halfS0_S0_PKiS2_S2_S2_S0_S2_S2_iiifiiii_param_11];
	ld.param.u32 	%r301, [_Z36block_attn_mask_4warp_m32n128_kernelP6__halfS0_S0_PKiS2_S2_S2_S0_S2_S2_iiifiiii_param_14];
	ld.param.u32 	%r302, [_Z36block_attn_mask_4warp_m32n128_kernelP6__halfS0_S0_PKiS2_S2_S2_S0_S2_S2_iiifiiii_param_15];
	ld.param.u32 	%r300, [_Z36block_attn_mask_4warp_m32n128_kernelP6__halfS0_S0_PKiS2_S2_S2_S0_S2_S2_iiifiiii_param_17];
	cvta.to.global.u64 	%rd19, %rd14;
	cvta.to.global.u64 	%rd20, %rd12;
	add.u64 	%rd1, %SPL, 0;
	mov.u32 	%r303, %ctaid.y;
	mov.u32 	%r304, %ctaid.z;
	mov.u32 	%r305, %ctaid.x;
	mov.u32 	%r1, %tid.x;
	shr.u32 	%r2, %r1, 5;
	and.b32  	%r3, %r1, 31;
	mul.lo.s32 	%r4, %r297, %r305;
	mul.lo.s32 	%r306, %r301, %r303;
	mad.lo.s32 	%r5, %r302, %r304, %r306;
	mul.lo.s32 	%r307, %r300, %r297;
	mul.lo.s32 	%r308, %r300, %r298;
	mul.lo.s32 	%r309, %r298, %r297;
	add.s32 	%r6, %r300, 16;
	shl.b32 	%r310, %r297, 4;
	add.s32 	%r7, %r307, %r310;
	shl.b32 	%r311, %r298, 4;
	add.s32 	%r312, %r308, %r311;
	add.s32 	%r8, %r298, 16;
	add.s32 	%r313, %r309, %r310;
	shr.s32 	%r314, %r307, 31;
	shr.u32 	%r315, %r314, 25;
	add.s32 	%r316, %r307, %r315;
	shr.s32 	%r9, %r316, 7;
	shr.s32 	%r317, %r308, 31;
	shr.u32 	%r318, %r317, 25;
	add.s32 	%r319, %r308, %r318;
	shr.s32 	%r320, %r309, 31;
	shr.u32 	%r321, %r320, 25;
	add.s32 	%r322, %r309, %r321;
	shr.s32 	%r10, %r322, 7;
	shr.s32 	%r11, %r316, 8;
	shr.s32 	%r12, %r319, 8;
	shr.s32 	%r13, %r322, 8;
	shl.b32 	%r323, %r7, 1;
	mov.u32 	%r324, shared_mem;
	add.s32 	%r14, %r324, %r323;
	shl.b32 	%r325, %r312, 1;
	add.s32 	%r15, %r14, %r325;
	shl.b32 	%r326, %r313, 1;
	add.s32 	%r16, %r15, %r326;
	mul.wide.u32 	%rd22, %r305, 4;
	add.s64 	%rd23, %rd20, %rd22;
	ld.global.u32 	%r327, [%rd23+4];
	ld.global.u32 	%r328, [%rd23];
	sub.s32 	%r17, %r327, %r328;
	add.s64 	%rd24, %rd19, %rd22;
	ld.global.u32 	%r329, [%rd24+4];
	ld.global.u32 	%r330, [%rd24];
	sub.s32 	%r18, %r329, %r330;
	setp.lt.s32 	%p2, %r11, 1;
	@%p2 bra 	$L__BB13_9;
	ld.param.u32 	%r1339, [_Z36block_attn_mask_4warp_m32n128_kernelP6__halfS0_S0_PKiS2_S2_S2_S0_S2_S2_iiifiiii_param_16];
	mad.lo.s32 	%r19, %r2, 40, %r3;
	mad.lo.s32 	%r332, %r1339, %r4, %r5;
	shr.u32 	%r333, %r332, 31;
	add.s32 	%r334, %r332, %r333;
	shr.s32 	%r335, %r334, 1;
	cvt.s64.s32 	%rd2, %r335;
	setp.lt.u32 	%p3, %r11, 4;
	mov.b32 	%r1345, 0;
	@%p3 bra 	$L__BB13_4;
	and.b32  	%r1345, %r11, 2147483644;
	mov.b32 	%r1343, 0;
$L__BB13_3:
	.pragma "nounroll";
	ld.param.u64 	%rd126, [_Z36block_attn_mask_4warp_m32n128_kernelP6__halfS0_S0_PKiS2_S2_S2_S0_S2_S2_iiifiiii_param_0];
	mad.lo.s32 	%r342, %r1343, 160, %r19;
	shl.b32 	%r343, %r1343, 7;
	add.s32 	%r344, %r343, %r1;
	cvt.u64.u32 	%rd29, %r344;
	add.s64 	%rd30, %rd29, %rd2;
	shl.b64 	%rd31, %rd30, 2;
	add.s64 	%rd25, %rd126, %rd31;
	shl.b32 	%r345, %r342, 2;
	add.s32 	%r337, %r324, %r345;
	// begin inline asm
	cp.async.ca.shared.global [%r337], [%rd25], 4, 4;
	// end inline asm
	mov.f32 	%f51, 0f00000000;
	// begin inline asm
	{.reg .f16 low;
  cvt.rn.f16.f32 low, %f51;
  mov.b32 %r338, {low,low};}

	// end inline asm
	add.s32 	%r347, %r16, %r345;
	st.shared.u32 	[%r347], %r338;
	add.s64 	%rd26, %rd25, 512;
	add.s32 	%r339, %r337, 640;
	// begin inline asm
	cp.async.ca.shared.global [%r339], [%rd26], 4, 4;
	// end inline asm
	st.shared.u32 	[%r347+640], %r338;
	add.s64 	%rd27, %rd25, 1024;
	add.s32 	%r340, %r337, 1280;
	// begin inline asm
	cp.async.ca.shared.global [%r340], [%rd27], 4, 4;
	// end inline asm
	st.shared.u32 	[%r347+1280], %r338;
	add.s64 	%rd28, %rd25, 1536;
	add.s32 	%r341, %r337, 1920;
	// begin inline asm
	cp.async.ca.shared.global [%r341], [%rd28], 4, 4;
	// end inline asm
	st.shared.u32 	[%r347+1920], %r338;
	add.s32 	%r1343, %r1343, 4;
	setp.ne.s32 	%p4, %r1343, %r1345;
	@%p4 bra 	$L__BB13_3;
$L__BB13_4:
	and.b32  	%r348, %r11, 3;
	setp.eq.s32 	%p5, %r348, 0;
	@%p5 bra 	$L__BB13_9;
	setp.eq.s32 	%p6, %r348, 1;
	@%p6 bra 	$L__BB13_7;
	ld.param.u64 	%rd127, [_Z36block_attn_mask_4warp_m32n128_kernelP6__halfS0_S0_PKiS2_S2_S2_S0_S2_S2_iiifiiii_param_0];
	mad.lo.s32 	%r352, %r1345, 160, %r19;
	shl.b32 	%r353, %r1345, 7;
	add.s32 	%r354, %r353, %r1;
	cvt.u64.u32 	%rd34, %r354;
	add.s64 	%rd35, %rd34, %rd2;
	shl.b64 	%rd36, %rd35, 2;
	add.s64 	%rd32, %rd127, %rd36;
	shl.b32 	%r355, %r352, 2;
	add.s32 	%r349, %r324, %r355;
	// begin inline asm
	cp.async.ca.shared.global [%r349], [%rd32], 4, 4;
	// end inline asm
	mov.f32 	%f52, 0f00000000;
	// begin inline asm
	{.reg .f16 low;
  cvt.rn.f16.f32 low, %f52;
  mov.b32 %r350, {low,low};}

	// end inline asm
	add.s32 	%r357, %r16, %r355;
	st.shared.u32 	[%r357], %r350;
	add.s32 	%r358, %r354, 128;
	cvt.u64.u32 	%rd37, %r358;
	add.s64 	%rd38, %rd37, %rd2;
	shl.b64 	%rd39, %rd38, 2;
	add.s64 	%rd33, %rd127, %rd39;
	add.s32 	%r351, %r349, 640;
	// begin inline asm
	cp.async.ca.shared.global [%r351], [%rd33], 4, 4;
	// end inline asm
	st.shared.u32 	[%r357+640], %r350;
	add.s32 	%r1345, %r1345, 2;
$L__BB13_7:
	and.b32  	%r359, %r9, 2;
	setp.eq.s32 	%p7, %r359, 0;
	@%p7 bra 	$L__BB13_9;
	ld.param.u64 	%rd128, [_Z36block_attn_mask_4warp_m32n128_kernelP6__halfS0_S0_PKiS2_S2_S2_S0_S2_S2_iiifiiii_param_0];
	mad.lo.s32 	%r362, %r1345, 160, %r19;
	shl.b32 	%r363, %r1345, 7;
	add.s32 	%r364, %r363, %r1;
	cvt.u64.u32 	%rd41, %r364;
	add.s64 	%rd42, %rd41, %rd2;
	shl.b64 	%rd43, %rd42, 2;
	add.s64 	%rd40, %rd128, %rd43;
	shl.b32 	%r365, %r362, 2;
	add.s32 	%r360, %r324, %r365;
	// begin inline asm
	cp.async.ca.shared.global [%r360], [%rd40], 4, 4;
	// end inline asm
	mov.f32 	%f53, 0f00000000;
	// begin inline asm
	{.reg .f16 low;
  cvt.rn.f16.f32 low, %f53;
  mov.b32 %r361, {low,low};}

	// end inline asm
	add.s32 	%r367, %r16, %r365;
	st.shared.u32 	[%r367], %r361;
$L__BB13_9:
	add.s32 	%r26, %r16, %r323;
	shl.b32 	%r369, %r297, 2;
	add.s32 	%r370, %r26, %r369;
	add.s32 	%r371, %r370, %r369;
	add.s32 	%r27, %r371, %r369;
	// begin inline asm
	cp.async.commit_group;
	// end inline asm
	// begin inline asm
	cp.async.wait_group 0;
	// end inline asm
	bar.sync 	0;
	add.s32 	%r372, %r18, %r17;
	setp.lt.s32 	%p8, %r372, 1;
	@%p8 bra 	$L__BB13_36;
	div.s32 	%r28, 128, %r297;
	mad.lo.s32 	%r29, %r2, 40, %r3;
	shr.u32 	%r376, %r1, 1;
	and.b32  	%r30, %r376, 16;
	shr.u32 	%r377, %r298, 31;
	add.s32 	%r378, %r298, %r377;
	shr.s32 	%r379, %r378, 1;
	add.s32 	%r31, %r379, -1;
	and.b32  	%r32, %r379, 3;
	and.b32  	%r33, %r379, 7;
	add.s32 	%r380, %r298, -1;
	shr.u32 	%r381, %r380, 5;
	add.s32 	%r382, %r381, 1;
	add.s32 	%r383, %r300, -1;
	shr.u32 	%r384, %r383, 4;
	add.s32 	%r385, %r384, 1;
	shr.u32 	%r386, %r383, 5;
	add.s32 	%r387, %r386, 1;
	shr.u32 	%r388, %r380, 4;
	add.s32 	%r389, %r388, 1;
	min.s32 	%r390, %r297, %r298;
	setp.lt.s32 	%p1, %r390, 1;
	and.b32  	%r34, %r382, 268435440;
	and.b32  	%r35, %r382, 3;
	and.b32  	%r36, %r385, 3;
	and.b32  	%r37, %r385, 536870908;
	and.b32  	%r38, %r10, 30;
	and.b32  	%r39, %r10, 14;
	and.b32  	%r40, %r379, 1073741820;
	and.b32  	%r41, %r379, 1;
	and.b32  	%r42, %r379, 1073741816;
	and.b32  	%r43, %r387, 268435454;
	and.b32  	%r44, %r389, 3;
	and.b32  	%r45, %r389, 536870908;
	and.b32  	%r46, %r387, 3;
	mov.b32 	%r1346, 0;
	mov.u32 	%r1347, %r1346;
	mov.u32 	%r1348, %r1346;
$L__BB13_11:
	ld.param.u64 	%rd136, [_Z36block_attn_mask_4warp_m32n128_kernelP6__halfS0_S0_PKiS2_S2_S2_S0_S2_S2_iiifiiii_param_9];
	ld.param.u64 	%rd135, [_Z36block_attn_mask_4warp_m32n128_kernelP6__halfS0_S0_PKiS2_S2_S2_S0_S2_S2_iiifiiii_param_8];
	setp.lt.s32 	%p9, %r12, 1;
	cvta.to.global.u64 	%rd44, %rd135;
	mov.u32 	%r391, %ctaid.x;
	mul.wide.u32 	%rd45, %r391, 4;
	add.s64 	%rd46, %rd44, %rd45;
	ld.global.u32 	%r392, [%rd46];
	add.s32 	%r393, %r392, %r1346;
	cvta.to.global.u64 	%rd47, %rd136;
	mul.wide.s32 	%rd48, %r393, 4;
	add.s64 	%rd49, %rd47, %rd48;
	ld.global.u32 	%r56, [%rd49];
	mul.lo.s32 	%r57, %r56, %r298;
	@%p9 bra 	$L__BB13_19;
	ld.param.u32 	%r1340, [_Z36block_attn_mask_4warp_m32n128_kernelP6__halfS0_S0_PKiS2_S2_S2_S0_S2_S2_iiifiiii_param_16];
	setp.lt.u32 	%p10, %r12, 4;
	mad.lo.s32 	%r395, %r57, %r1340, %r5;
	shr.u32 	%r396, %r395, 31;
	add.s32 	%r397, %r395, %r396;
	shr.s32 	%r398, %r397, 1;
	cvt.s64.s32 	%rd4, %r398;
	mov.b32 	%r1350, 0;
	@%p10 bra 	$L__BB13_15;
	mov.b32 	%r1349, 0;
$L__BB13_14:
	.pragma "nounroll";
	mad.lo.s32 	%r404, %r1349, 160, %r29;
	shl.b32 	%r405, %r1349, 7;
	add.s32 	%r406, %r405, %r1;
	cvt.u64.u32 	%rd54, %r406;
	add.s64 	%rd55, %rd54, %rd4;
	shl.b64 	%rd56, %rd55, 2;
	add.s64 	%rd50, %rd10, %rd56;
	shl.b32 	%r407, %r404, 2;
	add.s32 	%r400, %r14, %r407;
	// begin inline asm
	cp.async.ca.shared.global [%r400], [%rd50], 4, 4;
	// end inline asm
	add.s64 	%rd51, %rd50, 512;
	add.s32 	%r401, %r400, 640;
	// begin inline asm
	cp.async.ca.shared.global [%r401], [%rd51], 4, 4;
	// end inline asm
	add.s64 	%rd52, %rd50, 1024;
	add.s32 	%r402, %r400, 1280;
	// begin inline asm
	cp.async.ca.shared.global [%r402], [%rd52], 4, 4;
	// end inline asm
	add.s64 	%rd53, %rd50, 1536;
	add.s32 	%r403, %r400, 1920;
	// begin inline asm
	cp.async.ca.shared.global [%r403], [%rd53], 4, 4;
	// end inline asm
	add.s32 	%r1349, %r1349, 4;
	and.b32  	%r1350, %r12, 2147483644;
	setp.ne.s32 	%p11, %r1349, %r1350;
	@%p11 bra 	$L__BB13_14;
$L__BB13_15:
	and.b32  	%r408, %r12, 3;
	setp.eq.s32 	%p12, %r408, 0;
	@%p12 bra 	$L__BB13_19;
	setp.eq.s32 	%p13, %r408, 1;
	mad.lo.s32 	%r411, %r1350, 160, %r29;
	shl.b32 	%r412, %r1350, 7;
	add.s32 	%r62, %r412, %r1;
	cvt.u64.u32 	%rd58, %r62;
	add.s64 	%rd59, %rd58, %rd4;
	shl.b64 	%rd60, %rd59, 2;
	add.s64 	%rd57, %rd10, %rd60;
	shl.b32 	%r413, %r411, 2;
	add.s32 	%r409, %r14, %r413;
	// begin inline asm
	cp.async.ca.shared.global [%r409], [%rd57], 4, 4;
	// end inline asm
	@%p13 bra 	$L__BB13_19;
	setp.eq.s32 	%p14, %r408, 2;
	add.s32 	%r416, %r62, 128;
	cvt.u64.u32 	%rd62, %r416;
	add.s64 	%rd63, %rd62, %rd4;
	shl.b64 	%rd64, %rd63, 2;
	add.s64 	%rd61, %rd10, %rd64;
	add.s32 	%r414, %r409, 640;
	// begin inline asm
	cp.async.ca.shared.global [%r414], [%rd61], 4, 4;
	// end inline asm
	@%p14 bra 	$L__BB13_19;
	add.s32 	%r418, %r62, 256;
	cvt.u64.u32 	%rd66, %r418;
	add.s64 	%rd67, %rd66, %rd4;
	shl.b64 	%rd68, %rd67, 2;
	add.s64 	%rd65, %rd10, %rd68;
	add.s32 	%r417, %r409, 1280;
	// begin inline asm
	cp.async.ca.shared.global [%r417], [%rd65], 4, 4;
	// end inline asm
$L__BB13_19:
	// begin inline asm
	cp.async.commit_group;
	// end inline asm
	// begin inline asm
	cp.async.wait_group 0;
	// end inline asm
	bar.sync 	0;
	@%p1 bra 	$L__BB13_85;
	setp.gt.s32 	%p15, %r300, 0;
	@%p15 bra 	$L__BB13_74;
	mov.f32 	%f54, 0f00000000;
	// begin inline asm
	{  cvt.rn.f16.f32 %rs47, %f54;}

	// end inline asm
	mov.b32 	%r64, {%rs47, %rs47};
	mov.b32 	%r1372, 0;
$L__BB13_22:
	setp.lt.u32 	%p16, %r298, 481;
	shr.u32 	%r421, %r1, 2;
	and.b32  	%r422, %r421, 240;
	add.s32 	%r423, %r1372, %r422;
	mul.lo.s32 	%r114, %r423, %r8;
	mov.b32 	%r1375, 0;
	@%p16 bra 	$L__BB13_25;
	add.s32 	%r127, %r30, %r114;
	mov.b32 	%r1375, 0;
	mov.u32 	%r1374, %r1375;
$L__BB13_24:
	.pragma "nounroll";
	add.s32 	%r425, %r1375, %r127;
	shl.b32 	%r426, %r425, 1;
	add.s32 	%r427, %r15, %r426;
	wmma.store.d.sync.aligned.row.m16n16k16.shared.f16 	[%r427], {%r64, %r64, %r64, %r64}, %r8;
	add.s32 	%r428, %r427, 64;
	wmma.store.d.sync.aligned.row.m16n16k16.shared.f16 	[%r428], {%r64, %r64, %r64, %r64}, %r8;
	add.s32 	%r429, %r427, 128;
	wmma.store.d.sync.aligned.row.m16n16k16.shared.f16 	[%r429], {%r64, %r64, %r64, %r64}, %r8;
	add.s32 	%r430, %r427, 192;
	wmma.store.d.sync.aligned.row.m16n16k16.shared.f16 	[%r430], {%r64, %r64, %r64, %r64}, %r8;
	add.s32 	%r431, %r427, 256;
	wmma.store.d.sync.aligned.row.m16n16k16.shared.f16 	[%r431], {%r64, %r64, %r64, %r64}, %r8;
	add.s32 	%r432, %r427, 320;
	wmma.store.d.sync.aligned.row.m16n16k16.shared.f16 	[%r432], {%r64, %r64, %r64, %r64}, %r8;
	add.s32 	%r433, %r427, 384;
	wmma.store.d.sync.aligned.row.m16n16k16.shared.f16 	[%r433], {%r64, %r64, %r64, %r64}, %r8;
	add.s32 	%r434, %r427, 448;
	wmma.store.d.sync.aligned.row.m16n16k16.shared.f16 	[%r434], {%r64, %r64, %r64, %r64}, %r8;
	add.s32 	%r435, %r427, 512;
	wmma.store.d.sync.aligned.row.m16n16k16.shared.f16 	[%r435], {%r64, %r64, %r64, %r64}, %r8;
	add.s32 	%r436, %r427, 576;
	wmma.store.d.sync.aligned.row.m16n16k16.shared.f16 	[%r436], {%r64, %r64, %r64, %r64}, %r8;
	add.s32 	%r437, %r427, 640;
	wmma.store.d.sync.aligned.row.m16n16k16.shared.f16 	[%r437], {%r64, %r64, %r64, %r64}, %r8;
	add.s32 	%r438, %r427, 704;
	wmma.store.d.sync.aligned.row.m16n16k16.shared.f16 	[%r438], {%r64, %r64, %r64, %r64}, %r8;
	add.s32 	%r439, %r427, 768;
	wmma.store.d.sync.aligned.row.m16n16k16.shared.f16 	[%r439], {%r64, %r64, %r64, %r64}, %r8;
	add.s32 	%r440, %r427, 832;
	wmma.store.d.sync.aligned.row.m16n16k16.shared.f16 	[%r440], {%r64, %r64, %r64, %r64}, %r8;
	add.s32 	%r441, %r427, 896;
	wmma.store.d.sync.aligned.row.m16n16k16.shared.f16 	[%r441], {%r64, %r64, %r64, %r64}, %r8;
	add.s32 	%r442, %r427, 960;
	wmma.store.d.sync.aligned.row.m16n16k16.shared.f16 	[%r442], {%r64, %r64, %r64, %r64}, %r8;
	add.s32 	%r1375, %r1375, 512;
	add.s32 	%r1374, %r1374, 16;
	setp.ne.s32 	%p17, %r1374, %r34;
	@%p17 bra 	$L__BB13_24;
$L__BB13_25:
	add.s32 	%r443, %r298, -1;
	shr.u32 	%r444, %r443, 5;
	add.s32 	%r445, %r444, 1;
	and.b32  	%r120, %r445, 15;
	setp.eq.s32 	%p18, %r120, 0;
	@%p18 bra 	$L__BB13_35;
	add.s32 	%r446, %r120, -1;
	setp.lt.u32 	%p19, %r446, 7;
	@%p19 bra 	$L__BB13_28;
	add.s32 	%r447, %r1375, %r30;
	add.s32 	%r448, %r447, %r114;
	shl.b32 	%r449, %r448, 1;
	add.s32 	%r450, %r15, %r449;
	wmma.store.d.sync.aligned.row.m16n16k16.shared.f16 	[%r450], {%r64, %r64, %r64, %r64}, %r8;
	add.s32 	%r451, %r450, 64;
	wmma.store.d.sync.aligned.row.m16n16k16.shared.f16 	[%r451], {%r64, %r64, %r64, %r64}, %r8;
	add.s32 	%r452, %r450, 128;
	wmma.store.d.sync.aligned.row.m16n16k16.shared.f16 	[%r452], {%r64, %r64, %r64, %r64}, %r8;
	add.s32 	%r453, %r450, 192;
	wmma.store.d.sync.aligned.row.m16n16k16.shared.f16 	[%r453], {%r64, %r64, %r64, %r64}, %r8;
	add.s32 	%r454, %r450, 256;
	wmma.store.d.sync.aligned.row.m16n16k16.shared.f16 	[%r454], {%r64, %r64, %r64, %r64}, %r8;
	add.s32 	%r455, %r450, 320;
	wmma.store.d.sync.aligned.row.m16n16k16.shared.f16 	[%r455], {%r64, %r64, %r64, %r64}, %r8;
	add.s32 	%r456, %r450, 384;
	wmma.store.d.sync.aligned.row.m16n16k16.shared.f16 	[%r456], {%r64, %r64, %r64, %r64}, %r8;
	add.s32 	%r457, %r450, 448;
	wmma.store.d.sync.aligned.row.m16n16k16.shared.f16 	[%r457], {%r64, %r64, %r64, %r64}, %r8;
	add.s32 	%r1375, %r1375, 256;
$L__BB13_28:
	and.b32  	%r123, %r445, 7;
	setp.eq.s32 	%p20, %r123, 0;
	@%p20 bra 	$L__BB13_35;
	add.s32 	%r461, %r123, -1;
	setp.lt.u32 	%p21, %r461, 3;
	@%p21 bra 	$L__BB13_31;
	add.s32 	%r462, %r1375, %r30;
	add.s32 	%r463, %r462, %r114;
	shl.b32 	%r464, %r463, 1;
	add.s32 	%r465, %r15, %r464;
	wmma.store.d.sync.aligned.row.m16n16k16.shared.f16 	[%r465], {%r64, %r64, %r64, %r64}, %r8;
	add.s32 	%r466, %r465, 64;
	wmma.store.d.sync.aligned.row.m16n16k16.shared.f16 	[%r466], {%r64, %r64, %r64, %r64}, %r8;
	add.s32 	%r467, %r465, 128;
	wmma.store.d.sync.aligned.row.m16n16k16.shared.f16 	[%r467], {%r64, %r64, %r64, %r64}, %r8;
	add.s32 	%r468, %r465, 192;
	wmma.store.d.sync.aligned.row.m16n16k16.shared.f16 	[%r468], {%r64, %r64, %r64, %r64}, %r8;
	add.s32 	%r1375, %r1375, 128;
$L__BB13_31:
	setp.eq.s32 	%p22, %r35, 0;
	@%p22 bra 	$L__BB13_35;
	setp.eq.s32 	%p23, %r35, 1;
	add.s32 	%r469, %r1375, %r30;
	add.s32 	%r470, %r469, %r114;
	shl.b32 	%r471, %r470, 1;
	add.s32 	%r126, %r15, %r471;
	wmma.store.d.sync.aligned.row.m16n16k16.shared.f16 	[%r126], {%r64, %r64, %r64, %r64}, %r8;
	@%p23 bra 	$L__BB13_35;
	setp.eq.s32 	%p24, %r35, 2;
	add.s32 	%r472, %r126, 64;
	wmma.store.d.sync.aligned.row.m16n16k16.shared.f16 	[%r472], {%r64, %r64, %r64, %r64}, %r8;
	@%p24 bra 	$L__BB13_35;
	add.s32 	%r473, %r126, 128;
	wmma.store.d.sync.aligned.row.m16n16k16.shared.f16 	[%r473], {%r64, %r64, %r64, %r64}, %r8;
$L__BB13_35:
	add.s32 	%r1372, %r1372, 32;
	setp.lt.s32 	%p25, %r1372, %r297;
	@%p25 bra 	$L__BB13_22;
	bra.uni 	$L__BB13_85;
$L__BB13_36:
	setp.lt.s32 	%p100, %r11, 1;
	@%p100 bra 	$L__BB13_73;
	ld.param.u32 	%r1342, [_Z36block_attn_mask_4warp_m32n128_kernelP6__halfS0_S0_PKiS2_S2_S2_S0_S2_S2_iiifiiii_param_16];
	ld.param.u64 	%rd129, [_Z36block_attn_mask_4warp_m32n128_kernelP6__halfS0_S0_PKiS2_S2_S2_S0_S2_S2_iiifiiii_param_0];
	and.b32  	%r47, %r1, 31;
	cvta.to.global.u64 	%rd3, %rd129;
	shr.u32 	%r1287, %r1, 5;
	mul.lo.s32 	%r48, %r1287, 40;
	mov.u32 	%r1288, %ctaid.x;
	mul.lo.s32 	%r1289, %r297, %r1288;
	mad.lo.s32 	%r1290, %r1342, %r1289, %r5;
	shr.u32 	%r1291, %r1290, 31;
	add.s32 	%r1292, %r1290, %r1291;
	shr.s32 	%r1293, %r1292, 1;
	add.s32 	%r49, %r1293, %r1;
	and.b32  	%r50, %r11, 3;
	setp.lt.u32 	%p101, %r11, 4;
	mov.b32 	%r1445, 0;
	@%p101 bra 	$L__BB13_64;
	and.b32  	%r1445, %r11, 2147483644;
	add.s32 	%r52, %r48, %r47;
	mov.b32 	%r1444, 0;
$L__BB13_39:
	.pragma "nounroll";
	mad.lo.s32 	%r1295, %r1444, 160, %r52;
	shl.b32 	%r281, %r1295, 1;
	div.s32 	%r1296, %r281, %r6;
	shl.b32 	%r1297, %r1296, 2;
	add.s32 	%r1298, %r27, %r1297;
	ld.shared.f32 	%f441, [%r1298];
	shl.b32 	%r1299, %r1295, 2;
	add.s32 	%r282, %r16, %r1299;
	ld.shared.u32 	%r1300, [%r282];
	mov.b32 	{%rs265, %rs2}, %r1300;
	// begin inline asm
	{  cvt.rn.f16.f32 %rs264, %f441;}

	// end inline asm
	// begin inline asm
	{  cvt.f32.f16 %f442, %rs265;}

	// end inline asm
	// begin inline asm
	{  cvt.f32.f16 %f443, %rs264;}

	// end inline asm
	// begin inline asm
	{rcp.approx.ftz.f32 %f444, %f443;
}
	// end inline asm
	mul.f32 	%f446, %f442, %f444;
	// begin inline asm
	{  cvt.rn.f16.f32 %rs394, %f446;}

	// end inline asm
	// begin inline asm
	{abs.f16 %rs268,%rs394;
}
	// end inline asm
	mov.b16 	%rs272, 143;
	// begin inline asm
	{ .reg .pred __$temp3;
  setp.lt.f16  __$temp3, %rs268, %rs272;
  selp.u16 %rs270, 1, 0, __$temp3;}
	// end inline asm
	setp.eq.s16 	%p102, %rs270, 0;
	@%p102 bra 	$L__BB13_42;
	mov.f32 	%f447, 0f00000000;
	// begin inline asm
	{  cvt.rn.f16.f32 %rs273, %f447;}

	// end inline asm
	// begin inline asm
	{ .reg .pred __$temp3;
  setp.lt.f16  __$temp3, %rs273, %rs268;
  selp.u16 %rs274, 1, 0, __$temp3;}
	// end inline asm
	setp.eq.s16 	%p103, %rs274, 0;
	@%p103 bra 	$L__BB13_42;
	neg.f32 	%f449, %f443;
	fma.rn.f32 	%f450, %f449, %f446, %f442;
	fma.rn.f32 	%f448, %f444, %f450, %f446;
	// begin inline asm
	{  cvt.rn.f16.f32 %rs394, %f448;}

	// end inline asm
$L__BB13_42:
	// begin inline asm
	{  cvt.f32.f16 %f451, %rs2;}

	// end inline asm
	mul.f32 	%f452, %f451, %f444;
	// begin inline asm
	{  cvt.rn.f16.f32 %rs395, %f452;}

	// end inline asm
	// begin inline asm
	{abs.f16 %rs280,%rs395;
}
	// end inline asm
	mov.b16 	%rs284, 143;
	// begin inline asm
	{ .reg .pred __$temp3;
  setp.lt.f16  __$temp3, %rs280, %rs284;
  selp.u16 %rs282, 1, 0, __$temp3;}
	// end inline asm
	setp.eq.s16 	%p104, %rs282, 0;
	@%p104 bra 	$L__BB13_45;
	mov.f32 	%f453, 0f00000000;
	// begin inline asm
	{  cvt.rn.f16.f32 %rs285, %f453;}

	// end inline asm
	// begin inline asm
	{ .reg .pred __$temp3;
  setp.lt.f16  __$temp3, %rs285, %rs280;
  selp.u16 %rs286, 1, 0, __$temp3;}
	// end inline asm
	setp.eq.s16 	%p105, %rs286, 0;
	@%p105 bra 	$L__BB13_45;
	neg.f32 	%f455, %f443;
	fma.rn.f32 	%f456, %f455, %f452, %f451;
	fma.rn.f32 	%f454, %f444, %f456, %f452;
	// begin inline asm
	{  cvt.rn.f16.f32 %rs395, %f454;}

	// end inline asm
$L__BB13_45:
	shl.b32 	%r1301, %r1444, 7;
	add.s32 	%r1302, %r49, %r1301;
	mul.wide.s32 	%rd123, %r1302, 4;
	add.s64 	%rd8, %rd3, %rd123;
	mov.b32 	%r1303, {%rs394, %rs395};
	st.global.u32 	[%rd8], %r1303;
	add.s32 	%r1304, %r281, 320;
	div.s32 	%r1305, %r1304, %r6;
	shl.b32 	%r1306, %r1305, 2;
	add.s32 	%r1307, %r27, %r1306;
	ld.shared.f32 	%f457, [%r1307];
	ld.shared.u32 	%r1308, [%r282+640];
	mov.b32 	{%rs291, %rs11}, %r1308;
	// begin inline asm
	{  cvt.rn.f16.f32 %rs290, %f457;}

	// end inline asm
	// begin inline asm
	{  cvt.f32.f16 %f458, %rs291;}

	// end inline asm
	// begin inline asm
	{  cvt.f32.f16 %f459, %rs290;}

	// end inline asm
	// begin inline asm
	{rcp.approx.ftz.f32 %f460, %f459;
}
	// end inline asm
	mul.f32 	%f462, %f458, %f460;
	// begin inline asm
	{  cvt.rn.f16.f32 %rs396, %f462;}

	// end inline asm
	// begin inline asm
	{abs.f16 %rs294,%rs396;
}
	// end inline asm
	mov.b16 	%rs298, 143;
	// begin inline asm
	{ .reg .pred __$temp3;
  setp.lt.f16  __$temp3, %rs294, %rs298;
  selp.u16 %rs296, 1, 0, __$temp3;}
	// end inline asm
	setp.eq.s16 	%p106, %rs296, 0;
	@%p106 bra 	$L__BB13_48;
	mov.f32 	%f463, 0f00000000;
	// begin inline asm
	{  cvt.rn.f16.f32 %rs299, %f463;}

	// end inline asm
	// begin inline asm
	{ .reg .pred __$temp3;
  setp.lt.f16  __$temp3, %rs299, %rs294;
  selp.u16 %rs300, 1, 0, __$temp3;}
	// end inline asm
	setp.eq.s16 	%p107, %rs300, 0;
	@%p107 bra 	$L__BB13_48;
	neg.f32 	%f465, %f459;
	fma.rn.f32 	%f466, %f465, %f462, %f458;
	fma.rn.f32 	%f464, %f460, %f466, %f462;
	// begin inline asm
	{  cvt.rn.f16.f32 %rs396, %f464;}

	// end inline asm
$L__BB13_48:
	// begin inline asm
	{  cvt.f32.f16 %f467, %rs11;}

	// end inline asm
	mul.f32 	%f468, %f467, %f460;
	// begin inline asm
	{  cvt.rn.f16.f32 %rs397, %f468;}

	// end inline asm
	// begin inline asm
	{abs.f16 %rs306,%rs397;
}
	// end inline asm
	mov.b16 	%rs310, 143;
	// begin inline asm
	{ .reg .pred __$temp3;
  setp.lt.f16  __$temp3, %rs306, %rs310;
  selp.u16 %rs308, 1, 0, __$temp3;}
	// end inline asm
	setp.eq.s16 	%p108, %rs308, 0;
	@%p108 bra 	$L__BB13_51;
	mov.f32 	%f469, 0f00000000;
	// begin inline asm
	{  cvt.rn.f16.f32 %rs311, %f469;}

	// end inline asm
	// begin inline asm
	{ .reg .pred __$temp3;
  setp.lt.f16  __$temp3, %rs311, %rs306;
  selp.u16 %rs312, 1, 0, __$temp3;}
	// end inline asm
	setp.eq.s16 	%p109, %rs312, 0;
	@%p109 bra 	$L__BB13_51;
	neg.f32 	%f471, %f459;
	fma.rn.f32 	%f472, %f471, %f468, %f467;
	fma.rn.f32 	%f470, %f460, %f472, %f468;
	// begin inline asm
	{  cvt.rn.f16.f32 %rs397, %f470;}

	// end inline asm
$L__BB13_51:
	mov.b32 	%r1309, {%rs396, %rs397};
	st.global.u32 	[%rd8+512], %r1309;
	add.s32 	%r1310, %r281, 640;
	div.s32 	%r1311, %r1310, %r6;
	shl.b32 	%r1312, %r1311, 2;
	add.s32 	%r1313, %r27, %r1312;
	ld.shared.f32 	%f473, [%r1313];
	ld.shared.u32 	%r1314, [%r282+1280];
	mov.b32 	{%rs317, %rs20}, %r1314;
	// begin inline asm
	{  cvt.rn.f16.f32 %rs316, %f473;}

	// end inline asm
	// begin inline asm
	{  cvt.f32.f16 %f474, %rs317;}

	// end inline asm
	// begin inline asm
	{  cvt.f32.f16 %f475, %rs316;}

	// end inline asm
	// begin inline asm
	{rcp.approx.ftz.f32 %f476, %f475;
}
	// end inline asm
	mul.f32 	%f478, %f474, %f476;
	// begin inline asm
	{  cvt.rn.f16.f32 %rs398, %f478;}

	// end inline asm
	// begin inline asm
	{abs.f16 %rs320,%rs398;
}
	// end inline asm
	mov.b16 	%rs324, 143;
	// begin inline asm
	{ .reg .pred __$temp3;
  setp.lt.f16  __$temp3, %rs320, %rs324;
  selp.u16 %rs322, 1, 0, __$temp3;}
	// end inline asm
	setp.eq.s16 	%p110, %rs322, 0;
	@%p110 bra 	$L__BB13_54;
	mov.f32 	%f479, 0f00000000;
	// begin inline asm
	{  cvt.rn.f16.f32 %rs325, %f479;}

	// end inline asm
	// begin inline asm
	{ .reg .pred __$temp3;
  setp.lt.f16  __$temp3, %rs325, %rs320;
  selp.u16 %rs326, 1, 0, __$temp3;}
	// end inline asm
	setp.eq.s16 	%p111, %rs326, 0;
	@%p111 bra 	$L__BB13_54;
	neg.f32 	%f481, %f475;
	fma.rn.f32 	%f482, %f481, %f478, %f474;
	fma.rn.f32 	%f480, %f476, %f482, %f478;
	// begin inline asm
	{  cvt.rn.f16.f32 %rs398, %f480;}

	// end inline asm
$L__BB13_54:
	// begin inline asm
	{  cvt.f32.f16 %f483, %rs20;}

	// end inline asm
	mul.f32 	%f484, %f483, %f476;
	// begin inline asm
	{  cvt.rn.f16.f32 %rs399, %f484;}

	// end inline asm
	// begin inline asm
	{abs.f16 %rs332,%rs399;
}
	// end inline asm
	mov.b16 	%rs336, 143;
	// begin inline asm
	{ .reg .pred __$temp3;
  setp.lt.f16  __$temp3, %rs332, %rs336;
  selp.u16 %rs334, 1, 0, __$temp3;}
	// end inline asm
	setp.eq.s16 	%p112, %rs334, 0;
	@%p112 bra 	$L__BB13_57;
	mov.f32 	%f485, 0f00000000;
	// begin inline asm
	{  cvt.rn.f16.f32 %rs337, %f485;}

	// end inline asm
	// begin inline asm
	{ .reg .pred __$temp3;
  setp.lt.f16  __$temp3, %rs337, %rs332;
  selp.u16 %rs338, 1, 0, __$temp3;}
	// end inline asm
	setp.eq.s16 	%p113, %rs338, 0;
	@%p113 bra 	$L__BB13_57;
	neg.f32 	%f487, %f475;
	fma.rn.f32 	%f488, %f487, %f484, %f483;
	fma.rn.f32 	%f486, %f476, %f488, %f484;
	// begin inline asm
	{  cvt.rn.f16.f32 %rs399, %f486;}

	// end inline asm
$L__BB13_57:
	mov.b32 	%r1315, {%rs398, %rs399};
	st.global.u32 	[%rd8+1024], %r1315;
	add.s32 	%r1316, %r281, 960;
	div.s32 	%r1317, %r1316, %r6;
	shl.b32 	%r1318, %r1317, 2;
	add.s32 	%r1319, %r27, %r1318;
	ld.shared.f32 	%f489, [%r1319];
	ld.shared.u32 	%r1320, [%r282+1920];
	mov.b32 	{%rs343, %rs29}, %r1320;
	// begin inline asm
	{  cvt.rn.f16.f32 %rs342, %f489;}

	// end inline asm
	// begin inline asm
	{  cvt.f32.f16 %f490, %rs343;}

	// end inline asm
	// begin inline asm
	{  cvt.f32.f16 %f491, %rs342;}

	// end inline asm
	// begin inline asm
	{rcp.approx.ftz.f32 %f492, %f491;
}
	// end inline asm
	mul.f32 	%f494, %f490, %f492;
	// begin inline asm
	{  cvt.rn.f16.f32 %rs400, %f494;}

	// end inline asm
	// begin inline asm
	{abs.f16 %rs346,%rs400;
}
	// end inline asm
	mov.b16 	%rs350, 143;
	// begin inline asm
	{ .reg .pred __$temp3;
  setp.lt.f16  __$temp3, %rs346, %rs350;
  selp.u16 %rs348, 1, 0, __$temp3;}
	// end inline asm
	setp.eq.s16 	%p114, %rs348, 0;
	@%p114 bra 	$L__BB13_60;
	mov.f32 	%f495, 0f00000000;
	// begin inline asm
	{  cvt.rn.f16.f32 %rs351, %f495;}

	// end inline asm
	// begin inline asm
	{ .reg .pred __$temp3;
  setp.lt.f16  __$temp3, %rs351, %rs346;
  selp.u16 %rs352, 1, 0, __$temp3;}
	// end inline asm
	setp.eq.s16 	%p115, %rs352, 0;
	@%p115 bra 	$L__BB13_60;
	neg.f32 	%f497, %f491;
	fma.rn.f32 	%f498, %f497, %f494, %f490;
	fma.rn.f32 	%f496, %f492, %f498, %f494;
	// begin inline asm
	{  cvt.rn.f16.f32 %rs400, %f496;}

	// end inline asm
$L__BB13_60:
	// begin inline asm
	{  cvt.f32.f16 %f499, %rs29;}

	// end inline asm
	mul.f32 	%f500, %f499, %f492;
	// begin inline asm
	{  cvt.rn.f16.f32 %rs401, %f500;}

	// end inline asm
	// begin inline asm
	{abs.f16 %rs358,%rs401;
}
	// end inline asm
	mov.b16 	%rs362, 143;
	// begin inline asm
	{ .reg .pred __$temp3;
  setp.lt.f16  __$temp3, %rs358, %rs362;
  selp.u16 %rs360, 1, 0, __$temp3;}
	// end inline asm
	setp.eq.s16 	%p116, %rs360, 0;
	@%p116 bra 	$L__BB13_63;
	mov.f32 	%f501, 0f00000000;
	// begin inline asm
	{  cvt.rn.f16.f32 %rs363, %f501;}

	// end inline asm
	// begin inline asm
	{ .reg .pred __$temp3;
  setp.lt.f16  __$temp3, %rs363, %rs358;
  selp.u16 %rs364, 1, 0, __$temp3;}
	// end inline asm
	setp.eq.s16 	%p117, %rs364, 0;
	@%p117 bra 	$L__BB13_63;
	neg.f32 	%f503, %f491;
	fma.rn.f32 	%f504, %f503, %f500, %f499;
	fma.rn.f32 	%f502, %f492, %f504, %f500;
	// begin inline asm
	{  cvt.rn.f16.f32 %rs401, %f502;}

	// end inline asm
$L__BB13_63:
	mov.b32 	%r1321, {%rs400, %rs401};
	st.global.u32 	[%rd8+1536], %r1321;
	add.s32 	%r1444, %r1444, 4;
	setp.ne.s32 	%p118, %r1444, %r1445;
	@%p118 bra 	$L__BB13_39;
$L__BB13_64:
	setp.eq.s32 	%p119, %r50, 0;
	@%p119 bra 	$L__BB13_73;
	shl.b32 	%r1322, %r1445, 7;
	add.s32 	%r1449, %r49, %r1322;
	mul.lo.s32 	%r1323, %r297, %r8;
	shl.b32 	%r1324, %r1323, 1;
	shl.b32 	%r1325, %r298, 1;
	shl.b32 	%r1326, %r297, 1;
	add.s32 	%r1327, %r1325, %r1326;
	mad.lo.s32 	%r1328, %r1327, %r6, %r1324;
	mad.lo.s32 	%r1329, %r1445, 160, %r48;
	add.s32 	%r1330, %r1329, %r47;
	shl.b32 	%r1331, %r1330, 2;
	add.s32 	%r1332, %r1328, %r1331;
	mov.u32 	%r1333, shared_mem;
	add.s32 	%r1448, %r1333, %r1332;
	shl.b32 	%r1447, %r1330, 1;
	neg.s32 	%r1446, %r50;
$L__BB13_66:
	.pragma "nounroll";
	div.s32 	%r1334, %r1447, %r6;
	shl.b32 	%r1335, %r1334, 2;
	add.s32 	%r1336, %r27, %r1335;
	ld.shared.f32 	%f505, [%r1336];
	ld.shared.u32 	%r1337, [%r1448];
	mov.b32 	{%rs369, %rs38}, %r1337;
	// begin inline asm
	{  cvt.rn.f16.f32 %rs368, %f505;}

	// end inline asm
	// begin inline asm
	{  cvt.f32.f16 %f506, %rs369;}

	// end inline asm
	// begin inline asm
	{  cvt.f32.f16 %f507, %rs368;}

	// end inline asm
	// begin inline asm
	{rcp.approx.ftz.f32 %f508, %f507;
}
	// end inline asm
	mul.f32 	%f510, %f506, %f508;
	// begin inline asm
	{  cvt.rn.f16.f32 %rs402, %f510;}

	// end inline asm
	// begin inline asm
	{abs.f16 %rs372,%rs402;
}
	// end inline asm
	mov.b16 	%rs376, 143;
	// begin inline asm
	{ .reg .pred __$temp3;
  setp.lt.f16  __$temp3, %rs372, %rs376;
  selp.u16 %rs374, 1, 0, __$temp3;}
	// end inline asm
	setp.eq.s16 	%p120, %rs374, 0;
	@%p120 bra 	$L__BB13_69;
	mov.f32 	%f511, 0f00000000;
	// begin inline asm
	{  cvt.rn.f16.f32 %rs377, %f511;}

	// end inline asm
	// begin inline asm
	{ .reg .pred __$temp3;
  setp.lt.f16  __$temp3, %rs377, %rs372;
  selp.u16 %rs378, 1, 0, __$temp3;}
	// end inline asm
	setp.eq.s16 	%p121, %rs378, 0;
	@%p121 bra 	$L__BB13_69;
	neg.f32 	%f513, %f507;
	fma.rn.f32 	%f514, %f513, %f510, %f506;
	fma.rn.f32 	%f512, %f508, %f514, %f510;
	// begin inline asm
	{  cvt.rn.f16.f32 %rs402, %f512;}

	// end inline asm
$L__BB13_69:
	// begin inline asm
	{  cvt.f32.f16 %f515, %rs38;}

	// end inline asm
	mul.f32 	%f516, %f515, %f508;
	// begin inline asm
	{  cvt.rn.f16.f32 %rs403, %f516;}

	// end inline asm
	// begin inline asm
	{abs.f16 %rs384,%rs403;
}
	// end inline asm
	mov.b16 	%rs388, 143;
	// begin inline asm
	{ .reg .pred __$temp3;
  setp.lt.f16  __$temp3, %rs384, %rs388;
  selp.u16 %rs386, 1, 0, __$temp3;}
	// end inline asm
	setp.eq.s16 	%p122, %rs386, 0;
	@%p122 bra 	$L__BB13_72;
	mov.f32 	%f517, 0f00000000;
	// begin inline asm
	{  cvt.rn.f16.f32 %rs389, %f517;}

	// end inline asm
	// begin inline asm
	{ .reg .pred __$temp3;
  setp.lt.f16  __$temp3, %rs389, %rs384;
  selp.u16 %rs390, 1, 0, __$temp3;}
	// end inline asm
	setp.eq.s16 	%p123, %rs390, 0;
	@%p123 bra 	$L__BB13_72;
	neg.f32 	%f519, %f507;
	fma.rn.f32 	%f520, %f519, %f516, %f515;
	fma.rn.f32 	%f518, %f508, %f520, %f516;
	// begin inline asm
	{  cvt.rn.f16.f32 %rs403, %f518;}

	// end inline asm
$L__BB13_72:
	mul.wide.s32 	%rd124, %r1449, 4;
	add.s64 	%rd125, %rd3, %rd124;
	mov.b32 	%r1338, {%rs402, %rs403};
	st.global.u32 	[%rd125], %r1338;
	add.s32 	%r1449, %r1449, 128;
	add.s32 	%r1448, %r1448, 640;
	add.s32 	%r1447, %r1447, 320;
	add.s32 	%r1446, %r1446, 1;
	setp.ne.s32 	%p124, %r1446, 0;
	@%p124 bra 	$L__BB13_66;
$L__BB13_73:
	ret;
$L__BB13_74:
	mov.f32 	%f55, 0f00000000;
	// begin inline asm
	{  cvt.rn.f16.f32 %rs48, %f55;}

	// end inline asm
	mov.b32 	%r65, {%rs48, %rs48};
	mov.b32 	%r1351, 0;
$L__BB13_75:
	shr.u32 	%r476, %r1, 2;
	and.b32  	%r477, %r476, 240;
	add.s32 	%r478, %r1351, %r477;
	mul.lo.s32 	%r67, %r478, %r6;
	mul.lo.s32 	%r68, %r478, %r8;
	mov.b32 	%r1352, 0;
$L__BB13_76:
	setp.lt.u32 	%p26, %r300, 49;
	add.s32 	%r70, %r1352, %r30;
	mul.lo.s32 	%r71, %r70, %r6;
	mov.b32 	%r1367, 0;
	mov.u32 	%r1371, %r65;
	mov.u32 	%r1370, %r65;
	mov.u32 	%r1369, %r65;
	mov.u32 	%r1368, %r65;
	@%p26 bra 	$L__BB13_79;
	mov.b32 	%r1367, 0;
	mov.u32 	%r1371, %r65;
	mov.u32 	%r1370, %r65;
	mov.u32 	%r1369, %r65;
	mov.u32 	%r1368, %r65;
	mov.u32 	%r1358, %r1367;
$L__BB13_78:
	add.s32 	%r482, %r1367, %r67;
	shl.b32 	%r483, %r482, 1;
	mov.u32 	%r484, shared_mem;
	add.s32 	%r485, %r484, %r483;
	wmma.load.a.sync.aligned.row.m16n16k16.shared.f16 	{%r486, %r487, %r488, %r489, %r490, %r491, %r492, %r493}, [%r485], %r6;
	add.s32 	%r494, %r1367, %r71;
	shl.b32 	%r495, %r494, 1;
	add.s32 	%r496, %r14, %r495;
	wmma.load.b.sync.aligned.col.m16n16k16.shared.f16 	{%r497, %r498, %r499, %r500, %r501, %r502, %r503, %r504}, [%r496], %r6;
	wmma.mma.sync.aligned.row.col.m16n16k16.f16.f16 {%r505, %r506, %r507, %r508}, {%r486, %r487, %r488, %r489, %r490, %r491, %r492, %r493}, {%r497, %r498, %r499, %r500, %r501, %r502, %r503, %r504}, {%r1368, %r1369, %r1370, %r1371};
	add.s32 	%r509, %r485, 32;
	wmma.load.a.sync.aligned.row.m16n16k16.shared.f16 	{%r510, %r511, %r512, %r513, %r514, %r515, %r516, %r517}, [%r509], %r6;
	add.s32 	%r518, %r496, 32;
	wmma.load.b.sync.aligned.col.m16n16k16.shared.f16 	{%r519, %r520, %r521, %r522, %r523, %r524, %r525, %r526}, [%r518], %r6;
	wmma.mma.sync.aligned.row.col.m16n16k16.f16.f16 {%r527, %r528, %r529, %r530}, {%r510, %r511, %r512, %r513, %r514, %r515, %r516, %r517}, {%r519, %r520, %r521, %r522, %r523, %r524, %r525, %r526}, {%r505, %r506, %r507, %r508};
	add.s32 	%r531, %r485, 64;
	wmma.load.a.sync.aligned.row.m16n16k16.shared.f16 	{%r532, %r533, %r534, %r535, %r536, %r537, %r538, %r539}, [%r531], %r6;
	add.s32 	%r540, %r496, 64;
	wmma.load.b.sync.aligned.col.m16n16k16.shared.f16 	{%r541, %r542, %r543, %r544, %r545, %r546, %r547, %r548}, [%r540], %r6;
	wmma.mma.sync.aligned.row.col.m16n16k16.f16.f16 {%r549, %r550, %r551, %r552}, {%r532, %r533, %r534, %r535, %r536, %r537, %r538, %r539}, {%r541, %r542, %r543, %r544, %r545, %r546, %r547, %r548}, {%r527, %r528, %r529, %r530};
	add.s32 	%r553, %r485, 96;
	wmma.load.a.sync.aligned.row.m16n16k16.shared.f16 	{%r554, %r555, %r556, %r557, %r558, %r559, %r560, %r561}, [%r553], %r6;
	add.s32 	%r562, %r496, 96;
	wmma.load.b.sync.aligned.col.m16n16k16.shared.f16 	{%r563, %r564, %r565, %r566, %r567, %r568, %r569, %r570}, [%r562], %r6;
	wmma.mma.sync.aligned.row.col.m16n16k16.f16.f16 {%r1368, %r1369, %r1370, %r1371}, {%r554, %r555, %r556, %r557, %r558, %r559, %r560, %r561}, {%r563, %r564, %r565, %r566, %r567, %r568, %r569, %r570}, {%r549, %r550, %r551, %r552};
	add.s32 	%r1367, %r1367, 64;
	add.s32 	%r1358, %r1358, 4;
	setp.ne.s32 	%p27, %r1358, %r37;
	@%p27 bra 	$L__BB13_78;
$L__BB13_79:
	setp.eq.s32 	%p28, %r36, 0;
	@%p28 bra 	$L__BB13_83;
	setp.eq.s32 	%p29, %r36, 1;
	add.s32 	%r571, %r1367, %r67;
	shl.b32 	%r572, %r571, 1;
	mov.u32 	%r573, shared_mem;
	add.s32 	%r93, %r573, %r572;
	wmma.load.a.sync.aligned.row.m16n16k16.shared.f16 	{%r574, %r575, %r576, %r577, %r578, %r579, %r580, %r581}, [%r93], %r6;
	add.s32 	%r582, %r1367, %r71;
	shl.b32 	%r583, %r582, 1;
	add.s32 	%r94, %r14, %r583;
	wmma.load.b.sync.aligned.col.m16n16k16.shared.f16 	{%r584, %r585, %r586, %r587, %r588, %r589, %r590, %r591}, [%r94], %r6;
	wmma.mma.sync.aligned.row.col.m16n16k16.f16.f16 {%r1368, %r1369, %r1370, %r1371}, {%r574, %r575, %r576, %r577, %r578, %r579, %r580, %r581}, {%r584, %r585, %r586, %r587, %r588, %r589, %r590, %r591}, {%r1368, %r1369, %r1370, %r1371};
	@%p29 bra 	$L__BB13_83;
	setp.eq.s32 	%p30, %r36, 2;
	add.s32 	%r592, %r93, 32;
	wmma.load.a.sync.aligned.row.m16n16k16.shared.f16 	{%r593, %r594, %r595, %r596, %r597, %r598, %r599, %r600}, [%r592], %r6;
	add.s32 	%r601, %r94, 32;
	wmma.load.b.sync.aligned.col.m16n16k16.shared.f16 	{%r602, %r603, %r604, %r605, %r606, %r607, %r608, %r609}, [%r601], %r6;
	wmma.mma.sync.aligned.row.col.m16n16k16.f16.f16 {%r1368, %r1369, %r1370, %r1371}, {%r593, %r594, %r595, %r596, %r597, %r598, %r599, %r600}, {%r602, %r603, %r604, %r605, %r606, %r607, %r608, %r609}, {%r1368, %r1369, %r1370, %r1371};
	@%p30 bra 	$L__BB13_83;
	add.s32 	%r610, %r93, 64;
	wmma.load.a.sync.aligned.row.m16n16k16.shared.f16 	{%r611, %r612, %r613, %r614, %r615, %r616, %r617, %r618}, [%r610], %r6;
	add.s32 	%r619, %r94, 64;
	wmma.load.b.sync.aligned.col.m16n16k16.shared.f16 	{%r620, %r621, %r622, %r623, %r624, %r625, %r626, %r627}, [%r619], %r6;
	wmma.mma.sync.aligned.row.col.m16n16k16.f16.f16 {%r1368, %r1369, %r1370, %r1371}, {%r611, %r612, %r613, %r614, %r615, %r616, %r617, %r618}, {%r620, %r621, %r622, %r623, %r624, %r625, %r626, %r627}, {%r1368, %r1369, %r1370, %r1371};
$L__BB13_83:
	add.s32 	%r628, %r70, %r68;
	shl.b32 	%r629, %r628, 1;
	add.s32 	%r630, %r15, %r629;
	wmma.store.d.sync.aligned.row.m16n16k16.shared.f16 	[%r630], {%r1368, %r1369, %r1370, %r1371}, %r8;
	add.s32 	%r1352, %r1352, 32;
	setp.lt.s32 	%p31, %r1352, %r298;
	@%p31 bra 	$L__BB13_76;
	add.s32 	%r1351, %r1351, 32;
	setp.lt.s32 	%p32, %r1351, %r297;
	@%p32 bra 	$L__BB13_75;
$L__BB13_85:
	setp.lt.s32 	%p33, %r12, 1;
	bar.sync 	0;
	@%p33 bra 	$L__BB13_93;
	ld.param.u32 	%r1341, [_Z36block_attn_mask_4warp_m32n128_kernelP6__halfS0_S0_PKiS2_S2_S2_S0_S2_S2_iiifiiii_param_16];
	setp.lt.u32 	%p34, %r12, 4;
	mul.lo.s32 	%r632, %r56, %r298;
	mad.lo.s32 	%r633, %r632, %r1341, %r5;
	shr.u32 	%r634, %r633, 31;
	add.s32 	%r635, %r633, %r634;
	shr.s32 	%r636, %r635, 1;
	cvt.s64.s32 	%rd5, %r636;
	mov.b32 	%r1379, 0;
	@%p34 bra 	$L__BB13_89;
	mov.b32 	%r1378, 0;
$L__BB13_88:
	.pragma "nounroll";
	mad.lo.s32 	%r642, %r1378, 160, %r29;
	shl.b32 	%r643, %r1378, 7;
	add.s32 	%r644, %r643, %r1;
	cvt.u64.u32 	%rd73, %r644;
	add.s64 	%rd74, %rd73, %rd5;
	shl.b64 	%rd75, %rd74, 2;
	add.s64 	%rd69, %rd11, %rd75;
	shl.b32 	%r645, %r642, 2;
	add.s32 	%r638, %r14, %r645;
	// begin inline asm
	cp.async.ca.shared.global [%r638], [%rd69], 4, 4;
	// end inline asm
	add.s64 	%rd70, %rd69, 512;
	add.s32 	%r639, %r638, 640;
	// begin inline asm
	cp.async.ca.shared.global [%r639], [%rd70], 4, 4;
	// end inline asm
	add.s64 	%rd71, %rd69, 1024;
	add.s32 	%r640, %r638, 1280;
	// begin inline asm
	cp.async.ca.shared.global [%r640], [%rd71], 4, 4;
	// end inline asm
	add.s64 	%rd72, %rd69, 1536;
	add.s32 	%r641, %r638, 1920;
	// begin inline asm
	cp.async.ca.shared.global [%r641], [%rd72], 4, 4;
	// end inline asm
	add.s32 	%r1378, %r1378, 4;
	and.b32  	%r1379, %r12, 2147483644;
	setp.ne.s32 	%p35, %r1378, %r1379;
	@%p35 bra 	$L__BB13_88;
$L__BB13_89:
	and.b32  	%r133, %r12, 3;
	setp.eq.s32 	%p36, %r133, 0;
	@%p36 bra 	$L__BB13_93;
	setp.eq.s32 	%p37, %r133, 1;
	mad.lo.s32 	%r647, %r1379, 160, %r29;
	shl.b32 	%r648, %r1379, 7;
	add.s32 	%r134, %r648, %r1;
	cvt.u64.u32 	%rd77, %r134;
	add.s64 	%rd78, %rd77, %rd5;
	shl.b64 	%rd79, %rd78, 2;
	add.s64 	%rd76, %rd11, %rd79;
	shl.b32 	%r649, %r647, 2;
	add.s32 	%r646, %r14, %r649;
	// begin inline asm
	cp.async.ca.shared.global [%r646], [%rd76], 4, 4;
	// end inline asm
	@%p37 bra 	$L__BB13_93;
	setp.eq.s32 	%p38, %r133, 2;
	add.s32 	%r651, %r134, 128;
	cvt.u64.u32 	%rd81, %r651;
	add.s64 	%rd82, %rd81, %rd5;
	shl.b64 	%rd83, %rd82, 2;
	add.s64 	%rd80, %rd11, %rd83;
	add.s32 	%r650, %r646, 640;
	// begin inline asm
	cp.async.ca.shared.global [%r650], [%rd80], 4, 4;
	// end inline asm
	@%p38 bra 	$L__BB13_93;
	add.s32 	%r653, %r134, 256;
	cvt.u64.u32 	%rd85, %r653;
	add.s64 	%rd86, %rd85, %rd5;
	shl.b64 	%rd87, %rd86, 2;
	add.s64 	%rd84, %rd11, %rd87;
	add.s32 	%r652, %r646, 1280;
	// begin inline asm
	cp.async.ca.shared.global [%r652], [%rd84], 4, 4;
	// end inline asm
$L__BB13_93:
	// begin inline asm
	cp.async.commit_group;
	// end inline asm
	setp.ge.s32 	%p39, %r1348, %r17;
	@%p39 bra 	$L__BB13_96;
	ld.param.u64 	%rd131, [_Z36block_attn_mask_4warp_m32n128_kernelP6__halfS0_S0_PKiS2_S2_S2_S0_S2_S2_iiifiiii_param_4];
	ld.param.u64 	%rd130, [_Z36block_attn_mask_4warp_m32n128_kernelP6__halfS0_S0_PKiS2_S2_S2_S0_S2_S2_iiifiiii_param_3];
	cvta.to.global.u64 	%rd88, %rd130;
	mov.u32 	%r654, %ctaid.x;
	mul.wide.u32 	%rd89, %r654, 4;
	add.s64 	%rd90, %rd88, %rd89;
	ld.global.u32 	%r655, [%rd90];
	add.s32 	%r656, %r655, %r1348;
	cvta.to.global.u64 	%rd91, %rd131;
	mul.wide.s32 	%rd92, %r656, 4;
	add.s64 	%rd93, %rd91, %rd92;
	ld.global.u32 	%r657, [%rd93];
	setp.ne.s32 	%p40, %r56, %r657;
	@%p40 bra 	$L__BB13_96;
	add.s32 	%r1348, %r1348, 1;
	bra.uni 	$L__BB13_113;
$L__BB13_96:
	setp.ge.s32 	%p41, %r1347, %r18;
	@%p41 bra 	$L__BB13_157;
	ld.param.u64 	%rd133, [_Z36block_attn_mask_4warp_m32n128_kernelP6__halfS0_S0_PKiS2_S2_S2_S0_S2_S2_iiifiiii_param_6];
	ld.param.u64 	%rd132, [_Z36block_attn_mask_4warp_m32n128_kernelP6__halfS0_S0_PKiS2_S2_S2_S0_S2_S2_iiifiiii_param_5];
	cvta.to.global.u64 	%rd94, %rd132;
	mov.u32 	%r658, %ctaid.x;
	mul.wide.u32 	%rd95, %r658, 4;
	add.s64 	%rd96, %rd94, %rd95;
	ld.global.u32 	%r659, [%rd96];
	add.s32 	%r137, %r659, %r1347;
	cvta.to.global.u64 	%rd97, %rd133;
	mul.wide.s32 	%rd98, %r137, 4;
	add.s64 	%rd99, %rd97, %rd98;
	ld.global.u32 	%r660, [%rd99];
	setp.ne.s32 	%p42, %r56, %r660;
	@%p42 bra 	$L__BB13_157;
	setp.lt.s32 	%p43, %r13, 1;
	@%p43 bra 	$L__BB13_112;
	ld.param.u64 	%rd134, [_Z36block_attn_mask_4warp_m32n128_kernelP6__halfS0_S0_PKiS2_S2_S2_S0_S2_S2_iiifiiii_param_7];
	cvta.to.global.u64 	%rd6, %rd134;
	setp.lt.u32 	%p44, %r13, 16;
	mul.lo.s32 	%r662, %r298, %r297;
	mul.lo.s32 	%r663, %r137, %r662;
	shr.u32 	%r664, %r663, 31;
	add.s32 	%r665, %r663, %r664;
	shr.s32 	%r666, %r665, 1;
	add.s32 	%r138, %r666, %r1;
	mov.b32 	%r1382, 0;
	@%p44 bra 	$L__BB13_102;
	mov.b32 	%r1380, 0;
$L__BB13_101:
	.pragma "nounroll";
	mad.lo.s32 	%r716, %r1380, 160, %r29;
	shl.b32 	%r717, %r1380, 7;
	shl.b32 	%r718, %r716, 2;
	add.s32 	%r719, %r15, %r718;
	ld.shared.u32 	%r669, [%r719];
	add.s32 	%r720, %r138, %r717;
	mul.wide.s32 	%rd100, %r720, 4;
	add.s64 	%rd101, %rd6, %rd100;
	ld.global.u32 	%r670, [%rd101];
	// begin inline asm
	{add.f16x2 %r668,%r669,%r670;
}
	// end inline asm
	st.shared.u32 	[%r719], %r668;
	ld.shared.u32 	%r672, [%r719+640];
	ld.global.u32 	%r673, [%rd101+512];
	// begin inline asm
	{add.f16x2 %r671,%r672,%r673;
}
	// end inline asm
	st.shared.u32 	[%r719+640], %r671;
	ld.shared.u32 	%r675, [%r719+1280];
	ld.global.u32 	%r676, [%rd101+1024];
	// begin inline asm
	{add.f16x2 %r674,%r675,%r676;
}
	// end inline asm
	st.shared.u32 	[%r719+1280], %r674;
	ld.shared.u32 	%r678, [%r719+1920];
	ld.global.u32 	%r679, [%rd101+1536];
	// begin inline asm
	{add.f16x2 %r677,%r678,%r679;
}
	// end inline asm
	st.shared.u32 	[%r719+1920], %r677;
	ld.shared.u32 	%r681, [%r719+2560];
	ld.global.u32 	%r682, [%rd101+2048];
	// begin inline asm
	{add.f16x2 %r680,%r681,%r682;
}
	// end inline asm
	st.shared.u32 	[%r719+2560], %r680;
	ld.shared.u32 	%r684, [%r719+3200];
	ld.global.u32 	%r685, [%rd101+2560];
	// begin inline asm
	{add.f16x2 %r683,%r684,%r685;
}
	// end inline asm
	st.shared.u32 	[%r719+3200], %r683;
	ld.shared.u32 	%r687, [%r719+3840];
	ld.global.u32 	%r688, [%rd101+3072];
	// begin inline asm
	{add.f16x2 %r686,%r687,%r688;
}
	// end inline asm
	st.shared.u32 	[%r719+3840], %r686;
	ld.shared.u32 	%r690, [%r719+4480];
	ld.global.u32 	%r691, [%rd101+3584];
	// begin inline asm
	{add.f16x2 %r689,%r690,%r691;
}
	// end inline asm
	st.shared.u32 	[%r719+4480], %r689;
	ld.shared.u32 	%r693, [%r719+5120];
	ld.global.u32 	%r694, [%rd101+4096];
	// begin inline asm
	{add.f16x2 %r692,%r693,%r694;
}
	// end inline asm
	st.shared.u32 	[%r719+5120], %r692;
	ld.shared.u32 	%r696, [%r719+5760];
	ld.global.u32 	%r697, [%rd101+4608];
	// begin inline asm
	{add.f16x2 %r695,%r696,%r697;
}
	// end inline asm
	st.shared.u32 	[%r719+5760], %r695;
	ld.shared.u32 	%r699, [%r719+6400];
	ld.global.u32 	%r700, [%rd101+5120];
	// begin inline asm
	{add.f16x2 %r698,%r699,%r700;
}
	// end inline asm
	st.shared.u32 	[%r719+6400], %r698;
	ld.shared.u32 	%r702, [%r719+7040];
	ld.global.u32 	%r703, [%rd101+5632];
	// begin inline asm
	{add.f16x2 %r701,%r702,%r703;
}
	// end inline asm
	st.shared.u32 	[%r719+7040], %r701;
	ld.shared.u32 	%r705, [%r719+7680];
	ld.global.u32 	%r706, [%rd101+6144];
	// begin inline asm
	{add.f16x2 %r704,%r705,%r706;
}
	// end inline asm
	st.shared.u32 	[%r719+7680], %r704;
	ld.shared.u32 	%r708, [%r719+8320];
	ld.global.u32 	%r709, [%rd101+6656];
	// begin inline asm
	{add.f16x2 %r707,%r708,%r709;
}
	// end inline asm
	st.shared.u32 	[%r719+8320], %r707;
	ld.shared.u32 	%r711, [%r719+8960];
	ld.global.u32 	%r712, [%rd101+7168];
	// begin inline asm
	{add.f16x2 %r710,%r711,%r712;
}
	// end inline asm
	st.shared.u32 	[%r719+8960], %r710;
	ld.shared.u32 	%r714, [%r719+9600];
	ld.global.u32 	%r715, [%rd101+7680];
	// begin inline asm
	{add.f16x2 %r713,%r714,%r715;
}
	// end inline asm
	st.shared.u32 	[%r719+9600], %r713;
	add.s32 	%r1380, %r1380, 16;
	and.b32  	%r1382, %r13, 2147483632;
	setp.ne.s32 	%p45, %r1380, %r1382;
	@%p45 bra 	$L__BB13_101;
$L__BB13_102:
	setp.eq.s32 	%p46, %r38, 0;
	@%p46 bra 	$L__BB13_112;
	and.b32  	%r721, %r13, 15;
	add.s32 	%r722, %r721, -1;
	setp.lt.u32 	%p47, %r722, 7;
	@%p47 bra 	$L__BB13_105;
	mad.lo.s32 	%r747, %r1382, 160, %r29;
	shl.b32 	%r748, %r1382, 7;
	shl.b32 	%r749, %r747, 2;
	add.s32 	%r750, %r15, %r749;
	ld.shared.u32 	%r724, [%r750];
	add.s32 	%r751, %r138, %r748;
	mul.wide.s32 	%rd102, %r751, 4;
	add.s64 	%rd103, %rd6, %rd102;
	ld.global.u32 	%r725, [%rd103];
	// begin inline asm
	{add.f16x2 %r723,%r724,%r725;
}
	// end inline asm
	st.shared.u32 	[%r750], %r723;
	ld.shared.u32 	%r727, [%r750+640];
	ld.global.u32 	%r728, [%rd103+512];
	// begin inline asm
	{add.f16x2 %r726,%r727,%r728;
}
	// end inline asm
	st.shared.u32 	[%r750+640], %r726;
	ld.shared.u32 	%r730, [%r750+1280];
	ld.global.u32 	%r731, [%rd103+1024];
	// begin inline asm
	{add.f16x2 %r729,%r730,%r731;
}
	// end inline asm
	st.shared.u32 	[%r750+1280], %r729;
	ld.shared.u32 	%r733, [%r750+1920];
	ld.global.u32 	%r734, [%rd103+1536];
	// begin inline asm
	{add.f16x2 %r732,%r733,%r734;
}
	// end inline asm
	st.shared.u32 	[%r750+1920], %r732;
	ld.shared.u32 	%r736, [%r750+2560];
	ld.global.u32 	%r737, [%rd103+2048];
	// begin inline asm
	{add.f16x2 %r735,%r736,%r737;
}
	// end inline asm
	st.shared.u32 	[%r750+2560], %r735;
	ld.shared.u32 	%r739, [%r750+3200];
	ld.global.u32 	%r740, [%rd103+2560];
	// begin inline asm
	{add.f16x2 %r738,%r739,%r740;
}
	// end inline asm
	st.shared.u32 	[%r750+3200], %r738;
	ld.shared.u32 	%r742, [%r750+3840];
	ld.global.u32 	%r743, [%rd103+3072];
	// begin inline asm
	{add.f16x2 %r741,%r742,%r743;
}
	// end inline asm
	st.shared.u32 	[%r750+3840], %r741;
	ld.shared.u32 	%r745, [%r750+4480];
	ld.global.u32 	%r746, [%rd103+3584];
	// begin inline asm
	{add.f16x2 %r744,%r745,%r746;
}
	// end inline asm
	st.shared.u32 	[%r750+4480], %r744;
	add.s32 	%r1382, %r1382, 8;
$L__BB13_105:
	setp.eq.s32 	%p48, %r39, 0;
	@%p48 bra 	$L__BB13_112;
	and.b32  	%r752, %r13, 7;
	add.s32 	%r753, %r752, -1;
	setp.lt.u32 	%p49, %r753, 3;
	@%p49 bra 	$L__BB13_108;
	mad.lo.s32 	%r766, %r1382, 160, %r29;
	shl.b32 	%r767, %r1382, 7;
	shl.b32 	%r768, %r766, 2;
	add.s32 	%r769, %r15, %r768;
	ld.shared.u32 	%r755, [%r769];
	add.s32 	%r770, %r138, %r767;
	mul.wide.s32 	%rd104, %r770, 4;
	add.s64 	%rd105, %rd6, %rd104;
	ld.global.u32 	%r756, [%rd105];
	// begin inline asm
	{add.f16x2 %r754,%r755,%r756;
}
	// end inline asm
	st.shared.u32 	[%r769], %r754;
	ld.shared.u32 	%r758, [%r769+640];
	ld.global.u32 	%r759, [%rd105+512];
	// begin inline asm
	{add.f16x2 %r757,%r758,%r759;
}
	// end inline asm
	st.shared.u32 	[%r769+640], %r757;
	ld.shared.u32 	%r761, [%r769+1280];
	ld.global.u32 	%r762, [%rd105+1024];
	// begin inline asm
	{add.f16x2 %r760,%r761,%r762;
}
	// end inline asm
	st.shared.u32 	[%r769+1280], %r760;
	ld.shared.u32 	%r764, [%r769+1920];
	ld.global.u32 	%r765, [%rd105+1536];
	// begin inline asm
	{add.f16x2 %r763,%r764,%r765;
}
	// end inline asm
	st.shared.u32 	[%r769+1920], %r763;
	add.s32 	%r1382, %r1382, 4;
$L__BB13_108:
	and.b32  	%r771, %r13, 3;
	setp.eq.s32 	%p50, %r771, 0;
	@%p50 bra 	$L__BB13_112;
	setp.eq.s32 	%p51, %r771, 1;
	mad.lo.s32 	%r776, %r1382, 160, %r29;
	shl.b32 	%r777, %r1382, 7;
	shl.b32 	%r778, %r776, 2;
	add.s32 	%r147, %r15, %r778;
	ld.shared.u32 	%r773, [%r147];
	add.s32 	%r779, %r138, %r777;
	mul.wide.s32 	%rd106, %r779, 4;
	add.s64 	%rd7, %rd6, %rd106;
	ld.global.u32 	%r774, [%rd7];
	// begin inline asm
	{add.f16x2 %r772,%r773,%r774;
}
	// end inline asm
	st.shared.u32 	[%r147], %r772;
	@%p51 bra 	$L__BB13_112;
	setp.eq.s32 	%p52, %r771, 2;
	ld.shared.u32 	%r781, [%r147+640];
	ld.global.u32 	%r782, [%rd7+512];
	// begin inline asm
	{add.f16x2 %r780,%r781,%r782;
}
	// end inline asm
	st.shared.u32 	[%r147+640], %r780;
	@%p52 bra 	$L__BB13_112;
	ld.shared.u32 	%r785, [%r147+1280];
	ld.global.u32 	%r786, [%rd7+1024];
	// begin inline asm
	{add.f16x2 %r784,%r785,%r786;
}
	// end inline asm
	st.shared.u32 	[%r147+1280], %r784;
$L__BB13_112:
	bar.sync 	0;
	add.s32 	%r1347, %r1347, 1;
$L__BB13_113:
	div.s32 	%r151, %r1, %r28;
	mul.lo.s32 	%r787, %r151, %r28;
	sub.s32 	%r788, %r1, %r787;
	setp.ne.s32 	%p53, %r788, 0;
	@%p53 bra 	$L__BB13_138;
	setp.ne.s32 	%p54, %r1346, 0;
	shl.b32 	%r789, %r151, 2;
	add.s32 	%r152, %r26, %r789;
	shl.b32 	%r790, %r297, 2;
	add.s32 	%r153, %r152, %r790;
	add.s32 	%r154, %r153, %r790;
	add.s32 	%r155, %r27, %r789;
	@%p54 bra 	$L__BB13_116;
	mov.b32 	%r791, -8388608;
	st.shared.u32 	[%r152], %r791;
	mov.b32 	%r792, 0;
	st.shared.u32 	[%r153], %r792;
	st.shared.u32 	[%r154], %r791;
	st.shared.u32 	[%r155], %r792;
$L__BB13_116:
	setp.lt.s32 	%p55, %r298, 2;
	mul.lo.s32 	%r793, %r151, %r8;
	shl.b32 	%r794, %r793, 1;
	add.s32 	%r156, %r15, %r794;
	mov.f32 	%f535, 0f00000000;
	mov.f32 	%f534, 0fFF800000;
	@%p55 bra 	$L__BB13_125;
	setp.lt.u32 	%p56, %r31, 3;
	mov.f32 	%f534, 0fFF800000;
	mov.f32 	%f535, 0f00000000;
	mov.b32 	%r1388, 0;
	@%p56 bra 	$L__BB13_120;
	mov.f32 	%f534, 0fFF800000;
	mov.f32 	%f535, 0f00000000;
	mov.b32 	%r1386, 0;
$L__BB13_119:
	.pragma "nounroll";
	ld.param.f32 	%f521, [_Z36block_attn_mask_4warp_m32n128_kernelP6__halfS0_S0_PKiS2_S2_S2_S0_S2_S2_iiifiiii_param_13];
	shl.b32 	%r797, %r1386, 2;
	add.s32 	%r798, %r156, %r797;
	ld.shared.u32 	%r799, [%r798];
	mov.b32 	{%rs49, %rs50}, %r799;
	// begin inline asm
	{  cvt.f32.f16 %f63, %rs49;}

	// end inline asm
	mul.f32 	%f71, %f521, %f63;
	shl.b32 	%r800, %r1386, 1;
	mul.wide.u32 	%rd107, %r800, 4;
	add.s64 	%rd108, %rd1, %rd107;
	// begin inline asm
	{  cvt.f32.f16 %f64, %rs50;}

	// end inline asm
	mul.f32 	%f72, %f521, %f64;
	max.f32 	%f73, %f534, %f71;
	sub.f32 	%f74, %f534, %f73;
	mul.f32 	%f75, %f74, 0f3FB8AA3B;
	ex2.approx.f32 	%f76, %f75;
	sub.f32 	%f77, %f71, %f73;
	mul.f32 	%f78, %f77, 0f3FB8AA3B;
	ex2.approx.f32 	%f79, %f78;
	fma.rn.f32 	%f80, %f535, %f76, %f79;
	max.f32 	%f81, %f73, %f72;
	sub.f32 	%f82, %f73, %f81;
	mul.f32 	%f83, %f82, 0f3FB8AA3B;
	ex2.approx.f32 	%f84, %f83;
	sub.f32 	%f85, %f72, %f81;
	mul.f32 	%f86, %f85, 0f3FB8AA3B;
	ex2.approx.f32 	%f87, %f86;
	fma.rn.f32 	%f88, %f80, %f84, %f87;
	ld.shared.u32 	%r801, [%r798+4];
	mov.b32 	{%rs51, %rs52}, %r801;
	// begin inline asm
	{  cvt.f32.f16 %f65, %rs51;}

	// end inline asm
	mul.f32 	%f89, %f521, %f65;
	// begin inline asm
	{  cvt.f32.f16 %f66, %rs52;}

	// end inline asm
	mul.f32 	%f90, %f521, %f66;
	st.local.v4.f32 	[%rd108], {%f71, %f72, %f89, %f90};
	max.f32 	%f91, %f81, %f89;
	sub.f32 	%f92, %f81, %f91;
	mul.f32 	%f93, %f92, 0f3FB8AA3B;
	ex2.approx.f32 	%f94, %f93;
	sub.f32 	%f95, %f89, %f91;
	mul.f32 	%f96, %f95, 0f3FB8AA3B;
	ex2.approx.f32 	%f97, %f96;
	fma.rn.f32 	%f98, %f88, %f94, %f97;
	max.f32 	%f99, %f91, %f90;
	sub.f32 	%f100, %f91, %f99;
	mul.f32 	%f101, %f100, 0f3FB8AA3B;
	ex2.approx.f32 	%f102, %f101;
	sub.f32 	%f103, %f90, %f99;
	mul.f32 	%f104, %f103, 0f3FB8AA3B;
	ex2.approx.f32 	%f105, %f104;
	fma.rn.f32 	%f106, %f98, %f102, %f105;
	ld.shared.u32 	%r802, [%r798+8];
	mov.b32 	{%rs53, %rs54}, %r802;
	// begin inline asm
	{  cvt.f32.f16 %f67, %rs53;}

	// end inline asm
	mul.f32 	%f107, %f521, %f67;
	// begin inline asm
	{  cvt.f32.f16 %f68, %rs54;}

	// end inline asm
	mul.f32 	%f108, %f521, %f68;
	max.f32 	%f109, %f99, %f107;
	sub.f32 	%f110, %f99, %f109;
	mul.f32 	%f111, %f110, 0f3FB8AA3B;
	ex2.approx.f32 	%f112, %f111;
	sub.f32 	%f113, %f107, %f109;
	mul.f32 	%f114, %f113, 0f3FB8AA3B;
	ex2.approx.f32 	%f115, %f114;
	fma.rn.f32 	%f116, %f106, %f112, %f115;
	max.f32 	%f117, %f109, %f108;
	sub.f32 	%f118, %f109, %f117;
	mul.f32 	%f119, %f118, 0f3FB8AA3B;
	ex2.approx.f32 	%f120, %f119;
	sub.f32 	%f121, %f108, %f117;
	mul.f32 	%f122, %f121, 0f3FB8AA3B;
	ex2.approx.f32 	%f123, %f122;
	fma.rn.f32 	%f124, %f116, %f120, %f123;
	ld.shared.u32 	%r803, [%r798+12];
	mov.b32 	{%rs55, %rs56}, %r803;
	// begin inline asm
	{  cvt.f32.f16 %f69, %rs55;}

	// end inline asm
	mul.f32 	%f125, %f521, %f69;
	// begin inline asm
	{  cvt.f32.f16 %f70, %rs56;}

	// end inline asm
	mul.f32 	%f126, %f521, %f70;
	st.local.v4.f32 	[%rd108+16], {%f107, %f108, %f125, %f126};
	max.f32 	%f127, %f117, %f125;
	sub.f32 	%f128, %f117, %f127;
	mul.f32 	%f129, %f128, 0f3FB8AA3B;
	ex2.approx.f32 	%f130, %f129;
	sub.f32 	%f131, %f125, %f127;
	mul.f32 	%f132, %f131, 0f3FB8AA3B;
	ex2.approx.f32 	%f133, %f132;
	fma.rn.f32 	%f134, %f124, %f130, %f133;
	max.f32 	%f534, %f127, %f126;
	sub.f32 	%f135, %f127, %f534;
	mul.f32 	%f136, %f135, 0f3FB8AA3B;
	ex2.approx.f32 	%f137, %f136;
	sub.f32 	%f138, %f126, %f534;
	mul.f32 	%f139, %f138, 0f3FB8AA3B;
	ex2.approx.f32 	%f140, %f139;
	fma.rn.f32 	%f535, %f134, %f137, %f140;
	add.s32 	%r1386, %r1386, 4;
	setp.ne.s32 	%p57, %r1386, %r40;
	mov.u32 	%r1388, %r40;
	@%p57 bra 	$L__BB13_119;
$L__BB13_120:
	setp.eq.s32 	%p58, %r32, 0;
	@%p58 bra 	$L__BB13_125;
	setp.eq.s32 	%p59, %r32, 1;
	@%p59 bra 	$L__BB13_123;
	ld.param.f32 	%f522, [_Z36block_attn_mask_4warp_m32n128_kernelP6__halfS0_S0_PKiS2_S2_S2_S0_S2_S2_iiifiiii_param_13];
	shl.b32 	%r804, %r1388, 2;
	add.s32 	%r805, %r156, %r804;
	ld.shared.u32 	%r806, [%r805];
	mov.b32 	{%rs57, %rs58}, %r806;
	// begin inline asm
	{  cvt.f32.f16 %f142, %rs57;}

	// end inline asm
	mul.f32 	%f146, %f522, %f142;
	shl.b32 	%r807, %r1388, 1;
	mul.wide.u32 	%rd109, %r807, 4;
	add.s64 	%rd110, %rd1, %rd109;
	// begin inline asm
	{  cvt.f32.f16 %f143, %rs58;}

	// end inline asm
	mul.f32 	%f147, %f522, %f143;
	st.local.v2.f32 	[%rd110], {%f146, %f147};
	max.f32 	%f148, %f534, %f146;
	sub.f32 	%f149, %f534, %f148;
	mul.f32 	%f150, %f149, 0f3FB8AA3B;
	ex2.approx.f32 	%f151, %f150;
	sub.f32 	%f152, %f146, %f148;
	mul.f32 	%f153, %f152, 0f3FB8AA3B;
	ex2.approx.f32 	%f154, %f153;
	fma.rn.f32 	%f155, %f535, %f151, %f154;
	max.f32 	%f156, %f148, %f147;
	sub.f32 	%f157, %f148, %f156;
	mul.f32 	%f158, %f157, 0f3FB8AA3B;
	ex2.approx.f32 	%f159, %f158;
	sub.f32 	%f160, %f147, %f156;
	mul.f32 	%f161, %f160, 0f3FB8AA3B;
	ex2.approx.f32 	%f162, %f161;
	fma.rn.f32 	%f163, %f155, %f159, %f162;
	ld.shared.u32 	%r808, [%r805+4];
	mov.b32 	{%rs59, %rs60}, %r808;
	// begin inline asm
	{  cvt.f32.f16 %f144, %rs59;}

	// end inline asm
	mul.f32 	%f164, %f522, %f144;
	// begin inline asm
	{  cvt.f32.f16 %f145, %rs60;}

	// end inline asm
	mul.f32 	%f165, %f522, %f145;
	st.local.v2.f32 	[%rd110+8], {%f164, %f165};
	max.f32 	%f166, %f156, %f164;
	sub.f32 	%f167, %f156, %f166;
	mul.f32 	%f168, %f167, 0f3FB8AA3B;
	ex2.approx.f32 	%f169, %f168;
	sub.f32 	%f170, %f164, %f166;
	mul.f32 	%f171, %f170, 0f3FB8AA3B;
	ex2.approx.f32 	%f172, %f171;
	fma.rn.f32 	%f173, %f163, %f169, %f172;
	max.f32 	%f534, %f166, %f165;
	sub.f32 	%f174, %f166, %f534;
	mul.f32 	%f175, %f174, 0f3FB8AA3B;
	ex2.approx.f32 	%f176, %f175;
	sub.f32 	%f177, %f165, %f534;
	mul.f32 	%f178, %f177, 0f3FB8AA3B;
	ex2.approx.f32 	%f179, %f178;
	fma.rn.f32 	%f535, %f173, %f176, %f179;
	add.s32 	%r1388, %r1388, 2;
$L__BB13_123:
	setp.eq.s32 	%p60, %r41, 0;
	@%p60 bra 	$L__BB13_125;
	ld.param.f32 	%f523, [_Z36block_attn_mask_4warp_m32n128_kernelP6__halfS0_S0_PKiS2_S2_S2_S0_S2_S2_iiifiiii_param_13];
	shl.b32 	%r809, %r1388, 2;
	add.s32 	%r810, %r156, %r809;
	ld.shared.u32 	%r811, [%r810];
	mov.b32 	{%rs61, %rs62}, %r811;
	// begin inline asm
	{  cvt.f32.f16 %f180, %rs61;}

	// end inline asm
	mul.f32 	%f182, %f523, %f180;
	shl.b32 	%r812, %r1388, 1;
	mul.wide.u32 	%rd111, %r812, 4;
	add.s64 	%rd112, %rd1, %rd111;
	// begin inline asm
	{  cvt.f32.f16 %f181, %rs62;}

	// end inline asm
	mul.f32 	%f183, %f523, %f181;
	st.local.v2.f32 	[%rd112], {%f182, %f183};
	max.f32 	%f184, %f534, %f182;
	sub.f32 	%f185, %f534, %f184;
	mul.f32 	%f186, %f185, 0f3FB8AA3B;
	ex2.approx.f32 	%f187, %f186;
	sub.f32 	%f188, %f182, %f184;
	mul.f32 	%f189, %f188, 0f3FB8AA3B;
	ex2.approx.f32 	%f190, %f189;
	fma.rn.f32 	%f191, %f535, %f187, %f190;
	max.f32 	%f534, %f184, %f183;
	sub.f32 	%f192, %f184, %f534;
	mul.f32 	%f193, %f192, 0f3FB8AA3B;
	ex2.approx.f32 	%f194, %f193;
	sub.f32 	%f195, %f183, %f534;
	mul.f32 	%f196, %f195, 0f3FB8AA3B;
	ex2.approx.f32 	%f197, %f196;
	fma.rn.f32 	%f535, %f191, %f194, %f197;
$L__BB13_125:
	setp.lt.s32 	%p61, %r298, 2;
	ld.shared.f32 	%f198, [%r154];
	max.f32 	%f19, %f198, %f534;
	@%p61 bra 	$L__BB13_137;
	setp.lt.u32 	%p62, %r31, 7;
	mov.b32 	%r1391, 0;
	@%p62 bra 	$L__BB13_129;
	mov.b32 	%r1389, 0;
$L__BB13_128:
	.pragma "nounroll";
	shl.b32 	%r823, %r1389, 1;
	mul.wide.u32 	%rd113, %r823, 4;
	add.s64 	%rd114, %rd1, %rd113;
	ld.local.v4.f32 	{%f215, %f216, %f217, %f218}, [%rd114];
	sub.f32 	%f219, %f215, %f19;
	mul.f32 	%f220, %f219, 0f3FB8AA3B;
	ex2.approx.f32 	%f199, %f220;
	sub.f32 	%f221, %f216, %f19;
	mul.f32 	%f222, %f221, 0f3FB8AA3B;
	ex2.approx.f32 	%f200, %f222;
	// begin inline asm
	{ cvt.rn.f16x2.f32 %r815, %f200, %f199; }

	// end inline asm
	shl.b32 	%r824, %r1389, 2;
	add.s32 	%r825, %r156, %r824;
	st.shared.u32 	[%r825], %r815;
	sub.f32 	%f223, %f217, %f19;
	mul.f32 	%f224, %f223, 0f3FB8AA3B;
	ex2.approx.f32 	%f201, %f224;
	sub.f32 	%f225, %f218, %f19;
	mul.f32 	%f226, %f225, 0f3FB8AA3B;
	ex2.approx.f32 	%f202, %f226;
	// begin inline asm
	{ cvt.rn.f16x2.f32 %r816, %f202, %f201; }

	// end inline asm
	st.shared.u32 	[%r825+4], %r816;
	ld.local.v4.f32 	{%f227, %f228, %f229, %f230}, [%rd114+16];
	sub.f32 	%f231, %f227, %f19;
	mul.f32 	%f232, %f231, 0f3FB8AA3B;
	ex2.approx.f32 	%f203, %f232;
	sub.f32 	%f233, %f228, %f19;
	mul.f32 	%f234, %f233, 0f3FB8AA3B;
	ex2.approx.f32 	%f204, %f234;
	// begin inline asm
	{ cvt.rn.f16x2.f32 %r817, %f204, %f203; }

	// end inline asm
	st.shared.u32 	[%r825+8], %r817;
	sub.f32 	%f235, %f229, %f19;
	mul.f32 	%f236, %f235, 0f3FB8AA3B;
	ex2.approx.f32 	%f205, %f236;
	sub.f32 	%f237, %f230, %f19;
	mul.f32 	%f238, %f237, 0f3FB8AA3B;
	ex2.approx.f32 	%f206, %f238;
	// begin inline asm
	{ cvt.rn.f16x2.f32 %r818, %f206, %f205; }

	// end inline asm
	st.shared.u32 	[%r825+12], %r818;
	ld.local.v4.f32 	{%f239, %f240, %f241, %f242}, [%rd114+32];
	sub.f32 	%f243, %f239, %f19;
	mul.f32 	%f244, %f243, 0f3FB8AA3B;
	ex2.approx.f32 	%f207, %f244;
	sub.f32 	%f245, %f240, %f19;
	mul.f32 	%f246, %f245, 0f3FB8AA3B;
	ex2.approx.f32 	%f208, %f246;
	// begin inline asm
	{ cvt.rn.f16x2.f32 %r819, %f208, %f207; }

	// end inline asm
	st.shared.u32 	[%r825+16], %r819;
	sub.f32 	%f247, %f241, %f19;
	mul.f32 	%f248, %f247, 0f3FB8AA3B;
	ex2.approx.f32 	%f209, %f248;
	sub.f32 	%f249, %f242, %f19;
	mul.f32 	%f250, %f249, 0f3FB8AA3B;
	ex2.approx.f32 	%f210, %f250;
	// begin inline asm
	{ cvt.rn.f16x2.f32 %r820, %f210, %f209; }

	// end inline asm
	st.shared.u32 	[%r825+20], %r820;
	ld.local.v4.f32 	{%f251, %f252, %f253, %f254}, [%rd114+48];
	sub.f32 	%f255, %f251, %f19;
	mul.f32 	%f256, %f255, 0f3FB8AA3B;
	ex2.approx.f32 	%f211, %f256;
	sub.f32 	%f257, %f252, %f19;
	mul.f32 	%f258, %f257, 0f3FB8AA3B;
	ex2.approx.f32 	%f212, %f258;
	// begin inline asm
	{ cvt.rn.f16x2.f32 %r821, %f212, %f211; }

	// end inline asm
	st.shared.u32 	[%r825+24], %r821;
	sub.f32 	%f259, %f253, %f19;
	mul.f32 	%f260, %f259, 0f3FB8AA3B;
	ex2.approx.f32 	%f213, %f260;
	sub.f32 	%f261, %f254, %f19;
	mul.f32 	%f262, %f261, 0f3FB8AA3B;
	ex2.approx.f32 	%f214, %f262;
	// begin inline asm
	{ cvt.rn.f16x2.f32 %r822, %f214, %f213; }

	// end inline asm
	st.shared.u32 	[%r825+28], %r822;
	add.s32 	%r1389, %r1389, 8;
	setp.ne.s32 	%p63, %r1389, %r42;
	mov.u32 	%r1391, %r42;
	@%p63 bra 	$L__BB13_128;
$L__BB13_129:
	setp.eq.s32 	%p64, %r33, 0;
	@%p64 bra 	$L__BB13_137;
	add.s32 	%r826, %r33, -1;
	setp.lt.u32 	%p65, %r826, 3;
	@%p65 bra 	$L__BB13_132;
	shl.b32 	%r831, %r1391, 1;
	mul.wide.u32 	%rd115, %r831, 4;
	add.s64 	%rd116, %rd1, %rd115;
	ld.local.v2.f32 	{%f271, %f272}, [%rd116];
	sub.f32 	%f273, %f271, %f19;
	mul.f32 	%f274, %f273, 0f3FB8AA3B;
	ex2.approx.f32 	%f263, %f274;
	sub.f32 	%f275, %f272, %f19;
	mul.f32 	%f276, %f275, 0f3FB8AA3B;
	ex2.approx.f32 	%f264, %f276;
	// begin inline asm
	{ cvt.rn.f16x2.f32 %r827, %f264, %f263; }

	// end inline asm
	shl.b32 	%r832, %r1391, 2;
	add.s32 	%r833, %r156, %r832;
	st.shared.u32 	[%r833], %r827;
	ld.local.v2.f32 	{%f277, %f278}, [%rd116+8];
	sub.f32 	%f279, %f277, %f19;
	mul.f32 	%f280, %f279, 0f3FB8AA3B;
	ex2.approx.f32 	%f265, %f280;
	sub.f32 	%f281, %f278, %f19;
	mul.f32 	%f282, %f281, 0f3FB8AA3B;
	ex2.approx.f32 	%f266, %f282;
	// begin inline asm
	{ cvt.rn.f16x2.f32 %r828, %f266, %f265; }

	// end inline asm
	st.shared.u32 	[%r833+4], %r828;
	ld.local.v2.f32 	{%f283, %f284}, [%rd116+16];
	sub.f32 	%f285, %f283, %f19;
	mul.f32 	%f286, %f285, 0f3FB8AA3B;
	ex2.approx.f32 	%f267, %f286;
	sub.f32 	%f287, %f284, %f19;
	mul.f32 	%f288, %f287, 0f3FB8AA3B;
	ex2.approx.f32 	%f268, %f288;
	// begin inline asm
	{ cvt.rn.f16x2.f32 %r829, %f268, %f267; }

	// end inline asm
	st.shared.u32 	[%r833+8], %r829;
	ld.local.v2.f32 	{%f289, %f290}, [%rd116+24];
	sub.f32 	%f291, %f289, %f19;
	mul.f32 	%f292, %f291, 0f3FB8AA3B;
	ex2.approx.f32 	%f269, %f292;
	sub.f32 	%f293, %f290, %f19;
	mul.f32 	%f294, %f293, 0f3FB8AA3B;
	ex2.approx.f32 	%f270, %f294;
	// begin inline asm
	{ cvt.rn.f16x2.f32 %r830, %f270, %f269; }

	// end inline asm
	st.shared.u32 	[%r833+12], %r830;
	add.s32 	%r1391, %r1391, 4;
$L__BB13_132:
	setp.eq.s32 	%p66, %r32, 0;
	@%p66 bra 	$L__BB13_137;
	setp.eq.s32 	%p67, %r32, 1;
	@%p67 bra 	$L__BB13_135;
	shl.b32 	%r836, %r1391, 1;
	mul.wide.u32 	%rd117, %r836, 4;
	add.s64 	%rd118, %rd1, %rd117;
	ld.local.v2.f32 	{%f299, %f300}, [%rd118];
	sub.f32 	%f301, %f299, %f19;
	mul.f32 	%f302, %f301, 0f3FB8AA3B;
	ex2.approx.f32 	%f295, %f302;
	sub.f32 	%f303, %f300, %f19;
	mul.f32 	%f304, %f303, 0f3FB8AA3B;
	ex2.approx.f32 	%f296, %f304;
	// begin inline asm
	{ cvt.rn.f16x2.f32 %r834, %f296, %f295; }

	// end inline asm
	shl.b32 	%r837, %r1391, 2;
	add.s32 	%r838, %r156, %r837;
	st.shared.u32 	[%r838], %r834;
	add.s32 	%r839, %r836, 2;
	mul.wide.u32 	%rd119, %r839, 4;
	add.s64 	%rd120, %rd1, %rd119;
	ld.local.v2.f32 	{%f305, %f306}, [%rd120];
	sub.f32 	%f307, %f305, %f19;
	mul.f32 	%f308, %f307, 0f3FB8AA3B;
	ex2.approx.f32 	%f297, %f308;
	sub.f32 	%f309, %f306, %f19;
	mul.f32 	%f310, %f309, 0f3FB8AA3B;
	ex2.approx.f32 	%f298, %f310;
	// begin inline asm
	{ cvt.rn.f16x2.f32 %r835, %f298, %f297; }

	// end inline asm
	st.shared.u32 	[%r838+4], %r835;
	add.s32 	%r1391, %r1391, 2;
$L__BB13_135:
	setp.eq.s32 	%p68, %r41, 0;
	@%p68 bra 	$L__BB13_137;
	shl.b32 	%r841, %r1391, 1;
	mul.wide.u32 	%rd121, %r841, 4;
	add.s64 	%rd122, %rd1, %rd121;
	ld.local.v2.f32 	{%f313, %f314}, [%rd122];
	sub.f32 	%f315, %f313, %f19;
	mul.f32 	%f316, %f315, 0f3FB8AA3B;
	ex2.approx.f32 	%f311, %f316;
	sub.f32 	%f317, %f314, %f19;
	mul.f32 	%f318, %f317, 0f3FB8AA3B;
	ex2.approx.f32 	%f312, %f318;
	// begin inline asm
	{ cvt.rn.f16x2.f32 %r840, %f312, %f311; }

	// end inline asm
	shl.b32 	%r842, %r1391, 2;
	add.s32 	%r843, %r156, %r842;
	st.shared.u32 	[%r843], %r840;
$L__BB13_137:
	ld.shared.f32 	%f319, [%r155];
	ld.shared.f32 	%f320, [%r154];
	sub.f32 	%f321, %f320, %f19;
	mul.f32 	%f322, %f321, 0f3FB8AA3B;
	ex2.approx.f32 	%f323, %f322;
	sub.f32 	%f324, %f534, %f19;
	mul.f32 	%f325, %f324, 0f3FB8AA3B;
	ex2.approx.f32 	%f326, %f325;
	mul.f32 	%f327, %f535, %f326;
	fma.rn.f32 	%f328, %f319, %f323, %f327;
	st.shared.f32 	[%r152], %f320;
	ld.shared.f32 	%f329, [%r155];
	st.shared.f32 	[%r153], %f329;
	st.shared.f32 	[%r154], %f19;
	st.shared.f32 	[%r155], %f328;
$L__BB13_138:
	setp.lt.s32 	%p69, %r297, 1;
	// begin inline asm
	cp.async.wait_group 0;
	// end inline asm
	bar.sync 	0;
	@%p69 bra 	$L__BB13_156;
	setp.lt.s32 	%p70, %r300, 1;
	@%p70 bra 	$L__BB13_156;
	mov.f32 	%f330, 0f00000000;
	// begin inline asm
	{  cvt.rn.f16.f32 %rs63, %f330;}

	// end inline asm
	mov.b32 	%r169, {%rs63, %rs63};
	mov.b32 	%r1393, 0;
$L__BB13_141:
	setp.eq.s32 	%p71, %r1346, 0;
	shr.u32 	%r845, %r1, 2;
	and.b32  	%r846, %r845, 240;
	add.s32 	%r847, %r1393, %r846;
	mul.lo.s32 	%r171, %r847, %r8;
	mul.lo.s32 	%r172, %r847, %r6;
	@%p71 bra 	$L__BB13_158;
	and.b32  	%r851, %r1, 31;
	shr.u32 	%r852, %r851, 2;
	add.s32 	%r853, %r847, %r852;
	shl.b32 	%r854, %r853, 2;
	add.s32 	%r178, %r26, %r854;
	shl.b32 	%r855, %r297, 2;
	add.s32 	%r856, %r26, %r855;
	add.s32 	%r857, %r856, %r855;
	add.s32 	%r179, %r857, %r854;
	setp.lt.s32 	%p72, %r298, 1;
	@%p72 bra 	$L__BB13_179;
	mov.b32 	%r1402, 0;
$L__BB13_144:
	setp.lt.u32 	%p76, %r298, 49;
	add.s32 	%r194, %r1402, %r30;
	mov.b32 	%r1417, 0;
	mov.u32 	%r1421, %r169;
	mov.u32 	%r1420, %r169;
	mov.u32 	%r1419, %r169;
	mov.u32 	%r1418, %r169;
	@%p76 bra 	$L__BB13_147;
	mov.b32 	%r1417, 0;
	mov.u32 	%r1421, %r169;
	mov.u32 	%r1420, %r169;
	mov.u32 	%r1419, %r169;
	mov.u32 	%r1418, %r169;
	mov.u32 	%r1408, %r1417;
$L__BB13_146:
	add.s32 	%r911, %r1417, %r171;
	shl.b32 	%r912, %r911, 1;
	add.s32 	%r913, %r15, %r912;
	wmma.load.a.sync.aligned.row.m16n16k16.shared.f16 	{%r914, %r915, %r916, %r917, %r918, %r919, %r920, %r921}, [%r913], %r8;
	mad.lo.s32 	%r922, %r1417, %r6, %r194;
	shl.b32 	%r923, %r922, 1;
	add.s32 	%r924, %r14, %r923;
	wmma.load.b.sync.aligned.row.m16n16k16.shared.f16 	{%r925, %r926, %r927, %r928, %r929, %r930, %r931, %r932}, [%r924], %r6;
	wmma.mma.sync.aligned.row.row.m16n16k16.f16.f16 {%r933, %r934, %r935, %r936}, {%r914, %r915, %r916, %r917, %r918, %r919, %r920, %r921}, {%r925, %r926, %r927, %r928, %r929, %r930, %r931, %r932}, {%r1418, %r1419, %r1420, %r1421};
	add.s32 	%r937, %r913, 32;
	wmma.load.a.sync.aligned.row.m16n16k16.shared.f16 	{%r938, %r939, %r940, %r941, %r942, %r943, %r944, %r945}, [%r937], %r8;
	shl.b32 	%r946, %r6, 5;
	add.s32 	%r947, %r924, %r946;
	wmma.load.b.sync.aligned.row.m16n16k16.shared.f16 	{%r948, %r949, %r950, %r951, %r952, %r953, %r954, %r955}, [%r947], %r6;
	wmma.mma.sync.aligned.row.row.m16n16k16.f16.f16 {%r956, %r957, %r958, %r959}, {%r938, %r939, %r940, %r941, %r942, %r943, %r944, %r945}, {%r948, %r949, %r950, %r951, %r952, %r953, %r954, %r955}, {%r933, %r934, %r935, %r936};
	add.s32 	%r960, %r913, 64;
	wmma.load.a.sync.aligned.row.m16n16k16.shared.f16 	{%r961, %r962, %r963, %r964, %r965, %r966, %r967, %r968}, [%r960], %r8;
	shl.b32 	%r969, %r6, 6;
	add.s32 	%r970, %r924, %r969;
	wmma.load.b.sync.aligned.row.m16n16k16.shared.f16 	{%r971, %r972, %r973, %r974, %r975, %r976, %r977, %r978}, [%r970], %r6;
	wmma.mma.sync.aligned.row.row.m16n16k16.f16.f16 {%r979, %r980, %r981, %r982}, {%r961, %r962, %r963, %r964, %r965, %r966, %r967, %r968}, {%r971, %r972, %r973, %r974, %r975, %r976, %r977, %r978}, {%r956, %r957, %r958, %r959};
	add.s32 	%r983, %r913, 96;
	wmma.load.a.sync.aligned.row.m16n16k16.shared.f16 	{%r984, %r985, %r986, %r987, %r988, %r989, %r990, %r991}, [%r983], %r8;
	add.s32 	%r992, %r970, %r946;
	wmma.load.b.sync.aligned.row.m16n16k16.shared.f16 	{%r993, %r994, %r995, %r996, %r997, %r998, %r999, %r1000}, [%r992], %r6;
	wmma.mma.sync.aligned.row.row.m16n16k16.f16.f16 {%r1418, %r1419, %r1420, %r1421}, {%r984, %r985, %r986, %r987, %r988, %r989, %r990, %r991}, {%r993, %r994, %r995, %r996, %r997, %r998, %r999, %r1000}, {%r979, %r980, %r981, %r982};
	add.s32 	%r1417, %r1417, 64;
	add.s32 	%r1408, %r1408, 4;
	setp.ne.s32 	%p77, %r1408, %r45;
	@%p77 bra 	$L__BB13_146;
$L__BB13_147:
	setp.eq.s32 	%p78, %r44, 0;
	@%p78 bra 	$L__BB13_151;
	setp.eq.s32 	%p79, %r44, 1;
	add.s32 	%r1001, %r1417, %r171;
	shl.b32 	%r1002, %r1001, 1;
	add.s32 	%r216, %r15, %r1002;
	wmma.load.a.sync.aligned.row.m16n16k16.shared.f16 	{%r1003, %r1004, %r1005, %r1006, %r1007, %r1008, %r1009, %r1010}, [%r216], %r8;
	mad.lo.s32 	%r1011, %r1417, %r6, %r194;
	shl.b32 	%r1012, %r1011, 1;
	add.s32 	%r217, %r14, %r1012;
	wmma.load.b.sync.aligned.row.m16n16k16.shared.f16 	{%r1013, %r1014, %r1015, %r1016, %r1017, %r1018, %r1019, %r1020}, [%r217], %r6;
	wmma.mma.sync.aligned.row.row.m16n16k16.f16.f16 {%r1418, %r1419, %r1420, %r1421}, {%r1003, %r1004, %r1005, %r1006, %r1007, %r1008, %r1009, %r1010}, {%r1013, %r1014, %r1015, %r1016, %r1017, %r1018, %r1019, %r1020}, {%r1418, %r1419, %r1420, %r1421};
	@%p79 bra 	$L__BB13_151;
	setp.eq.s32 	%p80, %r44, 2;
	add.s32 	%r1021, %r216, 32;
	wmma.load.a.sync.aligned.row.m16n16k16.shared.f16 	{%r1022, %r1023, %r1024, %r1025, %r1026, %r1027, %r1028, %r1029}, [%r1021], %r8;
	shl.b32 	%r1030, %r6, 5;
	add.s32 	%r1031, %r217, %r1030;
	wmma.load.b.sync.aligned.row.m16n16k16.shared.f16 	{%r1032, %r1033, %r1034, %r1035, %r1036, %r1037, %r1038, %r1039}, [%r1031], %r6;
	wmma.mma.sync.aligned.row.row.m16n16k16.f16.f16 {%r1418, %r1419, %r1420, %r1421}, {%r1022, %r1023, %r1024, %r1025, %r1026, %r1027, %r1028, %r1029}, {%r1032, %r1033, %r1034, %r1035, %r1036, %r1037, %r1038, %r1039}, {%r1418, %r1419, %r1420, %r1421};
	@%p80 bra 	$L__BB13_151;
	add.s32 	%r1040, %r216, 64;
	wmma.load.a.sync.aligned.row.m16n16k16.shared.f16 	{%r1041, %r1042, %r1043, %r1044, %r1045, %r1046, %r1047, %r1048}, [%r1040], %r8;
	shl.b32 	%r1049, %r6, 6;
	add.s32 	%r1050, %r217, %r1049;
	wmma.load.b.sync.aligned.row.m16n16k16.shared.f16 	{%r1051, %r1052, %r1053, %r1054, %r1055, %r1056, %r1057, %r1058}, [%r1050], %r6;
	wmma.mma.sync.aligned.row.row.m16n16k16.f16.f16 {%r1418, %r1419, %r1420, %r1421}, {%r1041, %r1042, %r1043, %r1044, %r1045, %r1046, %r1047, %r1048}, {%r1051, %r1052, %r1053, %r1054, %r1055, %r1056, %r1057, %r1058}, {%r1418, %r1419, %r1420, %r1421};
$L__BB13_151:
	add.s32 	%r1059, %r194, %r172;
	shl.b32 	%r1060, %r1059, 1;
	add.s32 	%r1061, %r16, %r1060;
	wmma.load.c.sync.aligned.row.m16n16k16.shared.f16 	{%r1062, %r1063, %r1064, %r1065}, [%r1061], %r6;
	ld.shared.f32 	%f415, [%r178];
	ld.shared.f32 	%f416, [%r179];
	sub.f32 	%f417, %f415, %f416;
	fma.rn.f32 	%f418, %f417, 0f3BBB989D, 0f3F000000;
	cvt.sat.f32.f32 	%f419, %f418;
	mov.f32 	%f420, 0f4B400001;
	mov.f32 	%f421, 0f437C0000;
	fma.rm.f32 	%f422, %f419, %f421, %f420;
	add.f32 	%f423, %f422, 0fCB40007F;
	neg.f32 	%f424, %f423;
	fma.rn.f32 	%f425, %f417, 0f3FB8AA3B, %f424;
	fma.rn.f32 	%f426, %f417, 0f32A57060, %f425;
	mov.b32 	%r1066, %f422;
	shl.b32 	%r1067, %r1066, 23;
	mov.b32 	%f427, %r1067;
	ex2.approx.ftz.f32 	%f428, %f426;
	mul.f32 	%f413, %f428, %f427;
	mov.b32 	{%rs219, %rs225}, %r1418;
	mov.b32 	{%rs216, %rs222}, %r1062;
	// begin inline asm
	{  cvt.rn.f16.f32 %rs214, %f413;}

	// end inline asm
	// begin inline asm
	{mul.f16 %rs215,%rs216,%rs214;
}
	// end inline asm
	// begin inline asm
	{add.f16 %rs218,%rs219,%rs215;
}
	// end inline asm
	// begin inline asm
	{mul.f16 %rs221,%rs222,%rs214;
}
	// end inline asm
	// begin inline asm
	{add.f16 %rs224,%rs225,%rs221;
}
	// end inline asm
	mov.b32 	%r1068, {%rs218, %rs224};
	mov.b32 	{%rs231, %rs237}, %r1420;
	mov.b32 	{%rs228, %rs234}, %r1064;
	// begin inline asm
	{mul.f16 %rs227,%rs228,%rs214;
}
	// end inline asm
	// begin inline asm
	{add.f16 %rs230,%rs231,%rs227;
}
	// end inline asm
	// begin inline asm
	{mul.f16 %rs233,%rs234,%rs214;
}
	// end inline asm
	// begin inline asm
	{add.f16 %rs236,%rs237,%rs233;
}
	// end inline asm
	mov.b32 	%r1069, {%rs230, %rs236};
	ld.shared.f32 	%f429, [%r178+32];
	ld.shared.f32 	%f430, [%r179+32];
	sub.f32 	%f431, %f429, %f430;
	fma.rn.f32 	%f432, %f431, 0f3BBB989D, 0f3F000000;
	cvt.sat.f32.f32 	%f433, %f432;
	fma.rm.f32 	%f434, %f433, %f421, %f420;
	add.f32 	%f435, %f434, 0fCB40007F;
	neg.f32 	%f436, %f435;
	fma.rn.f32 	%f437, %f431, 0f3FB8AA3B, %f436;
	fma.rn.f32 	%f438, %f431, 0f32A57060, %f437;
	mov.b32 	%r1070, %f434;
	shl.b32 	%r1071, %r1070, 23;
	mov.b32 	%f439, %r1071;
	ex2.approx.ftz.f32 	%f440, %f438;
	mul.f32 	%f414, %f440, %f439;
	mov.b32 	{%rs244, %rs250}, %r1419;
	mov.b32 	{%rs241, %rs247}, %r1063;
	// begin inline asm
	{  cvt.rn.f16.f32 %rs239, %f414;}

	// end inline asm
	// begin inline asm
	{mul.f16 %rs240,%rs241,%rs239;
}
	// end inline asm
	// begin inline asm
	{add.f16 %rs243,%rs244,%rs240;
}
	// end inline asm
	// begin inline asm
	{mul.f16 %rs246,%rs247,%rs239;
}
	// end inline asm
	// begin inline asm
	{add.f16 %rs249,%rs250,%rs246;
}
	// end inline asm
	mov.b32 	%r1072, {%rs243, %rs249};
	mov.b32 	{%rs256, %rs262}, %r1421;
	mov.b32 	{%rs253, %rs259}, %r1065;
	// begin inline asm
	{mul.f16 %rs252,%rs253,%rs239;
}
	// end inline asm
	// begin inline asm
	{add.f16 %rs255,%rs256,%rs252;
}
	// end inline asm
	// begin inline asm
	{mul.f16 %rs258,%rs259,%rs239;
}
	// end inline asm
	// begin inline asm
	{add.f16 %rs261,%rs262,%rs258;
}
	// end inline asm
	mov.b32 	%r1073, {%rs255, %rs261};
	wmma.store.d.sync.aligned.row.m16n16k16.shared.f16 	[%r1061], {%r1068, %r1072, %r1069, %r1073}, %r6;
	add.s32 	%r1402, %r1402, 32;
	setp.lt.s32 	%p81, %r1402, %r300;
	@%p81 bra 	$L__BB13_144;
	bra.uni 	$L__BB13_155;
$L__BB13_152:
	add.s32 	%r860, %r30, %r172;
	add.s32 	%r861, %r1396, %r860;
	shl.b32 	%r862, %r861, 1;
	add.s32 	%r863, %r16, %r862;
	wmma.load.c.sync.aligned.row.m16n16k16.shared.f16 	{%r864, %r865, %r866, %r867}, [%r863], %r6;
	ld.shared.f32 	%f335, [%r178];
	ld.shared.f32 	%f336, [%r179];
	sub.f32 	%f337, %f335, %f336;
	fma.rn.f32 	%f338, %f337, 0f3BBB989D, 0f3F000000;
	cvt.sat.f32.f32 	%f339, %f338;
	mov.f32 	%f340, 0f4B400001;
	mov.f32 	%f341, 0f437C0000;
	fma.rm.f32 	%f342, %f339, %f341, %f340;
	add.f32 	%f343, %f342, 0fCB40007F;
	neg.f32 	%f344, %f343;
	fma.rn.f32 	%f345, %f337, 0f3FB8AA3B, %f344;
	fma.rn.f32 	%f346, %f337, 0f32A57060, %f345;
	mov.b32 	%r868, %f342;
	shl.b32 	%r869, %r868, 23;
	mov.b32 	%f347, %r869;
	ex2.approx.ftz.f32 	%f348, %f346;
	mul.f32 	%f331, %f348, %f347;
	mov.b32 	{%rs66, %rs72}, %r864;
	// begin inline asm
	{  cvt.rn.f16.f32 %rs64, %f331;}

	// end inline asm
	// begin inline asm
	{mul.f16 %rs65,%rs66,%rs64;
}
	// end inline asm
	// begin inline asm
	{add.f16 %rs68,%rs63,%rs65;
}
	// end inline asm
	// begin inline asm
	{mul.f16 %rs71,%rs72,%rs64;
}
	// end inline asm
	// begin inline asm
	{add.f16 %rs74,%rs63,%rs71;
}
	// end inline asm
	mov.b32 	%r870, {%rs68, %rs74};
	mov.b32 	{%rs78, %rs84}, %r866;
	// begin inline asm
	{mul.f16 %rs77,%rs78,%rs64;
}
	// end inline asm
	// begin inline asm
	{add.f16 %rs80,%rs63,%rs77;
}
	// end inline asm
	// begin inline asm
	{mul.f16 %rs83,%rs84,%rs64;
}
	// end inline asm
	// begin inline asm
	{add.f16 %rs86,%rs63,%rs83;
}
	// end inline asm
	mov.b32 	%r871, {%rs80, %rs86};
	ld.shared.f32 	%f349, [%r178+32];
	ld.shared.f32 	%f350, [%r179+32];
	sub.f32 	%f351, %f349, %f350;
	fma.rn.f32 	%f352, %f351, 0f3BBB989D, 0f3F000000;
	cvt.sat.f32.f32 	%f353, %f352;
	fma.rm.f32 	%f354, %f353, %f341, %f340;
	add.f32 	%f355, %f354, 0fCB40007F;
	neg.f32 	%f356, %f355;
	fma.rn.f32 	%f357, %f351, 0f3FB8AA3B, %f356;
	fma.rn.f32 	%f358, %f351, 0f32A57060, %f357;
	mov.b32 	%r872, %f354;
	shl.b32 	%r873, %r872, 23;
	mov.b32 	%f359, %r873;
	ex2.approx.ftz.f32 	%f360, %f358;
	mul.f32 	%f332, %f360, %f359;
	mov.b32 	{%rs91, %rs97}, %r865;
	// begin inline asm
	{  cvt.rn.f16.f32 %rs89, %f332;}

	// end inline asm
	// begin inline asm
	{mul.f16 %rs90,%rs91,%rs89;
}
	// end inline asm
	// begin inline asm
	{add.f16 %rs93,%rs63,%rs90;
}
	// end inline asm
	// begin inline asm
	{mul.f16 %rs96,%rs97,%rs89;
}
	// end inline asm
	// begin inline asm
	{add.f16 %rs99,%rs63,%rs96;
}
	// end inline asm
	mov.b32 	%r874, {%rs93, %rs99};
	mov.b32 	{%rs103, %rs109}, %r867;
	// begin inline asm
	{mul.f16 %rs102,%rs103,%rs89;
}
	// end inline asm
	// begin inline asm
	{add.f16 %rs105,%rs63,%rs102;
}
	// end inline asm
	// begin inline asm
	{mul.f16 %rs108,%rs109,%rs89;
}
	// end inline asm
	// begin inline asm
	{add.f16 %rs111,%rs63,%rs108;
}
	// end inline asm
	mov.b32 	%r875, {%rs105, %rs111};
	wmma.store.d.sync.aligned.row.m16n16k16.shared.f16 	[%r863], {%r870, %r874, %r871, %r875}, %r6;
	add.s32 	%r876, %r863, 64;
	wmma.load.c.sync.aligned.row.m16n16k16.shared.f16 	{%r877, %r878, %r879, %r880}, [%r876], %r6;
	ld.shared.f32 	%f361, [%r178];
	ld.shared.f32 	%f362, [%r179];
	sub.f32 	%f363, %f361, %f362;
	fma.rn.f32 	%f364, %f363, 0f3BBB989D, 0f3F000000;
	cvt.sat.f32.f32 	%f365, %f364;
	fma.rm.f32 	%f366, %f365, %f341, %f340;
	add.f32 	%f367, %f366, 0fCB40007F;
	neg.f32 	%f368, %f367;
	fma.rn.f32 	%f369, %f363, 0f3FB8AA3B, %f368;
	fma.rn.f32 	%f370, %f363, 0f32A57060, %f369;
	mov.b32 	%r881, %f366;
	shl.b32 	%r882, %r881, 23;
	mov.b32 	%f371, %r882;
	ex2.approx.ftz.f32 	%f372, %f370;
	mul.f32 	%f333, %f372, %f371;
	mov.b32 	{%rs116, %rs122}, %r877;
	// begin inline asm
	{  cvt.rn.f16.f32 %rs114, %f333;}

	// end inline asm
	// begin inline asm
	{mul.f16 %rs115,%rs116,%rs114;
}
	// end inline asm
	// begin inline asm
	{add.f16 %rs118,%rs63,%rs115;
}
	// end inline asm
	// begin inline asm
	{mul.f16 %rs121,%rs122,%rs114;
}
	// end inline asm
	// begin inline asm
	{add.f16 %rs124,%rs63,%rs121;
}
	// end inline asm
	mov.b32 	%r883, {%rs118, %rs124};
	mov.b32 	{%rs128, %rs134}, %r879;
	// begin inline asm
	{mul.f16 %rs127,%rs128,%rs114;
}
	// end inline asm
	// begin inline asm
	{add.f16 %rs130,%rs63,%rs127;
}
	// end inline asm
	// begin inline asm
	{mul.f16 %rs133,%rs134,%rs114;
}
	// end inline asm
	// begin inline asm
	{add.f16 %rs136,%rs63,%rs133;
}
	// end inline asm
	mov.b32 	%r884, {%rs130, %rs136};
	ld.shared.f32 	%f373, [%r178+32];
	ld.shared.f32 	%f374, [%r179+32];
	sub.f32 	%f375, %f373, %f374;
	fma.rn.f32 	%f376, %f375, 0f3BBB989D, 0f3F000000;
	cvt.sat.f32.f32 	%f377, %f376;
	fma.rm.f32 	%f378, %f377, %f341, %f340;
	add.f32 	%f379, %f378, 0fCB40007F;
	neg.f32 	%f380, %f379;
	fma.rn.f32 	%f381, %f375, 0f3FB8AA3B, %f380;
	fma.rn.f32 	%f382, %f375, 0f32A57060, %f381;
	mov.b32 	%r885, %f378;
	shl.b32 	%r886, %r885, 23;
	mov.b32 	%f383, %r886;
	ex2.approx.ftz.f32 	%f384, %f382;
	mul.f32 	%f334, %f384, %f383;
	mov.b32 	{%rs141, %rs147}, %r878;
	// begin inline asm
	{  cvt.rn.f16.f32 %rs139, %f334;}

	// end inline asm
	// begin inline asm
	{mul.f16 %rs140,%rs141,%rs139;
}
	// end inline asm
	// begin inline asm
	{add.f16 %rs143,%rs63,%rs140;
}
	// end inline asm
	// begin inline asm
	{mul.f16 %rs146,%rs147,%rs139;
}
	// end inline asm
	// begin inline asm
	{add.f16 %rs149,%rs63,%rs146;
}
	// end inline asm
	mov.b32 	%r887, {%rs143, %rs149};
	mov.b32 	{%rs153, %rs159}, %r880;
	// begin inline asm
	{mul.f16 %rs152,%rs153,%rs139;
}
	// end inline asm
	// begin inline asm
	{add.f16 %rs155,%rs63,%rs152;
}
	// end inline asm
	// begin inline asm
	{mul.f16 %rs158,%rs159,%rs139;
}
	// end inline asm
	// begin inline asm
	{add.f16 %rs161,%rs63,%rs158;
}
	// end inline asm
	mov.b32 	%r888, {%rs155, %rs161};
	wmma.store.d.sync.aligned.row.m16n16k16.shared.f16 	[%r876], {%r883, %r887, %r884, %r888}, %r6;
	add.s32 	%r1396, %r1396, 64;
	add.s32 	%r1395, %r1395, 2;
	setp.ne.s32 	%p74, %r1395, %r43;
	@%p74 bra 	$L__BB13_152;
$L__BB13_153:
	add.s32 	%r889, %r300, -1;
	and.b32  	%r890, %r889, 32;
	setp.ne.s32 	%p75, %r890, 0;
	@%p75 bra 	$L__BB13_155;
	add.s32 	%r891, %r1396, %r30;
	add.s32 	%r892, %r891, %r172;
	shl.b32 	%r893, %r892, 1;
	add.s32 	%r894, %r16, %r893;
	wmma.load.c.sync.aligned.row.m16n16k16.shared.f16 	{%r895, %r896, %r897, %r898}, [%r894], %r6;
	ld.shared.f32 	%f387, [%r178];
	ld.shared.f32 	%f388, [%r179];
	sub.f32 	%f389, %f387, %f388;
	fma.rn.f32 	%f390, %f389, 0f3BBB989D, 0f3F000000;
	cvt.sat.f32.f32 	%f391, %f390;
	mov.f32 	%f392, 0f4B400001;
	mov.f32 	%f393, 0f437C0000;
	fma.rm.f32 	%f394, %f391, %f393, %f392;
	add.f32 	%f395, %f394, 0fCB40007F;
	neg.f32 	%f396, %f395;
	fma.rn.f32 	%f397, %f389, 0f3FB8AA3B, %f396;
	fma.rn.f32 	%f398, %f389, 0f32A57060, %f397;
	mov.b32 	%r899, %f394;
	shl.b32 	%r900, %r899, 23;
	mov.b32 	%f399, %r900;
	ex2.approx.ftz.f32 	%f400, %f398;
	mul.f32 	%f385, %f400, %f399;
	mov.b32 	{%rs166, %rs172}, %r895;
	// begin inline asm
	{  cvt.rn.f16.f32 %rs164, %f385;}

	// end inline asm
	// begin inline asm
	{mul.f16 %rs165,%rs166,%rs164;
}
	// end inline asm
	// begin inline asm
	{add.f16 %rs168,%rs63,%rs165;
}
	// end inline asm
	// begin inline asm
	{mul.f16 %rs171,%rs172,%rs164;
}
	// end inline asm
	// begin inline asm
	{add.f16 %rs174,%rs63,%rs171;
}
	// end inline asm
	mov.b32 	%r901, {%rs168, %rs174};
	mov.b32 	{%rs178, %rs184}, %r897;
	// begin inline asm
	{mul.f16 %rs177,%rs178,%rs164;
}
	// end inline asm
	// begin inline asm
	{add.f16 %rs180,%rs63,%rs177;
}
	// end inline asm
	// begin inline asm
	{mul.f16 %rs183,%rs184,%rs164;
}
	// end inline asm
	// begin inline asm
	{add.f16 %rs186,%rs63,%rs183;
}
	// end inline asm
	mov.b32 	%r902, {%rs180, %rs186};
	ld.shared.f32 	%f401, [%r178+32];
	ld.shared.f32 	%f402, [%r179+32];
	sub.f32 	%f403, %f401, %f402;
	fma.rn.f32 	%f404, %f403, 0f3BBB989D, 0f3F000000;
	cvt.sat.f32.f32 	%f405, %f404;
	fma.rm.f32 	%f406, %f405, %f393, %f392;
	add.f32 	%f407, %f406, 0fCB40007F;
	neg.f32 	%f408, %f407;
	fma.rn.f32 	%f409, %f403, 0f3FB8AA3B, %f408;
	fma.rn.f32 	%f410, %f403, 0f32A57060, %f409;
	mov.b32 	%r903, %f406;
	shl.b32 	%r904, %r903, 23;
	mov.b32 	%f411, %r904;
	ex2.approx.ftz.f32 	%f412, %f410;
	mul.f32 	%f386, %f412, %f411;
	mov.b32 	{%rs191, %rs197}, %r896;
	// begin inline asm
	{  cvt.rn.f16.f32 %rs189, %f386;}

	// end inline asm
	// begin inline asm
	{mul.f16 %rs190,%rs191,%rs189;
}
	// end inline asm
	// begin inline asm
	{add.f16 %rs193,%rs63,%rs190;
}
	// end inline asm
	// begin inline asm
	{mul.f16 %rs196,%rs197,%rs189;
}
	// end inline asm
	// begin inline asm
	{add.f16 %rs199,%rs63,%rs196;
}
	// end inline asm
	mov.b32 	%r905, {%rs193, %rs199};
	mov.b32 	{%rs203, %rs209}, %r898;
	// begin inline asm
	{mul.f16 %rs202,%rs203,%rs189;
}
	// end inline asm
	// begin inline asm
	{add.f16 %rs205,%rs63,%rs202;
}
	// end inline asm
	// begin inline asm
	{mul.f16 %rs208,%rs209,%rs189;
}
	// end inline asm
	// begin inline asm
	{add.f16 %rs211,%rs63,%rs208;
}
	// end inline asm
	mov.b32 	%r906, {%rs205, %rs211};
	wmma.store.d.sync.aligned.row.m16n16k16.shared.f16 	[%r894], {%r901, %r905, %r902, %r906}, %r6;
$L__BB13_155:
	add.s32 	%r1393, %r1393, 32;
	setp.lt.s32 	%p98, %r1393, %r297;
	@%p98 bra 	$L__BB13_141;
$L__BB13_156:
	bar.sync 	0;
$L__BB13_157:
	add.s32 	%r1346, %r1346, 1;
	add.s32 	%r1285, %r18, %r17;
	setp.lt.s32 	%p99, %r1346, %r1285;
	@%p99 bra 	$L__BB13_11;
	bra.uni 	$L__BB13_36;
$L__BB13_158:
	setp.lt.s32 	%p82, %r298, 1;
	@%p82 bra 	$L__BB13_181;
	mov.b32 	%r1422, 0;
$L__BB13_160:
	setp.lt.u32 	%p92, %r298, 49;
	add.s32 	%r236, %r1422, %r30;
	mov.b32 	%r1437, 0;
	mov.u32 	%r1441, %r169;
	mov.u32 	%r1440, %r169;
	mov.u32 	%r1439, %r169;
	mov.u32 	%r1438, %r169;
	@%p92 bra 	$L__BB13_163;
	mov.b32 	%r1437, 0;
	mov.u32 	%r1441, %r169;
	mov.u32 	%r1440, %r169;
	mov.u32 	%r1439, %r169;
	mov.u32 	%r1438, %r169;
	mov.u32 	%r1428, %r1437;
$L__BB13_162:
	add.s32 	%r1134, %r1437, %r171;
	shl.b32 	%r1135, %r1134, 1;
	add.s32 	%r1136, %r15, %r1135;
	wmma.load.a.sync.aligned.row.m16n16k16.shared.f16 	{%r1137, %r1138, %r1139, %r1140, %r1141, %r1142, %r1143, %r1144}, [%r1136], %r8;
	mad.lo.s32 	%r1145, %r1437, %r6, %r236;
	shl.b32 	%r1146, %r1145, 1;
	add.s32 	%r1147, %r14, %r1146;
	wmma.load.b.sync.aligned.row.m16n16k16.shared.f16 	{%r1148, %r1149, %r1150, %r1151, %r1152, %r1153, %r1154, %r1155}, [%r1147], %r6;
	wmma.mma.sync.aligned.row.row.m16n16k16.f16.f16 {%r1156, %r1157, %r1158, %r1159}, {%r1137, %r1138, %r1139, %r1140, %r1141, %r1142, %r1143, %r1144}, {%r1148, %r1149, %r1150, %r1151, %r1152, %r1153, %r1154, %r1155}, {%r1438, %r1439, %r1440, %r1441};
	add.s32 	%r1160, %r1136, 32;
	wmma.load.a.sync.aligned.row.m16n16k16.shared.f16 	{%r1161, %r1162, %r1163, %r1164, %r1165, %r1166, %r1167, %r1168}, [%r1160], %r8;
	shl.b32 	%r1169, %r6, 5;
	add.s32 	%r1170, %r1147, %r1169;
	wmma.load.b.sync.aligned.row.m16n16k16.shared.f16 	{%r1171, %r1172, %r1173, %r1174, %r1175, %r1176, %r1177, %r1178}, [%r1170], %r6;
	wmma.mma.sync.aligned.row.row.m16n16k16.f16.f16 {%r1179, %r1180, %r1181, %r1182}, {%r1161, %r1162, %r1163, %r1164, %r1165, %r1166, %r1167, %r1168}, {%r1171, %r1172, %r1173, %r1174, %r1175, %r1176, %r1177, %r1178}, {%r1156, %r1157, %r1158, %r1159};
	add.s32 	%r1183, %r1136, 64;
	wmma.load.a.sync.aligned.row.m16n16k16.shared.f16 	{%r1184, %r1185, %r1186, %r1187, %r1188, %r1189, %r1190, %r1191}, [%r1183], %r8;
	shl.b32 	%r1192, %r6, 6;
	add.s32 	%r1193, %r1147, %r1192;
	wmma.load.b.sync.aligned.row.m16n16k16.shared.f16 	{%r1194, %r1195, %r1196, %r1197, %r1198, %r1199, %r1200, %r1201}, [%r1193], %r6;
	wmma.mma.sync.aligned.row.row.m16n16k16.f16.f16 {%r1202, %r1203, %r1204, %r1205}, {%r1184, %r1185, %r1186, %r1187, %r1188, %r1189, %r1190, %r1191}, {%r1194, %r1195, %r1196, %r1197, %r1198, %r1199, %r1200, %r1201}, {%r1179, %r1180, %r1181, %r1182};
	add.s32 	%r1206, %r1136, 96;
	wmma.load.a.sync.aligned.row.m16n16k16.shared.f16 	{%r1207, %r1208, %r1209, %r1210, %r1211, %r1212, %r1213, %r1214}, [%r1206], %r8;
	add.s32 	%r1215, %r1193, %r1169;
	wmma.load.b.sync.aligned.row.m16n16k16.shared.f16 	{%r1216, %r1217, %r1218, %r1219, %r1220, %r1221, %r1222, %r1223}, [%r1215], %r6;
	wmma.mma.sync.aligned.row.row.m16n16k16.f16.f16 {%r1438, %r1439, %r1440, %r1441}, {%r1207, %r1208, %r1209, %r1210, %r1211, %r1212, %r1213, %r1214}, {%r1216, %r1217, %r1218, %r1219, %r1220, %r1221, %r1222, %r1223}, {%r1202, %r1203, %r1204, %r1205};
	add.s32 	%r1437, %r1437, 64;
	add.s32 	%r1428, %r1428, 4;
	setp.ne.s32 	%p93, %r1428, %r45;
	@%p93 bra 	$L__BB13_162;
$L__BB13_163:
	setp.eq.s32 	%p94, %r44, 0;
	@%p94 bra 	$L__BB13_167;
	setp.eq.s32 	%p95, %r44, 1;
	add.s32 	%r1224, %r1437, %r171;
	shl.b32 	%r1225, %r1224, 1;
	add.s32 	%r258, %r15, %r1225;
	wmma.load.a.sync.aligned.row.m16n16k16.shared.f16 	{%r1226, %r1227, %r1228, %r1229, %r1230, %r1231, %r1232, %r1233}, [%r258], %r8;
	mad.lo.s32 	%r1234, %r1437, %r6, %r236;
	shl.b32 	%r1235, %r1234, 1;
	add.s32 	%r259, %r14, %r1235;
	wmma.load.b.sync.aligned.row.m16n16k16.shared.f16 	{%r1236, %r1237, %r1238, %r1239, %r1240, %r1241, %r1242, %r1243}, [%r259], %r6;
	wmma.mma.sync.aligned.row.row.m16n16k16.f16.f16 {%r1438, %r1439, %r1440, %r1441}, {%r1226, %r1227, %r1228, %r1229, %r1230, %r1231, %r1232, %r1233}, {%r1236, %r1237, %r1238, %r1239, %r1240, %r1241, %r1242, %r1243}, {%r1438, %r1439, %r1440, %r1441};
	@%p95 bra 	$L__BB13_167;
	setp.eq.s32 	%p96, %r44, 2;
	add.s32 	%r1244, %r258, 32;
	wmma.load.a.sync.aligned.row.m16n16k16.shared.f16 	{%r1245, %r1246, %r1247, %r1248, %r1249, %r1250, %r1251, %r1252}, [%r1244], %r8;
	shl.b32 	%r1253, %r6, 5;
	add.s32 	%r1254, %r259, %r1253;
	wmma.load.b.sync.aligned.row.m16n16k16.shared.f16 	{%r1255, %r1256, %r1257, %r1258, %r1259, %r1260, %r1261, %r1262}, [%r1254], %r6;
	wmma.mma.sync.aligned.row.row.m16n16k16.f16.f16 {%r1438, %r1439, %r1440, %r1441}, {%r1245, %r1246, %r1247, %r1248, %r1249, %r1250, %r1251, %r1252}, {%r1255, %r1256, %r1257, %r1258, %r1259, %r1260, %r1261, %r1262}, {%r1438, %r1439, %r1440, %r1441};
	@%p96 bra 	$L__BB13_167;
	add.s32 	%r1263, %r258, 64;
	wmma.load.a.sync.aligned.row.m16n16k16.shared.f16 	{%r1264, %r1265, %r1266, %r1267, %r1268, %r1269, %r1270, %r1271}, [%r1263], %r8;
	shl.b32 	%r1272, %r6, 6;
	add.s32 	%r1273, %r259, %r1272;
	wmma.load.b.sync.aligned.row.m16n16k16.shared.f16 	{%r1274, %r1275, %r1276, %r1277, %r1278, %r1279, %r1280, %r1281}, [%r1273], %r6;
	wmma.mma.sync.aligned.row.row.m16n16k16.f16.f16 {%r1438, %r1439, %r1440, %r1441}, {%r1264, %r1265, %r1266, %r1267, %r1268, %r1269, %r1270, %r1271}, {%r1274, %r1275, %r1276, %r1277, %r1278, %r1279, %r1280, %r1281}, {%r1438, %r1439, %r1440, %r1441};
$L__BB13_167:
	add.s32 	%r1282, %r236, %r172;
	shl.b32 	%r1283, %r1282, 1;
	add.s32 	%r1284, %r16, %r1283;
	wmma.store.d.sync.aligned.row.m16n16k16.shared.f16 	[%r1284], {%r1438, %r1439, %r1440, %r1441}, %r6;
	add.s32 	%r1422, %r1422, 32;
	setp.lt.s32 	%p97, %r1422, %r300;
	@%p97 bra 	$L__BB13_160;
	bra.uni 	$L__BB13_155;
$L__BB13_168:
	.pragma "nounroll";
	add.s32 	%r1076, %r30, %r172;
	add.s32 	%r1077, %r1399, %r1076;
	shl.b32 	%r1078, %r1077, 1;
	add.s32 	%r1079, %r16, %r1078;
	wmma.store.d.sync.aligned.row.m16n16k16.shared.f16 	[%r1079], {%r169, %r169, %r169, %r169}, %r6;
	add.s32 	%r1080, %r1079, 64;
	wmma.store.d.sync.aligned.row.m16n16k16.shared.f16 	[%r1080], {%r169, %r169, %r169, %r169}, %r6;
	add.s32 	%r1081, %r1079, 128;
	wmma.store.d.sync.aligned.row.m16n16k16.shared.f16 	[%r1081], {%r169, %r169, %r169, %r169}, %r6;
	add.s32 	%r1082, %r1079, 192;
	wmma.store.d.sync.aligned.row.m16n16k16.shared.f16 	[%r1082], {%r169, %r169, %r169, %r169}, %r6;
	add.s32 	%r1083, %r1079, 256;
	wmma.store.d.sync.aligned.row.m16n16k16.shared.f16 	[%r1083], {%r169, %r169, %r169, %r169}, %r6;
	add.s32 	%r1084, %r1079, 320;
	wmma.store.d.sync.aligned.row.m16n16k16.shared.f16 	[%r1084], {%r169, %r169, %r169, %r169}, %r6;
	add.s32 	%r1085, %r1079, 384;
	wmma.store.d.sync.aligned.row.m16n16k16.shared.f16 	[%r1085], {%r169, %r169, %r169, %r169}, %r6;
	add.s32 	%r1086, %r1079, 448;
	wmma.store.d.sync.aligned.row.m16n16k16.shared.f16 	[%r1086], {%r169, %r169, %r169, %r169}, %r6;
	add.s32 	%r1087, %r1079, 512;
	wmma.store.d.sync.aligned.row.m16n16k16.shared.f16 	[%r1087], {%r169, %r169, %r169, %r169}, %r6;
	add.s32 	%r1088, %r1079, 576;
	wmma.store.d.sync.aligned.row.m16n16k16.shared.f16 	[%r1088], {%r169, %r169, %r169, %r169}, %r6;
	add.s32 	%r1089, %r1079, 640;
	wmma.store.d.sync.aligned.row.m16n16k16.shared.f16 	[%r1089], {%r169, %r169, %r169, %r169}, %r6;
	add.s32 	%r1090, %r1079, 704;
	wmma.store.d.sync.aligned.row.m16n16k16.shared.f16 	[%r1090], {%r169, %r169, %r169, %r169}, %r6;
	add.s32 	%r1091, %r1079, 768;
	wmma.store.d.sync.aligned.row.m16n16k16.shared.f16 	[%r1091], {%r169, %r169, %r169, %r169}, %r6;
	add.s32 	%r1092, %r1079, 832;
	wmma.store.d.sync.aligned.row.m16n16k16.shared.f16 	[%r1092], {%r169, %r169, %r169, %r169}, %r6;
	add.s32 	%r1093, %r1079, 896;
	wmma.store.d.sync.aligned.row.m16n16k16.shared.f16 	[%r1093], {%r169, %r169, %r169, %r169}, %r6;
	add.s32 	%r1094, %r1079, 960;
	wmma.store.d.sync.aligned.row.m16n16k16.shared.f16 	[%r1094], {%r169, %r169, %r169, %r169}, %r6;
	add.s32 	%r1399, %r1399, 512;
	add.s32 	%r1398, %r1398, 16;
	add.s32 	%r1095, %r300, -1;
	shr.u32 	%r1096, %r1095, 5;
	add.s32 	%r1097, %r1096, 1;
	and.b32  	%r1098, %r1097, 268435440;
	setp.ne.s32 	%p84, %r1398, %r1098;
	@%p84 bra 	$L__BB13_168;
$L__BB13_169:
	add.s32 	%r1099, %r300, -1;
	shr.u32 	%r1100, %r1099, 5;
	add.s32 	%r1101, %r1100, 1;
	and.b32  	%r186, %r1101, 15;
	setp.eq.s32 	%p85, %r186, 0;
	@%p85 bra 	$L__BB13_155;
	add.s32 	%r1102, %r186, -1;
	setp.lt.u32 	%p86, %r1102, 7;
	@%p86 bra 	$L__BB13_172;
	add.s32 	%r1103, %r1399, %r30;
	add.s32 	%r1104, %r1103, %r172;
	shl.b32 	%r1105, %r1104, 1;
	add.s32 	%r1106, %r16, %r1105;
	wmma.store.d.sync.aligned.row.m16n16k16.shared.f16 	[%r1106], {%r169, %r169, %r169, %r169}, %r6;
	add.s32 	%r1107, %r1106, 64;
	wmma.store.d.sync.aligned.row.m16n16k16.shared.f16 	[%r1107], {%r169, %r169, %r169, %r169}, %r6;
	add.s32 	%r1108, %r1106, 128;
	wmma.store.d.sync.aligned.row.m16n16k16.shared.f16 	[%r1108], {%r169, %r169, %r169, %r169}, %r6;
	add.s32 	%r1109, %r1106, 192;
	wmma.store.d.sync.aligned.row.m16n16k16.shared.f16 	[%r1109], {%r169, %r169, %r169, %r169}, %r6;
	add.s32 	%r1110, %r1106, 256;
	wmma.store.d.sync.aligned.row.m16n16k16.shared.f16 	[%r1110], {%r169, %r169, %r169, %r169}, %r6;
	add.s32 	%r1111, %r1106, 320;
	wmma.store.d.sync.aligned.row.m16n16k16.shared.f16 	[%r1111], {%r169, %r169, %r169, %r169}, %r6;
	add.s32 	%r1112, %r1106, 384;
	wmma.store.d.sync.aligned.row.m16n16k16.shared.f16 	[%r1112], {%r169, %r169, %r169, %r169}, %r6;
	add.s32 	%r1113, %r1106, 448;
	wmma.store.d.sync.aligned.row.m16n16k16.shared.f16 	[%r1113], {%r169, %r169, %r169, %r169}, %r6;
	add.s32 	%r1399, %r1399, 256;
$L__BB13_172:
	and.b32  	%r189, %r1101, 7;
	setp.eq.s32 	%p87, %r189, 0;
	@%p87 bra 	$L__BB13_155;
	add.s32 	%r1117, %r189, -1;
	setp.lt.u32 	%p88, %r1117, 3;
	@%p88 bra 	$L__BB13_175;
	add.s32 	%r1118, %r1399, %r30;
	add.s32 	%r1119, %r1118, %r172;
	shl.b32 	%r1120, %r1119, 1;
	add.s32 	%r1121, %r16, %r1120;
	wmma.store.d.sync.aligned.row.m16n16k16.shared.f16 	[%r1121], {%r169, %r169, %r169, %r169}, %r6;
	add.s32 	%r1122, %r1121, 64;
	wmma.store.d.sync.aligned.row.m16n16k16.shared.f16 	[%r1122], {%r169, %r169, %r169, %r169}, %r6;
	add.s32 	%r1123, %r1121, 128;
	wmma.store.d.sync.aligned.row.m16n16k16.shared.f16 	[%r1123], {%r169, %r169, %r169, %r169}, %r6;
	add.s32 	%r1124, %r1121, 192;
	wmma.store.d.sync.aligned.row.m16n16k16.shared.f16 	[%r1124], {%r169, %r169, %r169, %r169}, %r6;
	add.s32 	%r1399, %r1399, 128;
$L__BB13_175:
	setp.eq.s32 	%p89, %r46, 0;
	@%p89 bra 	$L__BB13_155;
	setp.eq.s32 	%p90, %r46, 1;
	add.s32 	%r1125, %r1399, %r30;
	add.s32 	%r1126, %r1125, %r172;
	shl.b32 	%r1127, %r1126, 1;
	add.s32 	%r192, %r16, %r1127;
	wmma.store.d.sync.aligned.row.m16n16k16.shared.f16 	[%r192], {%r169, %r169, %r169, %r169}, %r6;
	@%p90 bra 	$L__BB13_155;
	setp.eq.s32 	%p91, %r46, 2;
	add.s32 	%r1128, %r192, 64;
	wmma.store.d.sync.aligned.row.m16n16k16.shared.f16 	[%r1128], {%r169, %r169, %r169, %r169}, %r6;
	@%p91 bra 	$L__BB13_155;
	add.s32 	%r1129, %r192, 128;
	wmma.store.d.sync.aligned.row.m16n16k16.shared.f16 	[%r1129], {%r169, %r169, %r169, %r169}, %r6;
	bra.uni 	$L__BB13_155;
$L__BB13_179:
	setp.lt.u32 	%p73, %r300, 33;
	mov.b32 	%r1396, 0;
	@%p73 bra 	$L__BB13_153;
	mov.b32 	%r1396, 0;
	mov.u32 	%r1395, %r1396;
	bra.uni 	$L__BB13_152;
$L__BB13_181:
	setp.lt.u32 	%p83, %r300, 481;
	mov.b32 	%r1399, 0;
	@%p83 bra 	$L__BB13_169;
	mov.b32 	%r1399, 0;
	mov.u32 	%r1398, %r1399;
	bra.uni 	$L__BB13_168;

}
	// .globl	_Z32block_attn_mask_8warp_n32_kernelP6__halfS0_S0_PKiS2_S2_S2_S0_S2_S2_iiifiiii
.visible .entry _Z32block_attn_mask_8warp_n32_kernelP6__halfS0_S0_PKiS2_S2_S2_S0_S2_S2_iiifiiii(
	.param .u64 .ptr .align 1 _Z32block_attn_mask_8warp_n32_kernelP6__halfS0_S0_PKiS2_S2_S2_S0_S2_S2_iiifiiii_param_0,
	.param .u64 .ptr .align 1 _Z32block_attn_mask_8warp_n32_kernelP6__halfS0_S0_PKiS2_S2_S2_S0_S2_S2_iiifiiii_param_1,
	.param .u64 .ptr .align 1 _Z32block_attn_mask_8warp_n32_kernelP6__halfS0_S0_PKiS2_S2_S2_S0_S2_S2_iiifiiii_param_2,
	.param .u64 .ptr .align 1 _Z32block_attn_mask_8warp_n32_kernelP6__halfS0_S0_PKiS2_S2_S2_S0_S2_S2_iiifiiii_param_3,
	.param .u64 .ptr .align 1 _Z32block_attn_mask_8warp_n32_kernelP6__halfS0_S0_PKiS2_S2_S2_S0_S2_S2_iiifiiii_param_4,
	.param .u64 .ptr .align 1 _Z32block_attn_mask_8warp_n32_kernelP6__halfS0_S0_PKiS2_S2_S2_S0_S2_S2_iiifiiii_param_5,
	.param .u64 .ptr .align 1 _Z32block_attn_mask_8warp_n32_kernelP6__halfS0_S0_PKiS2_S2_S2_S0_S2_S2_iiifiiii_param_6,
	.param .u64 .ptr .align 1 _Z32block_attn_mask_8warp_n32_kernelP6__halfS0_S0_PKiS2_S2_S2_S0_S2_S2_iiifiiii_param_7,
	.param .u64 .ptr .align 1 _Z32block_attn_mask_8warp_n32_kernelP6__halfS0_S0_PKiS2_S2_S2_S0_S2_S2_iiifiiii_param_8,
	.param .u64 .ptr .align 1 _Z32block_attn_mask_8warp_n32_kernelP6__halfS0_S0_PKiS2_S2_S2_S0_S2_S2_iiifiiii_param_9,
	.param .u32 _Z32block_attn_mask_8warp_n32_kernelP6__halfS0_S0_PKiS2_S2_S2_S0_S2_S2_iiifiiii_param_10,
	.param .u32 _Z32block_attn_mask_8warp_n32_kernelP6__halfS0_S0_PKiS2_S2_S2_S0_S2_S2_iiifiiii_param_11,
	.param .u32 _Z32block_attn_mask_8warp_n32_kernelP6__halfS0_S0_PKiS2_S2_S2_S0_S2_S2_iiifiiii_param_12,
	.param .f32 _Z32block_attn_mask_8warp_n32_kernelP6__halfS0_S0_PKiS2_S2_S2_S0_S2_S2_iiifiiii_param_13,
	.param .u32 _Z32block_attn_mask_8warp_n32_kernelP6__halfS0_S0_PKiS2_S2_S2_S0_S2_S2_iiifiiii_param_14,
	.param .u32 _Z32block_attn_mask_8warp_n32_kernelP6__halfS0_S0_PKiS2_S2_S2_S0_S2_S2_iiifiiii_param_15,
	.param .u32 _Z32block_attn_mask_8warp_n32_kernelP6__halfS0_S0_PKiS2_S2_S2_S0_S2_S2_iiifiiii_param_16,
	.param .u32 _Z32block_attn_mask_8warp_n32_kernelP6__halfS0_S0_PKiS2_S2_S2_S0_S2_S2_iiifiiii_param_17
)
{
	.reg .pred 	%p<145>;
	.reg .b16 	%rs<396>;
	.reg .b32 	%r<1463>;
	.reg .b32 	%f<354>;
	.reg .b64 	%rd<110>;

	ld.param.u64 	%rd11, [_Z32block_attn_mask_8warp_n32_kernelP6__halfS0_S0_PKiS2_S2_S2_S0_S2_S2_iiifiiii_param_1];
	ld.param.u64 	%rd12, [_Z32block_attn_mask_8warp_n32_kernelP6__halfS0_S0_PKiS2_S2_S2_S0_S2_S2_iiifiiii_param_2];
	ld.param.u64 	%rd17, [_Z32block_attn_mask_8warp_n32_kernelP6__halfS0_S0_PKiS2_S2_S2_S0_S2_S2_iiifiiii_param_3];
	ld.param.u64 	%rd18, [_Z32block_attn_mask_8warp_n32_kernelP6__halfS0_S0_PKiS2_S2_S2_S0_S2_S2_iiifiiii_param_5];
	ld.param.u64 	%rd19, [_Z32block_attn_mask_8warp_n32_kernelP6__halfS0_S0_PKiS2_S2_S2_S0_S2_S2_iiifiiii_param_7];
	ld.param.u32 	%r299, [_Z32block_attn_mask_8warp_n32_kernelP6__halfS0_S0_PKiS2_S2_S2_S0_S2_S2_iiifiiii_param_10];
	ld.param.u32 	%r300, [_Z32block_attn_mask_8warp_n32_kernelP6__halfS0_S0_PKiS2_S2_S2_S0_S2_S2_iiifiiii_param_11];
	ld.param.u32 	%r301, [_Z32block_attn_mask_8warp_n32_kernelP6__halfS0_S0_PKiS2_S2_S2_S0_S2_S2_iiifiiii_param_12];
	ld.param.u32 	%r304, [_Z32block_attn_mask_8warp_n32_kernelP6__halfS0_S0_PKiS2_S2_S2_S0_S2_S2_iiifiiii_param_14];
	ld.param.u32 	%r305, [_Z32block_attn_mask_8warp_n32_kernelP6__halfS0_S0_PKiS2_S2_S2_S0_S2_S2_iiifiiii_param_15];
	ld.param.u32 	%r303, [_Z32block_attn_mask_8warp_n32_kernelP6__halfS0_S0_PKiS2_S2_S2_S0_S2_S2_iiifiiii_param_17];
	cvta.to.global.u64 	%rd1, %rd19;
	cvta.to.global.u64 	%rd20, %rd18;
	cvta.to.global.u64 	%rd21, %rd17;
	mov.u32 	%r306, %ctaid.y;
	mov.u32 	%r307, %ctaid.z;
	mov.u32 	%r308, %ctaid.x;
	mov.u32 	%r1, %tid.x;
	shr.u32 	%r2, %r1, 5;
	and.b32  	%r3, %r1, 31;
	mul.lo.s32 	%r4, %r299, %r308;
	mul.lo.s32 	%r309, %r304, %r306;
	mad.lo.s32 	%r5, %r305, %r307, %r309;
	mul.lo.s32 	%r310, %r303, %r299;
	mul.lo.s32 	%r311, %r303, %r300;
	mul.lo.s32 	%r312, %r300, %r299;
	add.s32 	%r6, %r303, 16;
	shl.b32 	%r313, %r299, 4;
	add.s32 	%r7, %r310, %r313;
	shl.b32 	%r314, %r300, 4;
	add.s32 	%r315, %r311, %r314;
	add.s32 	%r8, %r300, 16;
	add.s32 	%r316, %r312, %r313;
	shr.s32 	%r317, %r310, 31;
	shr.u32 	%r318, %r317, 24;
	add.s32 	%r319, %r310, %r318;
	shr.s32 	%r9, %r319, 8;
	shr.s32 	%r320, %r311, 31;
	shr.u32 	%r321, %r320, 24;
	add.s32 	%r322, %r311, %r321;
	shr.s32 	%r323, %r312, 31;
	shr.u32 	%r324, %r323, 24;
	add.s32 	%r325, %r312, %r324;
	shr.s32 	%r10, %r325, 8;
	shr.s32 	%r11, %r319, 9;
	shr.s32 	%r12, %r322, 9;
	shr.s32 	%r13, %r325, 9;
	shl.b32 	%r326, %r7, 1;
	mov.u32 	%r327, shared_mem;
	add.s32 	%r14, %r327, %r326;
	shl.b32 	%r328, %r315, 1;
	add.s32 	%r15, %r14, %r328;
	shl.b32 	%r329, %r316, 1;
	add.s32 	%r16, %r15, %r329;
	mul.wide.u32 	%rd22, %r308, 4;
	add.s64 	%rd2, %rd21, %rd22;
	ld.global.u32 	%r330, [%rd2+4];
	ld.global.u32 	%r331, [%rd2];
	sub.s32 	%r17, %r330, %r331;
	add.s64 	%rd3, %rd20, %rd22;
	ld.global.u32 	%r332, [%rd3+4];
	ld.global.u32 	%r333, [%rd3];
	sub.s32 	%r18, %r332, %r333;
	setp.lt.s32 	%p2, %r11, 1;
	@%p2 bra 	$L__BB14_9;
	ld.param.u32 	%r1356, [_Z32block_attn_mask_8warp_n32_kernelP6__halfS0_S0_PKiS2_S2_S2_S0_S2_S2_iiifiiii_param_16];
	mad.lo.s32 	%r19, %r2, 40, %r3;
	mad.lo.s32 	%r335, %r1356, %r4, %r5;
	shr.u32 	%r336, %r335, 31;
	add.s32 	%r337, %r335, %r336;
	shr.s32 	%r338, %r337, 1;
	cvt.s64.s32 	%rd4, %r338;
	setp.lt.u32 	%p3, %r11, 4;
	mov.b32 	%r1362, 0;
	@%p3 bra 	$L__BB14_4;
	and.b32  	%r1362, %r11, 2147483644;
	mov.b32 	%r1360, 0;
$L__BB14_3:
	.pragma "nounroll";
	ld.param.u64 	%rd102, [_Z32block_attn_mask_8warp_n32_kernelP6__halfS0_S0_PKiS2_S2_S2_S0_S2_S2_iiifiiii_param_0];
	mad.lo.s32 	%r345, %r1360, 320, %r19;
	shl.b32 	%r346, %r1360, 8;
	add.s32 	%r347, %r346, %r1;
	cvt.u64.u32 	%rd27, %r347;
	add.s64 	%rd28, %rd27, %rd4;
	shl.b64 	%rd29, %rd28, 2;
	add.s64 	%rd23, %rd102, %rd29;
	shl.b32 	%r348, %r345, 2;
	add.s32 	%r340, %r327, %r348;
	// begin inline asm
	cp.async.ca.shared.global [%r340], [%rd23], 4, 4;
	// end inline asm
	mov.f32 	%f32, 0f00000000;
	// begin inline asm
	{.reg .f16 low;
  cvt.rn.f16.f32 low, %f32;
  mov.b32 %r341, {low,low};}

	// end inline asm
	add.s32 	%r350, %r16, %r348;
	st.shared.u32 	[%r350], %r341;
	add.s64 	%rd24, %rd23, 1024;
	add.s32 	%r342, %r340, 1280;
	// begin inline asm
	cp.async.ca.shared.global [%r342], [%rd24], 4, 4;
	// end inline asm
	st.shared.u32 	[%r350+1280], %r341;
	add.s64 	%rd25, %rd23, 2048;
	add.s32 	%r343, %r340, 2560;
	// begin inline asm
	cp.async.ca.shared.global [%r343], [%rd25], 4, 4;
	// end inline asm
	st.shared.u32 	[%r350+2560], %r341;
	add.s64 	%rd26, %rd23, 3072;
	add.s32 	%r344, %r340, 3840;
	// begin inline asm
	cp.async.ca.shared.global [%r344], [%rd26], 4, 4;
	// end inline asm
	st.shared.u32 	[%r350+3840], %r341;
	add.s32 	%r1360, %r1360, 4;
	setp.ne.s32 	%p4, %r1360, %r1362;
	@%p4 bra 	$L__BB14_3;
$L__BB14_4:
	and.b32  	%r351, %r11, 3;
	setp.eq.s32 	%p5, %r351, 0;
	@%p5 bra 	$L__BB14_9;
	setp.eq.s32 	%p6, %r351, 1;
	@%p6 bra 	$L__BB14_7;
	ld.param.u64 	%rd103, [_Z32block_attn_mask_8warp_n32_kernelP6__halfS0_S0_PKiS2_S2_S2_S0_S2_S2_iiifiiii_param_0];
	mad.lo.s32 	%r355, %r1362, 320, %r19;
	shl.b32 	%r356, %r1362, 8;
	add.s32 	%r357, %r356, %r1;
	cvt.u64.u32 	%rd32, %r357;
	add.s64 	%rd33, %rd32, %rd4;
	shl.b64 	%rd34, %rd33, 2;
	add.s64 	%rd30, %rd103, %rd34;
	shl.b32 	%r358, %r355, 2;
	add.s32 	%r352, %r327, %r358;
	// begin inline asm
	cp.async.ca.shared.global [%r352], [%rd30], 4, 4;
	// end inline asm
	mov.f32 	%f33, 0f00000000;
	// begin inline asm
	{.reg .f16 low;
  cvt.rn.f16.f32 low, %f33;
  mov.b32 %r353, {low,low};}

	// end inline asm
	add.s32 	%r360, %r16, %r358;
	st.shared.u32 	[%r360], %r353;
	add.s32 	%r361, %r357, 256;
	cvt.u64.u32 	%rd35, %r361;
	add.s64 	%rd36, %rd35, %rd4;
	shl.b64 	%rd37, %rd36, 2;
	add.s64 	%rd31, %rd103, %rd37;
	add.s32 	%r354, %r352, 1280;
	// begin inline asm
	cp.async.ca.shared.global [%r354], [%rd31], 4, 4;
	// end inline asm
	st.shared.u32 	[%r360+1280], %r353;
	add.s32 	%r1362, %r1362, 2;
$L__BB14_7:
	and.b32  	%r362, %r9, 2;
	setp.eq.s32 	%p7, %r362, 0;
	@%p7 bra 	$L__BB14_9;
	ld.param.u64 	%rd104, [_Z32block_attn_mask_8warp_n32_kernelP6__halfS0_S0_PKiS2_S2_S2_S0_S2_S2_iiifiiii_param_0];
	mad.lo.s32 	%r365, %r1362, 320, %r19;
	shl.b32 	%r366, %r1362, 8;
	add.s32 	%r367, %r366, %r1;
	cvt.u64.u32 	%rd39, %r367;
	add.s64 	%rd40, %rd39, %rd4;
	shl.b64 	%rd41, %rd40, 2;
	add.s64 	%rd38, %rd104, %rd41;
	shl.b32 	%r368, %r365, 2;
	add.s32 	%r363, %r327, %r368;
	// begin inline asm
	cp.async.ca.shared.global [%r363], [%rd38], 4, 4;
	// end inline asm
	mov.f32 	%f34, 0f00000000;
	// begin inline asm
	{.reg .f16 low;
  cvt.rn.f16.f32 low, %f34;
  mov.b32 %r364, {low,low};}

	// end inline asm
	add.s32 	%r370, %r16, %r368;
	st.shared.u32 	[%r370], %r364;
$L__BB14_9:
	add.s32 	%r26, %r16, %r326;
	shl.b32 	%r372, %r299, 2;
	add.s32 	%r27, %r26, %r372;
	add.s32 	%r28, %r27, %r372;
	add.s32 	%r29, %r28, %r372;
	// begin inline asm
	cp.async.commit_group;
	// end inline asm
	// begin inline asm
	cp.async.wait_group 0;
	// end inline asm
	bar.sync 	0;
	add.s32 	%r373, %r18, %r17;
	setp.lt.s32 	%p8, %r373, 1;
	@%p8 bra 	$L__BB14_36;
	shr.u32 	%r375, %r1, 3;
	and.b32  	%r30, %r375, 112;
	max.s32 	%r376, %r301, %r299;
	add.s32 	%r31, %r376, -1;
	add.s32 	%r377, %r300, -1;
	shr.u32 	%r378, %r377, 5;
	add.s32 	%r379, %r378, 1;
	add.s32 	%r380, %r303, -1;
	shr.u32 	%r381, %r380, 4;
	add.s32 	%r382, %r381, 1;
	shr.u32 	%r383, %r380, 5;
	add.s32 	%r384, %r383, 1;
	shr.u32 	%r385, %r377, 4;
	add.s32 	%r386, %r385, 1;
	min.s32 	%r387, %r299, %r300;
	setp.lt.s32 	%p1, %r387, 1;
	and.b32  	%r32, %r379, 268435440;
	and.b32  	%r33, %r379, 3;
	and.b32  	%r34, %r382, 3;
	and.b32  	%r35, %r382, 536870908;
	and.b32  	%r36, %r10, 30;
	and.b32  	%r37, %r10, 14;
	and.b32  	%r38, %r384, 268435454;
	and.b32  	%r39, %r386, 3;
	and.b32  	%r40, %r386, 536870908;
	and.b32  	%r41, %r384, 3;
	mov.b32 	%r1363, 0;
	mov.u32 	%r1364, %r1363;
	mov.u32 	%r1365, %r1363;
$L__BB14_11:
	ld.param.u64 	%rd109, [_Z32block_attn_mask_8warp_n32_kernelP6__halfS0_S0_PKiS2_S2_S2_S0_S2_S2_iiifiiii_param_9];
	ld.param.u64 	%rd108, [_Z32block_attn_mask_8warp_n32_kernelP6__halfS0_S0_PKiS2_S2_S2_S0_S2_S2_iiifiiii_param_8];
	setp.lt.s32 	%p9, %r12, 1;
	cvta.to.global.u64 	%rd42, %rd108;
	mov.u32 	%r388, %ctaid.x;
	mul.wide.u32 	%rd43, %r388, 4;
	add.s64 	%rd44, %rd42, %rd43;
	ld.global.u32 	%r389, [%rd44];
	add.s32 	%r390, %r389, %r1363;
	cvta.to.global.u64 	%rd45, %rd109;
	mul.wide.s32 	%rd46, %r390, 4;
	add.s64 	%rd47, %rd45, %rd46;
	ld.global.u32 	%r50, [%rd47];
	mul.lo.s32 	%r51, %r50, %r300;
	@%p9 bra 	$L__BB14_19;
	ld.param.u32 	%r1357, [_Z32block_attn_mask_8warp_n32_kernelP6__halfS0_S0_PKiS2_S2_S2_S0_S2_S2_iiifiiii_param_16];
	shr.u32 	%r392, %r1, 5;
	mad.lo.s32 	%r52, %r392, 40, %r3;
	setp.lt.u32 	%p10, %r12, 4;
	mad.lo.s32 	%r393, %r51, %r1357, %r5;
	shr.u32 	%r394, %r393, 31;
	add.s32 	%r395, %r393, %r394;
	shr.s32 	%r396, %r395, 1;
	cvt.s64.s32 	%rd6, %r396;
	mov.b32 	%r1367, 0;
	@%p10 bra 	$L__BB14_15;
	mov.b32 	%r1366, 0;
$L__BB14_14:
	.pragma "nounroll";
	mad.lo.s32 	%r402, %r1366, 320, %r52;
	shl.b32 	%r403, %r1366, 8;
	add.s32 	%r404, %r403, %r1;
	cvt.u64.u32 	%rd52, %r404;
	add.s64 	%rd53, %rd52, %rd6;
	shl.b64 	%rd54, %rd53, 2;
	add.s64 	%rd48, %rd11, %rd54;
	shl.b32 	%r405, %r402, 2;
	add.s32 	%r398, %r14, %r405;
	// begin inline asm
	cp.async.ca.shared.global [%r398], [%rd48], 4, 4;
	// end inline asm
	add.s64 	%rd49, %rd48, 1024;
	add.s32 	%r399, %r398, 1280;
	// begin inline asm
	cp.async.ca.shared.global [%r399], [%rd49], 4, 4;
	// end inline asm
	add.s64 	%rd50, %rd48, 2048;
	add.s32 	%r400, %r398, 2560;
	// begin inline asm
	cp.async.ca.shared.global [%r400], [%rd50], 4, 4;
	// end inline asm
	add.s64 	%rd51, %rd48, 3072;
	add.s32 	%r401, %r398, 3840;
	// begin inline asm
	cp.async.ca.shared.global [%r401], [%rd51], 4, 4;
	// end inline asm
	add.s32 	%r1366, %r1366, 4;
	and.b32  	%r1367, %r12, 2147483644;
	setp.ne.s32 	%p11, %r1366, %r1367;
	@%p11 bra 	$L__BB14_14;
$L__BB14_15:
	and.b32  	%r57, %r12, 3;
	setp.eq.s32 	%p12, %r57, 0;
	@%p12 bra 	$L__BB14_19;
	setp.eq.s32 	%p13, %r57, 1;
	mad.lo.s32 	%r407, %r1367, 320, %r52;
	shl.b32 	%r408, %r1367, 8;
	add.s32 	%r58, %r408, %r1;
	cvt.u64.u32 	%rd56, %r58;
	add.s64 	%rd57, %rd56, %rd6;
	shl.b64 	%rd58, %rd57, 2;
	add.s64 	%rd55, %rd11, %rd58;
	shl.b32 	%r409, %r407, 2;
	add.s32 	%r406, %r14, %r409;
	// begin inline asm
	cp.async.ca.shared.global [%r406], [%rd55], 4, 4;
	// end inline asm
	@%p13 bra 	$L__BB14_19;
	setp.eq.s32 	%p14, %r57, 2;
	add.s32 	%r411, %r58, 256;
	cvt.u64.u32 	%rd60, %r411;
	add.s64 	%rd61, %rd60, %rd6;
	shl.b64 	%rd62, %rd61, 2;
	add.s64 	%rd59, %rd11, %rd62;
	add.s32 	%r410, %r406, 1280;
	// begin inline asm
	cp.async.ca.shared.global [%r410], [%rd59], 4, 4;
	// end inline asm
	@%p14 bra 	$L__BB14_19;
	add.s32 	%r413, %r58, 512;
	cvt.u64.u32 	%rd64, %r413;
	add.s64 	%rd65, %rd64, %rd6;
	shl.b64 	%rd66, %rd65, 2;
	add.s64 	%rd63, %rd11, %rd66;
	add.s32 	%r412, %r406, 2560;
	// begin inline asm
	cp.async.ca.shared.global [%r412], [%rd63], 4, 4;
	// end inline asm
$L__BB14_19:
	// begin inline asm
	cp.async.commit_group;
	// end inline asm
	// begin inline asm
	cp.async.wait_group 0;
	// end inline asm
	bar.sync 	0;
	@%p1 bra 	$L__BB14_85;
	setp.gt.s32 	%p15, %r303, 0;
	@%p15 bra 	$L__BB14_74;
	mov.f32 	%f35, 0f00000000;
	// begin inline asm
	{  cvt.rn.f16.f32 %rs47, %f35;}

	// end inline asm
	mov.b32 	%r60, {%rs47, %rs47};
	mov.b32 	%r1389, 0;
$L__BB14_22:
	setp.lt.u32 	%p16, %r300, 481;
	shr.u32 	%r416, %r1, 1;
	and.b32  	%r417, %r416, 48;
	add.s32 	%r418, %r1389, %r417;
	mul.lo.s32 	%r110, %r418, %r8;
	mov.b32 	%r1392, 0;
	@%p16 bra 	$L__BB14_25;
	add.s32 	%r123, %r30, %r110;
	mov.b32 	%r1392, 0;
	mov.u32 	%r1391, %r1392;
$L__BB14_24:
	.pragma "nounroll";
	add.s32 	%r420, %r1392, %r123;
	shl.b32 	%r421, %r420, 1;
	add.s32 	%r422, %r15, %r421;
	wmma.store.d.sync.aligned.row.m16n16k16.shared.f16 	[%r422], {%r60, %r60, %r60, %r60}, %r8;
	add.s32 	%r423, %r422, 64;
	wmma.store.d.sync.aligned.row.m16n16k16.shared.f16 	[%r423], {%r60, %r60, %r60, %r60}, %r8;
	add.s32 	%r424, %r422, 128;
	wmma.store.d.sync.aligned.row.m16n16k16.shared.f16 	[%r424], {%r60, %r60, %r60, %r60}, %r8;
	add.s32 	%r425, %r422, 192;
	wmma.store.d.sync.aligned.row.m16n16k16.shared.f16 	[%r425], {%r60, %r60, %r60, %r60}, %r8;
	add.s32 	%r426, %r422, 256;
	wmma.store.d.sync.aligned.row.m16n16k16.shared.f16 	[%r426], {%r60, %r60, %r60, %r60}, %r8;
	add.s32 	%r427, %r422, 320;
	wmma.store.d.sync.aligned.row.m16n16k16.shared.f16 	[%r427], {%r60, %r60, %r60, %r60}, %r8;
	add.s32 	%r428, %r422, 384;
	wmma.store.d.sync.aligned.row.m16n16k16.shared.f16 	[%r428], {%r60, %r60, %r60, %r60}, %r8;
	add.s32 	%r429, %r422, 448;
	wmma.store.d.sync.aligned.row.m16n16k16.shared.f16 	[%r429], {%r60, %r60, %r60, %r60}, %r8;
	add.s32 	%r430, %r422, 512;
	wmma.store.d.sync.aligned.row.m16n16k16.shared.f16 	[%r430], {%r60, %r60, %r60, %r60}, %r8;
	add.s32 	%r431, %r422, 576;
	wmma.store.d.sync.aligned.row.m16n16k16.shared.f16 	[%r431], {%r60, %r60, %r60, %r60}, %r8;
	add.s32 	%r432, %r422, 640;
	wmma.store.d.sync.aligned.row.m16n16k16.shared.f16 	[%r432], {%r60, %r60, %r60, %r60}, %r8;
	add.s32 	%r433, %r422, 704;
	wmma.store.d.sync.aligned.row.m16n16k16.shared.f16 	[%r433], {%r60, %r60, %r60, %r60}, %r8;
	add.s32 	%r434, %r422, 768;
	wmma.store.d.sync.aligned.row.m16n16k16.shared.f16 	[%r434], {%r60, %r60, %r60, %r60}, %r8;
	add.s32 	%r435, %r422, 832;
	wmma.store.d.sync.aligned.row.m16n16k16.shared.f16 	[%r435], {%r60, %r60, %r60, %r60}, %r8;
	add.s32 	%r436, %r422, 896;
	wmma.store.d.sync.aligned.row.m16n16k16.shared.f16 	[%r436], {%r60, %r60, %r60, %r60}, %r8;
	add.s32 	%r437, %r422, 960;
	wmma.store.d.sync.aligned.row.m16n16k16.shared.f16 	[%r437], {%r60, %r60, %r60, %r60}, %r8;
	add.s32 	%r1392, %r1392, 512;
	add.s32 	%r1391, %r1391, 16;
	setp.ne.s32 	%p17, %r1391, %r32;
	@%p17 bra 	$L__BB14_24;
$L__BB14_25:
	add.s32 	%r438, %r300, -1;
	shr.u32 	%r439, %r438, 5;
	add.s32 	%r440, %r439, 1;
	and.b32  	%r116, %r440, 15;
	setp.eq.s32 	%p18, %r116, 0;
	@%p18 bra 	$L__BB14_35;
	add.s32 	%r441, %r116, -1;
	setp.lt.u32 	%p19, %r441, 7;
	@%p19 bra 	$L__BB14_28;
	add.s32 	%r442, %r1392, %r30;
	add.s32 	%r443, %r442, %r110;
	shl.b32 	%r444, %r443, 1;
	add.s32 	%r445, %r15, %r444;
	wmma.store.d.sync.aligned.row.m16n16k16.shared.f16 	[%r445], {%r60, %r60, %r60, %r60}, %r8;
	add.s32 	%r446, %r445, 64;
	wmma.store.d.sync.aligned.row.m16n16k16.shared.f16 	[%r446], {%r60, %r60, %r60, %r60}, %r8;
	add.s32 	%r447, %r445, 128;
	wmma.store.d.sync.aligned.row.m16n16k16.shared.f16 	[%r447], {%r60, %r60, %r60, %r60}, %r8;
	add.s32 	%r448, %r445, 192;
	wmma.store.d.sync.aligned.row.m16n16k16.shared.f16 	[%r448], {%r60, %r60, %r60, %r60}, %r8;
	add.s32 	%r449, %r445, 256;
	wmma.store.d.sync.aligned.row.m16n16k16.shared.f16 	[%r449], {%r60, %r60, %r60, %r60}, %r8;
	add.s32 	%r450, %r445, 320;
	wmma.store.d.sync.aligned.row.m16n16k16.shared.f16 	[%r450], {%r60, %r60, %r60, %r60}, %r8;
	add.s32 	%r451, %r445, 384;
	wmma.store.d.sync.aligned.row.m16n16k16.shared.f16 	[%r451], {%r60, %r60, %r60, %r60}, %r8;
	add.s32 	%r452, %r445, 448;
	wmma.store.d.sync.aligned.row.m16n16k16.shared.f16 	[%r452], {%r60, %r60, %r60, %r60}, %r8;
	add.s32 	%r1392, %r1392, 256;
$L__BB14_28:
	and.b32  	%r119, %r440, 7;
	setp.eq.s32 	%p20, %r119, 0;
	@%p20 bra 	$L__BB14_35;
	add.s32 	%r456, %r119, -1;
	setp.lt.u32 	%p21, %r456, 3;
	@%p21 bra 	$L__BB14_31;
	add.s32 	%r457, %r1392, %r30;
	add.s32 	%r458, %r457, %r110;
	shl.b32 	%r459, %r458, 1;
	add.s32 	%r460, %r15, %r459;
	wmma.store.d.sync.aligned.row.m16n16k16.shared.f16 	[%r460], {%r60, %r60, %r60, %r60}, %r8;
	add.s32 	%r461, %r460, 64;
	wmma.store.d.sync.aligned.row.m16n16k16.shared.f16 	[%r461], {%r60, %r60, %r60, %r60}, %r8;
	add.s32 	%r462, %r460, 128;
	wmma.store.d.sync.aligned.row.m16n16k16.shared.f16 	[%r462], {%r60, %r60, %r60, %r60}, %r8;
	add.s32 	%r463, %r460, 192;
	wmma.store.d.sync.aligned.row.m16n16k16.shared.f16 	[%r463], {%r60, %r60, %r60, %r60}, %r8;
	add.s32 	%r1392, %r1392, 128;
$L__BB14_31:
	setp.eq.s32 	%p22, %r33, 0;
	@%p22 bra 	$L__BB14_35;
	setp.eq.s32 	%p23, %r33, 1;
	add.s32 	%r464, %r1392, %r30;
	add.s32 	%r465, %r464, %r110;
	shl.b32 	%r466, %r465, 1;
	add.s32 	%r122, %r15, %r466;
	wmma.store.d.sync.aligned.row.m16n16k16.shared.f16 	[%r122], {%r60, %r60, %r60, %r60}, %r8;
	@%p23 bra 	$L__BB14_35;
	setp.eq.s32 	%p24, %r33, 2;
	add.s32 	%r467, %r122, 64;
	wmma.store.d.sync.aligned.row.m16n16k16.shared.f16 	[%r467], {%r60, %r60, %r60, %r60}, %r8;
	@%p24 bra 	$L__BB14_35;
	add.s32 	%r468, %r122, 128;
	wmma.store.d.sync.aligned.row.m16n16k16.shared.f16 	[%r468], {%r60, %r60, %r60, %r60}, %r8;
$L__BB14_35:
	add.s32 	%r1389, %r1389, 64;
	setp.lt.s32 	%p25, %r1389, %r299;
	@%p25 bra 	$L__BB14_22;
	bra.uni 	$L__BB14_85;
$L__BB14_36:
	setp.lt.s32 	%p120, %r11, 1;
	@%p120 bra 	$L__BB14_73;
	ld.param.u32 	%r1359, [_Z32block_attn_mask_8warp_n32_kernelP6__halfS0_S0_PKiS2_S2_S2_S0_S2_S2_iiifiiii_param_16];
	ld.param.u64 	%rd105, [_Z32block_attn_mask_8warp_n32_kernelP6__halfS0_S0_PKiS2_S2_S2_S0_S2_S2_iiifiiii_param_0];
	cvta.to.global.u64 	%rd5, %rd105;
	shr.u32 	%r1304, %r1, 5;
	mul.lo.s32 	%r42, %r1304, 40;
	mov.u32 	%r1305, %ctaid.x;
	mul.lo.s32 	%r1306, %r299, %r1305;
	mad.lo.s32 	%r1307, %r1359, %r1306, %r5;
	shr.u32 	%r1308, %r1307, 31;
	add.s32 	%r1309, %r1307, %r1308;
	shr.s32 	%r1310, %r1309, 1;
	add.s32 	%r43, %r1310, %r1;
	and.b32  	%r44, %r11, 3;
	setp.lt.u32 	%p121, %r11, 4;
	mov.b32 	%r1458, 0;
	@%p121 bra 	$L__BB14_64;
	and.b32  	%r1458, %r11, 2147483644;
	add.s32 	%r46, %r42, %r3;
	mov.b32 	%r1457, 0;
$L__BB14_39:
	.pragma "nounroll";
	mad.lo.s32 	%r1312, %r1457, 320, %r46;
	shl.b32 	%r283, %r1312, 1;
	div.s32 	%r1313, %r283, %r6;
	shl.b32 	%r1314, %r1313, 2;
	add.s32 	%r1315, %r29, %r1314;
	ld.shared.f32 	%f271, [%r1315];
	shl.b32 	%r1316, %r1312, 2;
	add.s32 	%r284, %r16, %r1316;
	ld.shared.u32 	%r1317, [%r284];
	mov.b32 	{%rs257, %rs2}, %r1317;
	// begin inline asm
	{  cvt.rn.f16.f32 %rs256, %f271;}

	// end inline asm
	// begin inline asm
	{  cvt.f32.f16 %f272, %rs257;}

	// end inline asm
	// begin inline asm
	{  cvt.f32.f16 %f273, %rs256;}

	// end inline asm
	// begin inline asm
	{rcp.approx.ftz.f32 %f274, %f273;
}
	// end inline asm
	mul.f32 	%f276, %f272, %f274;
	// begin inline asm
	{  cvt.rn.f16.f32 %rs386, %f276;}

	// end inline asm
	// begin inline asm
	{abs.f16 %rs260,%rs386;
}
	// end inline asm
	mov.b16 	%rs264, 143;
	// begin inline asm
	{ .reg .pred __$temp3;
  setp.lt.f16  __$temp3, %rs260, %rs264;
  selp.u16 %rs262, 1, 0, __$temp3;}
	// end inline asm
	setp.eq.s16 	%p122, %rs262, 0;
	@%p122 bra 	$L__BB14_42;
	mov.f32 	%f277, 0f00000000;
	// begin inline asm
	{  cvt.rn.f16.f32 %rs265, %f277;}

	// end inline asm
	// begin inline asm
	{ .reg .pred __$temp3;
  setp.lt.f16  __$temp3, %rs265, %rs260;
  selp.u16 %rs266, 1, 0, __$temp3;}
	// end inline asm
	setp.eq.s16 	%p123, %rs266, 0;
	@%p123 bra 	$L__BB14_42;
	neg.f32 	%f279, %f273;
	fma.rn.f32 	%f280, %f279, %f276, %f272;
	fma.rn.f32 	%f278, %f274, %f280, %f276;
	// begin inline asm
	{  cvt.rn.f16.f32 %rs386, %f278;}

	// end inline asm
$L__BB14_42:
	// begin inline asm
	{  cvt.f32.f16 %f281, %rs2;}

	// end inline asm
	mul.f32 	%f282, %f281, %f274;
	// begin inline asm
	{  cvt.rn.f16.f32 %rs387, %f282;}

	// end inline asm
	// begin inline asm
	{abs.f16 %rs272,%rs387;
}
	// end inline asm
	mov.b16 	%rs276, 143;
	// begin inline asm
	{ .reg .pred __$temp3;
  setp.lt.f16  __$temp3, %rs272, %rs276;
  selp.u16 %rs274, 1, 0, __$temp3;}
	// end inline asm
	setp.eq.s16 	%p124, %rs274, 0;
	@%p124 bra 	$L__BB14_45;
	mov.f32 	%f283, 0f00000000;
	// begin inline asm
	{  cvt.rn.f16.f32 %rs277, %f283;}

	// end inline asm
	// begin inline asm
	{ .reg .pred __$temp3;
  setp.lt.f16  __$temp3, %rs277, %rs272;
  selp.u16 %rs278, 1, 0, __$temp3;}
	// end inline asm
	setp.eq.s16 	%p125, %rs278, 0;
	@%p125 bra 	$L__BB14_45;
	neg.f32 	%f285, %f273;
	fma.rn.f32 	%f286, %f285, %f282, %f281;
	fma.rn.f32 	%f284, %f274, %f286, %f282;
	// begin inline asm
	{  cvt.rn.f16.f32 %rs387, %f284;}

	// end inline asm
$L__BB14_45:
	shl.b32 	%r1318, %r1457, 8;
	add.s32 	%r1319, %r43, %r1318;
	mul.wide.s32 	%rd99, %r1319, 4;
	add.s64 	%rd9, %rd5, %rd99;
	mov.b32 	%r1320, {%rs386, %rs387};
	st.global.u32 	[%rd9], %r1320;
	add.s32 	%r1321, %r283, 640;
	div.s32 	%r1322, %r1321, %r6;
	shl.b32 	%r1323, %r1322, 2;
	add.s32 	%r1324, %r29, %r1323;
	ld.shared.f32 	%f287, [%r1324];
	ld.shared.u32 	%r1325, [%r284+1280];
	mov.b32 	{%rs283, %rs11}, %r1325;
	// begin inline asm
	{  cvt.rn.f16.f32 %rs282, %f287;}

	// end inline asm
	// begin inline asm
	{  cvt.f32.f16 %f288, %rs283;}

	// end inline asm
	// begin inline asm
	{  cvt.f32.f16 %f289, %rs282;}

	// end inline asm
	// begin inline asm
	{rcp.approx.ftz.f32 %f290, %f289;
}
	// end inline asm
	mul.f32 	%f292, %f288, %f290;
	// begin inline asm
	{  cvt.rn.f16.f32 %rs388, %f292;}

	// end inline asm
	// begin inline asm
	{abs.f16 %rs286,%rs388;
}
	// end inline asm
	mov.b16 	%rs290, 143;
	// begin inline asm
	{ .reg .pred __$temp3;
  setp.lt.f16  __$temp3, %rs286, %rs290;
  selp.u16 %rs288, 1, 0, __$temp3;}
	// end inline asm
	setp.eq.s16 	%p126, %rs288, 0;
	@%p126 bra 	$L__BB14_48;
	mov.f32 	%f293, 0f00000000;
	// begin inline asm
	{  cvt.rn.f16.f32 %rs291, %f293;}

	// end inline asm
	// begin inline asm
	{ .reg .pred __$temp3;
  setp.lt.f16  __$temp3, %rs291, %rs286;
  selp.u16 %rs292, 1, 0, __$temp3;}
	// end inline asm
	setp.eq.s16 	%p127, %rs292, 0;
	@%p127 bra 	$L__BB14_48;
	neg.f32 	%f295, %f289;
	fma.rn.f32 	%f296, %f295, %f292, %f288;
	fma.rn.f32 	%f294, %f290, %f296, %f292;
	// begin inline asm
	{  cvt.rn.f16.f32 %rs388, %f294;}

	// end inline asm
$L__BB14_48:
	// begin inline asm
	{  cvt.f32.f16 %f297, %rs11;}

	// end inline asm
	mul.f32 	%f298, %f297, %f290;
	// begin inline asm
	{  cvt.rn.f16.f32 %rs389, %f298;}

	// end inline asm
	// begin inline asm
	{abs.f16 %rs298,%rs389;
}
	// end inline asm
	mov.b16 	%rs302, 143;
	// begin inline asm
	{ .reg .pred __$temp3;
  setp.lt.f16  __$temp3, %rs298, %rs302;
  selp.u16 %rs300, 1, 0, __$temp3;}
	// end inline asm
	setp.eq.s16 	%p128, %rs300, 0;
	@%p128 bra 	$L__BB14_51;
	mov.f32 	%f299, 0f00000000;
	// begin inline asm
	{  cvt.rn.f16.f32 %rs303, %f299;}

	// end inline asm
	// begin inline asm
	{ .reg .pred __$temp3;
  setp.lt.f16  __$temp3, %rs303, %rs298;
  selp.u16 %rs304, 1, 0, __$temp3;}
	// end inline asm
	setp.eq.s16 	%p129, %rs304, 0;
	@%p129 bra 	$L__BB14_51;
	neg.f32 	%f301, %f289;
	fma.rn.f32 	%f302, %f301, %f298, %f297;
	fma.rn.f32 	%f300, %f290, %f302, %f298;
	// begin inline asm
	{  cvt.rn.f16.f32 %rs389, %f300;}

	// end inline asm
$L__BB14_51:
	mov.b32 	%r1326, {%rs388, %rs389};
	st.global.u32 	[%rd9+1024], %r1326;
	add.s32 	%r1327, %r283, 1280;
	div.s32 	%r1328, %r1327, %r6;
	shl.b32 	%r1329, %r1328, 2;
	add.s32 	%r1330, %r29, %r1329;
	ld.shared.f32 	%f303, [%r1330];
	ld.shared.u32 	%r1331, [%r284+2560];
	mov.b32 	{%rs309, %rs20}, %r1331;
	// begin inline asm
	{  cvt.rn.f16.f32 %rs308, %f303;}

	// end inline asm
	// begin inline asm
	{  cvt.f32.f16 %f304, %rs309;}

	// end inline asm
	// begin inline asm
	{  cvt.f32.f16 %f305, %rs308;}

	// end inline asm
	// begin inline asm
	{rcp.approx.ftz.f32 %f306, %f305;
}
	// end inline asm
	mul.f32 	%f308, %f304, %f306;
	// begin inline asm
	{  cvt.rn.f16.f32 %rs390, %f308;}

	// end inline asm
	// begin inline asm
	{abs.f16 %rs312,%rs390;
}
	// end inline asm
	mov.b16 	%rs316, 143;
	// begin inline asm
	{ .reg .pred __$temp3;
  setp.lt.f16  __$temp3, %rs312, %rs316;
  selp.u16 %rs314, 1, 0, __$temp3;}
	// end inline asm
	setp.eq.s16 	%p130, %rs314, 0;
	@%p130 bra 	$L__BB14_54;
	mov.f32 	%f309, 0f00000000;
	// begin inline asm
	{  cvt.rn.f16.f32 %rs317, %f309;}

	// end inline asm
	// begin inline asm
	{ .reg .pred __$temp3;
  setp.lt.f16  __$temp3, %rs317, %rs312;
  selp.u16 %rs318, 1, 0, __$temp3;}
	// end inline asm
	setp.eq.s16 	%p131, %rs318, 0;
	@%p131 bra 	$L__BB14_54;
	neg.f32 	%f311, %f305;
	fma.rn.f32 	%f312, %f311, %f308, %f304;
	fma.rn.f32 	%f310, %f306, %f312, %f308;
	// begin inline asm
	{  cvt.rn.f16.f32 %rs390, %f310;}

	// end inline asm
$L__BB14_54:
	// begin inline asm
	{  cvt.f32.f16 %f313, %rs20;}

	// end inline asm
	mul.f32 	%f314, %f313, %f306;
	// begin inline asm
	{  cvt.rn.f16.f32 %rs391, %f314;}

	// end inline asm
	// begin inline asm
	{abs.f16 %rs324,%rs391;
}
	// end inline asm
	mov.b16 	%rs328, 143;
	// begin inline asm
	{ .reg .pred __$temp3;
  setp.lt.f16  __$temp3, %rs324, %rs328;
  selp.u16 %rs326, 1, 0, __$temp3;}
	// end inline asm
	setp.eq.s16 	%p132, %rs326, 0;
	@%p132 bra 	$L__BB14_57;
	mov.f32 	%f315, 0f00000000;
	// begin inline asm
	{  cvt.rn.f16.f32 %rs329, %f315;}

	// end inline asm
	// begin inline asm
	{ .reg .pred __$temp3;
  setp.lt.f16  __$temp3, %rs329, %rs324;
  selp.u16 %rs330, 1, 0, __$temp3;}
	// end inline asm
	setp.eq.s16 	%p133, %rs330, 0;
	@%p133 bra 	$L__BB14_57;
	neg.f32 	%f317, %f305;
	fma.rn.f32 	%f318, %f317, %f314, %f313;
	fma.rn.f32 	%f316, %f306, %f318, %f314;
	// begin inline asm
	{  cvt.rn.f16.f32 %rs391, %f316;}

	// end inline asm
$L__BB14_57:
	mov.b32 	%r1332, {%rs390, %rs391};
	st.global.u32 	[%rd9+2048], %r1332;
	add.s32 	%r1333, %r283, 1920;
	div.s32 	%r1334, %r1333, %r6;
	shl.b32 	%r1335, %r1334, 2;
	add.s32 	%r1336, %r29, %r1335;
	ld.shared.f32 	%f319, [%r1336];
	ld.shared.u32 	%r1337, [%r284+3840];
	mov.b32 	{%rs335, %rs29}, %r1337;
	// begin inline asm
	{  cvt.rn.f16.f32 %rs334, %f319;}

	// end inline asm
	// begin inline asm
	{  cvt.f32.f16 %f320, %rs335;}

	// end inline asm
	// begin inline asm
	{  cvt.f32.f16 %f321, %rs334;}

	// end inline asm
	// begin inline asm
	{rcp.approx.ftz.f32 %f322, %f321;
}
	// end inline asm
	mul.f32 	%f324, %f320, %f322;
	// begin inline asm
	{  cvt.rn.f16.f32 %rs392, %f324;}

	// end inline asm
	// begin inline asm
	{abs.f16 %rs338,%rs392;
}
	// end inline asm
	mov.b16 	%rs342, 143;
	// begin inline asm
	{ .reg .pred __$temp3;
  setp.lt.f16  __$temp3, %rs338, %rs342;
  selp.u16 %rs340, 1, 0, __$temp3;}
	// end inline asm
	setp.eq.s16 	%p134, %rs340, 0;
	@%p134 bra 	$L__BB14_60;
	mov.f32 	%f325, 0f00000000;
	// begin inline asm
	{  cvt.rn.f16.f32 %rs343, %f325;}

	// end inline asm
	// begin inline asm
	{ .reg .pred __$temp3;
  setp.lt.f16  __$temp3, %rs343, %rs338;
  selp.u16 %rs344, 1, 0, __$temp3;}
	// end inline asm
	setp.eq.s16 	%p135, %rs344, 0;
	@%p135 bra 	$L__BB14_60;
	neg.f32 	%f327, %f321;
	fma.rn.f32 	%f328, %f327, %f324, %f320;
	fma.rn.f32 	%f326, %f322, %f328, %f324;
	// begin inline asm
	{  cvt.rn.f16.f32 %rs392, %f326;}

	// end inline asm
$L__BB14_60:
	// begin inline asm
	{  cvt.f32.f16 %f329, %rs29;}

	// end inline asm
	mul.f32 	%f330, %f329, %f322;
	// begin inline asm
	{  cvt.rn.f16.f32 %rs393, %f330;}

	// end inline asm
	// begin inline asm
	{abs.f16 %rs350,%rs393;
}
	// end inline asm
	mov.b16 	%rs354, 143;
	// begin inline asm
	{ .reg .pred __$temp3;
  setp.lt.f16  __$temp3, %rs350, %rs354;
  selp.u16 %rs352, 1, 0, __$temp3;}
	// end inline asm
	setp.eq.s16 	%p136, %rs352, 0;
	@%p136 bra 	$L__BB14_63;
	mov.f32 	%f331, 0f00000000;
	// begin inline asm
	{  cvt.rn.f16.f32 %rs355, %f331;}

	// end inline asm
	// begin inline asm
	{ .reg .pred __$temp3;
  setp.lt.f16  __$temp3, %rs355, %rs350;
  selp.u16 %rs356, 1, 0, __$temp3;}
	// end inline asm
	setp.eq.s16 	%p137, %rs356, 0;
	@%p137 bra 	$L__BB14_63;
	neg.f32 	%f333, %f321;
	fma.rn.f32 	%f334, %f333, %f330, %f329;
	fma.rn.f32 	%f332, %f322, %f334, %f330;
	// begin inline asm
	{  cvt.rn.f16.f32 %rs393, %f332;}

	// end inline asm
$L__BB14_63:
	mov.b32 	%r1338, {%rs392, %rs393};
	st.global.u32 	[%rd9+3072], %r1338;
	add.s32 	%r1457, %r1457, 4;
	setp.ne.s32 	%p138, %r1457, %r1458;
	@%p138 bra 	$L__BB14_39;
$L__BB14_64:
	setp.eq.s32 	%p139, %r44, 0;
	@%p139 bra 	$L__BB14_73;
	shl.b32 	%r1339, %r1458, 8;
	add.s32 	%r1462, %r43, %r1339;
	mul.lo.s32 	%r1340, %r299, %r8;
	shl.b32 	%r1341, %r1340, 1;
	shl.b32 	%r1342, %r300, 1;
	shl.b32 	%r1343, %r299, 1;
	add.s32 	%r1344, %r1342, %r1343;
	mad.lo.s32 	%r1345, %r1344, %r6, %r1341;
	mad.lo.s32 	%r1346, %r1458, 320, %r42;
	add.s32 	%r1347, %r1346, %r3;
	shl.b32 	%r1348, %r1347, 2;
	add.s32 	%r1349, %r1345, %r1348;
	mov.u32 	%r1350, shared_mem;
	add.s32 	%r1461, %r1350, %r1349;
	shl.b32 	%r1460, %r1347, 1;
	neg.s32 	%r1459, %r44;
$L__BB14_66:
	.pragma "nounroll";
	div.s32 	%r1351, %r1460, %r6;
	shl.b32 	%r1352, %r1351, 2;
	add.s32 	%r1353, %r29, %r1352;
	ld.shared.f32 	%f335, [%r1353];
	ld.shared.u32 	%r1354, [%r1461];
	mov.b32 	{%rs361, %rs38}, %r1354;
	// begin inline asm
	{  cvt.rn.f16.f32 %rs360, %f335;}

	// end inline asm
	// begin inline asm
	{  cvt.f32.f16 %f336, %rs361;}

	// end inline asm
	// begin inline asm
	{  cvt.f32.f16 %f337, %rs360;}

	// end inline asm
	// begin inline asm
	{rcp.approx.ftz.f32 %f338, %f337;
}
	// end inline asm
	mul.f32 	%f340, %f336, %f338;
	// begin inline asm
	{  cvt.rn.f16.f32 %rs394, %f340;}

	// end inline asm
	// begin inline asm
	{abs.f16 %rs364,%rs394;
}
	// end inline asm
	mov.b16 	%rs368, 143;
	// begin inline asm
	{ .reg .pred __$temp3;
  setp.lt.f16  __$temp3, %rs364, %rs368;
  selp.u16 %rs366, 1, 0, __$temp3;}
	// end inline asm
	setp.eq.s16 	%p140, %rs366, 0;
	@%p140 bra 	$L__BB14_69;
	mov.f32 	%f341, 0f00000000;
	// begin inline asm
	{  cvt.rn.f16.f32 %rs369, %f341;}

	// end inline asm
	// begin inline asm
	{ .reg .pred __$temp3;
  setp.lt.f16  __$temp3, %rs369, %rs364;
  selp.u16 %rs370, 1, 0, __$temp3;}
	// end inline asm
	setp.eq.s16 	%p141, %rs370, 0;
	@%p141 bra 	$L__BB14_69;
	neg.f32 	%f343, %f337;
	fma.rn.f32 	%f344, %f343, %f340, %f336;
	fma.rn.f32 	%f342, %f338, %f344, %f340;
	// begin inline asm
	{  cvt.rn.f16.f32 %rs394, %f342;}

	// end inline asm
$L__BB14_69:
	// begin inline asm
	{  cvt.f32.f16 %f345, %rs38;}

	// end inline asm
	mul.f32 	%f346, %f345, %f338;
	// begin inline asm
	{  cvt.rn.f16.f32 %rs395, %f346;}

	// end inline asm
	// begin inline asm
	{abs.f16 %rs376,%rs395;
}
	// end inline asm
	mov.b16 	%rs380, 143;
	// begin inline asm
	{ .reg .pred __$temp3;
  setp.lt.f16  __$temp3, %rs376, %rs380;
  selp.u16 %rs378, 1, 0, __$temp3;}
	// end inline asm
	setp.eq.s16 	%p142, %rs378, 0;
	@%p142 bra 	$L__BB14_72;
	mov.f32 	%f347, 0f00000000;
	// begin inline asm
	{  cvt.rn.f16.f32 %rs381, %f347;}

	// end inline asm
	// begin inline asm
	{ .reg .pred __$temp3;
  setp.lt.f16  __$temp3, %rs381, %rs376;
  selp.u16 %rs382, 1, 0, __$temp3;}
	// end inline asm
	setp.eq.s16 	%p143, %rs382, 0;
	@%p143 bra 	$L__BB14_72;
	neg.f32 	%f349, %f337;
	fma.rn.f32 	%f350, %f349, %f346, %f345;
	fma.rn.f32 	%f348, %f338, %f350, %f346;
	// begin inline asm
	{  cvt.rn.f16.f32 %rs395, %f348;}

	// end inline asm
$L__BB14_72:
	mul.wide.s32 	%rd100, %r1462, 4;
	add.s64 	%rd101, %rd5, %rd100;
	mov.b32 	%r1355, {%rs394, %rs395};
	st.global.u32 	[%rd101], %r1355;
	add.s32 	%r1462, %r1462, 256;
	add.s32 	%r1461, %r1461, 1280;
	add.s32 	%r1460, %r1460, 640;
	add.s32 	%r1459, %r1459, 1;
	setp.ne.s32 	%p144, %r1459, 0;
	@%p144 bra 	$L__BB14_66;
$L__BB14_73:
	ret;
$L__BB14_74:
	mov.f32 	%f36, 0f00000000;
	// begin inline asm
	{  cvt.rn.f16.f32 %rs48, %f36;}

	// end inline asm
	mov.b32 	%r61, {%rs48, %rs48};
	mov.b32 	%r1368, 0;
$L__BB14_75:
	shr.u32 	%r471, %r1, 1;
	and.b32  	%r472, %r471, 48;
	add.s32 	%r473, %r1368, %r472;
	mul.lo.s32 	%r63, %r473, %r6;
	mul.lo.s32 	%r64, %r473, %r8;
	mov.b32 	%r1369, 0;
$L__BB14_76:
	setp.lt.u32 	%p26, %r303, 49;
	add.s32 	%r66, %r1369, %r30;
	mul.lo.s32 	%r67, %r66, %r6;
	mov.b32 	%r1384, 0;
	mov.u32 	%r1388, %r61;
	mov.u32 	%r1387, %r61;
	mov.u32 	%r1386, %r61;
	mov.u32 	%r1385, %r61;
	@%p26 bra 	$L__BB14_79;
	mov.b32 	%r1384, 0;
	mov.u32 	%r1388, %r61;
	mov.u32 	%r1387, %r61;
	mov.u32 	%r1386, %r61;
	mov.u32 	%r1385, %r61;
	mov.u32 	%r1375, %r1384;
$L__BB14_78:
	add.s32 	%r477, %r1384, %r63;
	shl.b32 	%r478, %r477, 1;
	mov.u32 	%r479, shared_mem;
	add.s32 	%r480, %r479, %r478;
	wmma.load.a.sync.aligned.row.m16n16k16.shared.f16 	{%r481, %r482, %r483, %r484, %r485, %r486, %r487, %r488}, [%r480], %r6;
	add.s32 	%r489, %r1384, %r67;
	shl.b32 	%r490, %r489, 1;
	add.s32 	%r491, %r14, %r490;
	wmma.load.b.sync.aligned.col.m16n16k16.shared.f16 	{%r492, %r493, %r494, %r495, %r496, %r497, %r498, %r499}, [%r491], %r6;
	wmma.mma.sync.aligned.row.col.m16n16k16.f16.f16 {%r500, %r501, %r502, %r503}, {%r481, %r482, %r483, %r484, %r485, %r486, %r487, %r488}, {%r492, %r493, %r494, %r495, %r496, %r497, %r498, %r499}, {%r1385, %r1386, %r1387, %r1388};
	add.s32 	%r504, %r480, 32;
	wmma.load.a.sync.aligned.row.m16n16k16.shared.f16 	{%r505, %r506, %r507, %r508, %r509, %r510, %r511, %r512}, [%r504], %r6;
	add.s32 	%r513, %r491, 32;
	wmma.load.b.sync.aligned.col.m16n16k16.shared.f16 	{%r514, %r515, %r516, %r517, %r518, %r519, %r520, %r521}, [%r513], %r6;
	wmma.mma.sync.aligned.row.col.m16n16k16.f16.f16 {%r522, %r523, %r524, %r525}, {%r505, %r506, %r507, %r508, %r509, %r510, %r511, %r512}, {%r514, %r515, %r516, %r517, %r518, %r519, %r520, %r521}, {%r500, %r501, %r502, %r503};
	add.s32 	%r526, %r480, 64;
	wmma.load.a.sync.aligned.row.m16n16k16.shared.f16 	{%r527, %r528, %r529, %r530, %r531, %r532, %r533, %r534}, [%r526], %r6;
	add.s32 	%r535, %r491, 64;
	wmma.load.b.sync.aligned.col.m16n16k16.shared.f16 	{%r536, %r537, %r538, %r539, %r540, %r541, %r542, %r543}, [%r535], %r6;
	wmma.mma.sync.aligned.row.col.m16n16k16.f16.f16 {%r544, %r545, %r546, %r547}, {%r527, %r528, %r529, %r530, %r531, %r532, %r533, %r534}, {%r536, %r537, %r538, %r539, %r540, %r541, %r542, %r543}, {%r522, %r523, %r524, %r525};
	add.s32 	%r548, %r480, 96;
	wmma.load.a.sync.aligned.row.m16n16k16.shared.f16 	{%r549, %r550, %r551, %r552, %r553, %r554, %r555, %r556}, [%r548], %r6;
	add.s32 	%r557, %r491, 96;
	wmma.load.b.sync.aligned.col.m16n16k16.shared.f16 	{%r558, %r559, %r560, %r561, %r562, %r563, %r564, %r565}, [%r557], %r6;
	wmma.mma.sync.aligned.row.col.m16n16k16.f16.f16 {%r1385, %r1386, %r1387, %r1388}, {%r549, %r550, %r551, %r552, %r553, %r554, %r555, %r556}, {%r558, %r559, %r560, %r561, %r562, %r563, %r564, %r565}, {%r544, %r545, %r546, %r547};
	add.s32 	%r1384, %r1384, 64;
	add.s32 	%r1375, %r1375, 4;
	setp.ne.s32 	%p27, %r1375, %r35;
	@%p27 bra 	$L__BB14_78;
$L__BB14_79:
	setp.eq.s32 	%p28, %r34, 0;
	@%p28 bra 	$L__BB14_83;
	setp.eq.s32 	%p29, %r34, 1;
	add.s32 	%r566, %r1384, %r63;
	shl.b32 	%r567, %r566, 1;
	mov.u32 	%r568, shared_mem;
	add.s32 	%r89, %r568, %r567;
	wmma.load.a.sync.aligned.row.m16n16k16.shared.f16 	{%r569, %r570, %r571, %r572, %r573, %r574, %r575, %r576}, [%r89], %r6;
	add.s32 	%r577, %r1384, %r67;
	shl.b32 	%r578, %r577, 1;
	add.s32 	%r90, %r14, %r578;
	wmma.load.b.sync.aligned.col.m16n16k16.shared.f16 	{%r579, %r580, %r581, %r582, %r583, %r584, %r585, %r586}, [%r90], %r6;
	wmma.mma.sync.aligned.row.col.m16n16k16.f16.f16 {%r1385, %r1386, %r1387, %r1388}, {%r569, %r570, %r571, %r572, %r573, %r574, %r575, %r576}, {%r579, %r580, %r581, %r582, %r583, %r584, %r585, %r586}, {%r1385, %r1386, %r1387, %r1388};
	@%p29 bra 	$L__BB14_83;
	setp.eq.s32 	%p30, %r34, 2;
	add.s32 	%r587, %r89, 32;
	wmma.load.a.sync.aligned.row.m16n16k16.shared.f16 	{%r588, %r589, %r590, %r591, %r592, %r593, %r594, %r595}, [%r587], %r6;
	add.s32 	%r596, %r90, 32;
	wmma.load.b.sync.aligned.col.m16n16k16.shared.f16 	{%r597, %r598, %r599, %r600, %r601, %r602, %r603, %r604}, [%r596], %r6;
	wmma.mma.sync.aligned.row.col.m16n16k16.f16.f16 {%r1385, %r1386, %r1387, %r1388}, {%r588, %r589, %r590, %r591, %r592, %r593, %r594, %r595}, {%r597, %r598, %r599, %r600, %r601, %r602, %r603, %r604}, {%r1385, %r1386, %r1387, %r1388};
	@%p30 bra 	$L__BB14_83;
	add.s32 	%r605, %r89, 64;
	wmma.load.a.sync.aligned.row.m16n16k16.shared.f16 	{%r606, %r607, %r608, %r609, %r610, %r611, %r612, %r613}, [%r605], %r6;
	add.s32 	%r614, %r90, 64;
	wmma.load.b.sync.aligned.col.m16n16k16.shared.f16 	{%r615, %r616, %r617, %r618, %r619, %r620, %r621, %r622}, [%r614], %r6;
	wmma.mma.sync.aligned.row.col.m16n16k16.f16.f16 {%r1385, %r1386, %r1387, %r1388}, {%r606, %r607, %r608, %r609, %r610, %r611, %r612, %r613}, {%r615, %r616, %r617, %r618, %r619, %r620, %r621, %r622}, {%r1385, %r1386, %r1387, %r1388};
$L__BB14_83:
	add.s32 	%r623, %r66, %r64;
	shl.b32 	%r624, %r623, 1;
	add.s32 	%r625, %r15, %r624;
	wmma.store.d.sync.aligned.row.m16n16k16.shared.f16 	[%r625], {%r1385, %r1386, %r1387, %r1388}, %r8;
	add.s32 	%r1369, %r1369, 32;
	setp.lt.s32 	%p31, %r1369, %r300;
	@%p31 bra 	$L__BB14_76;
	add.s32 	%r1368, %r1368, 64;
	setp.lt.s32 	%p32, %r1368, %r299;
	@%p32 bra 	$L__BB14_75;
$L__BB14_85:
	setp.lt.s32 	%p33, %r12, 1;
	bar.sync 	0;
	@%p33 bra 	$L__BB14_93;
	ld.param.u32 	%r1358, [_Z32block_attn_mask_8warp_n32_kernelP6__halfS0_S0_PKiS2_S2_S2_S0_S2_S2_iiifiiii_param_16];
	shr.u32 	%r627, %r1, 5;
	mad.lo.s32 	%r125, %r627, 40, %r3;
	setp.lt.u32 	%p34, %r12, 4;
	mul.lo.s32 	%r628, %r50, %r300;
	mad.lo.s32 	%r629, %r628, %r1358, %r5;
	shr.u32 	%r630, %r629, 31;
	add.s32 	%r631, %r629, %r630;
	shr.s32 	%r632, %r631, 1;
	cvt.s64.s32 	%rd7, %r632;
	mov.b32 	%r1396, 0;
	@%p34 bra 	$L__BB14_89;
	mov.b32 	%r1395, 0;
$L__BB14_88:
	.pragma "nounroll";
	mad.lo.s32 	%r638, %r1395, 320, %r125;
	shl.b32 	%r639, %r1395, 8;
	add.s32 	%r640, %r639, %r1;
	cvt.u64.u32 	%rd71, %r640;
	add.s64 	%rd72, %rd71, %rd7;
	shl.b64 	%rd73, %rd72, 2;
	add.s64 	%rd67, %rd12, %rd73;
	shl.b32 	%r641, %r638, 2;
	add.s32 	%r634, %r14, %r641;
	// begin inline asm
	cp.async.ca.shared.global [%r634], [%rd67], 4, 4;
	// end inline asm
	add.s64 	%rd68, %rd67, 1024;
	add.s32 	%r635, %r634, 1280;
	// begin inline asm
	cp.async.ca.shared.global [%r635], [%rd68], 4, 4;
	// end inline asm
	add.s64 	%rd69, %rd67, 2048;
	add.s32 	%r636, %r634, 2560;
	// begin inline asm
	cp.async.ca.shared.global [%r636], [%rd69], 4, 4;
	// end inline asm
	add.s64 	%rd70, %rd67, 3072;
	add.s32 	%r637, %r634, 3840;
	// begin inline asm
	cp.async.ca.shared.global [%r637], [%rd70], 4, 4;
	// end inline asm
	add.s32 	%r1395, %r1395, 4;
	and.b32  	%r1396, %r12, 2147483644;
	setp.ne.s32 	%p35, %r1395, %r1396;
	@%p35 bra 	$L__BB14_88;
$L__BB14_89:
	and.b32  	%r130, %r12, 3;
	setp.eq.s32 	%p36, %r130, 0;
	@%p36 bra 	$L__BB14_93;
	setp.eq.s32 	%p37, %r130, 1;
	mad.lo.s32 	%r643, %r1396, 320, %r125;
	shl.b32 	%r644, %r1396, 8;
	add.s32 	%r131, %r644, %r1;
	cvt.u64.u32 	%rd75, %r131;
	add.s64 	%rd76, %rd75, %rd7;
	shl.b64 	%rd77, %rd76, 2;
	add.s64 	%rd74, %rd12, %rd77;
	shl.b32 	%r645, %r643, 2;
	add.s32 	%r642, %r14, %r645;
	// begin inline asm
	cp.async.ca.shared.global [%r642], [%rd74], 4, 4;
	// end inline asm
	@%p37 bra 	$L__BB14_93;
	setp.eq.s32 	%p38, %r130, 2;
	add.s32 	%r647, %r131, 256;
	cvt.u64.u32 	%rd79, %r647;
	add.s64 	%rd80, %rd79, %rd7;
	shl.b64 	%rd81, %rd80, 2;
	add.s64 	%rd78, %rd12, %rd81;
	add.s32 	%r646, %r642, 1280;
	// begin inline asm
	cp.async.ca.shared.global [%r646], [%rd78], 4, 4;
	// end inline asm
	@%p38 bra 	$L__BB14_93;
	add.s32 	%r649, %r131, 512;
	cvt.u64.u32 	%rd83, %r649;
	add.s64 	%rd84, %rd83, %rd7;
	shl.b64 	%rd85, %rd84, 2;
	add.s64 	%rd82, %rd12, %rd85;
	add.s32 	%r648, %r642, 2560;
	// begin inline asm
	cp.async.ca.shared.global [%r648], [%rd82], 4, 4;
	// end inline asm
$L__BB14_93:
	// begin inline asm
	cp.async.commit_group;
	// end inline asm
	setp.ge.s32 	%p39, %r1365, %r17;
	@%p39 bra 	$L__BB14_96;
	ld.param.u64 	%rd106, [_Z32block_attn_mask_8warp_n32_kernelP6__halfS0_S0_PKiS2_S2_S2_S0_S2_S2_iiifiiii_param_4];
	ld.global.u32 	%r650, [%rd2];
	add.s32 	%r651, %r650, %r1365;
	cvta.to.global.u64 	%rd86, %rd106;
	mul.wide.s32 	%rd87, %r651, 4;
	add.s64 	%rd88, %rd86, %rd87;
	ld.global.u32 	%r652, [%rd88];
	setp.ne.s32 	%p40, %r50, %r652;
	@%p40 bra 	$L__BB14_96;
	add.s32 	%r1365, %r1365, 1;
	bra.uni 	$L__BB14_113;
$L__BB14_96:
	setp.ge.s32 	%p41, %r1364, %r18;
	@%p41 bra 	$L__BB14_143;
	ld.param.u64 	%rd107, [_Z32block_attn_mask_8warp_n32_kernelP6__halfS0_S0_PKiS2_S2_S2_S0_S2_S2_iiifiiii_param_6];
	ld.global.u32 	%r653, [%rd3];
	add.s32 	%r134, %r653, %r1364;
	cvta.to.global.u64 	%rd89, %rd107;
	mul.wide.s32 	%rd90, %r134, 4;
	add.s64 	%rd91, %rd89, %rd90;
	ld.global.u32 	%r654, [%rd91];
	setp.ne.s32 	%p42, %r50, %r654;
	@%p42 bra 	$L__BB14_143;
	setp.lt.s32 	%p43, %r13, 1;
	@%p43 bra 	$L__BB14_112;
	shr.u32 	%r656, %r1, 1;
	and.b32  	%r657, %r656, 504;
	add.s32 	%r135, %r657, %r1;
	setp.lt.u32 	%p44, %r13, 16;
	mul.lo.s32 	%r658, %r300, %r299;
	mul.lo.s32 	%r659, %r134, %r658;
	shr.u32 	%r660, %r659, 31;
	add.s32 	%r661, %r659, %r660;
	shr.s32 	%r662, %r661, 1;
	add.s32 	%r136, %r662, %r1;
	mov.b32 	%r1399, 0;
	@%p44 bra 	$L__BB14_102;
	mov.b32 	%r1397, 0;
$L__BB14_101:
	.pragma "nounroll";
	mad.lo.s32 	%r712, %r1397, 384, %r135;
	shl.b32 	%r713, %r1397, 8;
	shl.b32 	%r714, %r712, 2;
	add.s32 	%r715, %r15, %r714;
	ld.shared.u32 	%r665, [%r715];
	add.s32 	%r716, %r136, %r713;
	mul.wide.s32 	%rd92, %r716, 4;
	add.s64 	%rd93, %rd1, %rd92;
	ld.global.u32 	%r666, [%rd93];
	// begin inline asm
	{add.f16x2 %r664,%r665,%r666;
}
	// end inline asm
	st.shared.u32 	[%r715], %r664;
	ld.shared.u32 	%r668, [%r715+1536];
	ld.global.u32 	%r669, [%rd93+1024];
	// begin inline asm
	{add.f16x2 %r667,%r668,%r669;
}
	// end inline asm
	st.shared.u32 	[%r715+1536], %r667;
	ld.shared.u32 	%r671, [%r715+3072];
	ld.global.u32 	%r672, [%rd93+2048];
	// begin inline asm
	{add.f16x2 %r670,%r671,%r672;
}
	// end inline asm
	st.shared.u32 	[%r715+3072], %r670;
	ld.shared.u32 	%r674, [%r715+4608];
	ld.global.u32 	%r675, [%rd93+3072];
	// begin inline asm
	{add.f16x2 %r673,%r674,%r675;
}
	// end inline asm
	st.shared.u32 	[%r715+4608], %r673;
	ld.shared.u32 	%r677, [%r715+6144];
	ld.global.u32 	%r678, [%rd93+4096];
	// begin inline asm
	{add.f16x2 %r676,%r677,%r678;
}
	// end inline asm
	st.shared.u32 	[%r715+6144], %r676;
	ld.shared.u32 	%r680, [%r715+7680];
	ld.global.u32 	%r681, [%rd93+5120];
	// begin inline asm
	{add.f16x2 %r679,%r680,%r681;
}
	// end inline asm
	st.shared.u32 	[%r715+7680], %r679;
	ld.shared.u32 	%r683, [%r715+9216];
	ld.global.u32 	%r684, [%rd93+6144];
	// begin inline asm
	{add.f16x2 %r682,%r683,%r684;
}
	// end inline asm
	st.shared.u32 	[%r715+9216], %r682;
	ld.shared.u32 	%r686, [%r715+10752];
	ld.global.u32 	%r687, [%rd93+7168];
	// begin inline asm
	{add.f16x2 %r685,%r686,%r687;
}
	// end inline asm
	st.shared.u32 	[%r715+10752], %r685;
	ld.shared.u32 	%r689, [%r715+12288];
	ld.global.u32 	%r690, [%rd93+8192];
	// begin inline asm
	{add.f16x2 %r688,%r689,%r690;
}
	// end inline asm
	st.shared.u32 	[%r715+12288], %r688;
	ld.shared.u32 	%r692, [%r715+13824];
	ld.global.u32 	%r693, [%rd93+9216];
	// begin inline asm
	{add.f16x2 %r691,%r692,%r693;
}
	// end inline asm
	st.shared.u32 	[%r715+13824], %r691;
	ld.shared.u32 	%r695, [%r715+15360];
	ld.global.u32 	%r696, [%rd93+10240];
	// begin inline asm
	{add.f16x2 %r694,%r695,%r696;
}
	// end inline asm
	st.shared.u32 	[%r715+15360], %r694;
	ld.shared.u32 	%r698, [%r715+16896];
	ld.global.u32 	%r699, [%rd93+11264];
	// begin inline asm
	{add.f16x2 %r697,%r698,%r699;
}
	// end inline asm
	st.shared.u32 	[%r715+16896], %r697;
	ld.shared.u32 	%r701, [%r715+18432];
	ld.global.u32 	%r702, [%rd93+12288];
	// begin inline asm
	{add.f16x2 %r700,%r701,%r702;
}
	// end inline asm
	st.shared.u32 	[%r715+18432], %r700;
	ld.shared.u32 	%r704, [%r715+19968];
	ld.global.u32 	%r705, [%rd93+13312];
	// begin inline asm
	{add.f16x2 %r703,%r704,%r705;
}
	// end inline asm
	st.shared.u32 	[%r715+19968], %r703;
	ld.shared.u32 	%r707, [%r715+21504];
	ld.global.u32 	%r708, [%rd93+14336];
	// begin inline asm
	{add.f16x2 %r706,%r707,%r708;
}
	// end inline asm
	st.shared.u32 	[%r715+21504], %r706;
	ld.shared.u32 	%r710, [%r715+23040];
	ld.global.u32 	%r711, [%rd93+15360];
	// begin inline asm
	{add.f16x2 %r709,%r710,%r711;
}
	// end inline asm
	st.shared.u32 	[%r715+23040], %r709;
	add.s32 	%r1397, %r1397, 16;
	and.b32  	%r1399, %r13, 2147483632;
	setp.ne.s32 	%p45, %r1397, %r1399;
	@%p45 bra 	$L__BB14_101;
$L__BB14_102:
	setp.eq.s32 	%p46, %r36, 0;
	@%p46 bra 	$L__BB14_112;
	and.b32  	%r717, %r13, 15;
	add.s32 	%r718, %r717, -1;
	setp.lt.u32 	%p47, %r718, 7;
	@%p47 bra 	$L__BB14_105;
	mad.lo.s32 	%r743, %r1399, 384, %r135;
	shl.b32 	%r744, %r1399, 8;
	shl.b32 	%r745, %r743, 2;
	add.s32 	%r746, %r15, %r745;
	ld.shared.u32 	%r720, [%r746];
	add.s32 	%r747, %r136, %r744;
	mul.wide.s32 	%rd94, %r747, 4;
	add.s64 	%rd95, %rd1, %rd94;
	ld.global.u32 	%r721, [%rd95];
	// begin inline asm
	{add.f16x2 %r719,%r720,%r721;
}
	// end inline asm
	st.shared.u32 	[%r746], %r719;
	ld.shared.u32 	%r723, [%r746+1536];
	ld.global.u32 	%r724, [%rd95+1024];
	// begin inline asm
	{add.f16x2 %r722,%r723,%r724;
}
	// end inline asm
	st.shared.u32 	[%r746+1536], %r722;
	ld.shared.u32 	%r726, [%r746+3072];
	ld.global.u32 	%r727, [%rd95+2048];
	// begin inline asm
	{add.f16x2 %r725,%r726,%r727;
}
	// end inline asm
	st.shared.u32 	[%r746+3072], %r725;
	ld.shared.u32 	%r729, [%r746+4608];
	ld.global.u32 	%r730, [%rd95+3072];
	// begin inline asm
	{add.f16x2 %r728,%r729,%r730;
}
	// end inline asm
	st.shared.u32 	[%r746+4608], %r728;
	ld.shared.u32 	%r732, [%r746+6144];
	ld.global.u32 	%r733, [%rd95+4096];
	// begin inline asm
	{add.f16x2 %r731,%r732,%r733;
}
	// end inline asm
	st.shared.u32 	[%r746+6144], %r731;
	ld.shared.u32 	%r735, [%r746+7680];
	ld.global.u32 	%r736, [%rd95+5120];
	// begin inline asm
	{add.f16x2 %r734,%r735,%r736;
}
	// end inline asm
	st.shared.u32 	[%r746+7680], %r734;
	ld.shared.u32 	%r738, [%r746+9216];
	ld.global.u32 	%r739, [%rd95+6144];
	// begin inline asm
	{add.f16x2 %r737,%r738,%r739;
}
	// end inline asm
	st.shared.u32 	[%r746+9216], %r737;
	ld.shared.u32 	%r741, [%r746+10752];
	ld.global.u32 	%r742, [%rd95+7168];
	// begin inline asm
	{add.f16x2 %r740,%r741,%r742;
}
	// end inline asm
	st.shared.u32 	[%r746+10752], %r740;
	add.s32 	%r1399, %r1399, 8;
$L__BB14_105:
	setp.eq.s32 	%p48, %r37, 0;
	@%p48 bra 	$L__BB14_112;
	and.b32  	%r748, %r13, 7;
	add.s32 	%r749, %r748, -1;
	setp.lt.u32 	%p49, %r749, 3;
	@%p49 bra 	$L__BB14_108;
	mad.lo.s32 	%r762, %r1399, 384, %r135;
	shl.b32 	%r763, %r1399, 8;
	shl.b32 	%r764, %r762, 2;
	add.s32 	%r765, %r15, %r764;
	ld.shared.u32 	%r751, [%r765];
	add.s32 	%r766, %r136, %r763;
	mul.wide.s32 	%rd96, %r766, 4;
	add.s64 	%rd97, %rd1, %rd96;
	ld.global.u32 	%r752, [%rd97];
	// begin inline asm
	{add.f16x2 %r750,%r751,%r752;
}
	// end inline asm
	st.shared.u32 	[%r765], %r750;
	ld.shared.u32 	%r754, [%r765+1536];
	ld.global.u32 	%r755, [%rd97+1024];
	// begin inline asm
	{add.f16x2 %r753,%r754,%r755;
}
	// end inline asm
	st.shared.u32 	[%r765+1536], %r753;
	ld.shared.u32 	%r757, [%r765+3072];
	ld.global.u32 	%r758, [%rd97+2048];
	// begin inline asm
	{add.f16x2 %r756,%r757,%r758;
}
	// end inline asm
	st.shared.u32 	[%r765+3072], %r756;
	ld.shared.u32 	%r760, [%r765+4608];
	ld.global.u32 	%r761, [%rd97+3072];
	// begin inline asm
	{add.f16x2 %r759,%r760,%r761;
}
	// end inline asm
	st.shared.u32 	[%r765+4608], %r759;
	add.s32 	%r1399, %r1399, 4;
$L__BB14_108:
	and.b32  	%r767, %r13, 3;
	setp.eq.s32 	%p50, %r767, 0;
	@%p50 bra 	$L__BB14_112;
	setp.eq.s32 	%p51, %r767, 1;
	mad.lo.s32 	%r772, %r1399, 384, %r135;
	shl.b32 	%r773, %r1399, 8;
	shl.b32 	%r774, %r772, 2;
	add.s32 	%r145, %r15, %r774;
	ld.shared.u32 	%r769, [%r145];
	add.s32 	%r775, %r136, %r773;
	mul.wide.s32 	%rd98, %r775, 4;
	add.s64 	%rd8, %rd1, %rd98;
	ld.global.u32 	%r770, [%rd8];
	// begin inline asm
	{add.f16x2 %r768,%r769,%r770;
}
	// end inline asm
	st.shared.u32 	[%r145], %r768;
	@%p51 bra 	$L__BB14_112;
	setp.eq.s32 	%p52, %r767, 2;
	ld.shared.u32 	%r777, [%r145+1536];
	ld.global.u32 	%r778, [%rd8+1024];
	// begin inline asm
	{add.f16x2 %r776,%r777,%r778;
}
	// end inline asm
	st.shared.u32 	[%r145+1536], %r776;
	@%p52 bra 	$L__BB14_112;
	ld.shared.u32 	%r781, [%r145+3072];
	ld.global.u32 	%r782, [%rd8+2048];
	// begin inline asm
	{add.f16x2 %r780,%r781,%r782;
}
	// end inline asm
	st.shared.u32 	[%r145+3072], %r780;
$L__BB14_112:
	bar.sync 	0;
	add.s32 	%r1364, %r1364, 1;
$L__BB14_113:
	setp.lt.s32 	%p53, %r299, 1;
	@%p53 bra 	$L__BB14_142;
	setp.gt.u32 	%p54, %r301, %r31;
	div.u32 	%r149, %r31, %r301;
	mov.b32 	%r1453, 0;
	@%p54 bra 	$L__BB14_121;
	mov.b32 	%r1453, 0;
	mov.u32 	%r1454, %r1453;
$L__BB14_116:
	.pragma "nounroll";
	setp.ne.s32 	%p55, %r1363, 0;
	shr.u32 	%r785, %r1, 5;
	add.s32 	%r268, %r1453, %r785;
	shl.b32 	%r786, %r268, 2;
	add.s32 	%r269, %r26, %r786;
	add.s32 	%r270, %r27, %r786;
	add.s32 	%r271, %r28, %r786;
	add.s32 	%r272, %r29, %r786;
	@%p55 bra 	$L__BB14_118;
	mov.b32 	%r787, -8388608;
	st.shared.u32 	[%r269], %r787;
	mov.b32 	%r788, 0;
	st.shared.u32 	[%r270], %r788;
	st.shared.u32 	[%r271], %r787;
	st.shared.u32 	[%r272], %r788;
$L__BB14_118:
	ld.param.f32 	%f351, [_Z32block_attn_mask_8warp_n32_kernelP6__halfS0_S0_PKiS2_S2_S2_S0_S2_S2_iiifiiii_param_13];
	setp.ne.s32 	%p56, %r1363, 0;
	mad.lo.s32 	%r789, %r268, %r8, %r3;
	shl.b32 	%r790, %r789, 1;
	add.s32 	%r791, %r15, %r790;
	ld.shared.u16 	%rs49, [%r791];
	// begin inline asm
	{  cvt.f32.f16 %f37, %rs49;}

	// end inline asm
	mul.f32 	%f39, %f351, %f37;
	mov.b32 	%r792, %f39;
	shfl.sync.bfly.b32	%r793|%p57, %r792, 16, 31, -1;
	mov.b32 	%f40, %r793;
	max.f32 	%f41, %f39, %f40;
	mov.b32 	%r794, %f41;
	shfl.sync.bfly.b32	%r795|%p58, %r794, 8, 31, -1;
	mov.b32 	%f42, %r795;
	max.f32 	%f43, %f41, %f42;
	mov.b32 	%r796, %f43;
	shfl.sync.bfly.b32	%r797|%p59, %r796, 4, 31, -1;
	mov.b32 	%f44, %r797;
	max.f32 	%f45, %f43, %f44;
	mov.b32 	%r798, %f45;
	shfl.sync.bfly.b32	%r799|%p60, %r798, 2, 31, -1;
	mov.b32 	%f46, %r799;
	max.f32 	%f47, %f45, %f46;
	mov.b32 	%r800, %f47;
	shfl.sync.bfly.b32	%r801|%p61, %r800, 1, 31, -1;
	mov.b32 	%f48, %r801;
	max.f32 	%f49, %f47, %f48;
	sub.f32 	%f50, %f39, %f49;
	mul.f32 	%f51, %f50, 0f3FB8AA3B;
	ex2.approx.f32 	%f52, %f51;
	mov.b32 	%r802, %f52;
	shfl.sync.bfly.b32	%r803|%p62, %r802, 16, 31, -1;
	mov.b32 	%f53, %r803;
	add.f32 	%f54, %f52, %f53;
	mov.b32 	%r804, %f54;
	shfl.sync.bfly.b32	%r805|%p63, %r804, 8, 31, -1;
	mov.b32 	%f55, %r805;
	add.f32 	%f56, %f54, %f55;
	mov.b32 	%r806, %f56;
	shfl.sync.bfly.b32	%r807|%p64, %r806, 4, 31, -1;
	mov.b32 	%f57, %r807;
	add.f32 	%f58, %f56, %f57;
	mov.b32 	%r808, %f58;
	shfl.sync.bfly.b32	%r809|%p65, %r808, 2, 31, -1;
	mov.b32 	%f59, %r809;
	add.f32 	%f60, %f58, %f59;
	mov.b32 	%r810, %f60;
	shfl.sync.bfly.b32	%r811|%p66, %r810, 1, 31, -1;
	mov.b32 	%f61, %r811;
	add.f32 	%f62, %f60, %f61;
	ld.shared.f32 	%f63, [%r271];
	max.f32 	%f64, %f63, %f49;
	sub.f32 	%f65, %f39, %f64;
	mul.f32 	%f66, %f65, 0f3FB8AA3B;
	ex2.approx.f32 	%f38, %f66;
	// begin inline asm
	{  cvt.rn.f16.f32 %rs50, %f38;}

	// end inline asm
	st.shared.u16 	[%r791], %rs50;
	ld.shared.f32 	%f67, [%r272];
	ld.shared.f32 	%f68, [%r271];
	sub.f32 	%f69, %f68, %f64;
	mul.f32 	%f70, %f69, 0f3FB8AA3B;
	ex2.approx.f32 	%f71, %f70;
	sub.f32 	%f72, %f49, %f64;
	mul.f32 	%f73, %f72, 0f3FB8AA3B;
	ex2.approx.f32 	%f74, %f73;
	mul.f32 	%f75, %f62, %f74;
	fma.rn.f32 	%f76, %f67, %f71, %f75;
	st.shared.f32 	[%r269], %f68;
	ld.shared.f32 	%f77, [%r272];
	st.shared.f32 	[%r270], %f77;
	st.shared.f32 	[%r271], %f64;
	st.shared.f32 	[%r272], %f76;
	shl.b32 	%r812, %r301, 2;
	add.s32 	%r273, %r269, %r812;
	add.s32 	%r274, %r270, %r812;
	add.s32 	%r275, %r271, %r812;
	add.s32 	%r276, %r272, %r812;
	@%p56 bra 	$L__BB14_120;
	mov.b32 	%r813, -8388608;
	st.shared.u32 	[%r273], %r813;
	mov.b32 	%r814, 0;
	st.shared.u32 	[%r274], %r814;
	st.shared.u32 	[%r275], %r813;
	st.shared.u32 	[%r276], %r814;
$L__BB14_120:
	ld.param.f32 	%f352, [_Z32block_attn_mask_8warp_n32_kernelP6__halfS0_S0_PKiS2_S2_S2_S0_S2_S2_iiifiiii_param_13];
	add.s32 	%r815, %r268, %r301;
	mad.lo.s32 	%r816, %r815, %r8, %r3;
	shl.b32 	%r817, %r816, 1;
	add.s32 	%r818, %r15, %r817;
	ld.shared.u16 	%rs51, [%r818];
	// begin inline asm
	{  cvt.f32.f16 %f78, %rs51;}

	// end inline asm
	mul.f32 	%f80, %f352, %f78;
	mov.b32 	%r819, %f80;
	shfl.sync.bfly.b32	%r820|%p67, %r819, 16, 31, -1;
	mov.b32 	%f81, %r820;
	max.f32 	%f82, %f80, %f81;
	mov.b32 	%r821, %f82;
	shfl.sync.bfly.b32	%r822|%p68, %r821, 8, 31, -1;
	mov.b32 	%f83, %r822;
	max.f32 	%f84, %f82, %f83;
	mov.b32 	%r823, %f84;
	shfl.sync.bfly.b32	%r824|%p69, %r823, 4, 31, -1;
	mov.b32 	%f85, %r824;
	max.f32 	%f86, %f84, %f85;
	mov.b32 	%r825, %f86;
	shfl.sync.bfly.b32	%r826|%p70, %r825, 2, 31, -1;
	mov.b32 	%f87, %r826;
	max.f32 	%f88, %f86, %f87;
	mov.b32 	%r827, %f88;
	shfl.sync.bfly.b32	%r828|%p71, %r827, 1, 31, -1;
	mov.b32 	%f89, %r828;
	max.f32 	%f90, %f88, %f89;
	sub.f32 	%f91, %f80, %f90;
	mul.f32 	%f92, %f91, 0f3FB8AA3B;
	ex2.approx.f32 	%f93, %f92;
	mov.b32 	%r829, %f93;
	shfl.sync.bfly.b32	%r830|%p72, %r829, 16, 31, -1;
	mov.b32 	%f94, %r830;
	add.f32 	%f95, %f93, %f94;
	mov.b32 	%r831, %f95;
	shfl.sync.bfly.b32	%r832|%p73, %r831, 8, 31, -1;
	mov.b32 	%f96, %r832;
	add.f32 	%f97, %f95, %f96;
	mov.b32 	%r833, %f97;
	shfl.sync.bfly.b32	%r834|%p74, %r833, 4, 31, -1;
	mov.b32 	%f98, %r834;
	add.f32 	%f99, %f97, %f98;
	mov.b32 	%r835, %f99;
	shfl.sync.bfly.b32	%r836|%p75, %r835, 2, 31, -1;
	mov.b32 	%f100, %r836;
	add.f32 	%f101, %f99, %f100;
	mov.b32 	%r837, %f101;
	shfl.sync.bfly.b32	%r838|%p76, %r837, 1, 31, -1;
	mov.b32 	%f102, %r838;
	add.f32 	%f103, %f101, %f102;
	ld.shared.f32 	%f104, [%r275];
	max.f32 	%f105, %f104, %f90;
	sub.f32 	%f106, %f80, %f105;
	mul.f32 	%f107, %f106, 0f3FB8AA3B;
	ex2.approx.f32 	%f79, %f107;
	// begin inline asm
	{  cvt.rn.f16.f32 %rs52, %f79;}

	// end inline asm
	st.shared.u16 	[%r818], %rs52;
	ld.shared.f32 	%f108, [%r276];
	ld.shared.f32 	%f109, [%r275];
	sub.f32 	%f110, %f109, %f105;
	mul.f32 	%f111, %f110, 0f3FB8AA3B;
	ex2.approx.f32 	%f112, %f111;
	sub.f32 	%f113, %f90, %f105;
	mul.f32 	%f114, %f113, 0f3FB8AA3B;
	ex2.approx.f32 	%f115, %f114;
	mul.f32 	%f116, %f103, %f115;
	fma.rn.f32 	%f117, %f108, %f112, %f116;
	st.shared.f32 	[%r273], %f109;
	ld.shared.f32 	%f118, [%r276];
	st.shared.f32 	[%r274], %f118;
	st.shared.f32 	[%r275], %f105;
	st.shared.f32 	[%r276], %f117;
	shl.b32 	%r839, %r301, 1;
	add.s32 	%r1453, %r1453, %r839;
	add.s32 	%r1454, %r1454, 2;
	add.s32 	%r840, %r149, 1;
	and.b32  	%r841, %r840, -2;
	setp.eq.s32 	%p77, %r1454, %r841;
	@%p77 bra 	$L__BB14_121;
	bra.uni 	$L__BB14_116;
$L__BB14_121:
	and.b32  	%r842, %r149, 1;
	setp.eq.b32 	%p78, %r842, 1;
	@%p78 bra 	$L__BB14_125;
	setp.ne.s32 	%p79, %r1363, 0;
	shr.u32 	%r843, %r1, 5;
	add.s32 	%r151, %r1453, %r843;
	shl.b32 	%r844, %r151, 2;
	add.s32 	%r152, %r26, %r844;
	add.s32 	%r153, %r27, %r844;
	add.s32 	%r154, %r28, %r844;
	add.s32 	%r155, %r29, %r844;
	@%p79 bra 	$L__BB14_124;
	mov.b32 	%r845, -8388608;
	st.shared.u32 	[%r152], %r845;
	mov.b32 	%r846, 0;
	st.shared.u32 	[%r153], %r846;
	st.shared.u32 	[%r154], %r845;
	st.shared.u32 	[%r155], %r846;
$L__BB14_124:
	ld.param.f32 	%f353, [_Z32block_attn_mask_8warp_n32_kernelP6__halfS0_S0_PKiS2_S2_S2_S0_S2_S2_iiifiiii_param_13];
	mad.lo.s32 	%r847, %r151, %r8, %r3;
	shl.b32 	%r848, %r847, 1;
	add.s32 	%r849, %r15, %r848;
	ld.shared.u16 	%rs53, [%r849];
	// begin inline asm
	{  cvt.f32.f16 %f119, %rs53;}

	// end inline asm
	mul.f32 	%f121, %f353, %f119;
	mov.b32 	%r850, %f121;
	shfl.sync.bfly.b32	%r851|%p80, %r850, 16, 31, -1;
	mov.b32 	%f122, %r851;
	max.f32 	%f123, %f121, %f122;
	mov.b32 	%r852, %f123;
	shfl.sync.bfly.b32	%r853|%p81, %r852, 8, 31, -1;
	mov.b32 	%f124, %r853;
	max.f32 	%f125, %f123, %f124;
	mov.b32 	%r854, %f125;
	shfl.sync.bfly.b32	%r855|%p82, %r854, 4, 31, -1;
	mov.b32 	%f126, %r855;
	max.f32 	%f127, %f125, %f126;
	mov.b32 	%r856, %f127;
	shfl.sync.bfly.b32	%r857|%p83, %r856, 2, 31, -1;
	mov.b32 	%f128, %r857;
	max.f32 	%f129, %f127, %f128;
	mov.b32 	%r858, %f129;
	shfl.sync.bfly.b32	%r859|%p84, %r858, 1, 31, -1;
	mov.b32 	%f130, %r859;
	max.f32 	%f131, %f129, %f130;
	sub.f32 	%f132, %f121, %f131;
	mul.f32 	%f133, %f132, 0f3FB8AA3B;
	ex2.approx.f32 	%f134, %f133;
	mov.b32 	%r860, %f134;
	shfl.sync.bfly.b32	%r861|%p85, %r860, 16, 31, -1;
	mov.b32 	%f135, %r861;
	add.f32 	%f136, %f134, %f135;
	mov.b32 	%r862, %f136;
	shfl.sync.bfly.b32	%r863|%p86, %r862, 8, 31, -1;
	mov.b32 	%f137, %r863;
	add.f32 	%f138, %f136, %f137;
	mov.b32 	%r864, %f138;
	shfl.sync.bfly.b32	%r865|%p87, %r864, 4, 31, -1;
	mov.b32 	%f139, %r865;
	add.f32 	%f140, %f138, %f139;
	mov.b32 	%r866, %f140;
	shfl.sync.bfly.b32	%r867|%p88, %r866, 2, 31, -1;
	mov.b32 	%f141, %r867;
	add.f32 	%f142, %f140, %f141;
	mov.b32 	%r868, %f142;
	shfl.sync.bfly.b32	%r869|%p89, %r868, 1, 31, -1;
	mov.b32 	%f143, %r869;
	add.f32 	%f144, %f142, %f143;
	ld.shared.f32 	%f145, [%r154];
	max.f32 	%f146, %f145, %f131;
	sub.f32 	%f147, %f121, %f146;
	mul.f32 	%f148, %f147, 0f3FB8AA3B;
	ex2.approx.f32 	%f120, %f148;
	// begin inline asm
	{  cvt.rn.f16.f32 %rs54, %f120;}

	// end inline asm
	st.shared.u16 	[%r849], %rs54;
	ld.shared.f32 	%f149, [%r155];
	ld.shared.f32 	%f150, [%r154];
	sub.f32 	%f151, %f150, %f146;
	mul.f32 	%f152, %f151, 0f3FB8AA3B;
	ex2.approx.f32 	%f153, %f152;
	sub.f32 	%f154, %f131, %f146;
	mul.f32 	%f155, %f154, 0f3FB8AA3B;
	ex2.approx.f32 	%f156, %f155;
	mul.f32 	%f157, %f144, %f156;
	fma.rn.f32 	%f158, %f149, %f153, %f157;
	st.shared.f32 	[%r152], %f150;
	ld.shared.f32 	%f159, [%r155];
	st.shared.f32 	[%r153], %f159;
	st.shared.f32 	[%r154], %f146;
	st.shared.f32 	[%r155], %f158;
$L__BB14_125:
	setp.lt.s32 	%p90, %r303, 1;
	@%p90 bra 	$L__BB14_142;
	mov.f32 	%f160, 0f00000000;
	// begin inline asm
	{  cvt.rn.f16.f32 %rs55, %f160;}

	// end inline asm
	mov.b32 	%r156, {%rs55, %rs55};
	mov.b32 	%r1404, 0;
$L__BB14_127:
	setp.eq.s32 	%p91, %r1363, 0;
	shr.u32 	%r871, %r1, 1;
	and.b32  	%r872, %r871, 48;
	add.s32 	%r873, %r1404, %r872;
	mul.lo.s32 	%r158, %r873, %r8;
	mul.lo.s32 	%r159, %r873, %r6;
	shr.u32 	%r874, %r3, 2;
	add.s32 	%r160, %r873, %r874;
	@%p91 bra 	$L__BB14_144;
	shl.b32 	%r875, %r160, 2;
	add.s32 	%r166, %r26, %r875;
	add.s32 	%r167, %r28, %r875;
	setp.lt.s32 	%p92, %r300, 1;
	@%p92 bra 	$L__BB14_165;
	mov.b32 	%r1413, 0;
$L__BB14_130:
	setp.lt.u32 	%p96, %r300, 49;
	add.s32 	%r182, %r1413, %r30;
	mov.b32 	%r1428, 0;
	mov.u32 	%r1432, %r156;
	mov.u32 	%r1431, %r156;
	mov.u32 	%r1430, %r156;
	mov.u32 	%r1429, %r156;
	@%p96 bra 	$L__BB14_133;
	mov.b32 	%r1428, 0;
	mov.u32 	%r1432, %r156;
	mov.u32 	%r1431, %r156;
	mov.u32 	%r1430, %r156;
	mov.u32 	%r1429, %r156;
	mov.u32 	%r1419, %r1428;
$L__BB14_132:
	add.s32 	%r929, %r1428, %r158;
	shl.b32 	%r930, %r929, 1;
	add.s32 	%r931, %r15, %r930;
	wmma.load.a.sync.aligned.row.m16n16k16.shared.f16 	{%r932, %r933, %r934, %r935, %r936, %r937, %r938, %r939}, [%r931], %r8;
	mad.lo.s32 	%r940, %r1428, %r6, %r182;
	shl.b32 	%r941, %r940, 1;
	add.s32 	%r942, %r14, %r941;
	wmma.load.b.sync.aligned.row.m16n16k16.shared.f16 	{%r943, %r944, %r945, %r946, %r947, %r948, %r949, %r950}, [%r942], %r6;
	wmma.mma.sync.aligned.row.row.m16n16k16.f16.f16 {%r951, %r952, %r953, %r954}, {%r932, %r933, %r934, %r935, %r936, %r937, %r938, %r939}, {%r943, %r944, %r945, %r946, %r947, %r948, %r949, %r950}, {%r1429, %r1430, %r1431, %r1432};
	add.s32 	%r955, %r931, 32;
	wmma.load.a.sync.aligned.row.m16n16k16.shared.f16 	{%r956, %r957, %r958, %r959, %r960, %r961, %r962, %r963}, [%r955], %r8;
	shl.b32 	%r964, %r6, 5;
	add.s32 	%r965, %r942, %r964;
	wmma.load.b.sync.aligned.row.m16n16k16.shared.f16 	{%r966, %r967, %r968, %r969, %r970, %r971, %r972, %r973}, [%r965], %r6;
	wmma.mma.sync.aligned.row.row.m16n16k16.f16.f16 {%r974, %r975, %r976, %r977}, {%r956, %r957, %r958, %r959, %r960, %r961, %r962, %r963}, {%r966, %r967, %r968, %r969, %r970, %r971, %r972, %r973}, {%r951, %r952, %r953, %r954};
	add.s32 	%r978, %r931, 64;
	wmma.load.a.sync.aligned.row.m16n16k16.shared.f16 	{%r979, %r980, %r981, %r982, %r983, %r984, %r985, %r986}, [%r978], %r8;
	shl.b32 	%r987, %r6, 6;
	add.s32 	%r988, %r942, %r987;
	wmma.load.b.sync.aligned.row.m16n16k16.shared.f16 	{%r989, %r990, %r991, %r992, %r993, %r994, %r995, %r996}, [%r988], %r6;
	wmma.mma.sync.aligned.row.row.m16n16k16.f16.f16 {%r997, %r998, %r999, %r1000}, {%r979, %r980, %r981, %r982, %r983, %r984, %r985, %r986}, {%r989, %r990, %r991, %r992, %r993, %r994, %r995, %r996}, {%r974, %r975, %r976, %r977};
	add.s32 	%r1001, %r931, 96;
	wmma.load.a.sync.aligned.row.m16n16k16.shared.f16 	{%r1002, %r1003, %r1004, %r1005, %r1006, %r1007, %r1008, %r1009}, [%r1001], %r8;
	add.s32 	%r1010, %r988, %r964;
	wmma.load.b.sync.aligned.row.m16n16k16.shared.f16 	{%r1011, %r1012, %r1013, %r1014, %r1015, %r1016, %r1017, %r1018}, [%r1010], %r6;
	wmma.mma.sync.aligned.row.row.m16n16k16.f16.f16 {%r1429, %r1430, %r1431, %r1432}, {%r1002, %r1003, %r1004, %r1005, %r1006, %r1007, %r1008, %r1009}, {%r1011, %r1012, %r1013, %r1014, %r1015, %r1016, %r1017, %r1018}, {%r997, %r998, %r999, %r1000};
	add.s32 	%r1428, %r1428, 64;
	add.s32 	%r1419, %r1419, 4;
	setp.ne.s32 	%p97, %r1419, %r40;
	@%p97 bra 	$L__BB14_132;
$L__BB14_133:
	setp.eq.s32 	%p98, %r39, 0;
	@%p98 bra 	$L__BB14_137;
	setp.eq.s32 	%p99, %r39, 1;
	add.s32 	%r1019, %r1428, %r158;
	shl.b32 	%r1020, %r1019, 1;
	add.s32 	%r204, %r15, %r1020;
	wmma.load.a.sync.aligned.row.m16n16k16.shared.f16 	{%r1021, %r1022, %r1023, %r1024, %r1025, %r1026, %r1027, %r1028}, [%r204], %r8;
	mad.lo.s32 	%r1029, %r1428, %r6, %r182;
	shl.b32 	%r1030, %r1029, 1;
	add.s32 	%r205, %r14, %r1030;
	wmma.load.b.sync.aligned.row.m16n16k16.shared.f16 	{%r1031, %r1032, %r1033, %r1034, %r1035, %r1036, %r1037, %r1038}, [%r205], %r6;
	wmma.mma.sync.aligned.row.row.m16n16k16.f16.f16 {%r1429, %r1430, %r1431, %r1432}, {%r1021, %r1022, %r1023, %r1024, %r1025, %r1026, %r1027, %r1028}, {%r1031, %r1032, %r1033, %r1034, %r1035, %r1036, %r1037, %r1038}, {%r1429, %r1430, %r1431, %r1432};
	@%p99 bra 	$L__BB14_137;
	setp.eq.s32 	%p100, %r39, 2;
	add.s32 	%r1039, %r204, 32;
	wmma.load.a.sync.aligned.row.m16n16k16.shared.f16 	{%r1040, %r1041, %r1042, %r1043, %r1044, %r1045, %r1046, %r1047}, [%r1039], %r8;
	shl.b32 	%r1048, %r6, 5;
	add.s32 	%r1049, %r205, %r1048;
	wmma.load.b.sync.aligned.row.m16n16k16.shared.f16 	{%r1050, %r1051, %r1052, %r1053, %r1054, %r1055, %r1056, %r1057}, [%r1049], %r6;
	wmma.mma.sync.aligned.row.row.m16n16k16.f16.f16 {%r1429, %r1430, %r1431, %r1432}, {%r1040, %r1041, %r1042, %r1043, %r1044, %r1045, %r1046, %r1047}, {%r1050, %r1051, %r1052, %r1053, %r1054, %r1055, %r1056, %r1057}, {%r1429, %r1430, %r1431, %r1432};
	@%p100 bra 	$L__BB14_137;
	add.s32 	%r1058, %r204, 64;
	wmma.load.a.sync.aligned.row.m16n16k16.shared.f16 	{%r1059, %r1060, %r1061, %r1062, %r1063, %r1064, %r1065, %r1066}, [%r1058], %r8;
	shl.b32 	%r1067, %r6, 6;
	add.s32 	%r1068, %r205, %r1067;
	wmma.load.b.sync.aligned.row.m16n16k16.shared.f16 	{%r1069, %r1070, %r1071, %r1072, %r1073, %r1074, %r1075, %r1076}, [%r1068], %r6;
	wmma.mma.sync.aligned.row.row.m16n16k16.f16.f16 {%r1429, %r1430, %r1431, %r1432}, {%r1059, %r1060, %r1061, %r1062, %r1063, %r1064, %r1065, %r1066}, {%r1069, %r1070, %r1071, %r1072, %r1073, %r1074, %r1075, %r1076}, {%r1429, %r1430, %r1431, %r1432};
$L__BB14_137:
	add.s32 	%r1077, %r182, %r159;
	shl.b32 	%r1078, %r1077, 1;
	add.s32 	%r1079, %r16, %r1078;
	wmma.load.c.sync.aligned.row.m16n16k16.shared.f16 	{%r1080, %r1081, %r1082, %r1083}, [%r1079], %r6;
	ld.shared.f32 	%f245, [%r166];
	ld.shared.f32 	%f246, [%r167];
	sub.f32 	%f247, %f245, %f246;
	fma.rn.f32 	%f248, %f247, 0f3BBB989D, 0f3F000000;
	cvt.sat.f32.f32 	%f249, %f248;
	mov.f32 	%f250, 0f4B400001;
	mov.f32 	%f251, 0f437C0000;
	fma.rm.f32 	%f252, %f249, %f251, %f250;
	add.f32 	%f253, %f252, 0fCB40007F;
	neg.f32 	%f254, %f253;
	fma.rn.f32 	%f255, %f247, 0f3FB8AA3B, %f254;
	fma.rn.f32 	%f256, %f247, 0f32A57060, %f255;
	mov.b32 	%r1084, %f252;
	shl.b32 	%r1085, %r1084, 23;
	mov.b32 	%f257, %r1085;
	ex2.approx.ftz.f32 	%f258, %f256;
	mul.f32 	%f243, %f258, %f257;
	mov.b32 	{%rs211, %rs217}, %r1429;
	mov.b32 	{%rs208, %rs214}, %r1080;
	// begin inline asm
	{  cvt.rn.f16.f32 %rs206, %f243;}

	// end inline asm
	// begin inline asm
	{mul.f16 %rs207,%rs208,%rs206;
}
	// end inline asm
	// begin inline asm
	{add.f16 %rs210,%rs211,%rs207;
}
	// end inline asm
	// begin inline asm
	{mul.f16 %rs213,%rs214,%rs206;
}
	// end inline asm
	// begin inline asm
	{add.f16 %rs216,%rs217,%rs213;
}
	// end inline asm
	mov.b32 	%r1086, {%rs210, %rs216};
	mov.b32 	{%rs223, %rs229}, %r1431;
	mov.b32 	{%rs220, %rs226}, %r1082;
	// begin inline asm
	{mul.f16 %rs219,%rs220,%rs206;
}
	// end inline asm
	// begin inline asm
	{add.f16 %rs222,%rs223,%rs219;
}
	// end inline asm
	// begin inline asm
	{mul.f16 %rs225,%rs226,%rs206;
}
	// end inline asm
	// begin inline asm
	{add.f16 %rs228,%rs229,%rs225;
}
	// end inline asm
	mov.b32 	%r1087, {%rs222, %rs228};
	ld.shared.f32 	%f259, [%r166+32];
	ld.shared.f32 	%f260, [%r167+32];
	sub.f32 	%f261, %f259, %f260;
	fma.rn.f32 	%f262, %f261, 0f3BBB989D, 0f3F000000;
	cvt.sat.f32.f32 	%f263, %f262;
	fma.rm.f32 	%f264, %f263, %f251, %f250;
	add.f32 	%f265, %f264, 0fCB40007F;
	neg.f32 	%f266, %f265;
	fma.rn.f32 	%f267, %f261, 0f3FB8AA3B, %f266;
	fma.rn.f32 	%f268, %f261, 0f32A57060, %f267;
	mov.b32 	%r1088, %f264;
	shl.b32 	%r1089, %r1088, 23;
	mov.b32 	%f269, %r1089;
	ex2.approx.ftz.f32 	%f270, %f268;
	mul.f32 	%f244, %f270, %f269;
	mov.b32 	{%rs236, %rs242}, %r1430;
	mov.b32 	{%rs233, %rs239}, %r1081;
	// begin inline asm
	{  cvt.rn.f16.f32 %rs231, %f244;}

	// end inline asm
	// begin inline asm
	{mul.f16 %rs232,%rs233,%rs231;
}
	// end inline asm
	// begin inline asm
	{add.f16 %rs235,%rs236,%rs232;
}
	// end inline asm
	// begin inline asm
	{mul.f16 %rs238,%rs239,%rs231;
}
	// end inline asm
	// begin inline asm
	{add.f16 %rs241,%rs242,%rs238;
}
	// end inline asm
	mov.b32 	%r1090, {%rs235, %rs241};
	mov.b32 	{%rs248, %rs254}, %r1432;
	mov.b32 	{%rs245, %rs251}, %r1083;
	// begin inline asm
	{mul.f16 %rs244,%rs245,%rs231;
}
	// end inline asm
	// begin inline asm
	{add.f16 %rs247,%rs248,%rs244;
}
	// end inline asm
	// begin inline asm
	{mul.f16 %rs250,%rs251,%rs231;
}
	// end inline asm
	// begin inline asm
	{add.f16 %rs253,%rs254,%rs250;
}
	// end inline asm
	mov.b32 	%r1091, {%rs247, %rs253};
	wmma.store.d.sync.aligned.row.m16n16k16.shared.f16 	[%r1079], {%r1086, %r1090, %r1087, %r1091}, %r6;
	add.s32 	%r1413, %r1413, 32;
	setp.lt.s32 	%p101, %r1413, %r303;
	@%p101 bra 	$L__BB14_130;
	bra.uni 	$L__BB14_141;
$L__BB14_138:
	add.s32 	%r878, %r30, %r159;
	add.s32 	%r879, %r1407, %r878;
	shl.b32 	%r880, %r879, 1;
	add.s32 	%r881, %r16, %r880;
	wmma.load.c.sync.aligned.row.m16n16k16.shared.f16 	{%r882, %r883, %r884, %r885}, [%r881], %r6;
	ld.shared.f32 	%f165, [%r166];
	ld.shared.f32 	%f166, [%r167];
	sub.f32 	%f167, %f165, %f166;
	fma.rn.f32 	%f168, %f167, 0f3BBB989D, 0f3F000000;
	cvt.sat.f32.f32 	%f169, %f168;
	mov.f32 	%f170, 0f4B400001;
	mov.f32 	%f171, 0f437C0000;
	fma.rm.f32 	%f172, %f169, %f171, %f170;
	add.f32 	%f173, %f172, 0fCB40007F;
	neg.f32 	%f174, %f173;
	fma.rn.f32 	%f175, %f167, 0f3FB8AA3B, %f174;
	fma.rn.f32 	%f176, %f167, 0f32A57060, %f175;
	mov.b32 	%r886, %f172;
	shl.b32 	%r887, %r886, 23;
	mov.b32 	%f177, %r887;
	ex2.approx.ftz.f32 	%f178, %f176;
	mul.f32 	%f161, %f178, %f177;
	mov.b32 	{%rs58, %rs64}, %r882;
	// begin inline asm
	{  cvt.rn.f16.f32 %rs56, %f161;}

	// end inline asm
	// begin inline asm
	{mul.f16 %rs57,%rs58,%rs56;
}
	// end inline asm
	// begin inline asm
	{add.f16 %rs60,%rs55,%rs57;
}
	// end inline asm
	// begin inline asm
	{mul.f16 %rs63,%rs64,%rs56;
}
	// end inline asm
	// begin inline asm
	{add.f16 %rs66,%rs55,%rs63;
}
	// end inline asm
	mov.b32 	%r888, {%rs60, %rs66};
	mov.b32 	{%rs70, %rs76}, %r884;
	// begin inline asm
	{mul.f16 %rs69,%rs70,%rs56;
}
	// end inline asm
	// begin inline asm
	{add.f16 %rs72,%rs55,%rs69;
}
	// end inline asm
	// begin inline asm
	{mul.f16 %rs75,%rs76,%rs56;
}
	// end inline asm
	// begin inline asm
	{add.f16 %rs78,%rs55,%rs75;
}
	// end inline asm
	mov.b32 	%r889, {%rs72, %rs78};
	ld.shared.f32 	%f179, [%r166+32];
	ld.shared.f32 	%f180, [%r167+32];
	sub.f32 	%f181, %f179, %f180;
	fma.rn.f32 	%f182, %f181, 0f3BBB989D, 0f3F000000;
	cvt.sat.f32.f32 	%f183, %f182;
	fma.rm.f32 	%f184, %f183, %f171, %f170;
	add.f32 	%f185, %f184, 0fCB40007F;
	neg.f32 	%f186, %f185;
	fma.rn.f32 	%f187, %f181, 0f3FB8AA3B, %f186;
	fma.rn.f32 	%f188, %f181, 0f32A57060, %f187;
	mov.b32 	%r890, %f184;
	shl.b32 	%r891, %r890, 23;
	mov.b32 	%f189, %r891;
	ex2.approx.ftz.f32 	%f190, %f188;
	mul.f32 	%f162, %f190, %f189;
	mov.b32 	{%rs83, %rs89}, %r883;
	// begin inline asm
	{  cvt.rn.f16.f32 %rs81, %f162;}

	// end inline asm
	// begin inline asm
	{mul.f16 %rs82,%rs83,%rs81;
}
	// end inline asm
	// begin inline asm
	{add.f16 %rs85,%rs55,%rs82;
}
	// end inline asm
	// begin inline asm
	{mul.f16 %rs88,%rs89,%rs81;
}
	// end inline asm
	// begin inline asm
	{add.f16 %rs91,%rs55,%rs88;
}
	// end inline asm
	mov.b32 	%r892, {%rs85, %rs91};
	mov.b32 	{%rs95, %rs101}, %r885;
	// begin inline asm
	{mul.f16 %rs94,%rs95,%rs81;
}
	// end inline asm
	// begin inline asm
	{add.f16 %rs97,%rs55,%rs94;
}
	// end inline asm
	// begin inline asm
	{mul.f16 %rs100,%rs101,%rs81;
}
	// end inline asm
	// begin inline asm
	{add.f16 %rs103,%rs55,%rs100;
}
	// end inline asm
	mov.b32 	%r893, {%rs97, %rs103};
	wmma.store.d.sync.aligned.row.m16n16k16.shared.f16 	[%r881], {%r888, %r892, %r889, %r893}, %r6;
	add.s32 	%r894, %r881, 64;
	wmma.load.c.sync.aligned.row.m16n16k16.shared.f16 	{%r895, %r896, %r897, %r898}, [%r894], %r6;
	ld.shared.f32 	%f191, [%r166];
	ld.shared.f32 	%f192, [%r167];
	sub.f32 	%f193, %f191, %f192;
	fma.rn.f32 	%f194, %f193, 0f3BBB989D, 0f3F000000;
	cvt.sat.f32.f32 	%f195, %f194;
	fma.rm.f32 	%f196, %f195, %f171, %f170;
	add.f32 	%f197, %f196, 0fCB40007F;
	neg.f32 	%f198, %f197;
	fma.rn.f32 	%f199, %f193, 0f3FB8AA3B, %f198;
	fma.rn.f32 	%f200, %f193, 0f32A57060, %f199;
	mov.b32 	%r899, %f196;
	shl.b32 	%r900, %r899, 23;
	mov.b32 	%f201, %r900;
	ex2.approx.ftz.f32 	%f202, %f200;
	mul.f32 	%f163, %f202, %f201;
	mov.b32 	{%rs108, %rs114}, %r895;
	// begin inline asm
	{  cvt.rn.f16.f32 %rs106, %f163;}

	// end inline asm
	// begin inline asm
	{mul.f16 %rs107,%rs108,%rs106;
}
	// end inline asm
	// begin inline asm
	{add.f16 %rs110,%rs55,%rs107;
}
	// end inline asm
	// begin inline asm
	{mul.f16 %rs113,%rs114,%rs106;
}
	// end inline asm
	// begin inline asm
	{add.f16 %rs116,%rs55,%rs113;
}
	// end inline asm
	mov.b32 	%r901, {%rs110, %rs116};
	mov.b32 	{%rs120, %rs126}, %r897;
	// begin inline asm
	{mul.f16 %rs119,%rs120,%rs106;
}
	// end inline asm
	// begin inline asm
	{add.f16 %rs122,%rs55,%rs119;
}
	// end inline asm
	// begin inline asm
	{mul.f16 %rs125,%rs126,%rs106;
}
	// end inline asm
	// begin inline asm
	{add.f16 %rs128,%rs55,%rs125;
}
	// end inline asm
	mov.b32 	%r902, {%rs122, %rs128};
	ld.shared.f32 	%f203, [%r166+32];
	ld.shared.f32 	%f204, [%r167+32];
	sub.f32 	%f205, %f203, %f204;
	fma.rn.f32 	%f206, %f205, 0f3BBB989D, 0f3F000000;
	cvt.sat.f32.f32 	%f207, %f206;
	fma.rm.f32 	%f208, %f207, %f171, %f170;
	add.f32 	%f209, %f208, 0fCB40007F;
	neg.f32 	%f210, %f209;
	fma.rn.f32 	%f211, %f205, 0f3FB8AA3B, %f210;
	fma.rn.f32 	%f212, %f205, 0f32A57060, %f211;
	mov.b32 	%r903, %f208;
	shl.b32 	%r904, %r903, 23;
	mov.b32 	%f213, %r904;
	ex2.approx.ftz.f32 	%f214, %f212;
	mul.f32 	%f164, %f214, %f213;
	mov.b32 	{%rs133, %rs139}, %r896;
	// begin inline asm
	{  cvt.rn.f16.f32 %rs131, %f164;}

	// end inline asm
	// begin inline asm
	{mul.f16 %rs132,%rs133,%rs131;
}
	// end inline asm
	// begin inline asm
	{add.f16 %rs135,%rs55,%rs132;
}
	// end inline asm
	// begin inline asm
	{mul.f16 %rs138,%rs139,%rs131;
}
	// end inline asm
	// begin inline asm
	{add.f16 %rs141,%rs55,%rs138;
}
	// end inline asm
	mov.b32 	%r905, {%rs135, %rs141};
	mov.b32 	{%rs145, %rs151}, %r898;
	// begin inline asm
	{mul.f16 %rs144,%rs145,%rs131;
}
	// end inline asm
	// begin inline asm
	{add.f16 %rs147,%rs55,%rs144;
}
	// end inline asm
	// begin inline asm
	{mul.f16 %rs150,%rs151,%rs131;
}
	// end inline asm
	// begin inline asm
	{add.f16 %rs153,%rs55,%rs150;
}
	// end inline asm
	mov.b32 	%r906, {%rs147, %rs153};
	wmma.store.d.sync.aligned.row.m16n16k16.shared.f16 	[%r894], {%r901, %r905, %r902, %r906}, %r6;
	add.s32 	%r1407, %r1407, 64;
	add.s32 	%r1406, %r1406, 2;
	setp.ne.s32 	%p94, %r1406, %r38;
	@%p94 bra 	$L__BB14_138;
$L__BB14_139:
	add.s32 	%r907, %r303, -1;
	and.b32  	%r908, %r907, 32;
	setp.ne.s32 	%p95, %r908, 0;
	@%p95 bra 	$L__BB14_141;
	add.s32 	%r909, %r1407, %r30;
	add.s32 	%r910, %r909, %r159;
	shl.b32 	%r911, %r910, 1;
	add.s32 	%r912, %r16, %r911;
	wmma.load.c.sync.aligned.row.m16n16k16.shared.f16 	{%r913, %r914, %r915, %r916}, [%r912], %r6;
	ld.shared.f32 	%f217, [%r166];
	ld.shared.f32 	%f218, [%r167];
	sub.f32 	%f219, %f217, %f218;
	fma.rn.f32 	%f220, %f219, 0f3BBB989D, 0f3F000000;
	cvt.sat.f32.f32 	%f221, %f220;
	mov.f32 	%f222, 0f4B400001;
	mov.f32 	%f223, 0f437C0000;
	fma.rm.f32 	%f224, %f221, %f223, %f222;
	add.f32 	%f225, %f224, 0fCB40007F;
	neg.f32 	%f226, %f225;
	fma.rn.f32 	%f227, %f219, 0f3FB8AA3B, %f226;
	fma.rn.f32 	%f228, %f219, 0f32A57060, %f227;
	mov.b32 	%r917, %f224;
	shl.b32 	%r918, %r917, 23;
	mov.b32 	%f229, %r918;
	ex2.approx.ftz.f32 	%f230, %f228;
	mul.f32 	%f215, %f230, %f229;
	mov.b32 	{%rs158, %rs164}, %r913;
	// begin inline asm
	{  cvt.rn.f16.f32 %rs156, %f215;}

	// end inline asm
	// begin inline asm
	{mul.f16 %rs157,%rs158,%rs156;
}
	// end inline asm
	// begin inline asm
	{add.f16 %rs160,%rs55,%rs157;
}
	// end inline asm
	// begin inline asm
	{mul.f16 %rs163,%rs164,%rs156;
}
	// end inline asm
	// begin inline asm
	{add.f16 %rs166,%rs55,%rs163;
}
	// end inline asm
	mov.b32 	%r919, {%rs160, %rs166};
	mov.b32 	{%rs170, %rs176}, %r915;
	// begin inline asm
	{mul.f16 %rs169,%rs170,%rs156;
}
	// end inline asm
	// begin inline asm
	{add.f16 %rs172,%rs55,%rs169;
}
	// end inline asm
	// begin inline asm
	{mul.f16 %rs175,%rs176,%rs156;
}
	// end inline asm
	// begin inline asm
	{add.f16 %rs178,%rs55,%rs175;
}
	// end inline asm
	mov.b32 	%r920, {%rs172, %rs178};
	ld.shared.f32 	%f231, [%r166+32];
	ld.shared.f32 	%f232, [%r167+32];
	sub.f32 	%f233, %f231, %f232;
	fma.rn.f32 	%f234, %f233, 0f3BBB989D, 0f3F000000;
	cvt.sat.f32.f32 	%f235, %f234;
	fma.rm.f32 	%f236, %f235, %f223, %f222;
	add.f32 	%f237, %f236, 0fCB40007F;
	neg.f32 	%f238, %f237;
	fma.rn.f32 	%f239, %f233, 0f3FB8AA3B, %f238;
	fma.rn.f32 	%f240, %f233, 0f32A57060, %f239;
	mov.b32 	%r921, %f236;
	shl.b32 	%r922, %r921, 23;
	mov.b32 	%f241, %r922;
	ex2.approx.ftz.f32 	%f242, %f240;
	mul.f32 	%f216, %f242, %f241;
	mov.b32 	{%rs183, %rs189}, %r914;
	// begin inline asm
	{  cvt.rn.f16.f32 %rs181, %f216;}

	// end inline asm
	// begin inline asm
	{mul.f16 %rs182,%rs183,%rs181;
}
	// end inline asm
	// begin inline asm
	{add.f16 %rs185,%rs55,%rs182;
}
	// end inline asm
	// begin inline asm
	{mul.f16 %rs188,%rs189,%rs181;
}
	// end inline asm
	// begin inline asm
	{add.f16 %rs191,%rs55,%rs188;
}
	// end inline asm
	mov.b32 	%r923, {%rs185, %rs191};
	mov.b32 	{%rs195, %rs201}, %r916;
	// begin inline asm
	{mul.f16 %rs194,%rs195,%rs181;
}
	// end inline asm
	// begin inline asm
	{add.f16 %rs197,%rs55,%rs194;
}
	// end inline asm
	// begin inline asm
	{mul.f16 %rs200,%rs201,%rs181;
}
	// end inline asm
	// begin inline asm
	{add.f16 %rs203,%rs55,%rs200;
}
	// end inline asm
	mov.b32 	%r924, {%rs197, %rs203};
	wmma.store.d.sync.aligned.row.m16n16k16.shared.f16 	[%r912], {%r919, %r923, %r920, %r924}, %r6;
$L__BB14_141:
	add.s32 	%r1404, %r1404, 64;
	setp.lt.s32 	%p118, %r1404, %r299;
	@%p118 bra 	$L__BB14_127;
$L__BB14_142:
	bar.sync 	0;
$L__BB14_143:
	add.s32 	%r1363, %r1363, 1;
	add.s32 	%r1302, %r18, %r17;
	setp.lt.s32 	%p119, %r1363, %r1302;
	@%p119 bra 	$L__BB14_11;
	bra.uni 	$L__BB14_36;
$L__BB14_144:
	setp.lt.s32 	%p102, %r300, 1;
	@%p102 bra 	$L__BB14_167;
	mov.b32 	%r1433, 0;
$L__BB14_146:
	setp.lt.u32 	%p112, %r300, 49;
	add.s32 	%r225, %r1433, %r30;
	mov.b32 	%r1448, 0;
	mov.u32 	%r1452, %r156;
	mov.u32 	%r1451, %r156;
	mov.u32 	%r1450, %r156;
	mov.u32 	%r1449, %r156;
	@%p112 bra 	$L__BB14_149;
	mov.b32 	%r1448, 0;
	mov.u32 	%r1452, %r156;
	mov.u32 	%r1451, %r156;
	mov.u32 	%r1450, %r156;
	mov.u32 	%r1449, %r156;
	mov.u32 	%r1439, %r1448;
$L__BB14_148:
	add.s32 	%r1151, %r1448, %r158;
	shl.b32 	%r1152, %r1151, 1;
	add.s32 	%r1153, %r15, %r1152;
	wmma.load.a.sync.aligned.row.m16n16k16.shared.f16 	{%r1154, %r1155, %r1156, %r1157, %r1158, %r1159, %r1160, %r1161}, [%r1153], %r8;
	mad.lo.s32 	%r1162, %r1448, %r6, %r225;
	shl.b32 	%r1163, %r1162, 1;
	add.s32 	%r1164, %r14, %r1163;
	wmma.load.b.sync.aligned.row.m16n16k16.shared.f16 	{%r1165, %r1166, %r1167, %r1168, %r1169, %r1170, %r1171, %r1172}, [%r1164], %r6;
	wmma.mma.sync.aligned.row.row.m16n16k16.f16.f16 {%r1173, %r1174, %r1175, %r1176}, {%r1154, %r1155, %r1156, %r1157, %r1158, %r1159, %r1160, %r1161}, {%r1165, %r1166, %r1167, %r1168, %r1169, %r1170, %r1171, %r1172}, {%r1449, %r1450, %r1451, %r1452};
	add.s32 	%r1177, %r1153, 32;
	wmma.load.a.sync.aligned.row.m16n16k16.shared.f16 	{%r1178, %r1179, %r1180, %r1181, %r1182, %r1183, %r1184, %r1185}, [%r1177], %r8;
	shl.b32 	%r1186, %r6, 5;
	add.s32 	%r1187, %r1164, %r1186;
	wmma.load.b.sync.aligned.row.m16n16k16.shared.f16 	{%r1188, %r1189, %r1190, %r1191, %r1192, %r1193, %r1194, %r1195}, [%r1187], %r6;
	wmma.mma.sync.aligned.row.row.m16n16k16.f16.f16 {%r1196, %r1197, %r1198, %r1199}, {%r1178, %r1179, %r1180, %r1181, %r1182, %r1183, %r1184, %r1185}, {%r1188, %r1189, %r1190, %r1191, %r1192, %r1193, %r1194, %r1195}, {%r1173, %r1174, %r1175, %r1176};
	add.s32 	%r1200, %r1153, 64;
	wmma.load.a.sync.aligned.row.m16n16k16.shared.f16 	{%r1201, %r1202, %r1203, %r1204, %r1205, %r1206, %r1207, %r1208}, [%r1200], %r8;
	shl.b32 	%r1209, %r6, 6;
	add.s32 	%r1210, %r1164, %r1209;
	wmma.load.b.sync.aligned.row.m16n16k16.shared.f16 	{%r1211, %r1212, %r1213, %r1214, %r1215, %r1216, %r1217, %r1218}, [%r1210], %r6;
	wmma.mma.sync.aligned.row.row.m16n16k16.f16.f16 {%r1219, %r1220, %r1221, %r1222}, {%r1201, %r1202, %r1203, %r1204, %r1205, %r1206, %r1207, %r1208}, {%r1211, %r1212, %r1213, %r1214, %r1215, %r1216, %r1217, %r1218}, {%r1196, %r1197, %r1198, %r1199};
	add.s32 	%r1223, %r1153, 96;
	wmma.load.a.sync.aligned.row.m16n16k16.shared.f16 	{%r1224, %r1225, %r1226, %r1227, %r1228, %r1229, %r1230, %r1231}, [%r1223], %r8;
	add.s32 	%r1232, %r1210, %r1186;
	wmma.load.b.sync.aligned.row.m16n16k16.shared.f16 	{%r1233, %r1234, %r1235, %r1236, %r1237, %r1238, %r1239, %r1240}, [%r1232], %r6;
	wmma.mma.sync.aligned.row.row.m16n16k16.f16.f16 {%r1449, %r1450, %r1451, %r1452}, {%r1224, %r1225, %r1226, %r1227, %r1228, %r1229, %r1230, %r1231}, {%r1233, %r1234, %r1235, %r1236, %r1237, %r1238, %r1239, %r1240}, {%r1219, %r1220, %r1221, %r1222};
	add.s32 	%r1448, %r1448, 64;
	add.s32 	%r1439, %r1439, 4;
	setp.ne.s32 	%p113, %r1439, %r40;
	@%p113 bra 	$L__BB14_148;
$L__BB14_149:
	setp.eq.s32 	%p114, %r39, 0;
	@%p114 bra 	$L__BB14_153;
	setp.eq.s32 	%p115, %r39, 1;
	add.s32 	%r1241, %r1448, %r158;
	shl.b32 	%r1242, %r1241, 1;
	add.s32 	%r247, %r15, %r1242;
	wmma.load.a.sync.aligned.row.m16n16k16.shared.f16 	{%r1243, %r1244, %r1245, %r1246, %r1247, %r1248, %r1249, %r1250}, [%r247], %r8;
	mad.lo.s32 	%r1251, %r1448, %r6, %r225;
	shl.b32 	%r1252, %r1251, 1;
	add.s32 	%r248, %r14, %r1252;
	wmma.load.b.sync.aligned.row.m16n16k16.shared.f16 	{%r1253, %r1254, %r1255, %r1256, %r1257, %r1258, %r1259, %r1260}, [%r248], %r6;
	wmma.mma.sync.aligned.row.row.m16n16k16.f16.f16 {%r1449, %r1450, %r1451, %r1452}, {%r1243, %r1244, %r1245, %r1246, %r1247, %r1248, %r1249, %r1250}, {%r1253, %r1254, %r1255, %r1256, %r1257, %r1258, %r1259, %r1260}, {%r1449, %r1450, %r1451, %r1452};
	@%p115 bra 	$L__BB14_153;
	setp.eq.s32 	%p116, %r39, 2;
	add.s32 	%r1261, %r247, 32;
	wmma.load.a.sync.aligned.row.m16n16k16.shared.f16 	{%r1262, %r1263, %r1264, %r1265, %r1266, %r1267, %r1268, %r1269}, [%r1261], %r8;
	shl.b32 	%r1270, %r6, 5;
	add.s32 	%r1271, %r248, %r1270;
	wmma.load.b.sync.aligned.row.m16n16k16.shared.f16 	{%r1272, %r1273, %r1274, %r1275, %r1276, %r1277, %r1278, %r1279}, [%r1271], %r6;
	wmma.mma.sync.aligned.row.row.m16n16k16.f16.f16 {%r1449, %r1450, %r1451, %r1452}, {%r1262, %r1263, %r1264, %r1265, %r1266, %r1267, %r1268, %r1269}, {%r1272, %r1273, %r1274, %r1275, %r1276, %r1277, %r1278, %r1279}, {%r1449, %r1450, %r1451, %r1452};
	@%p116 bra 	$L__BB14_153;
	add.s32 	%r1280, %r247, 64;
	wmma.load.a.sync.aligned.row.m16n16k16.shared.f16 	{%r1281, %r1282, %r1283, %r1284, %r1285, %r1286, %r1287, %r1288}, [%r1280], %r8;
	shl.b32 	%r1289, %r6, 6;
	add.s32 	%r1290, %r248, %r1289;
	wmma.load.b.sync.aligned.row.m16n16k16.shared.f16 	{%r1291, %r1292, %r1293, %r1294, %r1295, %r1296, %r1297, %r1298}, [%r1290], %r6;
	wmma.mma.sync.aligned.row.row.m16n16k16.f16.f16 {%r1449, %r1450, %r1451, %r1452}, {%r1281, %r1282, %r1283, %r1284, %r1285, %r1286, %r1287, %r1288}, {%r1291, %r1292, %r1293, %r1294, %r1295, %r1296, %r1297, %r1298}, {%r1449, %r1450, %r1451, %r1452};
$L__BB14_153:
	add.s32 	%r1299, %r225, %r159;
	shl.b32 	%r1300, %r1299, 1;
	add.s32 	%r1301, %r16, %r1300;
	wmma.store.d.sync.aligned.row.m16n16k16.shared.f16 	[%r1301], {%r1449, %r1450, %r1451, %r1452}, %r6;
	add.s32 	%r1433, %r1433, 32;
	setp.lt.s32 	%p117, %r1433, %r303;
	@%p117 bra 	$L__BB14_146;
	bra.uni 	$L__BB14_141;
$L__BB14_154:
	.pragma "nounroll";
	add.s32 	%r1094, %r1410, %r223;
	shl.b32 	%r1095, %r1094, 1;
	add.s32 	%r1096, %r16, %r1095;
	wmma.store.d.sync.aligned.row.m16n16k16.shared.f16 	[%r1096], {%r156, %r156, %r156, %r156}, %r6;
	add.s32 	%r1097, %r1096, 64;
	wmma.store.d.sync.aligned.row.m16n16k16.shared.f16 	[%r1097], {%r156, %r156, %r156, %r156}, %r6;
	add.s32 	%r1098, %r1096, 128;
	wmma.store.d.sync.aligned.row.m16n16k16.shared.f16 	[%r1098], {%r156, %r156, %r156, %r156}, %r6;
	add.s32 	%r1099, %r1096, 192;
	wmma.store.d.sync.aligned.row.m16n16k16.shared.f16 	[%r1099], {%r156, %r156, %r156, %r156}, %r6;
	add.s32 	%r1100, %r1096, 256;
	wmma.store.d.sync.aligned.row.m16n16k16.shared.f16 	[%r1100], {%r156, %r156, %r156, %r156}, %r6;
	add.s32 	%r1101, %r1096, 320;
	wmma.store.d.sync.aligned.row.m16n16k16.shared.f16 	[%r1101], {%r156, %r156, %r156, %r156}, %r6;
	add.s32 	%r1102, %r1096, 384;
	wmma.store.d.sync.aligned.row.m16n16k16.shared.f16 	[%r1102], {%r156, %r156, %r156, %r156}, %r6;
	add.s32 	%r1103, %r1096, 448;
	wmma.store.d.sync.aligned.row.m16n16k16.shared.f16 	[%r1103], {%r156, %r156, %r156, %r156}, %r6;
	add.s32 	%r1104, %r1096, 512;
	wmma.store.d.sync.aligned.row.m16n16k16.shared.f16 	[%r1104], {%r156, %r156, %r156, %r156}, %r6;
	add.s32 	%r1105, %r1096, 576;
	wmma.store.d.sync.aligned.row.m16n16k16.shared.f16 	[%r1105], {%r156, %r156, %r156, %r156}, %r6;
	add.s32 	%r1106, %r1096, 640;
	wmma.store.d.sync.aligned.row.m16n16k16.shared.f16 	[%r1106], {%r156, %r156, %r156, %r156}, %r6;
	add.s32 	%r1107, %r1096, 704;
	wmma.store.d.sync.aligned.row.m16n16k16.shared.f16 	[%r1107], {%r156, %r156, %r156, %r156}, %r6;
	add.s32 	%r1108, %r1096, 768;
	wmma.store.d.sync.aligned.row.m16n16k16.shared.f16 	[%r1108], {%r156, %r156, %r156, %r156}, %r6;
	add.s32 	%r1109, %r1096, 832;
	wmma.store.d.sync.aligned.row.m16n16k16.shared.f16 	[%r1109], {%r156, %r156, %r156, %r156}, %r6;
	add.s32 	%r1110, %r1096, 896;
	wmma.store.d.sync.aligned.row.m16n16k16.shared.f16 	[%r1110], {%r156, %r156, %r156, %r156}, %r6;
	add.s32 	%r1111, %r1096, 960;
	wmma.store.d.sync.aligned.row.m16n16k16.shared.f16 	[%r1111], {%r156, %r156, %r156, %r156}, %r6;
	add.s32 	%r1410, %r1410, 512;
	add.s32 	%r1409, %r1409, 16;
	add.s32 	%r1112, %r303, -1;
	shr.u32 	%r1113, %r1112, 5;
	add.s32 	%r1114, %r1113, 1;
	and.b32  	%r1115, %r1114, 268435440;
	setp.ne.s32 	%p104, %r1409, %r1115;
	@%p104 bra 	$L__BB14_154;
$L__BB14_155:
	add.s32 	%r1116, %r303, -1;
	shr.u32 	%r1117, %r1116, 5;
	add.s32 	%r1118, %r1117, 1;
	and.b32  	%r174, %r1118, 15;
	setp.eq.s32 	%p105, %r174, 0;
	@%p105 bra 	$L__BB14_141;
	add.s32 	%r1119, %r174, -1;
	setp.lt.u32 	%p106, %r1119, 7;
	@%p106 bra 	$L__BB14_158;
	add.s32 	%r1120, %r1410, %r30;
	add.s32 	%r1121, %r1120, %r159;
	shl.b32 	%r1122, %r1121, 1;
	add.s32 	%r1123, %r16, %r1122;
	wmma.store.d.sync.aligned.row.m16n16k16.shared.f16 	[%r1123], {%r156, %r156, %r156, %r156}, %r6;
	add.s32 	%r1124, %r1123, 64;
	wmma.store.d.sync.aligned.row.m16n16k16.shared.f16 	[%r1124], {%r156, %r156, %r156, %r156}, %r6;
	add.s32 	%r1125, %r1123, 128;
	wmma.store.d.sync.aligned.row.m16n16k16.shared.f16 	[%r1125], {%r156, %r156, %r156, %r156}, %r6;
	add.s32 	%r1126, %r1123, 192;
	wmma.store.d.sync.aligned.row.m16n16k16.shared.f16 	[%r1126], {%r156, %r156, %r156, %r156}, %r6;
	add.s32 	%r1127, %r1123, 256;
	wmma.store.d.sync.aligned.row.m16n16k16.shared.f16 	[%r1127], {%r156, %r156, %r156, %r156}, %r6;
	add.s32 	%r1128, %r1123, 320;
	wmma.store.d.sync.aligned.row.m16n16k16.shared.f16 	[%r1128], {%r156, %r156, %r156, %r156}, %r6;
	add.s32 	%r1129, %r1123, 384;
	wmma.store.d.sync.aligned.row.m16n16k16.shared.f16 	[%r1129], {%r156, %r156, %r156, %r156}, %r6;
	add.s32 	%r1130, %r1123, 448;
	wmma.store.d.sync.aligned.row.m16n16k16.shared.f16 	[%r1130], {%r156, %r156, %r156, %r156}, %r6;
	add.s32 	%r1410, %r1410, 256;
$L__BB14_158:
	and.b32  	%r177, %r1118, 7;
	setp.eq.s32 	%p107, %r177, 0;
	@%p107 bra 	$L__BB14_141;
	add.s32 	%r1134, %r177, -1;
	setp.lt.u32 	%p108, %r1134, 3;
	@%p108 bra 	$L__BB14_161;
	add.s32 	%r1135, %r1410, %r30;
	add.s32 	%r1136, %r1135, %r159;
	shl.b32 	%r1137, %r1136, 1;
	add.s32 	%r1138, %r16, %r1137;
	wmma.store.d.sync.aligned.row.m16n16k16.shared.f16 	[%r1138], {%r156, %r156, %r156, %r156}, %r6;
	add.s32 	%r1139, %r1138, 64;
	wmma.store.d.sync.aligned.row.m16n16k16.shared.f16 	[%r1139], {%r156, %r156, %r156, %r156}, %r6;
	add.s32 	%r1140, %r1138, 128;
	wmma.store.d.sync.aligned.row.m16n16k16.shared.f16 	[%r1140], {%r156, %r156, %r156, %r156}, %r6;
	add.s32 	%r1141, %r1138, 192;
	wmma.store.d.sync.aligned.row.m16n16k16.shared.f16 	[%r1141], {%r156, %r156, %r156, %r156}, %r6;
	add.s32 	%r1410, %r1410, 128;
$L__BB14_161:
	setp.eq.s32 	%p109, %r41, 0;
	@%p109 bra 	$L__BB14_141;
	setp.eq.s32 	%p110, %r41, 1;
	add.s32 	%r1142, %r1410, %r30;
	add.s32 	%r1143, %r1142, %r159;
	shl.b32 	%r1144, %r1143, 1;
	add.s32 	%r180, %r16, %r1144;
	wmma.store.d.sync.aligned.row.m16n16k16.shared.f16 	[%r180], {%r156, %r156, %r156, %r156}, %r6;
	@%p110 bra 	$L__BB14_141;
	setp.eq.s32 	%p111, %r41, 2;
	add.s32 	%r1145, %r180, 64;
	wmma.store.d.sync.aligned.row.m16n16k16.shared.f16 	[%r1145], {%r156, %r156, %r156, %r156}, %r6;
	@%p111 bra 	$L__BB14_141;
	add.s32 	%r1146, %r180, 128;
	wmma.store.d.sync.aligned.row.m16n16k16.shared.f16 	[%r1146], {%r156, %r156, %r156, %r156}, %r6;
	bra.uni 	$L__BB14_141;
$L__BB14_165:
	setp.lt.u32 	%p93, %r303, 33;
	mov.b32 	%r1407, 0;
	@%p93 bra 	$L__BB14_139;
	mov.b32 	%r1407, 0;
	mov.u32 	%r1406, %r1407;
	bra.uni 	$L__BB14_138;
$L__BB14_167:
	setp.lt.u32 	%p103, %r303, 481;
	mov.b32 	%r1410, 0;
	@%p103 bra 	$L__BB14_155;
	add.s32 	%r223, %r30, %r159;
	mov.b32 	%r1410, 0;
	mov.u32 	%r1409, %r1410;
	bra.uni 	$L__BB14_154;

}
	// .globl	_Z32block_attn_mask_8warp_n64_kernelP6__halfS0_S0_PKiS2_S2_S2_S0_S2_S2_iiifiiii
.visible .entry _Z32block_attn_mask_8warp_n64_kernelP6__halfS0_S0_PKiS2_S2_S2_S0_S2_S2_iiifiiii(
	.param .u64 .ptr .align 1 _Z32block_attn_mask_8warp_n64_kernelP6__halfS0_S0_PKiS2_S2_S2_S0_S2_S2_iiifiiii_param_0,
	.param .u64 .ptr .align 1 _Z32block_attn_mask_8warp_n64_kernelP6__halfS0_S0_PKiS2_S2_S2_S0_S2_S2_iiifiiii_param_1,
	.param .u64 .ptr .align 1 _Z32block_attn_mask_8warp_n64_kernelP6__halfS0_S0_PKiS2_S2_S2_S0_S2_S2_iiifiiii_param_2,
	.param .u64 .ptr .align 1 _Z32block_attn_mask_8warp_n64_kernelP6__halfS0_S0_PKiS2_S2_S2_S0_S2_S2_iiifiiii_param_3,
	.param .u64 .ptr .align 1 _Z32block_attn_mask_8warp_n64_kernelP6__halfS0_S0_PKiS2_S2_S2_S0_S2_S2_iiifiiii_param_4,
	.param .u64 .ptr .align 1 _Z32block_attn_mask_8warp_n64_kernelP6__halfS0_S0_PKiS2_S2_S2_S0_S2_S2_iiifiiii_param_5,
	.param .u64 .ptr .align 1 _Z32block_attn_mask_8warp_n64_kernelP6__halfS0_S0_PKiS2_S2_S2_S0_S2_S2_iiifiiii_param_6,
	.param .u64 .ptr .align 1 _Z32block_attn_mask_8warp_n64_kernelP6__halfS0_S0_PKiS2_S2_S2_S0_S2_S2_iiifiiii_param_7,
	.param .u64 .ptr .align 1 _Z32block_attn_mask_8warp_n64_kernelP6__halfS0_S0_PKiS2_S2_S2_S0_S2_S2_iiifiiii_param_8,
	.param .u64 .ptr .align 1 _Z32block_attn_mask_8warp_n64_kernelP6__halfS0_S0_PKiS2_S2_S2_S0_S2_S2_iiifiiii_param_9,
	.param .u32 _Z32block_attn_mask_8warp_n64_kernelP6__halfS0_S0_PKiS2_S2_S2_S0_S2_S2_iiifiiii_param_10,
	.param .u32 _Z32block_attn_mask_8warp_n64_kernelP6__halfS0_S0_PKiS2_S2_S2_S0_S2_S2_iiifiiii_param_11,
	.param .u32 _Z32block_attn_mask_8warp_n64_kernelP6__halfS0_S0_PKiS2_S2_S2_S0_S2_S2_iiifiiii_param_12,
	.param .f32 _Z32block_attn_mask_8warp_n64_kernelP6__halfS0_S0_PKiS2_S2_S2_S0_S2_S2_iiifiiii_param_13,
	.param .u32 _Z32block_attn_mask_8warp_n64_kernelP6__halfS0_S0_PKiS2_S2_S2_S0_S2_S2_iiifiiii_param_14,
	.param .u32 _Z32block_attn_mask_8warp_n64_kernelP6__halfS0_S0_PKiS2_S2_S2_S0_S2_S2_iiifiiii_param_15,
	.param .u32 _Z32block_attn_mask_8warp_n64_kernelP6__halfS0_S0_PKiS2_S2_S2_S0_S2_S2_iiifiiii_param_16,
	.param .u32 _Z32block_attn_mask_8warp_n64_kernelP6__halfS0_S0_PKiS2_S2_S2_S0_S2_S2_iiifiiii_param_17
)
{
	.local .align 16 .b8 	__local_depot15[256];
	.reg .b64 	%SP;
	.reg .b64 	%SPL;
	.reg .pred 	%p<125>;
	.reg .b16 	%rs<404>;
	.reg .b32 	%r<1450>;
	.reg .b32 	%f<536>;
	.reg .b64 	%rd<137>;

	mov.u64 	%SPL, __local_depot15;
	ld.param.u64 	%rd10, [_Z32block_attn_mask_8warp_n64_kernelP6__halfS0_S0_PKiS2_S2_S2_S0_S2_S2_iiifiiii_param_1];
	ld.param.u64 	%rd11, [_Z32block_attn_mask_8warp_n64_kernelP6__halfS0_S0_PKiS2_S2_S2_S0_S2_S2_iiifiiii_param_2];
	ld.param.u64 	%rd12, [_Z32block_attn_mask_8warp_n64_kernelP6__halfS0_S0_PKiS2_S2_S2_S0_S2_S2_iiifiiii_param_3];
	ld.param.u64 	%rd14, [_Z32block_attn_mask_8warp_n64_kernelP6__halfS0_S0_PKiS2_S2_S2_S0_S2_S2_iiifiiii_param_5];
	ld.param.u32 	%r297, [_Z32block_attn_mask_8warp_n64_kernelP6__halfS0_S0_PKiS2_S2_S2_S0_S2_S2_iiifiiii_param_10];
	ld.param.u32 	%r298, [_Z32block_attn_mask_8warp_n64_kernelP6__halfS0_S0_PKiS2_S2_S2_S0_S2_S2_iiifiiii_param_11];
	ld.param.u32 	%r301, [_Z32block_attn_mask_8warp_n64_kernelP6__halfS0_S0_PKiS2_S2_S2_S0_S2_S2_iiifiiii_param_14];
	ld.param.u32 	%r302, [_Z32block_attn_mask_8warp_n64_kernelP6__halfS0_S0_PKiS2_S2_S2_S0_S2_S2_iiifiiii_param_15];
	ld.param.u32 	%r300, [_Z32block_attn_mask_8warp_n64_kernelP6__halfS0_S0_PKiS2_S2_S2_S0_S2_S2_iiifiiii_param_17];
	cvta.to.global.u64 	%rd19, %rd14;
	cvta.to.global.u64 	%rd20, %rd12;
	add.u64 	%rd1, %SPL, 0;
	mov.u32 	%r303, %ctaid.y;
	mov.u32 	%r304, %ctaid.z;
	mov.u32 	%r305, %ctaid.x;
	mov.u32 	%r1, %tid.x;
	shr.u32 	%r2, %r1, 5;
	and.b32  	%r3, %r1, 31;
	mul.lo.s32 	%r4, %r297, %r305;
	mul.lo.s32 	%r306, %r301, %r303;
	mad.lo.s32 	%r5, %r302, %r304, %r306;
	mul.lo.s32 	%r307, %r300, %r297;
	mul.lo.s32 	%r308, %r300, %r298;
	mul.lo.s32 	%r309, %r298, %r297;
	add.s32 	%r6, %r300, 16;
	shl.b32 	%r310, %r297, 4;
	add.s32 	%r7, %r307, %r310;
	shl.b32 	%r311, %r298, 4;
	add.s32 	%r312, %r308, %r311;
	add.s32 	%r8, %r298, 16;
	add.s32 	%r313, %r309, %r310;
	shr.s32 	%r314, %r307, 31;
	shr.u32 	%r315, %r314, 24;
	add.s32 	%r316, %r307, %r315;
	shr.s32 	%r9, %r316, 8;
	shr.s32 	%r317, %r308, 31;
	shr.u32 	%r318, %r317, 24;
	add.s32 	%r319, %r308, %r318;
	shr.s32 	%r320, %r309, 31;
	shr.u32 	%r321, %r320, 24;
	add.s32 	%r322, %r309, %r321;
	shr.s32 	%r10, %r322, 8;
	shr.s32 	%r11, %r316, 9;
	shr.s32 	%r12, %r319, 9;
	shr.s32 	%r13, %r322, 9;
	shl.b32 	%r323, %r7, 1;
	mov.u32 	%r324, shared_mem;
	add.s32 	%r14, %r324, %r323;
	shl.b32 	%r325, %r312, 1;
	add.s32 	%r15, %r14, %r325;
	shl.b32 	%r326, %r313, 1;
	add.s32 	%r16, %r15, %r326;
	mul.wide.u32 	%rd22, %r305, 4;
	add.s64 	%rd23, %rd20, %rd22;
	ld.global.u32 	%r327, [%rd23+4];
	ld.global.u32 	%r328, [%rd23];
	sub.s32 	%r17, %r327, %r328;
	add.s64 	%rd24, %rd19, %rd22;
	ld.global.u32 	%r329, [%rd24+4];
	ld.global.u32 	%r330, [%rd24];
	sub.s32 	%r18, %r329, %r330;
	setp.lt.s32 	%p2, %r11, 1;
	@%p2 bra 	$L__BB15_9;
	ld.param.u32 	%r1339, [_Z32block_attn_mask_8warp_n64_kernelP6__halfS0_S0_PKiS2_S2_S2_S0_S2_S2_iiifiiii_param_16];
	mad.lo.s32 	%r19, %r2, 40, %r3;
	mad.lo.s32 	%r332, %r1339, %r4, %r5;
	shr.u32 	%r333, %r332, 31;
	add.s32 	%r334, %r332, %r333;
	shr.s32 	%r335, %r334, 1;
	cvt.s64.s32 	%rd2, %r335;
	setp.lt.u32 	%p3, %r11, 4;
	mov.b32 	%r1345, 0;
	@%p3 bra 	$L__BB15_4;
	and.b32  	%r1345, %r11, 2147483644;
	mov.b32 	%r1343, 0;
$L__BB15_3:
	.pragma "nounroll";
	ld.param.u64 	%rd126, [_Z32block_attn_mask_8warp_n64_kernelP6__halfS0_S0_PKiS2_S2_S2_S0_S2_S2_iiifiiii_param_0];
	mad.lo.s32 	%r342, %r1343, 320, %r19;
	shl.b32 	%r343, %r1343, 8;
	add.s32 	%r344, %r343, %r1;
	cvt.u64.u32 	%rd29, %r344;
	add.s64 	%rd30, %rd29, %rd2;
	shl.b64 	%rd31, %rd30, 2;
	add.s64 	%rd25, %rd126, %rd31;
	shl.b32 	%r345, %r342, 2;
	add.s32 	%r337, %r324, %r345;
	// begin inline asm
	cp.async.ca.shared.global [%r337], [%rd25], 4, 4;
	// end inline asm
	mov.f32 	%f51, 0f00000000;
	// begin inline asm
	{.reg .f16 low;
  cvt.rn.f16.f32 low, %f51;
  mov.b32 %r338, {low,low};}

	// end inline asm
	add.s32 	%r347, %r16, %r345;
	st.shared.u32 	[%r347], %r338;
	add.s64 	%rd26, %rd25, 1024;
	add.s32 	%r339, %r337, 1280;
	// begin inline asm
	cp.async.ca.shared.global [%r339], [%rd26], 4, 4;
	// end inline asm
	st.shared.u32 	[%r347+1280], %r338;
	add.s64 	%rd27, %rd25, 2048;
	add.s32 	%r340, %r337, 2560;
	// begin inline asm
	cp.async.ca.shared.global [%r340], [%rd27], 4, 4;
	// end inline asm
	st.shared.u32 	[%r347+2560], %r338;
	add.s64 	%rd28, %rd25, 3072;
	add.s32 	%r341, %r337, 3840;
	// begin inline asm
	cp.async.ca.shared.global [%r341], [%rd28], 4, 4;
	// end inline asm
	st.shared.u32 	[%r347+3840], %r338;
	add.s32 	%r1343, %r1343, 4;
	setp.ne.s32 	%p4, %r1343, %r1345;
	@%p4 bra 	$L__BB15_3;
$L__BB15_4:
	and.b32  	%r348, %r11, 3;
	setp.eq.s32 	%p5, %r348, 0;
	@%p5 bra 	$L__BB15_9;
	setp.eq.s32 	%p6, %r348, 1;
	@%p6 bra 	$L__BB15_7;
	ld.param.u64 	%rd127, [_Z32block_attn_mask_8warp_n64_kernelP6__halfS0_S0_PKiS2_S2_S2_S0_S2_S2_iiifiiii_param_0];
	mad.lo.s32 	%r352, %r1345, 320, %r19;
	shl.b32 	%r353, %r1345, 8;
	add.s32 	%r354, %r353, %r1;
	cvt.u64.u32 	%rd34, %r354;
	add.s64 	%rd35, %rd34, %rd2;
	shl.b64 	%rd36, %rd35, 2;
	add.s64 	%rd32, %rd127, %rd36;
	shl.b32 	%r355, %r352, 2;
	add.s32 	%r349, %r324, %r355;
	// begin inline asm
	cp.async.ca.shared.global [%r349], [%rd32], 4, 4;
	// end inline asm
	mov.f32 	%f52, 0f00000000;
	// begin inline asm
	{.reg .f16 low;
  cvt.rn.f16.f32 low, %f52;
  mov.b32 %r350, {low,low};}

	// end inline asm
	add.s32 	%r357, %r16, %r355;
	st.shared.u32 	[%r357], %r350;
	add.s32 	%r358, %r354, 256;
	cvt.u64.u32 	%rd37, %r358;
	add.s64 	%rd38, %rd37, %rd2;
	shl.b64 	%rd39, %rd38, 2;
	add.s64 	%rd33, %rd127, %rd39;
	add.s32 	%r351, %r349, 1280;
	// begin inline asm
	cp.async.ca.shared.global [%r351], [%rd33], 4, 4;
	// end inline asm
	st.shared.u32 	[%r357+1280], %r350;
	add.s32 	%r1345, %r1345, 2;
$L__BB15_7:
	and.b32  	%r359, %r9, 2;
	setp.eq.s32 	%p7, %r359, 0;
	@%p7 bra 	$L__BB15_9;
	ld.param.u64 	%rd128, [_Z32block_attn_mask_8warp_n64_kernelP6__halfS0_S0_PKiS2_S2_S2_S0_S2_S2_iiifiiii_param_0];
	mad.lo.s32 	%r362, %r1345, 320, %r19;
	shl.b32 	%r363, %r1345, 8;
	add.s32 	%r364, %r363, %r1;
	cvt.u64.u32 	%rd41, %r364;
	add.s64 	%rd42, %rd41, %rd2;
	shl.b64 	%rd43, %rd42, 2;
	add.s64 	%rd40, %rd128, %rd43;
	shl.b32 	%r365, %r362, 2;
	add.s32 	%r360, %r324, %r365;
	// begin inline asm
	cp.async.ca.shared.global [%r360], [%rd40], 4, 4;
	// end inline asm
	mov.f32 	%f53, 0f00000000;
	// begin inline asm
	{.reg .f16 low;
  cvt.rn.f16.f32 low, %f53;
  mov.b32 %r361, {low,low};}

	// end inline asm
	add.s32 	%r367, %r16, %r365;
	st.shared.u32 	[%r367], %r361;
$L__BB15_9:
	add.s32 	%r26, %r16, %r323;
	shl.b32 	%r369, %r297, 2;
	add.s32 	%r370, %r26, %r369;
	add.s32 	%r371, %r370, %r369;
	add.s32 	%r27, %r371, %r369;
	// begin inline asm
	cp.async.commit_group;
	// end inline asm
	// begin inline asm
	cp.async.wait_group 0;
	// end inline asm
	bar.sync 	0;
	add.s32 	%r372, %r18, %r17;
	setp.lt.s32 	%p8, %r372, 1;
	@%p8 bra 	$L__BB15_36;
	div.s32 	%r28, 256, %r297;
	mad.lo.s32 	%r29, %r2, 40, %r3;
	shr.u32 	%r376, %r1, 1;
	and.b32  	%r30, %r376, 48;
	shr.u32 	%r377, %r298, 31;
	add.s32 	%r378, %r298, %r377;
	shr.s32 	%r379, %r378, 1;
	add.s32 	%r31, %r379, -1;
	and.b32  	%r32, %r379, 3;
	and.b32  	%r33, %r379, 7;
	add.s32 	%r380, %r298, -1;
	shr.u32 	%r381, %r380, 6;
	add.s32 	%r382, %r381, 1;
	add.s32 	%r383, %r300, -1;
	shr.u32 	%r384, %r383, 4;
	add.s32 	%r385, %r384, 1;
	shr.u32 	%r386, %r383, 6;
	add.s32 	%r387, %r386, 1;
	shr.u32 	%r388, %r380, 4;
	add.s32 	%r389, %r388, 1;
	min.s32 	%r390, %r297, %r298;
	setp.lt.s32 	%p1, %r390, 1;
	and.b32  	%r34, %r382, 134217712;
	and.b32  	%r35, %r382, 3;
	and.b32  	%r36, %r385, 3;
	and.b32  	%r37, %r385, 536870908;
	and.b32  	%r38, %r10, 30;
	and.b32  	%r39, %r10, 14;
	and.b32  	%r40, %r379, 1073741820;
	and.b32  	%r41, %r379, 1;
	and.b32  	%r42, %r379, 1073741816;
	and.b32  	%r43, %r387, 134217726;
	and.b32  	%r44, %r389, 3;
	and.b32  	%r45, %r389, 536870908;
	and.b32  	%r46, %r387, 3;
	mov.b32 	%r1346, 0;
	mov.u32 	%r1347, %r1346;
	mov.u32 	%r1348, %r1346;
$L__BB15_11:
	ld.param.u64 	%rd136, [_Z32block_attn_mask_8warp_n64_kernelP6__halfS0_S0_PKiS2_S2_S2_S0_S2_S2_iiifiiii_param_9];
	ld.param.u64 	%rd135, [_Z32block_attn_mask_8warp_n64_kernelP6__halfS0_S0_PKiS2_S2_S2_S0_S2_S2_iiifiiii_param_8];
	setp.lt.s32 	%p9, %r12, 1;
	cvta.to.global.u64 	%rd44, %rd135;
	mov.u32 	%r391, %ctaid.x;
	mul.wide.u32 	%rd45, %r391, 4;
	add.s64 	%rd46, %rd44, %rd45;
	ld.global.u32 	%r392, [%rd46];
	add.s32 	%r393, %r392, %r1346;
	cvta.to.global.u64 	%rd47, %rd136;
	mul.wide.s32 	%rd48, %r393, 4;
	add.s64 	%rd49, %rd47, %rd48;
	ld.global.u32 	%r56, [%rd49];
	mul.lo.s32 	%r57, %r56, %r298;
	@%p9 bra 	$L__BB15_19;
	ld.param.u32 	%r1340, [_Z32block_attn_mask_8warp_n64_kernelP6__halfS0_S0_PKiS2_S2_S2_S0_S2_S2_iiifiiii_param_16];
	setp.lt.u32 	%p10, %r12, 4;
	mad.lo.s32 	%r395, %r57, %r1340, %r5;
	shr.u32 	%r396, %r395, 31;
	add.s32 	%r397, %r395, %r396;
	shr.s32 	%r398, %r397, 1;
	cvt.s64.s32 	%rd4, %r398;
	mov.b32 	%r1350, 0;
	@%p10 bra 	$L__BB15_15;
	mov.b32 	%r1349, 0;
$L__BB15_14:
	.pragma "nounroll";
	mad.lo.s32 	%r404, %r1349, 320, %r29;
	shl.b32 	%r405, %r1349, 8;
	add.s32 	%r406, %r405, %r1;
	cvt.u64.u32 	%rd54, %r406;
	add.s64 	%rd55, %rd54, %rd4;
	shl.b64 	%rd56, %rd55, 2;
	add.s64 	%rd50, %rd10, %rd56;
	shl.b32 	%r407, %r404, 2;
	add.s32 	%r400, %r14, %r407;
	// begin inline asm
	cp.async.ca.shared.global [%r400], [%rd50], 4, 4;
	// end inline asm
	add.s64 	%rd51, %rd50, 1024;
	add.s32 	%r401, %r400, 1280;
	// begin inline asm
	cp.async.ca.shared.global [%r401], [%rd51], 4, 4;
	// end inline asm
	add.s64 	%rd52, %rd50, 2048;
	add.s32 	%r402, %r400, 2560;
	// begin inline asm
	cp.async.ca.shared.global [%r402], [%rd52], 4, 4;
	// end inline asm
	add.s64 	%rd53, %rd50, 3072;
	add.s32 	%r403, %r400, 3840;
	// begin inline asm
	cp.async.ca.shared.global [%r403], [%rd53], 4, 4;
	// end inline asm
	add.s32 	%r1349, %r1349, 4;
	and.b32  	%r1350, %r12, 2147483644;
	setp.ne.s32 	%p11, %r1349, %r1350;
	@%p11 bra 	$L__BB15_14;
$L__BB15_15:
	and.b32  	%r408, %r12, 3;
	setp.eq.s32 	%p12, %r408, 0;
	@%p12 bra 	$L__BB15_19;
	setp.eq.s32 	%p13, %r408, 1;
	mad.lo.s32 	%r411, %r1350, 320, %r29;
	shl.b32 	%r412, %r1350, 8;
	add.s32 	%r62, %r412, %r1;
	cvt.u64.u32 	%rd58, %r62;
	add.s64 	%rd59, %rd58, %rd4;
	shl.b64 	%rd60, %rd59, 2;
	add.s64 	%rd57, %rd10, %rd60;
	shl.b32 	%r413, %r411, 2;
	add.s32 	%r409, %r14, %r413;
	// begin inline asm
	cp.async.ca.shared.global [%r409], [%rd57], 4, 4;
	// end inline asm
	@%p13 bra 	$L__BB15_19;
	setp.eq.s32 	%p14, %r408, 2;
	add.s32 	%r416, %r62, 256;
	cvt.u64.u32 	%rd62, %r416;
	add.s64 	%rd63, %rd62, %rd4;
	shl.b64 	%rd64, %rd63, 2;
	add.s64 	%rd61, %rd10, %rd64;
	add.s32 	%r414, %r409, 1280;
	// begin inline asm
	cp.async.ca.shared.global [%r414], [%rd61], 4, 4;
	// end inline asm
	@%p14 bra 	$L__BB15_19;
	add.s32 	%r418, %r62, 512;
	cvt.u64.u32 	%rd66, %r418;
	add.s64 	%rd67, %rd66, %rd4;
	shl.b64 	%rd68, %rd67, 2;
	add.s64 	%rd65, %rd10, %rd68;
	add.s32 	%r417, %r409, 2560;
	// begin inline asm
	cp.async.ca.shared.global [%r417], [%rd65], 4, 4;
	// end inline asm
$L__BB15_19:
	// begin inline asm
	cp.async.commit_group;
	// end inline asm
	// begin inline asm
	cp.async.wait_group 0;
	// end inline asm
	bar.sync 	0;
	@%p1 bra 	$L__BB15_85;
	setp.gt.s32 	%p15, %r300, 0;
	@%p15 bra 	$L__BB15_74;
	mov.f32 	%f54, 0f00000000;
	// begin inline asm
	{  cvt.rn.f16.f32 %rs47, %f54;}

	// end inline asm
	mov.b32 	%r64, {%rs47, %rs47};
	mov.b32 	%r1372, 0;
$L__BB15_22:
	setp.lt.u32 	%p16, %r298, 961;
	shr.u32 	%r421, %r1, 3;
	and.b32  	%r422, %r421, 112;
	add.s32 	%r423, %r1372, %r422;
	mul.lo.s32 	%r114, %r423, %r8;
	mov.b32 	%r1375, 0;
	@%p16 bra 	$L__BB15_25;
	add.s32 	%r127, %r30, %r114;
	mov.b32 	%r1375, 0;
	mov.u32 	%r1374, %r1375;
$L__BB15_24:
	.pragma "nounroll";
	add.s32 	%r425, %r1375, %r127;
	shl.b32 	%r426, %r425, 1;
	add.s32 	%r427, %r15, %r426;
	wmma.store.d.sync.aligned.row.m16n16k16.shared.f16 	[%r427], {%r64, %r64, %r64, %r64}, %r8;
	add.s32 	%r428, %r427, 128;
	wmma.store.d.sync.aligned.row.m16n16k16.shared.f16 	[%r428], {%r64, %r64, %r64, %r64}, %r8;
	add.s32 	%r429, %r427, 256;
	wmma.store.d.sync.aligned.row.m16n16k16.shared.f16 	[%r429], {%r64, %r64, %r64, %r64}, %r8;
	add.s32 	%r430, %r427, 384;
	wmma.store.d.sync.aligned.row.m16n16k16.shared.f16 	[%r430], {%r64, %r64, %r64, %r64}, %r8;
	add.s32 	%r431, %r427, 512;
	wmma.store.d.sync.aligned.row.m16n16k16.shared.f16 	[%r431], {%r64, %r64, %r64, %r64}, %r8;
	add.s32 	%r432, %r427, 640;
	wmma.store.d.sync.aligned.row.m16n16k16.shared.f16 	[%r432], {%r64, %r64, %r64, %r64}, %r8;
	add.s32 	%r433, %r427, 768;
	wmma.store.d.sync.aligned.row.m16n16k16.shared.f16 	[%r433], {%r64, %r64, %r64, %r64}, %r8;
	add.s32 	%r434, %r427, 896;
	wmma.store.d.sync.aligned.row.m16n16k16.shared.f16 	[%r434], {%r64, %r64, %r64, %r64}, %r8;
	add.s32 	%r435, %r427, 1024;
	wmma.store.d.sync.aligned.row.m16n16k16.shared.f16 	[%r435], {%r64, %r64, %r64, %r64}, %r8;
	add.s32 	%r436, %r427, 1152;
	wmma.store.d.sync.aligned.row.m16n16k16.shared.f16 	[%r436], {%r64, %r64, %r64, %r64}, %r8;
	add.s32 	%r437, %r427, 1280;
	wmma.store.d.sync.aligned.row.m16n16k16.shared.f16 	[%r437], {%r64, %r64, %r64, %r64}, %r8;
	add.s32 	%r438, %r427, 1408;
	wmma.store.d.sync.aligned.row.m16n16k16.shared.f16 	[%r438], {%r64, %r64, %r64, %r64}, %r8;
	add.s32 	%r439, %r427, 1536;
	wmma.store.d.sync.aligned.row.m16n16k16.shared.f16 	[%r439], {%r64, %r64, %r64, %r64}, %r8;
	add.s32 	%r440, %r427, 1664;
	wmma.store.d.sync.aligned.row.m16n16k16.shared.f16 	[%r440], {%r64, %r64, %r64, %r64}, %r8;
	add.s32 	%r441, %r427, 1792;
	wmma.store.d.sync.aligned.row.m16n16k16.shared.f16 	[%r441], {%r64, %r64, %r64, %r64}, %r8;
	add.s32 	%r442, %r427, 1920;
	wmma.store.d.sync.aligned.row.m16n16k16.shared.f16 	[%r442], {%r64, %r64, %r64, %r64}, %r8;
	add.s32 	%r1375, %r1375, 1024;
	add.s32 	%r1374, %r1374, 16;
	setp.ne.s32 	%p17, %r1374, %r34;
	@%p17 bra 	$L__BB15_24;
$L__BB15_25:
	add.s32 	%r443, %r298, -1;
	shr.u32 	%r444, %r443, 6;
	add.s32 	%r445, %r444, 1;
	and.b32  	%r120, %r445, 15;
	setp.eq.s32 	%p18, %r120, 0;
	@%p18 bra 	$L__BB15_35;
	add.s32 	%r446, %r120, -1;
	setp.lt.u32 	%p19, %r446, 7;
	@%p19 bra 	$L__BB15_28;
	add.s32 	%r447, %r1375, %r30;
	add.s32 	%r448, %r447, %r114;
	shl.b32 	%r449, %r448, 1;
	add.s32 	%r450, %r15, %r449;
	wmma.store.d.sync.aligned.row.m16n16k16.shared.f16 	[%r450], {%r64, %r64, %r64, %r64}, %r8;
	add.s32 	%r451, %r450, 128;
	wmma.store.d.sync.aligned.row.m16n16k16.shared.f16 	[%r451], {%r64, %r64, %r64, %r64}, %r8;
	add.s32 	%r452, %r450, 256;
	wmma.store.d.sync.aligned.row.m16n16k16.shared.f16 	[%r452], {%r64, %r64, %r64, %r64}, %r8;
	add.s32 	%r453, %r450, 384;
	wmma.store.d.sync.aligned.row.m16n16k16.shared.f16 	[%r453], {%r64, %r64, %r64, %r64}, %r8;
	add.s32 	%r454, %r450, 512;
	wmma.store.d.sync.aligned.row.m16n16k16.shared.f16 	[%r454], {%r64, %r64, %r64, %r64}, %r8;
	add.s32 	%r455, %r450, 640;
	wmma.store.d.sync.aligned.row.m16n16k16.shared.f16 	[%r455], {%r64, %r64, %r64, %r64}, %r8;
	add.s32 	%r456, %r450, 768;
	wmma.store.d.sync.aligned.row.m16n16k16.shared.f16 	[%r456], {%r64, %r64, %r64, %r64}, %r8;
	add.s32 	%r457, %r450, 896;
	wmma.store.d.sync.aligned.row.m16n16k16.shared.f16 	[%r457], {%r64, %r64, %r64, %r64}, %r8;
	add.s32 	%r1375, %r1375, 512;
$L__BB15_28:
	and.b32  	%r123, %r445, 7;
	setp.eq.s32 	%p20, %r123, 0;
	@%p20 bra 	$L__BB15_35;
	add.s32 	%r461, %r123, -1;
	setp.lt.u32 	%p21, %r461, 3;
	@%p21 bra 	$L__BB15_31;
	add.s32 	%r462, %r1375, %r30;
	add.s32 	%r463, %r462, %r114;
	shl.b32 	%r464, %r463, 1;
	add.s32 	%r465, %r15, %r464;
	wmma.store.d.sync.aligned.row.m16n16k16.shared.f16 	[%r465], {%r64, %r64, %r64, %r64}, %r8;
	add.s32 	%r466, %r465, 128;
	wmma.store.d.sync.aligned.row.m16n16k16.shared.f16 	[%r466], {%r64, %r64, %r64, %r64}, %r8;
	add.s32 	%r467, %r465, 256;
	wmma.store.d.sync.aligned.row.m16n16k16.shared.f16 	[%r467], {%r64, %r64, %r64, %r64}, %r8;
	add.s32 	%r468, %r465, 384;
	wmma.store.d.sync.aligned.row.m16n16k16.shared.f16 	[%r468], {%r64, %r64, %r64, %r64}, %r8;
	add.s32 	%r1375, %r1375, 256;
$L__BB15_31:
	setp.eq.s32 	%p22, %r35, 0;
	@%p22 bra 	$L__BB15_35;
	setp.eq.s32 	%p23, %r35, 1;
	add.s32 	%r469, %r1375, %r30;
	add.s32 	%r470, %r469, %r114;
	shl.b32 	%r471, %r470, 1;
	add.s32 	%r126, %r15, %r471;
	wmma.store.d.sync.aligned.row.m16n16k16.shared.f16 	[%r126], {%r64, %r64, %r64, %r64}, %r8;
	@%p23 bra 	$L__BB15_35;
	setp.eq.s32 	%p24, %r35, 2;
	add.s32 	%r472, %r126, 128;
	wmma.store.d.sync.aligned.row.m16n16k16.shared.f16 	[%r472], {%r64, %r64, %r64, %r64}, %r8;
	@%p24 bra 	$L__BB15_35;
	add.s32 	%r473, %r126, 256;
	wmma.store.d.sync.aligned.row.m16n16k16.shared.f16 	[%r473], {%r64, %r64, %r64, %r64}, %r8;
$L__BB15_35:
	add.s32 	%r1372, %r1372, 32;
	setp.lt.s32 	%p25, %r1372, %r297;
	@%p25 bra 	$L__BB15_22;
	bra.uni 	$L__BB15_85;
$L__BB15_36:
	setp.lt.s32 	%p100, %r11, 1;
	@%p100 bra 	$L__BB15_73;
	ld.param.u32 	%r1342, [_Z32block_attn_mask_8warp_n64_kernelP6__halfS0_S0_PKiS2_S2_S2_S0_S2_S2_iiifiiii_param_16];
	ld.param.u64 	%rd129, [_Z32block_attn_mask_8warp_n64_kernelP6__halfS0_S0_PKiS2_S2_S2_S0_S2_S2_iiifiiii_param_0];
	and.b32  	%r47, %r1, 31;
	cvta.to.global.u64 	%rd3, %rd129;
	shr.u32 	%r1287, %r1, 5;
	mul.lo.s32 	%r48, %r1287, 40;
	mov.u32 	%r1288, %ctaid.x;
	mul.lo.s32 	%r1289, %r297, %r1288;
	mad.lo.s32 	%r1290, %r1342, %r1289, %r5;
	shr.u32 	%r1291, %r1290, 31;
	add.s32 	%r1292, %r1290, %r1291;
	shr.s32 	%r1293, %r1292, 1;
	add.s32 	%r49, %r1293, %r1;
	and.b32  	%r50, %r11, 3;
	setp.lt.u32 	%p101, %r11, 4;
	mov.b32 	%r1445, 0;
	@%p101 bra 	$L__BB15_64;
	and.b32  	%r1445, %r11, 2147483644;
	add.s32 	%r52, %r48, %r47;
	mov.b32 	%r1444, 0;
$L__BB15_39:
	.pragma "nounroll";
	mad.lo.s32 	%r1295, %r1444, 320, %r52;
	shl.b32 	%r281, %r1295, 1;
	div.s32 	%r1296, %r281, %r6;
	shl.b32 	%r1297, %r1296, 2;
	add.s32 	%r1298, %r27, %r1297;
	ld.shared.f32 	%f441, [%r1298];
	shl.b32 	%r1299, %r1295, 2;
	add.s32 	%r282, %r16, %r1299;
	ld.shared.u32 	%r1300, [%r282];
	mov.b32 	{%rs265, %rs2}, %r1300;
	// begin inline asm
	{  cvt.rn.f16.f32 %rs264, %f441;}

	// end inline asm
	// begin inline asm
	{  cvt.f32.f16 %f442, %rs265;}

	// end inline asm
	// begin inline asm
	{  cvt.f32.f16 %f443, %rs264;}

	// end inline asm
	// begin inline asm
	{rcp.approx.ftz.f32 %f444, %f443;
}
	// end inline asm
	mul.f32 	%f446, %f442, %f444;
	// begin inline asm
	{  cvt.rn.f16.f32 %rs394, %f446;}

	// end inline asm
	// begin inline asm
	{abs.f16 %rs268,%rs394;
}
	// end inline asm
	mov.b16 	%rs272, 143;
	// begin inline asm
	{ .reg .pred __$temp3;
  setp.lt.f16  __$temp3, %rs268, %rs272;
  selp.u16 %rs270, 1, 0, __$temp3;}
	// end inline asm
	setp.eq.s16 	%p102, %rs270, 0;
	@%p102 bra 	$L__BB15_42;
	mov.f32 	%f447, 0f00000000;
	// begin inline asm
	{  cvt.rn.f16.f32 %rs273, %f447;}

	// end inline asm
	// begin inline asm
	{ .reg .pred __$temp3;
  setp.lt.f16  __$temp3, %rs273, %rs268;
  selp.u16 %rs274, 1, 0, __$temp3;}
	// end inline asm
	setp.eq.s16 	%p103, %rs274, 0;
	@%p103 bra 	$L__BB15_42;
	neg.f32 	%f449, %f443;
	fma.rn.f32 	%f450, %f449, %f446, %f442;
	fma.rn.f32 	%f448, %f444, %f450, %f446;
	// begin inline asm
	{  cvt.rn.f16.f32 %rs394, %f448;}

	// end inline asm
$L__BB15_42:
	// begin inline asm
	{  cvt.f32.f16 %f451, %rs2;}

	// end inline asm
	mul.f32 	%f452, %f451, %f444;
	// begin inline asm
	{  cvt.rn.f16.f32 %rs395, %f452;}

	// end inline asm
	// begin inline asm
	{abs.f16 %rs280,%rs395;
}
	// end inline asm
	mov.b16 	%rs284, 143;
	// begin inline asm
	{ .reg .pred __$temp3;
  setp.lt.f16  __$temp3, %rs280, %rs284;
  selp.u16 %rs282, 1, 0, __$temp3;}
	// end inline asm
	setp.eq.s16 	%p104, %rs282, 0;
	@%p104 bra 	$L__BB15_45;
	mov.f32 	%f453, 0f00000000;
	// begin inline asm
	{  cvt.rn.f16.f32 %rs285, %f453;}

	// end inline asm
	// begin inline asm
	{ .reg .pred __$temp3;
  setp.lt.f16  __$temp3, %rs285, %rs280;
  selp.u16 %rs286, 1, 0, __$temp3;}
	// end inline asm
	setp.eq.s16 	%p105, %rs286, 0;
	@%p105 bra 	$L__BB15_45;
	neg.f32 	%f455, %f443;
	fma.rn.f32 	%f456, %f455, %f452, %f451;
	fma.rn.f32 	%f454, %f444, %f456, %f452;
	// begin inline asm
	{  cvt.rn.f16.f32 %rs395, %f454;}

	// end inline asm
$L__BB15_45:
	shl.b32 	%r1301, %r1444, 8;
	add.s32 	%r1302, %r49, %r1301;
	mul.wide.s32 	%rd123, %r1302, 4;
	add.s64 	%rd8, %rd3, %rd123;
	mov.b32 	%r1303, {%rs394, %rs395};
	st.global.u32 	[%rd8], %r1303;
	add.s32 	%r1304, %r281, 640;
	div.s32 	%r1305, %r1304, %r6;
	shl.b32 	%r1306, %r1305, 2;
	add.s32 	%r1307, %r27, %r1306;
	ld.shared.f32 	%f457, [%r1307];
	ld.shared.u32 	%r1308, [%r282+1280];
	mov.b32 	{%rs291, %rs11}, %r1308;
	// begin inline asm
	{  cvt.rn.f16.f32 %rs290, %f457;}

	// end inline asm
	// begin inline asm
	{  cvt.f32.f16 %f458, %rs291;}

	// end inline asm
	// begin inline asm
	{  cvt.f32.f16 %f459, %rs290;}

	// end inline asm
	// begin inline asm
	{rcp.approx.ftz.f32 %f460, %f459;
}
	// end inline asm
	mul.f32 	%f462, %f458, %f460;
	// begin inline asm
	{  cvt.rn.f16.f32 %rs396, %f462;}

	// end inline asm
	// begin inline asm
	{abs.f16 %rs294,%rs396;
}
	// end inline asm
	mov.b16 	%rs298, 143;
	// begin inline asm
	{ .reg .pred __$temp3;
  setp.lt.f16  __$temp3, %rs294, %rs298;
  selp.u16 %rs296, 1, 0, __$temp3;}
	// end inline asm
	setp.eq.s16 	%p106, %rs296, 0;
	@%p106 bra 	$L__BB15_48;
	mov.f32 	%f463, 0f00000000;
	// begin inline asm
	{  cvt.rn.f16.f32 %rs299, %f463;}

	// end inline asm
	// begin inline asm
	{ .reg .pred __$temp3;
  setp.lt.f16  __$temp3, %rs299, %rs294;
  selp.u16 %rs300, 1, 0, __$temp3;}
	// end inline asm
	setp.eq.s16 	%p107, %rs300, 0;
	@%p107 bra 	$L__BB15_48;
	neg.f32 	%f465, %f459;
	fma.rn.f32 	%f466, %f465, %f462, %f458;
	fma.rn.f32 	%f464, %f460, %f466, %f462;
	// begin inline asm
	{  cvt.rn.f16.f32 %rs396, %f464;}

	// end inline asm
$L__BB15_48:
	// begin inline asm
	{  cvt.f32.f16 %f467, %rs11;}

	// end inline asm
	mul.f32 	%f468, %f467, %f460;
	// begin inline asm
	{  cvt.rn.f16.f32 %rs397, %f468;}

	// end inline asm
	// begin inline asm
	{abs.f16 %rs306,%rs397;
}
	// end inline asm
	mov.b16 	%rs310, 143;
	// begin inline asm
	{ .reg .pred __$temp3;
  setp.lt.f16  __$temp3, %rs306, %rs310;
  selp.u16 %rs308, 1, 0, __$temp3;}
	// end inline asm
	setp.eq.s16 	%p108, %rs308, 0;
	@%p108 bra 	$L__BB15_51;
	mov.f32 	%f469, 0f00000000;
	// begin inline asm
	{  cvt.rn.f16.f32 %rs311, %f469;}

	// end inline asm
	// begin inline asm
	{ .reg .pred __$temp3;
  setp.lt.f16  __$temp3, %rs311, %rs306;
  selp.u16 %rs312, 1, 0, __$temp3;}
	// end inline asm
	setp.eq.s16 	%p109, %rs312, 0;
	@%p109 bra 	$L__BB15_51;
	neg.f32 	%f471, %f459;
	fma.rn.f32 	%f472, %f471, %f468, %f467;
	fma.rn.f32 	%f470, %f460, %f472, %f468;
	// begin inline asm
	{  cvt.rn.f16.f32 %rs397, %f470;}

	// end inline asm
$L__BB15_51:
	mov.b32 	%r1309, {%rs396, %rs397};
	st.global.u32 	[%rd8+1024], %r1309;
	add.s32 	%r1310, %r281, 1280;
	div.s32 	%r1311, %r1310, %r6;
	shl.b32 	%r1312, %r1311, 2;
	add.s32 	%r1313, %r27, %r1312;
	ld.shared.f32 	%f473, [%r1313];
	ld.shared.u32 	%r1314, [%r282+2560];
	mov.b32 	{%rs317, %rs20}, %r1314;
	// begin inline asm
	{  cvt.rn.f16.f32 %rs316, %f473;}

	// end inline asm
	// begin inline asm
	{  cvt.f32.f16 %f474, %rs317;}

	// end inline asm
	// begin inline asm
	{  cvt.f32.f16 %f475, %rs316;}

	// end inline asm
	// begin inline asm
	{rcp.approx.ftz.f32 %f476, %f475;
}
	// end inline asm
	mul.f32 	%f478, %f474, %f476;
	// begin inline asm
	{  cvt.rn.f16.f32 %rs398, %f478;}

	// end inline asm
	// begin inline asm
	{abs.f16 %rs320,%rs398;
}
	// end inline asm
	mov.b16 	%rs324, 143;
	// begin inline asm
	{ .reg .pred __$temp3;
  setp.lt.f16  __$temp3, %rs320, %rs324;
  selp.u16 %rs322, 1, 0, __$temp3;}
	// end inline asm
	setp.eq.s16 	%p110, %rs322, 0;
	@%p110 bra 	$L__BB15_54;
	mov.f32 	%f479, 0f00000000;
	// begin inline asm
	{  cvt.rn.f16.f32 %rs325, %f479;}

	// end inline asm
	// begin inline asm
	{ .reg .pred __$temp3;
  setp.lt.f16  __$temp3, %rs325, %rs320;
  selp.u16 %rs326, 1, 0, __$temp3;}
	// end inline asm
	setp.eq.s16 	%p111, %rs326, 0;
	@%p111 bra 	$L__BB15_54;
	neg.f32 	%f481, %f475;
	fma.rn.f32 	%f482, %f481, %f478, %f474;
	fma.rn.f32 	%f480, %f476, %f482, %f478;
	// begin inline asm
	{  cvt.rn.f16.f32 %rs398, %f480;}

	// end inline asm
$L__BB15_54:
	// begin inline asm
	{  cvt.f32.f16 %f483, %rs20;}

	// end inline asm
	mul.f32 	%f484, %f483, %f476;
	// begin inline asm
	{  cvt.rn.f16.f32 %rs399, %f484;}

	// end inline asm
	// begin inline asm
	{abs.f16 %rs332,%rs399;
}
	// end inline asm
	mov.b16 	%rs336, 143;
	// begin inline asm
	{ .reg .pred __$temp3;
  setp.lt.f16  __$temp3, %rs332, %rs336;
  selp.u16 %rs334, 1, 0, __$temp3;}
	// end inline asm
	setp.eq.s16 	%p112, %rs334, 0;
	@%p112 bra 	$L__BB15_57;
	mov.f32 	%f485, 0f00000000;
	// begin inline asm
	{  cvt.rn.f16.f32 %rs337, %f485;}

	// end inline asm
	// begin inline asm
	{ .reg .pred __$temp3;
  setp.lt.f16  __$temp3, %rs337, %rs332;
  selp.u16 %rs338, 1, 0, __$temp3;}
	// end inline asm
	setp.eq.s16 	%p113, %rs338, 0;
	@%p113 bra 	$L__BB15_57;
	neg.f32 	%f487, %f475;
	fma.rn.f32 	%f488, %f487, %f484, %f483;
	fma.rn.f32 	%f486, %f476, %f488, %f484;
	// begin inline asm
	{  cvt.rn.f16.f32 %rs399, %f486;}

	// end inline asm
$L__BB15_57:
	mov.b32 	%r1315, {%rs398, %rs399};
	st.global.u32 	[%rd8+2048], %r1315;
	add.s32 	%r1316, %r281, 1920;
	div.s32 	%r1317, %r1316, %r6;
	shl.b32 	%r1318, %r1317, 2;
	add.s32 	%r1319, %r27, %r1318;
	ld.shared.f32 	%f489, [%r1319];
	ld.shared.u32 	%r1320, [%r282+3840];
	mov.b32 	{%rs343, %rs29}, %r1320;
	// begin inline asm
	{  cvt.rn.f16.f32 %rs342, %f489;}

	// end inline asm
	// begin inline asm
	{  cvt.f32.f16 %f490, %rs343;}

	// end inline asm
	// begin inline asm
	{  cvt.f32.f16 %f491, %rs342;}

	// end inline asm
	// begin inline asm
	{rcp.approx.ftz.f32 %f492, %f491;
}
	// end inline asm
	mul.f32 	%f494, %f490, %f492;
	// begin inline asm
	{  cvt.rn.f16.f32 %rs400, %f494;}

	// end inline asm
	// begin inline asm
	{abs.f16 %rs346,%rs400;
}
	// end inline asm
	mov.b16 	%rs350, 143;
	// begin inline asm
	{ .reg .pred __$temp3;
  setp.lt.f16  __$temp3, %rs346, %rs350;
  selp.u16 %rs348, 1, 0, __$temp3;}
	// end inline asm
	setp.eq.s16 	%p114, %rs348, 0;
	@%p114 bra 	$L__BB15_60;
	mov.f32 	%f495, 0f00000000;
	// begin inline asm
	{  cvt.rn.f16.f32 %rs351, %f495;}

	// end inline asm
	// begin inline asm
	{ .reg .pred __$temp3;
  setp.lt.f16  __$temp3, %rs351, %rs346;
  selp.u16 %rs352, 1, 0, __$temp3;}
	// end inline asm
	setp.eq.s16 	%p115, %rs352, 0;
	@%p115 bra 	$L__BB15_60;
	neg.f32 	%f497, %f491;
	fma.rn.f32 	%f498, %f497, %f494, %f490;
	fma.rn.f32 	%f496, %f492, %f498, %f494;
	// begin inline asm
	{  cvt.rn.f16.f32 %rs400, %f496;}

	// end inline asm
$L__BB15_60:
	// begin inline asm
	{  cvt.f32.f16 %f499, %rs29;}

	// end inline asm
	mul.f32 	%f500, %f499, %f492;
	// begin inline asm
	{  cvt.rn.f16.f32 %rs401, %f500;}

	// end inline asm
	// begin inline asm
	{abs.f16 %rs358,%rs401;
}
	// end inline asm
	mov.b16 	%rs362, 143;
	// begin inline asm
	{ .reg .pred __$temp3;
  setp.lt.f16  __$temp3, %rs358, %rs362;
  selp.u16 %rs360, 1, 0, __$temp3;}
	// end inline asm
	setp.eq.s16 	%p116, %rs360, 0;
	@%p116 bra 	$L__BB15_63;
	mov.f32 	%f501, 0f00000000;
	// begin inline asm
	{  cvt.rn.f16.f32 %rs363, %f501;}

	// end inline asm
	// begin inline asm
	{ .reg .pred __$temp3;
  setp.lt.f16  __$temp3, %rs363, %rs358;
  selp.u16 %rs364, 1, 0, __$temp3;}
	// end inline asm
	setp.eq.s16 	%p117, %rs364, 0;
	@%p117 bra 	$L__BB15_63;
	neg.f32 	%f503, %f491;
	fma.rn.f32 	%f504, %f503, %f500, %f499;
	fma.rn.f32 	%f502, %f492, %f504, %f500;
	// begin inline asm
	{  cvt.rn.f16.f32 %rs401, %f502;}

	// end inline asm
$L__BB15_63:
	mov.b32 	%r1321, {%rs400, %rs401};
	st.global.u32 	[%rd8+3072], %r1321;
	add.s32 	%r1444, %r1444, 4;
	setp.ne.s32 	%p118, %r1444, %r1445;
	@%p118 bra 	$L__BB15_39;
$L__BB15_64:
	setp.eq.s32 	%p119, %r50, 0;
	@%p119 bra 	$L__BB15_73;
	shl.b32 	%r1322, %r1445, 8;
	add.s32 	%r1449, %r49, %r1322;
	mul.lo.s32 	%r1323, %r297, %r8;
	shl.b32 	%r1324, %r1323, 1;
	shl.b32 	%r1325, %r298, 1;
	shl.b32 	%r1326, %r297, 1;
	add.s32 	%r1327, %r1325, %r1326;
	mad.lo.s32 	%r1328, %r1327, %r6, %r1324;
	mad.lo.s32 	%r1329, %r1445, 320, %r48;
	add.s32 	%r1330, %r1329, %r47;
	shl.b32 	%r1331, %r1330, 2;
	add.s32 	%r1332, %r1328, %r1331;
	mov.u32 	%r1333, shared_mem;
	add.s32 	%r1448, %r1333, %r1332;
	shl.b32 	%r1447, %r1330, 1;
	neg.s32 	%r1446, %r50;
$L__BB15_66:
	.pragma "nounroll";
	div.s32 	%r1334, %r1447, %r6;
	shl.b32 	%r1335, %r1334, 2;
	add.s32 	%r1336, %r27, %r1335;
	ld.shared.f32 	%f505, [%r1336];
	ld.shared.u32 	%r1337, [%r1448];
	mov.b32 	{%rs369, %rs38}, %r1337;
	// begin inline asm
	{  cvt.rn.f16.f32 %rs368, %f505;}

	// end inline asm
	// begin inline asm
	{  cvt.f32.f16 %f506, %rs369;}

	// end inline asm
	// begin inline asm
	{  cvt.f32.f16 %f507, %rs368;}

	// end inline asm
	// begin inline asm
	{rcp.approx.ftz.f32 %f508, %f507;
}
	// end inline asm
	mul.f32 	%f510, %f506, %f508;
	// begin inline asm
	{  cvt.rn.f16.f32 %rs402, %f510;}

	// end inline asm
	// begin inline asm
	{abs.f16 %rs372,%rs402;
}
	// end inline asm
	mov.b16 	%rs376, 143;
	// begin inline asm
	{ .reg .pred __$temp3;
  setp.lt.f16  __$temp3, %rs372, %rs376;
  selp.u16 %rs374, 1, 0, __$temp3;}
	// end inline asm
	setp.eq.s16 	%p120, %rs374, 0;
	@%p120 bra 	$L__BB15_69;
	mov.f32 	%f511, 0f00000000;
	// begin inline asm
	{  cvt.rn.f16.f32 %rs377, %f511;}

	// end inline asm
	// begin inline asm
	{ .reg .pred __$temp3;
  setp.lt.f16  __$temp3, %rs377, %rs372;
  selp.u16 %rs378, 1, 0, __$temp3;}
	// end inline asm
	setp.eq.s16 	%p121, %rs378, 0;
	@%p121 bra 	$L__BB15_69;
	neg.f32 	%f513, %f507;
	fma.rn.f32 	%f514, %f513, %f510, %f506;
	fma.rn.f32 	%f512, %f508, %f514, %f510;
	// begin inline asm
	{  cvt.rn.f16.f32 %rs402, %f512;}

	// end inline asm
$L__BB15_69:
	// begin inline asm
	{  cvt.f32.f16 %f515, %rs38;}

	// end inline asm
	mul.f32 	%f516, %f515, %f508;
	// begin inline asm
	{  cvt.rn.f16.f32 %rs403, %f516;}

	// end inline asm
	// begin inline asm
	{abs.f16 %rs384,%rs403;
}
	// end inline asm
	mov.b16 	%rs388, 143;
	// begin inline asm
	{ .reg .pred __$temp3;
  setp.lt.f16  __$temp3, %rs384, %rs388;
  selp.u16 %rs386, 1, 0, __$temp3;}
	// end inline asm
	setp.eq.s16 	%p122, %rs386, 0;
	@%p122 bra 	$L__BB15_72;
	mov.f32 	%f517, 0f00000000;
	// begin inline asm
	{  cvt.rn.f16.f32 %rs389, %f517;}

	// end inline asm
	// begin inline asm
	{ .reg .pred __$temp3;
  setp.lt.f16  __$temp3, %rs389, %rs384;
  selp.u16 %rs390, 1, 0, __$temp3;}
	// end inline asm
	setp.eq.s16 	%p123, %rs390, 0;
	@%p123 bra 	$L__BB15_72;
	neg.f32 	%f519, %f507;
	fma.rn.f32 	%f520, %f519, %f516, %f515;
	fma.rn.f32 	%f518, %f508, %f520, %f516;
	// begin inline asm
	{  cvt.rn.f16.f32 %rs403, %f518;}

	// end inline asm
$L__BB15_72:
	mul.wide.s32 	%rd124, %r1449, 4;
	add.s64 	%rd125, %rd3, %rd124;
	mov.b32 	%r1338, {%rs402, %rs403};
	st.global.u32 	[%rd125], %r1338;
	add.s32 	%r1449, %r1449, 256;
	add.s32 	%r1448, %r1448, 1280;
	add.s32 	%r1447, %r1447, 640;
	add.s32 	%r1446, %r1446, 1;
	setp.ne.s32 	%p124, %r1446, 0;
	@%p124 bra 	$L__BB15_66;
$L__BB15_73:
	ret;
$L__BB15_74:
	mov.f32 	%f55, 0f00000000;
	// begin inline asm
	{  cvt.rn.f16.f32 %rs48, %f55;}

	// end inline asm
	mov.b32 	%r65, {%rs48, %rs48};
	mov.b32 	%r1351, 0;
$L__BB15_75:
	shr.u32 	%r476, %r1, 3;
	and.b32  	%r477, %r476, 112;
	add.s32 	%r478, %r1351, %r477;
	mul.lo.s32 	%r67, %r478, %r6;
	mul.lo.s32 	%r68, %r478, %r8;
	mov.b32 	%r1352, 0;
$L__BB15_76:
	setp.lt.u32 	%p26, %r300, 49;
	add.s32 	%r70, %r1352, %r30;
	mul.lo.s32 	%r71, %r70, %r6;
	mov.b32 	%r1367, 0;
	mov.u32 	%r1371, %r65;
	mov.u32 	%r1370, %r65;
	mov.u32 	%r1369, %r65;
	mov.u32 	%r1368, %r65;
	@%p26 bra 	$L__BB15_79;
	mov.b32 	%r1367, 0;
	mov.u32 	%r1371, %r65;
	mov.u32 	%r1370, %r65;
	mov.u32 	%r1369, %r65;
	mov.u32 	%r1368, %r65;
	mov.u32 	%r1358, %r1367;
$L__BB15_78:
	add.s32 	%r482, %r1367, %r67;
	shl.b32 	%r483, %r482, 1;
	mov.u32 	%r484, shared_mem;
	add.s32 	%r485, %r484, %r483;
	wmma.load.a.sync.aligned.row.m16n16k16.shared.f16 	{%r486, %r487, %r488, %r489, %r490, %r491, %r492, %r493}, [%r485], %r6;
	add.s32 	%r494, %r1367, %r71;
	shl.b32 	%r495, %r494, 1;
	add.s32 	%r496, %r14, %r495;
	wmma.load.b.sync.aligned.col.m16n16k16.shared.f16 	{%r497, %r498, %r499, %r500, %r501, %r502, %r503, %r504}, [%r496], %r6;
	wmma.mma.sync.aligned.row.col.m16n16k16.f16.f16 {%r505, %r506, %r507, %r508}, {%r486, %r487, %r488, %r489, %r490, %r491, %r492, %r493}, {%r497, %r498, %r499, %r500, %r501, %r502, %r503, %r504}, {%r1368, %r1369, %r1370, %r1371};
	add.s32 	%r509, %r485, 32;
	wmma.load.a.sync.aligned.row.m16n16k16.shared.f16 	{%r510, %r511, %r512, %r513, %r514, %r515, %r516, %r517}, [%r509], %r6;
	add.s32 	%r518, %r496, 32;
	wmma.load.b.sync.aligned.col.m16n16k16.shared.f16 	{%r519, %r520, %r521, %r522, %r523, %r524, %r525, %r526}, [%r518], %r6;
	wmma.mma.sync.aligned.row.col.m16n16k16.f16.f16 {%r527, %r528, %r529, %r530}, {%r510, %r511, %r512, %r513, %r514, %r515, %r516, %r517}, {%r519, %r520, %r521, %r522, %r523, %r524, %r525, %r526}, {%r505, %r506, %r507, %r508};
	add.s32 	%r531, %r485, 64;
	wmma.load.a.sync.aligned.row.m16n16k16.shared.f16 	{%r532, %r533, %r534, %r535, %r536, %r537, %r538, %r539}, [%r531], %r6;
	add.s32 	%r540, %r496, 64;
	wmma.load.b.sync.aligned.col.m16n16k16.shared.f16 	{%r541, %r542, %r543, %r544, %r545, %r546, %r547, %r548}, [%r540], %r6;
	wmma.mma.sync.aligned.row.col.m16n16k16.f16.f16 {%r549, %r550, %r551, %r552}, {%r532, %r533, %r534, %r535, %r536, %r537, %r538, %r539}, {%r541, %r542, %r543, %r544, %r545, %r546, %r547, %r548}, {%r527, %r528, %r529, %r530};
	add.s32 	%r553, %r485, 96;
	wmma.load.a.sync.aligned.row.m16n16k16.shared.f16 	{%r554, %r555, %r556, %r557, %r558, %r559, %r560, %r561}, [%r553], %r6;
	add.s32 	%r562, %r496, 96;
	wmma.load.b.sync.aligned.col.m16n16k16.shared.f16 	{%r563, %r564, %r565, %r566, %r567, %r568, %r569, %r570}, [%r562], %r6;
	wmma.mma.sync.aligned.row.col.m16n16k16.f16.f16 {%r1368, %r1369, %r1370, %r1371}, {%r554, %r555, %r556, %r557, %r558, %r559, %r560, %r561}, {%r563, %r564, %r565, %r566, %r567, %r568, %r569, %r570}, {%r549, %r550, %r551, %r552};
	add.s32 	%r1367, %r1367, 64;
	add.s32 	%r1358, %r1358, 4;
	setp.ne.s32 	%p27, %r1358, %r37;
	@%p27 bra 	$L__BB15_78;
$L__BB15_79:
	setp.eq.s32 	%p28, %r36, 0;
	@%p28 bra 	$L__BB15_83;
	setp.eq.s32 	%p29, %r36, 1;
	add.s32 	%r571, %r1367, %r67;
	shl.b32 	%r572, %r571, 1;
	mov.u32 	%r573, shared_mem;
	add.s32 	%r93, %r573, %r572;
	wmma.load.a.sync.aligned.row.m16n16k16.shared.f16 	{%r574, %r575, %r576, %r577, %r578, %r579, %r580, %r581}, [%r93], %r6;
	add.s32 	%r582, %r1367, %r71;
	shl.b32 	%r583, %r582, 1;
	add.s32 	%r94, %r14, %r583;
	wmma.load.b.sync.aligned.col.m16n16k16.shared.f16 	{%r584, %r585, %r586, %r587, %r588, %r589, %r590, %r591}, [%r94], %r6;
	wmma.mma.sync.aligned.row.col.m16n16k16.f16.f16 {%r1368, %r1369, %r1370, %r1371}, {%r574, %r575, %r576, %r577, %r578, %r579, %r580, %r581}, {%r584, %r585, %r586, %r587, %r588, %r589, %r590, %r591}, {%r1368, %r1369, %r1370, %r1371};
	@%p29 bra 	$L__BB15_83;
	setp.eq.s32 	%p30, %r36, 2;
	add.s32 	%r592, %r93, 32;
	wmma.load.a.sync.aligned.row.m16n16k16.shared.f16 	{%r593, %r594, %r595, %r596, %r597, %r598, %r599, %r600}, [%r592], %r6;
	add.s32 	%r601, %r94, 32;
	wmma.load.b.sync.aligned.col.m16n16k16.shared.f16 	{%r602, %r603, %r604, %r605, %r606, %r607, %r608, %r609}, [%r601], %r6;
	wmma.mma.sync.aligned.row.col.m16n16k16.f16.f16 {%r1368, %r1369, %r1370, %r1371}, {%r593, %r594, %r595, %r596, %r597, %r598, %r599, %r600}, {%r602, %r603, %r604, %r605, %r606, %r607, %r608, %r609}, {%r1368, %r1369, %r1370, %r1371};
	@%p30 bra 	$L__BB15_83;
	add.s32 	%r610, %r93, 64;
	wmma.load.a.sync.aligned.row.m16n16k16.shared.f16 	{%r611, %r612, %r613, %r614, %r615, %r616, %r617, %r618}, [%r610], %r6;
	add.s32 	%r619, %r94, 64;
	wmma.load.b.sync.aligned.col.m16n16k16.shared.f16 	{%r620, %r621, %r622, %r623, %r624, %r625, %r626, %r627}, [%r619], %r6;
	wmma.mma.sync.aligned.row.col.m16n16k16.f16.f16 {%r1368, %r1369, %r1370, %r1371}, {%r611, %r612, %r613, %r614, %r615, %r616, %r617, %r618}, {%r620, %r621, %r622, %r623, %r624, %r625, %r626, %r627}, {%r1368, %r1369, %r1370, %r1371};
$L__BB15_83:
	add.s32 	%r628, %r70, %r68;
	shl.b32 	%r629, %r628, 1;
	add.s32 	%r630, %r15, %r629;
	wmma.store.d.sync.aligned.row.m16n16k16.shared.f16 	[%r630], {%r1368, %r1369, %r1370, %r1371}, %r8;
	add.s32 	%r1352, %r1352, 64;
	setp.lt.s32 	%p31, %r1352, %r298;
	@%p31 bra 	$L__BB15_76;
	add.s32 	%r1351, %r1351, 32;
	setp.lt.s32 	%p32, %r1351, %r297;
	@%p32 bra 	$L__BB15_75;
$L__BB15_85:
	setp.lt.s32 	%p33, %r12, 1;
	bar.sync 	0;
	@%p33 bra 	$L__BB15_93;
	ld.param.u32 	%r1341, [_Z32block_attn_mask_8warp_n64_kernelP6__halfS0_S0_PKiS2_S2_S2_S0_S2_S2_iiifiiii_param_16];
	setp.lt.u32 	%p34, %r12, 4;
	mul.lo.s32 	%r632, %r56, %r298;
	mad.lo.s32 	%r633, %r632, %r1341, %r5;
	shr.u32 	%r634, %r633, 31;
	add.s32 	%r635, %r633, %r634;
	shr.s32 	%r636, %r635, 1;
	cvt.s64.s32 	%rd5, %r636;
	mov.b32 	%r1379, 0;
	@%p34 bra 	$L__BB15_89;
	mov.b32 	%r1378, 0;
$L__BB15_88:
	.pragma "nounroll";
	mad.lo.s32 	%r642, %r1378, 320, %r29;
	shl.b32 	%r643, %r1378, 8;
	add.s32 	%r644, %r643, %r1;
	cvt.u64.u32 	%rd73, %r644;
	add.s64 	%rd74, %rd73, %rd5;
	shl.b64 	%rd75, %rd74, 2;
	add.s64 	%rd69, %rd11, %rd75;
	shl.b32 	%r645, %r642, 2;
	add.s32 	%r638, %r14, %r645;
	// begin inline asm
	cp.async.ca.shared.global [%r638], [%rd69], 4, 4;
	// end inline asm
	add.s64 	%rd70, %rd69, 1024;
	add.s32 	%r639, %r638, 1280;
	// begin inline asm
	cp.async.ca.shared.global [%r639], [%rd70], 4, 4;
	// end inline asm
	add.s64 	%rd71, %rd69, 2048;
	add.s32 	%r640, %r638, 2560;
	// begin inline asm
	cp.async.ca.shared.global [%r640], [%rd71], 4, 4;
	// end inline asm
	add.s64 	%rd72, %rd69, 3072;
	add.s32 	%r641, %r638, 3840;
	// begin inline asm
	cp.async.ca.shared.global [%r641], [%rd72], 4, 4;
	// end inline asm
	add.s32 	%r1378, %r1378, 4;
	and.b32  	%r1379, %r12, 2147483644;
	setp.ne.s32 	%p35, %r1378, %r1379;
	@%p35 bra 	$L__BB15_88;
$L__BB15_89:
	and.b32  	%r133, %r12, 3;
	setp.eq.s32 	%p36, %r133, 0;
	@%p36 bra 	$L__BB15_93;
	setp.eq.s32 	%p37, %r133, 1;
	mad.lo.s32 	%r647, %r1379, 320, %r29;
	shl.b32 	%r648, %r1379, 8;
	add.s32 	%r134, %r648, %r1;
	cvt.u64.u32 	%rd77, %r134;
	add.s64 	%rd78, %rd77, %rd5;
	shl.b64 	%rd79, %rd78, 2;
	add.s64 	%rd76, %rd11, %rd79;
	shl.b32 	%r649, %r647, 2;
	add.s32 	%r646, %r14, %r649;
	// begin inline asm
	cp.async.ca.shared.global [%r646], [%rd76], 4, 4;
	// end inline asm
	@%p37 bra 	$L__BB15_93;
	setp.eq.s32 	%p38, %r133, 2;
	add.s32 	%r651, %r134, 256;
	cvt.u64.u32 	%rd81, %r651;
	add.s64 	%rd82, %rd81, %rd5;
	shl.b64 	%rd83, %rd82, 2;
	add.s64 	%rd80, %rd11, %rd83;
	add.s32 	%r650, %r646, 1280;
	// begin inline asm
	cp.async.ca.shared.global [%r650], [%rd80], 4, 4;
	// end inline asm
	@%p38 bra 	$L__BB15_93;
	add.s32 	%r653, %r134, 512;
	cvt.u64.u32 	%rd85, %r653;
	add.s64 	%rd86, %rd85, %rd5;
	shl.b64 	%rd87, %rd86, 2;
	add.s64 	%rd84, %rd11, %rd87;
	add.s32 	%r652, %r646, 2560;
	// begin inline asm
	cp.async.ca.shared.global [%r652], [%rd84], 4, 4;
	// end inline asm
$L__BB15_93:
	// begin inline asm
	cp.async.commit_group;
	// end inline asm
	setp.ge.s32 	%p39, %r1348, %r17;
	@%p39 bra 	$L__BB15_96;
	ld.param.u64 	%rd131, [_Z32block_attn_mask_8warp_n64_kernelP6__halfS0_S0_PKiS2_S2_S2_S0_S2_S2_iiifiiii_param_4];
	ld.param.u64 	%rd130, [_Z32block_attn_mask_8warp_n64_kernelP6__halfS0_S0_PKiS2_S2_S2_S0_S2_S2_iiifiiii_param_3];
	cvta.to.global.u64 	%rd88, %rd130;
	mov.u32 	%r654, %ctaid.x;
	mul.wide.u32 	%rd89, %r654, 4;
	add.s64 	%rd90, %rd88, %rd89;
	ld.global.u32 	%r655, [%rd90];
	add.s32 	%r656, %r655, %r1348;
	cvta.to.global.u64 	%rd91, %rd131;
	mul.wide.s32 	%rd92, %r656, 4;
	add.s64 	%rd93, %rd91, %rd92;
	ld.global.u32 	%r657, [%rd93];
	setp.ne.s32 	%p40, %r56, %r657;
	@%p40 bra 	$L__BB15_96;
	add.s32 	%r1348, %r1348, 1;
	bra.uni 	$L__BB15_113;
$L__BB15_96:
	setp.ge.s32 	%p41, %r1347, %r18;
	@%p41 bra 	$L__BB15_157;
	ld.param.u64 	%rd133, [_Z32block_attn_mask_8warp_n64_kernelP6__halfS0_S0_PKiS2_S2_S2_S0_S2_S2_iiifiiii_param_6];
	ld.param.u64 	%rd132, [_Z32block_attn_mask_8warp_n64_kernelP6__halfS0_S0_PKiS2_S2_S2_S0_S2_S2_iiifiiii_param_5];
	cvta.to.global.u64 	%rd94, %rd132;
	mov.u32 	%r658, %ctaid.x;
	mul.wide.u32 	%rd95, %r658, 4;
	add.s64 	%rd96, %rd94, %rd95;
	ld.global.u32 	%r659, [%rd96];
	add.s32 	%r137, %r659, %r1347;
	cvta.to.global.u64 	%rd97, %rd133;
	mul.wide.s32 	%rd98, %r137, 4;
	add.s64 	%rd99, %rd97, %rd98;
	ld.global.u32 	%r660, [%rd99];
	setp.ne.s32 	%p42, %r56, %r660;
	@%p42 bra 	$L__BB15_157;
	setp.lt.s32 	%p43, %r13, 1;
	@%p43 bra 	$L__BB15_112;
	ld.param.u64 	%rd134, [_Z32block_attn_mask_8warp_n64_kernelP6__halfS0_S0_PKiS2_S2_S2_S0_S2_S2_iiifiiii_param_7];
	cvta.to.global.u64 	%rd6, %rd134;
	setp.lt.u32 	%p44, %r13, 16;
	mul.lo.s32 	%r662, %r298, %r297;
	mul.lo.s32 	%r663, %r137, %r662;
	shr.u32 	%r664, %r663, 31;
	add.s32 	%r665, %r663, %r664;
	shr.s32 	%r666, %r665, 1;
	add.s32 	%r138, %r666, %r1;
	mov.b32 	%r1382, 0;
	@%p44 bra 	$L__BB15_102;
	mov.b32 	%r1380, 0;
$L__BB15_101:
	.pragma "nounroll";
	mad.lo.s32 	%r716, %r1380, 320, %r29;
	shl.b32 	%r717, %r1380, 8;
	shl.b32 	%r718, %r716, 2;
	add.s32 	%r719, %r15, %r718;
	ld.shared.u32 	%r669, [%r719];
	add.s32 	%r720, %r138, %r717;
	mul.wide.s32 	%rd100, %r720, 4;
	add.s64 	%rd101, %rd6, %rd100;
	ld.global.u32 	%r670, [%rd101];
	// begin inline asm
	{add.f16x2 %r668,%r669,%r670;
}
	// end inline asm
	st.shared.u32 	[%r719], %r668;
	ld.shared.u32 	%r672, [%r719+1280];
	ld.global.u32 	%r673, [%rd101+1024];
	// begin inline asm
	{add.f16x2 %r671,%r672,%r673;
}
	// end inline asm
	st.shared.u32 	[%r719+1280], %r671;
	ld.shared.u32 	%r675, [%r719+2560];
	ld.global.u32 	%r676, [%rd101+2048];
	// begin inline asm
	{add.f16x2 %r674,%r675,%r676;
}
	// end inline asm
	st.shared.u32 	[%r719+2560], %r674;
	ld.shared.u32 	%r678, [%r719+3840];
	ld.global.u32 	%r679, [%rd101+3072];
	// begin inline asm
	{add.f16x2 %r677,%r678,%r679;
}
	// end inline asm
	st.shared.u32 	[%r719+3840], %r677;
	ld.shared.u32 	%r681, [%r719+5120];
	ld.global.u32 	%r682, [%rd101+4096];
	// begin inline asm
	{add.f16x2 %r680,%r681,%r682;
}
	// end inline asm
	st.shared.u32 	[%r719+5120], %r680;
	ld.shared.u32 	%r684, [%r719+6400];
	ld.global.u32 	%r685, [%rd101+5120];
	// begin inline asm
	{add.f16x2 %r683,%r684,%r685;
}
	// end inline asm
	st.shared.u32 	[%r719+6400], %r683;
	ld.shared.u32 	%r687, [%r719+7680];
	ld.global.u32 	%r688, [%rd101+6144];
	// begin inline asm
	{add.f16x2 %r686,%r687,%r688;
}
	// end inline asm
	st.shared.u32 	[%r719+7680], %r686;
	ld.shared.u32 	%r690, [%r719+8960];
	ld.global.u32 	%r691, [%rd101+7168];
	// begin inline asm
	{add.f16x2 %r689,%r690,%r691;
}
	// end inline asm
	st.shared.u32 	[%r719+8960], %r689;
	ld.shared.u32 	%r693, [%r719+10240];
	ld.global.u32 	%r694, [%rd101+8192];
	// begin inline asm
	{add.f16x2 %r692,%r693,%r694;
}
	// end inline asm
	st.shared.u32 	[%r719+10240], %r692;
	ld.shared.u32 	%r696, [%r719+11520];
	ld.global.u32 	%r697, [%rd101+9216];
	// begin inline asm
	{add.f16x2 %r695,%r696,%r697;
}
	// end inline asm
	st.shared.u32 	[%r719+11520], %r695;
	ld.shared.u32 	%r699, [%r719+12800];
	ld.global.u32 	%r700, [%rd101+10240];
	// begin inline asm
	{add.f16x2 %r698,%r699,%r700;
}
	// end inline asm
	st.shared.u32 	[%r719+12800], %r698;
	ld.shared.u32 	%r702, [%r719+14080];
	ld.global.u32 	%r703, [%rd101+11264];
	// begin inline asm
	{add.f16x2 %r701,%r702,%r703;
}
	// end inline asm
	st.shared.u32 	[%r719+14080], %r701;
	ld.shared.u32 	%r705, [%r719+15360];
	ld.global.u32 	%r706, [%rd101+12288];
	// begin inline asm
	{add.f16x2 %r704,%r705,%r706;
}
	// end inline asm
	st.shared.u32 	[%r719+15360], %r704;
	ld.shared.u32 	%r708, [%r719+16640];
	ld.global.u32 	%r709, [%rd101+13312];
	// begin inline asm
	{add.f16x2 %r707,%r708,%r709;
}
	// end inline asm
	st.shared.u32 	[%r719+16640], %r707;
	ld.shared.u32 	%r711, [%r719+17920];
	ld.global.u32 	%r712, [%rd101+14336];
	// begin inline asm
	{add.f16x2 %r710,%r711,%r712;
}
	// end inline asm
	st.shared.u32 	[%r719+17920], %r710;
	ld.shared.u32 	%r714, [%r719+19200];
	ld.global.u32 	%r715, [%rd101+15360];
	// begin inline asm
	{add.f16x2 %r713,%r714,%r715;
}
	// end inline asm
	st.shared.u32 	[%r719+19200], %r713;
	add.s32 	%r1380, %r1380, 16;
	and.b32  	%r1382, %r13, 2147483632;
	setp.ne.s32 	%p45, %r1380, %r1382;
	@%p45 bra 	$L__BB15_101;
$L__BB15_102:
	setp.eq.s32 	%p46, %r38, 0;
	@%p46 bra 	$L__BB15_112;
	and.b32  	%r721, %r13, 15;
	add.s32 	%r722, %r721, -1;
	setp.lt.u32 	%p47, %r722, 7;
	@%p47 bra 	$L__BB15_105;
	mad.lo.s32 	%r747, %r1382, 320, %r29;
	shl.b32 	%r748, %r1382, 8;
	shl.b32 	%r749, %r747, 2;
	add.s32 	%r750, %r15, %r749;
	ld.shared.u32 	%r724, [%r750];
	add.s32 	%r751, %r138, %r748;
	mul.wide.s32 	%rd102, %r751, 4;
	add.s64 	%rd103, %rd6, %rd102;
	ld.global.u32 	%r725, [%rd103];
	// begin inline asm
	{add.f16x2 %r723,%r724,%r725;
}
	// end inline asm
	st.shared.u32 	[%r750], %r723;
	ld.shared.u32 	%r727, [%r750+1280];
	ld.global.u32 	%r728, [%rd103+1024];
	// begin inline asm
	{add.f16x2 %r726,%r727,%r728;
}
	// end inline asm
	st.shared.u32 	[%r750+1280], %r726;
	ld.shared.u32 	%r730, [%r750+2560];
	ld.global.u32 	%r731, [%rd103+2048];
	// begin inline asm
	{add.f16x2 %r729,%r730,%r731;
}
	// end inline asm
	st.shared.u32 	[%r750+2560], %r729;
	ld.shared.u32 	%r733, [%r750+3840];
	ld.global.u32 	%r734, [%rd103+3072];
	// begin inline asm
	{add.f16x2 %r732,%r733,%r734;
}
	// end inline asm
	st.shared.u32 	[%r750+3840], %r732;
	ld.shared.u32 	%r736, [%r750+5120];
	ld.global.u32 	%r737, [%rd103+4096];
	// begin inline asm
	{add.f16x2 %r735,%r736,%r737;
}
	// end inline asm
	st.shared.u32 	[%r750+5120], %r735;
	ld.shared.u32 	%r739, [%r750+6400];
	ld.global.u32 	%r740, [%rd103+5120];
	// begin inline asm
	{add.f16x2 %r738,%r739,%r740;
}
	// end inline asm
	st.shared.u32 	[%r750+6400], %r738;
	ld.shared.u32 	%r742, [%r750+7680];
	ld.global.u32 	%r743, [%rd103+6144];
	// begin inline asm
	{add.f16x2 %r741,%r742,%r743;
}
	// end inline asm
	st.shared.u32 	[%r750+7680], %r741;
	ld.shared.u32 	%r745, [%r750+8960];
	ld.global.u32 	%r746, [%rd103+7168];
	// begin inline asm
	{add.f16x2 %r744,%r745,%r746;
}
	// end inline asm
	st.shared.u32 	[%r750+8960], %r744;
	add.s32 	%r1382, %r1382, 8;
$L__BB15_105:
	setp.eq.s32 	%p48, %r39, 0;
	@%p48 bra 	$L__BB15_112;
	and.b32  	%r752, %r13, 7;
	add.s32 	%r753, %r752, -1;
	setp.lt.u32 	%p49, %r753, 3;
	@%p49 bra 	$L__BB15_108;
	mad.lo.s32 	%r766, %r1382, 320, %r29;
	shl.b32 	%r767, %r1382, 8;
	shl.b32 	%r768, %r766, 2;
	add.s32 	%r769, %r15, %r768;
	ld.shared.u32 	%r755, [%r769];
	add.s32 	%r770, %r138, %r767;
	mul.wide.s32 	%rd104, %r770, 4;
	add.s64 	%rd105, %rd6, %rd104;
	ld.global.u32 	%r756, [%rd105];
	// begin inline asm
	{add.f16x2 %r754,%r755,%r756;
}
	// end inline asm
	st.shared.u32 	[%r769], %r754;
	ld.shared.u32 	%r758, [%r769+1280];
	ld.global.u32 	%r759, [%rd105+1024];
	// begin inline asm
	{add.f16x2 %r757,%r758,%r759;
}
	// end inline asm
	st.shared.u32 	[%r769+1280], %r757;
	ld.shared.u32 	%r761, [%r769+2560];
	ld.global.u32 	%r762, [%rd105+2048];
	// begin inline asm
	{add.f16x2 %r760,%r761,%r762;
}
	// end inline asm
	st.shared.u32 	[%r769+2560], %r760;
	ld.shared.u32 	%r764, [%r769+3840];
	ld.global.u32 	%r765, [%rd105+3072];
	// begin inline asm
	{add.f16x2 %r763,%r764,%r765;
}
	// end inline asm
	st.shared.u32 	[%r769+3840], %r763;
	add.s32 	%r1382, %r1382, 4;
$L__BB15_108:
	and.b32  	%r771, %r13, 3;
	setp.eq.s32 	%p50, %r771, 0;
	@%p50 bra 	$L__BB15_112;
	setp.eq.s32 	%p51, %r771, 1;
	mad.lo.s32 	%r776, %r1382, 320, %r29;
	shl.b32 	%r777, %r1382, 8;
	shl.b32 	%r778, %r776, 2;
	add.s32 	%r147, %r15, %r778;
	ld.shared.u32 	%r773, [%r147];
	add.s32 	%r779, %r138, %r777;
	mul.wide.s32 	%rd106, %r779, 4;
	add.s64 	%rd7, %rd6, %rd106;
	ld.global.u32 	%r774, [%rd7];
	// begin inline asm
	{add.f16x2 %r772,%r773,%r774;
}
	// end inline asm
	st.shared.u32 	[%r147], %r772;
	@%p51 bra 	$L__BB15_112;
	setp.eq.s32 	%p52, %r771, 2;
	ld.shared.u32 	%r781, [%r147+1280];
	ld.global.u32 	%r782, [%rd7+1024];
	// begin inline asm
	{add.f16x2 %r780,%r781,%r782;
}
	// end inline asm
	st.shared.u32 	[%r147+1280], %r780;
	@%p52 bra 	$L__BB15_112;
	ld.shared.u32 	%r785, [%r147+2560];
	ld.global.u32 	%r786, [%rd7+2048];
	// begin inline asm
	{add.f16x2 %r784,%r785,%r786;
}
	// end inline asm
	st.shared.u32 	[%r147+2560], %r784;
$L__BB15_112:
	bar.sync 	0;
	add.s32 	%r1347, %r1347, 1;
$L__BB15_113:
	div.s32 	%r151, %r1, %r28;
	mul.lo.s32 	%r787, %r151, %r28;
	sub.s32 	%r788, %r1, %r787;
	setp.ne.s32 	%p53, %r788, 0;
	@%p53 bra 	$L__BB15_138;
	setp.ne.s32 	%p54, %r1346, 0;
	shl.b32 	%r789, %r151, 2;
	add.s32 	%r152, %r26, %r789;
	shl.b32 	%r790, %r297, 2;
	add.s32 	%r153, %r152, %r790;
	add.s32 	%r154, %r153, %r790;
	add.s32 	%r155, %r27, %r789;
	@%p54 bra 	$L__BB15_116;
	mov.b32 	%r791, -8388608;
	st.shared.u32 	[%r152], %r791;
	mov.b32 	%r792, 0;
	st.shared.u32 	[%r153], %r792;
	st.shared.u32 	[%r154], %r791;
	st.shared.u32 	[%r155], %r792;
$L__BB15_116:
	setp.lt.s32 	%p55, %r298, 2;
	mul.lo.s32 	%r793, %r151, %r8;
	shl.b32 	%r794, %r793, 1;
	add.s32 	%r156, %r15, %r794;
	mov.f32 	%f535, 0f00000000;
	mov.f32 	%f534, 0fFF800000;
	@%p55 bra 	$L__BB15_125;
	setp.lt.u32 	%p56, %r31, 3;
	mov.f32 	%f534, 0fFF800000;
	mov.f32 	%f535, 0f00000000;
	mov.b32 	%r1388, 0;
	@%p56 bra 	$L__BB15_120;
	mov.f32 	%f534, 0fFF800000;
	mov.f32 	%f535, 0f00000000;
	mov.b32 	%r1386, 0;
$L__BB15_119:
	.pragma "nounroll";
	ld.param.f32 	%f521, [_Z32block_attn_mask_8warp_n64_kernelP6__halfS0_S0_PKiS2_S2_S2_S0_S2_S2_iiifiiii_param_13];
	shl.b32 	%r797, %r1386, 2;
	add.s32 	%r798, %r156, %r797;
	ld.shared.u32 	%r799, [%r798];
	mov.b32 	{%rs49, %rs50}, %r799;
	// begin inline asm
	{  cvt.f32.f16 %f63, %rs49;}

	// end inline asm
	mul.f32 	%f71, %f521, %f63;
	shl.b32 	%r800, %r1386, 1;
	mul.wide.u32 	%rd107, %r800, 4;
	add.s64 	%rd108, %rd1, %rd107;
	// begin inline asm
	{  cvt.f32.f16 %f64, %rs50;}

	// end inline asm
	mul.f32 	%f72, %f521, %f64;
	max.f32 	%f73, %f534, %f71;
	sub.f32 	%f74, %f534, %f73;
	mul.f32 	%f75, %f74, 0f3FB8AA3B;
	ex2.approx.f32 	%f76, %f75;
	sub.f32 	%f77, %f71, %f73;
	mul.f32 	%f78, %f77, 0f3FB8AA3B;
	ex2.approx.f32 	%f79, %f78;
	fma.rn.f32 	%f80, %f535, %f76, %f79;
	max.f32 	%f81, %f73, %f72;
	sub.f32 	%f82, %f73, %f81;
	mul.f32 	%f83, %f82, 0f3FB8AA3B;
	ex2.approx.f32 	%f84, %f83;
	sub.f32 	%f85, %f72, %f81;
	mul.f32 	%f86, %f85, 0f3FB8AA3B;
	ex2.approx.f32 	%f87, %f86;
	fma.rn.f32 	%f88, %f80, %f84, %f87;
	ld.shared.u32 	%r801, [%r798+4];
	mov.b32 	{%rs51, %rs52}, %r801;
	// begin inline asm
	{  cvt.f32.f16 %f65, %rs51;}

	// end inline asm
	mul.f32 	%f89, %f521, %f65;
	// begin inline asm
	{  cvt.f32.f16 %f66, %rs52;}

	// end inline asm
	mul.f32 	%f90, %f521, %f66;
	st.local.v4.f32 	[%rd108], {%f71, %f72, %f89, %f90};
	max.f32 	%f91, %f81, %f89;
	sub.f32 	%f92, %f81, %f91;
	mul.f32 	%f93, %f92, 0f3FB8AA3B;
	ex2.approx.f32 	%f94, %f93;
	sub.f32 	%f95, %f89, %f91;
	mul.f32 	%f96, %f95, 0f3FB8AA3B;
	ex2.approx.f32 	%f97, %f96;
	fma.rn.f32 	%f98, %f88, %f94, %f97;
	max.f32 	%f99, %f91, %f90;
	sub.f32 	%f100, %f91, %f99;
	mul.f32 	%f101, %f100, 0f3FB8AA3B;
	ex2.approx.f32 	%f102, %f101;
	sub.f32 	%f103, %f90, %f99;
	mul.f32 	%f104, %f103, 0f3FB8AA3B;
	ex2.approx.f32 	%f105, %f104;
	fma.rn.f32 	%f106, %f98, %f102, %f105;
	ld.shared.u32 	%r802, [%r798+8];
	mov.b32 	{%rs53, %rs54}, %r802;
	// begin inline asm
	{  cvt.f32.f16 %f67, %rs53;}

	// end inline asm
	mul.f32 	%f107, %f521, %f67;
	// begin inline asm
	{  cvt.f32.f16 %f68, %rs54;}

	// end inline asm
	mul.f32 	%f108, %f521, %f68;
	max.f32 	%f109, %f99, %f107;
	sub.f32 	%f110, %f99, %f109;
	mul.f32 	%f111, %f110, 0f3FB8AA3B;
	ex2.approx.f32 	%f112, %f111;
	sub.f32 	%f113, %f107, %f109;
	mul.f32 	%f114, %f113, 0f3FB8AA3B;
	ex2.approx.f32 	%f115, %f114;
	fma.rn.f32 	%f116, %f106, %f112, %f115;
	max.f32 	%f117, %f109, %f108;
	sub.f32 	%f118, %f109, %f117;
	mul.f32 	%f119, %f118, 0f3FB8AA3B;
	ex2.approx.f32 	%f120, %f119;
	sub.f32 	%f121, %f108, %f117;
	mul.f32 	%f122, %f121, 0f3FB8AA3B;
	ex2.approx.f32 	%f123, %f122;
	fma.rn.f32 	%f124, %f116, %f120, %f123;
	ld.shared.u32 	%r803, [%r798+12];
	mov.b32 	{%rs55, %rs56}, %r803;
	// begin inline asm
	{  cvt.f32.f16 %f69, %rs55;}

	// end inline asm
	mul.f32 	%f125, %f521, %f69;
	// begin inline asm
	{  cvt.f32.f16 %f70, %rs56;}

	// end inline asm
	mul.f32 	%f126, %f521, %f70;
	st.local.v4.f32 	[%rd108+16], {%f107, %f108, %f125, %f126};
	max.f32 	%f127, %f117, %f125;
	sub.f32 	%f128, %f117, %f127;
	mul.f32 	%f129, %f128, 0f3FB8AA3B;
	ex2.approx.f32 	%f130, %f129;
	sub.f32 	%f131, %f125, %f127;
	mul.f32 	%f132, %f131, 0f3FB8AA3B;
	ex2.approx.f32 	%f133, %f132;
	fma.rn.f32 	%f134, %f124, %f130, %f133;
	max.f32 	%f534, %f127, %f126;
	sub.f32 	%f135, %f127, %f534;
	mul.f32 	%f136, %f135, 0f3FB8AA3B;
	ex2.approx.f32 	%f137, %f136;
	sub.f32 	%f138, %f126, %f534;
	mul.f32 	%f139, %f138, 0f3FB8AA3B;
	ex2.approx.f32 	%f140, %f139;
	fma.rn.f32 	%f535, %f134, %f137, %f140;
	add.s32 	%r1386, %r1386, 4;
	setp.ne.s32 	%p57, %r1386, %r40;
	mov.u32 	%r1388, %r40;
	@%p57 bra 	$L__BB15_119;
$L__BB15_120:
	setp.eq.s32 	%p58, %r32, 0;
	@%p58 bra 	$L__BB15_125;
	setp.eq.s32 	%p59, %r32, 1;
	@%p59 bra 	$L__BB15_123;
	ld.param.f32 	%f522, [_Z32block_attn_mask_8warp_n64_kernelP6__halfS0_S0_PKiS2_S2_S2_S0_S2_S2_iiifiiii_param_13];
	shl.b32 	%r804, %r1388, 2;
	add.s32 	%r805, %r156, %r804;
	ld.shared.u32 	%r806, [%r805];
	mov.b32 	{%rs57, %rs58}, %r806;
	// begin inline asm
	{  cvt.f32.f16 %f142, %rs57;}

	// end inline asm
	mul.f32 	%f146, %f522, %f142;
	shl.b32 	%r807, %r1388, 1;
	mul.wide.u32 	%rd109, %r807, 4;
	add.s64 	%rd110, %rd1, %rd109;
	// begin inline asm
	{  cvt.f32.f16 %f143, %rs58;}

	// end inline asm
	mul.f32 	%f147, %f522, %f143;
	st.local.v2.f32 	[%rd110], {%f146, %f147};
	max.f32 	%f148, %f534, %f146;
	sub.f32 	%f149, %f534, %f148;
	mul.f32 	%f150, %f149, 0f3FB8AA3B;
	ex2.approx.f32 	%f151, %f150;
	sub.f32 	%f152, %f146, %f148;
	mul.f32 	%f153, %f152, 0f3FB8AA3B;
	ex2.approx.f32 	%f154, %f153;
	fma.rn.f32 	%f155, %f535, %f151, %f154;
	max.f32 	%f156, %f148, %f147;
	sub.f32 	%f157, %f148, %f156;
	mul.f32 	%f158, %f157, 0f3FB8AA3B;
	ex2.approx.f32 	%f159, %f158;
	sub.f32 	%f160, %f147, %f156;
	mul.f32 	%f161, %f160, 0f3FB8AA3B;
	ex2.approx.f32 	%f162, %f161;
	fma.rn.f32 	%f163, %f155, %f159, %f162;
	ld.shared.u32 	%r808, [%r805+4];
	mov.b32 	{%rs59, %rs60}, %r808;
	// begin inline asm
	{  cvt.f32.f16 %f144, %rs59;}

	// end inline asm
	mul.f32 	%f164, %f522, %f144;
	// begin inline asm
	{  cvt.f32.f16 %f145, %rs60;}

	// end inline asm
	mul.f32 	%f165, %f522, %f145;
	st.local.v2.f32 	[%rd110+8], {%f164, %f165};
	max.f32 	%f166, %f156, %f164;
	sub.f32 	%f167, %f156, %f166;
	mul.f32 	%f168, %f167, 0f3FB8AA3B;
	ex2.approx.f32 	%f169, %f168;
	sub.f32 	%f170, %f164, %f166;
	mul.f32 	%f171, %f170, 0f3FB8AA3B;
	ex2.approx.f32 	%f172, %f171;
	fma.rn.f32 	%f173, %f163, %f169, %f172;
	max.f32 	%f534, %f166, %f165;
	sub.f32 	%f174, %f166, %f534;
	mul.f32 	%f175, %f174, 0f3FB8AA3B;
	ex2.approx.f32 	%f176, %f175;
	sub.f32 	%f177, %f165, %f534;
	mul.f32 	%f178, %f177, 0f3FB8AA3B;
	ex2.approx.f32 	%f179, %f178;
	fma.rn.f32 	%f535, %f173, %f176, %f179;
	add.s32 	%r1388, %r1388, 2;
$L__BB15_123:
	setp.eq.s32 	%p60, %r41, 0;
	@%p60 bra 	$L__BB15_125;
	ld.param.f32 	%f523, [_Z32block_attn_mask_8warp_n64_kernelP6__halfS0_S0_PKiS2_S2_S2_S0_S2_S2_iiifiiii_param_13];
	shl.b32 	%r809, %r1388, 2;
	add.s32 	%r810, %r156, %r809;
	ld.shared.u32 	%r811, [%r810];
	mov.b32 	{%rs61, %rs62}, %r811;
	// begin inline asm
	{  cvt.f32.f16 %f180, %rs61;}

	// end inline asm
	mul.f32 	%f182, %f523, %f180;
	shl.b32 	%r812, %r1388, 1;
	mul.wide.u32 	%rd111, %r812, 4;
	add.s64 	%rd112, %rd1, %rd111;
	// begin inline asm
	{  cvt.f32.f16 %f181, %rs62;}

	// end inline asm
	mul.f32 	%f183, %f523, %f181;
	st.local.v2.f32 	[%rd112], {%f182, %f183};
	max.f32 	%f184, %f534, %f182;
	sub.f32 	%f185, %f534, %f184;
	mul.f32 	%f186, %f185, 0f3FB8AA3B;
	ex2.approx.f32 	%f187, %f186;
	sub.f32 	%f188, %f182, %f184;
	mul.f32 	%f189, %f188, 0f3FB8AA3B;
	ex2.approx.f32 	%f190, %f189;
	fma.rn.f32 	%f191, %f535, %f187, %f190;
	max.f32 	%f534, %f184, %f183;
	sub.f32 	%f192, %f184, %f534;
	mul.f32 	%f193, %f192, 0f3FB8AA3B;
	ex2.approx.f32 	%f194, %f193;
	sub.f32 	%f195, %f183, %f534;
	mul.f32 	%f196, %f195, 0f3FB8AA3B;
	ex2.approx.f32 	%f197, %f196;
	fma.rn.f32 	%f535, %f191, %f194, %f197;
$L__BB15_125:
	setp.lt.s32 	%p61, %r298, 2;
	ld.shared.f32 	%f198, [%r154];
	max.f32 	%f19, %f198, %f534;
	@%p61 bra 	$L__BB15_137;
	setp.lt.u32 	%p62, %r31, 7;
	mov.b32 	%r1391, 0;
	@%p62 bra 	$L__BB15_129;
	mov.b32 	%r1389, 0;
$L__BB15_128:
	.pragma "nounroll";
	shl.b32 	%r823, %r1389, 1;
	mul.wide.u32 	%rd113, %r823, 4;
	add.s64 	%rd114, %rd1, %rd113;
	ld.local.v4.f32 	{%f215, %f216, %f217, %f218}, [%rd114];
	sub.f32 	%f219, %f215, %f19;
	mul.f32 	%f220, %f219, 0f3FB8AA3B;
	ex2.approx.f32 	%f199, %f220;
	sub.f32 	%f221, %f216, %f19;
	mul.f32 	%f222, %f221, 0f3FB8AA3B;
	ex2.approx.f32 	%f200, %f222;
	// begin inline asm
	{ cvt.rn.f16x2.f32 %r815, %f200, %f199; }

	// end inline asm
	shl.b32 	%r824, %r1389, 2;
	add.s32 	%r825, %r156, %r824;
	st.shared.u32 	[%r825], %r815;
	sub.f32 	%f223, %f217, %f19;
	mul.f32 	%f224, %f223, 0f3FB8AA3B;
	ex2.approx.f32 	%f201, %f224;
	sub.f32 	%f225, %f218, %f19;
	mul.f32 	%f226, %f225, 0f3FB8AA3B;
	ex2.approx.f32 	%f202, %f226;
	// begin inline asm
	{ cvt.rn.f16x2.f32 %r816, %f202, %f201; }

	// end inline asm
	st.shared.u32 	[%r825+4], %r816;
	ld.local.v4.f32 	{%f227, %f228, %f229, %f230}, [%rd114+16];
	sub.f32 	%f231, %f227, %f19;
	mul.f32 	%f232, %f231, 0f3FB8AA3B;
	ex2.approx.f32 	%f203, %f232;
	sub.f32 	%f233, %f228, %f19;
	mul.f32 	%f234, %f233, 0f3FB8AA3B;
	ex2.approx.f32 	%f204, %f234;
	// begin inline asm
	{ cvt.rn.f16x2.f32 %r817, %f204, %f203; }

	// end inline asm
	st.shared.u32 	[%r825+8], %r817;
	sub.f32 	%f235, %f229, %f19;
	mul.f32 	%f236, %f235, 0f3FB8AA3B;
	ex2.approx.f32 	%f205, %f236;
	sub.f32 	%f237, %f230, %f19;
	mul.f32 	%f238, %f237, 0f3FB8AA3B;
	ex2.approx.f32 	%f206, %f238;
	// begin inline asm
	{ cvt.rn.f16x2.f32 %r818, %f206, %f205; }

	// end inline asm
	st.shared.u32 	[%r825+12], %r818;
	ld.local.v4.f32 	{%f239, %f240, %f241, %f242}, [%rd114+32];
	sub.f32 	%f243, %f239, %f19;
	mul.f32 	%f244, %f243, 0f3FB8AA3B;
	ex2.approx.f32 	%f207, %f244;
	sub.f32 	%f245, %f240, %f19;
	mul.f32 	%f246, %f245, 0f3FB8AA3B;
	ex2.approx.f32 	%f208, %f246;
	// begin inline asm
	{ cvt.rn.f16x2.f32 %r819, %f208, %f207; }

	// end inline asm
	st.shared.u32 	[%r825+16], %r819;
	sub.f32 	%f247, %f241, %f19;
	mul.f32 	%f248, %f247, 0f3FB8AA3B;
	ex2.approx.f32 	%f209, %f248;
	sub.f32 	%f249, %f242, %f19;
	mul.f32 	%f250, %f249, 0f3FB8AA3B;
	ex2.approx.f32 	%f210, %f250;
	// begin inline asm
	{ cvt.rn.f16x2.f32 %r820, %f210, %f209; }

	// end inline asm
	st.shared.u32 	[%r825+20], %r820;
	ld.local.v4.f32 	{%f251, %f252, %f253, %f254}, [%rd114+48];
	sub.f32 	%f255, %f251, %f19;
	mul.f32 	%f256, %f255, 0f3FB8AA3B;
	ex2.approx.f32 	%f211, %f256;
	sub.f32 	%f257, %f252, %f19;
	mul.f32 	%f258, %f257, 0f3FB8AA3B;
	ex2.approx.f32 	%f212, %f258;
	// begin inline asm
	{ cvt.rn.f16x2.f32 %r821, %f212, %f211; }

	// end inline asm
	st.shared.u32 	[%r825+24], %r821;
	sub.f32 	%f259, %f253, %f19;
	mul.f32 	%f260, %f259, 0f3FB8AA3B;
	ex2.approx.f32 	%f213, %f260;
	sub.f32 	%f261, %f254, %f19;
	mul.f32 	%f262, %f261, 0f3FB8AA3B;
	ex2.approx.f32 	%f214, %f262;
	// begin inline asm
	{ cvt.rn.f16x2.f32 %r822, %f214, %f213; }

	// end inline asm
	st.shared.u32 	[%r825+28], %r822;
	add.s32 	%r1389, %r1389, 8;
	setp.ne.s32 	%p63, %r1389, %r42;
	mov.u32 	%r1391, %r42;
	@%p63 bra 	$L__BB15_128;
$L__BB15_129:
	setp.eq.s32 	%p64, %r33, 0;
	@%p64 bra 	$L__BB15_137;
	add.s32 	%r826, %r33, -1;
	setp.lt.u32 	%p65, %r826, 3;
	@%p65 bra 	$L__BB15_132;
	shl.b32 	%r831, %r1391, 1;
	mul.wide.u32 	%rd115, %r831, 4;
	add.s64 	%rd116, %rd1, %rd115;
	ld.local.v2.f32 	{%f271, %f272}, [%rd116];
	sub.f32 	%f273, %f271, %f19;
	mul.f32 	%f274, %f273, 0f3FB8AA3B;
	ex2.approx.f32 	%f263, %f274;
	sub.f32 	%f275, %f272, %f19;
	mul.f32 	%f276, %f275, 0f3FB8AA3B;
	ex2.approx.f32 	%f264, %f276;
	// begin inline asm
	{ cvt.rn.f16x2.f32 %r827, %f264, %f263; }

	// end inline asm
	shl.b32 	%r832, %r1391, 2;
	add.s32 	%r833, %r156, %r832;
	st.shared.u32 	[%r833], %r827;
	ld.local.v2.f32 	{%f277, %f278}, [%rd116+8];
	sub.f32 	%f279, %f277, %f19;
	mul.f32 	%f280, %f279, 0f3FB8AA3B;
	ex2.approx.f32 	%f265, %f280;
	sub.f32 	%f281, %f278, %f19;
	mul.f32 	%f282, %f281, 0f3FB8AA3B;
	ex2.approx.f32 	%f266, %f282;
	// begin inline asm
	{ cvt.rn.f16x2.f32 %r828, %f266, %f265; }

	// end inline asm
	st.shared.u32 	[%r833+4], %r828;
	ld.local.v2.f32 	{%f283, %f284}, [%rd116+16];
	sub.f32 	%f285, %f283, %f19;
	mul.f32 	%f286, %f285, 0f3FB8AA3B;
	ex2.approx.f32 	%f267, %f286;
	sub.f32 	%f287, %f284, %f19;
	mul.f32 	%f288, %f287, 0f3FB8AA3B;
	ex2.approx.f32 	%f268, %f288;
	// begin inline asm
	{ cvt.rn.f16x2.f32 %r829, %f268, %f267; }

	// end inline asm
	st.shared.u32 	[%r833+8], %r829;
	ld.local.v2.f32 	{%f289, %f290}, [%rd116+24];
	sub.f32 	%f291, %f289, %f19;
	mul.f32 	%f292, %f291, 0f3FB8AA3B;
	ex2.approx.f32 	%f269, %f292;
	sub.f32 	%f293, %f290, %f19;
	mul.f32 	%f294, %f293, 0f3FB8AA3B;
	ex2.approx.f32 	%f270, %f294;
	// begin inline asm
	{ cvt.rn.f16x2.f32 %r830, %f270, %f269; }

	// end inline asm
	st.shared.u32 	[%r833+12], %r830;
	add.s32 	%r1391, %r1391, 4;
$L__BB15_132:
	setp.eq.s32 	%p66, %r32, 0;
	@%p66 bra 	$L__BB15_137;
	setp.eq.s32 	%p67, %r32, 1;
	@%p67 bra 	$L__BB15_135;
	shl.b32 	%r836, %r1391, 1;
	mul.wide.u32 	%rd117, %r836, 4;
	add.s64 	%rd118, %rd1, %rd117;
	ld.local.v2.f32 	{%f299, %f300}, [%rd118];
	sub.f32 	%f301, %f299, %f19;
	mul.f32 	%f302, %f301, 0f3FB8AA3B;
	ex2.approx.f32 	%f295, %f302;
	sub.f32 	%f303, %f300, %f19;
	mul.f32 	%f304, %f303, 0f3FB8AA3B;
	ex2.approx.f32 	%f296, %f304;
	// begin inline asm
	{ cvt.rn.f16x2.f32 %r834, %f296, %f295; }

	// end inline asm
	shl.b32 	%r837, %r1391, 2;
	add.s32 	%r838, %r156, %r837;
	st.shared.u32 	[%r838], %r834;
	add.s32 	%r839, %r836, 2;
	mul.wide.u32 	%rd119, %r839, 4;
	add.s64 	%rd120, %rd1, %rd119;
	ld.local.v2.f32 	{%f305, %f306}, [%rd120];
	sub.f32 	%f307, %f305, %f19;
	mul.f32 	%f308, %f307, 0f3FB8AA3B;
	ex2.approx.f32 	%f297, %f308;
	sub.f32 	%f309, %f306, %f19;
	mul.f32 	%f310, %f309, 0f3FB8AA3B;
	ex2.approx.f32 	%f298, %f310;
	// begin inline asm
	{ cvt.rn.f16x2.f32 %r835, %f298, %f297; }

	// end inline asm
	st.shared.u32 	[%r838+4], %r835;
	add.s32 	%r1391, %r1391, 2;
$L__BB15_135:
	setp.eq.s32 	%p68, %r41, 0;
	@%p68 bra 	$L__BB15_137;
	shl.b32 	%r841, %r1391, 1;
	mul.wide.u32 	%rd121, %r841, 4;
	add.s64 	%rd122, %rd1, %rd121;
	ld.local.v2.f32 	{%f313, %f314}, [%rd122];
	sub.f32 	%f315, %f313, %f19;
	mul.f32 	%f316, %f315, 0f3FB8AA3B;
	ex2.approx.f32 	%f311, %f316;
	sub.f32 	%f317, %f314, %f19;
	mul.f32 	%f318, %f317, 0f3FB8AA3B;
	ex2.approx.f32 	%f312, %f318;
	// begin inline asm
	{ cvt.rn.f16x2.f32 %r840, %f312, %f311; }

	// end inline asm
	shl.b32 	%r842, %r1391, 2;
	add.s32 	%r843, %r156, %r842;
	st.shared.u32 	[%r843], %r840;
$L__BB15_137:
	ld.shared.f32 	%f319, [%r155];
	ld.shared.f32 	%f320, [%r154];
	sub.f32 	%f321, %f320, %f19;
	mul.f32 	%f322, %f321, 0f3FB8AA3B;
	ex2.approx.f32 	%f323, %f322;
	sub.f32 	%f324, %f534, %f19;
	mul.f32 	%f325, %f324, 0f3FB8AA3B;
	ex2.approx.f32 	%f326, %f325;
	mul.f32 	%f327, %f535, %f326;
	fma.rn.f32 	%f328, %f319, %f323, %f327;
	st.shared.f32 	[%r152], %f320;
	ld.shared.f32 	%f329, [%r155];
	st.shared.f32 	[%r153], %f329;
	st.shared.f32 	[%r154], %f19;
	st.shared.f32 	[%r155], %f328;
$L__BB15_138:
	setp.lt.s32 	%p69, %r297, 1;
	// begin inline asm
	cp.async.wait_group 0;
	// end inline asm
	bar.sync 	0;
	@%p69 bra 	$L__BB15_156;
	setp.lt.s32 	%p70, %r300, 1;
	@%p70 bra 	$L__BB15_156;
	mov.f32 	%f330, 0f00000000;
	// begin inline asm
	{  cvt.rn.f16.f32 %rs63, %f330;}

	// end inline asm
	mov.b32 	%r169, {%rs63, %rs63};
	mov.b32 	%r1393, 0;
$L__BB15_141:
	setp.eq.s32 	%p71, %r1346, 0;
	shr.u32 	%r845, %r1, 3;
	and.b32  	%r846, %r845, 112;
	add.s32 	%r847, %r1393, %r846;
	mul.lo.s32 	%r171, %r847, %r8;
	mul.lo.s32 	%r172, %r847, %r6;
	@%p71 bra 	$L__BB15_158;
	and.b32  	%r851, %r1, 31;
	shr.u32 	%r852, %r851, 2;
	add.s32 	%r853, %r847, %r852;
	shl.b32 	%r854, %r853, 2;
	add.s32 	%r178, %r26, %r854;
	shl.b32 	%r855, %r297, 2;
	add.s32 	%r856, %r26, %r855;
	add.s32 	%r857, %r856, %r855;
	add.s32 	%r179, %r857, %r854;
	setp.lt.s32 	%p72, %r298, 1;
	@%p72 bra 	$L__BB15_179;
	mov.b32 	%r1402, 0;
$L__BB15_144:
	setp.lt.u32 	%p76, %r298, 49;
	add.s32 	%r194, %r1402, %r30;
	mov.b32 	%r1417, 0;
	mov.u32 	%r1421, %r169;
	mov.u32 	%r1420, %r169;
	mov.u32 	%r1419, %r169;
	mov.u32 	%r1418, %r169;
	@%p76 bra 	$L__BB15_147;
	mov.b32 	%r1417, 0;
	mov.u32 	%r1421, %r169;
	mov.u32 	%r1420, %r169;
	mov.u32 	%r1419, %r169;
	mov.u32 	%r1418, %r169;
	mov.u32 	%r1408, %r1417;
$L__BB15_146:
	add.s32 	%r911, %r1417, %r171;
	shl.b32 	%r912, %r911, 1;
	add.s32 	%r913, %r15, %r912;
	wmma.load.a.sync.aligned.row.m16n16k16.shared.f16 	{%r914, %r915, %r916, %r917, %r918, %r919, %r920, %r921}, [%r913], %r8;
	mad.lo.s32 	%r922, %r1417, %r6, %r194;
	shl.b32 	%r923, %r922, 1;
	add.s32 	%r924, %r14, %r923;
	wmma.load.b.sync.aligned.row.m16n16k16.shared.f16 	{%r925, %r926, %r927, %r928, %r929, %r930, %r931, %r932}, [%r924], %r6;
	wmma.mma.sync.aligned.row.row.m16n16k16.f16.f16 {%r933, %r934, %r935, %r936}, {%r914, %r915, %r916, %r917, %r918, %r919, %r920, %r921}, {%r925, %r926, %r927, %r928, %r929, %r930, %r931, %r932}, {%r1418, %r1419, %r1420, %r1421};
	add.s32 	%r937, %r913, 32;
	wmma.load.a.sync.aligned.row.m16n16k16.shared.f16 	{%r938, %r939, %r940, %r941, %r942, %r943, %r944, %r945}, [%r937], %r8;
	shl.b32 	%r946, %r6, 5;
	add.s32 	%r947, %r924, %r946;
	wmma.load.b.sync.aligned.row.m16n16k16.shared.f16 	{%r948, %r949, %r950, %r951, %r952, %r953, %r954, %r955}, [%r947], %r6;
	wmma.mma.sync.aligned.row.row.m16n16k16.f16.f16 {%r956, %r957, %r958, %r959}, {%r938, %r939, %r940, %r941, %r942, %r943, %r944, %r945}, {%r948, %r949, %r950, %r951, %r952, %r953, %r954, %r955}, {%r933, %r934, %r935, %r936};
	add.s32 	%r960, %r913, 64;
	wmma.load.a.sync.aligned.row.m16n16k16.shared.f16 	{%r961, %r962, %r963, %r964, %r965, %r966, %r967, %r968}, [%r960], %r8;
	shl.b32 	%r969, %r6, 6;
	add.s32 	%r970, %r924, %r969;
	wmma.load.b.sync.aligned.row.m16n16k16.shared.f16 	{%r971, %r972, %r973, %r974, %r975, %r976, %r977, %r978}, [%r970], %r6;
	wmma.mma.sync.aligned.row.row.m16n16k16.f16.f16 {%r979, %r980, %r981, %r982}, {%r961, %r962, %r963, %r964, %r965, %r966, %r967, %r968}, {%r971, %r972, %r973, %r974, %r975, %r976, %r977, %r978}, {%r956, %r957, %r958, %r959};
	add.s32 	%r983, %r913, 96;
	wmma.load.a.sync.aligned.row.m16n16k16.shared.f16 	{%r984, %r985, %r986, %r987, %r988, %r989, %r990, %r991}, [%r983], %r8;
	add.s32 	%r992, %r970, %r946;
	wmma.load.b.sync.aligned.row.m16n16k16.shared.f16 	{%r993, %r994, %r995, %r996, %r997, %r998, %r999, %r1000}, [%r992], %r6;
	wmma.mma.sync.aligned.row.row.m16n16k16.f16.f16 {%r1418, %r1419, %r1420, %r1421}, {%r984, %r985, %r986, %r987, %r988, %r989, %r990, %r991}, {%r993, %r994, %r995, %r996, %r997, %r998, %r999, %r1000}, {%r979, %r980, %r981, %r982};
	add.s32 	%r1417, %r1417, 64;
	add.s32 	%r1408, %r1408, 4;
	setp.ne.s32 	%p77, %r1408, %r45;
	@%p77 bra 	$L__BB15_146;
$L__BB15_147:
	setp.eq.s32 	%p78, %r44, 0;
	@%p78 bra 	$L__BB15_151;
	setp.eq.s32 	%p79, %r44, 1;
	add.s32 	%r1001, %r1417, %r171;
	shl.b32 	%r1002, %r1001, 1;
	add.s32 	%r216, %r15, %r1002;
	wmma.load.a.sync.aligned.row.m16n16k16.shared.f16 	{%r1003, %r1004, %r1005, %r1006, %r1007, %r1008, %r1009, %r1010}, [%r216], %r8;
	mad.lo.s32 	%r1011, %r1417, %r6, %r194;
	shl.b32 	%r1012, %r1011, 1;
	add.s32 	%r217, %r14, %r1012;
	wmma.load.b.sync.aligned.row.m16n16k16.shared.f16 	{%r1013, %r1014, %r1015, %r1016, %r1017, %r1018, %r1019, %r1020}, [%r217], %r6;
	wmma.mma.sync.aligned.row.row.m16n16k16.f16.f16 {%r1418, %r1419, %r1420, %r1421}, {%r1003, %r1004, %r1005, %r1006, %r1007, %r1008, %r1009, %r1010}, {%r1013, %r1014, %r1015, %r1016, %r1017, %r1018, %r1019, %r1020}, {%r1418, %r1419, %r1420, %r1421};
	@%p79 bra 	$L__BB15_151;
	setp.eq.s32 	%p80, %r44, 2;
	add.s32 	%r1021, %r216, 32;
	wmma.load.a.sync.aligned.row.m16n16k16.shared.f16 	{%r1022, %r1023, %r1024, %r1025, %r1026, %r1027, %r1028, %r1029}, [%r1021], %r8;
	shl.b32 	%r1030, %r6, 5;
	add.s32 	%r1031, %r217, %r1030;
	wmma.load.b.sync.aligned.row.m16n16k16.shared.f16 	{%r1032, %r1033, %r1034, %r1035, %r1036, %r1037, %r1038, %r1039}, [%r1031], %r6;
	wmma.mma.sync.aligned.row.row.m16n16k16.f16.f16 {%r1418, %r1419, %r1420, %r1421}, {%r1022, %r1023, %r1024, %r1025, %r1026, %r1027, %r1028, %r1029}, {%r1032, %r1033, %r1034, %r1035, %r1036, %r1037, %r1038, %r1039}, {%r1418, %r1419, %r1420, %r1421};
	@%p80 bra 	$L__BB15_151;
	add.s32 	%r1040, %r216, 64;
	wmma.load.a.sync.aligned.row.m16n16k16.shared.f16 	{%r1041, %r1042, %r1043, %r1044, %r1045, %r1046, %r1047, %r1048}, [%r1040], %r8;
	shl.b32 	%r1049, %r6, 6;
	add.s32 	%r1050, %r217, %r1049;
	wmma.load.b.sync.aligned.row.m16n16k16.shared.f16 	{%r1051, %r1052, %r1053, %r1054, %r1055, %r1056, %r1057, %r1058}, [%r1050], %r6;
	wmma.mma.sync.aligned.row.row.m16n16k16.f16.f16 {%r1418, %r1419, %r1420, %r1421}, {%r1041, %r1042, %r1043, %r1044, %r1045, %r1046, %r1047, %r1048}, {%r1051, %r1052, %r1053, %r1054, %r1055, %r1056, %r1057, %r1058}, {%r1418, %r1419, %r1420, %r1421};
$L__BB15_151:
	add.s32 	%r1059, %r194, %r172;
	shl.b32 	%r1060, %r1059, 1;
	add.s32 	%r1061, %r16, %r1060;
	wmma.load.c.sync.aligned.row.m16n16k16.shared.f16 	{%r1062, %r1063, %r1064, %r1065}, [%r1061], %r6;
	ld.shared.f32 	%f415, [%r178];
	ld.shared.f32 	%f416, [%r179];
	sub.f32 	%f417, %f415, %f416;
	fma.rn.f32 	%f418, %f417, 0f3BBB989D, 0f3F000000;
	cvt.sat.f32.f32 	%f419, %f418;
	mov.f32 	%f420, 0f4B400001;
	mov.f32 	%f421, 0f437C0000;
	fma.rm.f32 	%f422, %f419, %f421, %f420;
	add.f32 	%f423, %f422, 0fCB40007F;
	neg.f32 	%f424, %f423;
	fma.rn.f32 	%f425, %f417, 0f3FB8AA3B, %f424;
	fma.rn.f32 	%f426, %f417, 0f32A57060, %f425;
	mov.b32 	%r1066, %f422;
	shl.b32 	%r1067, %r1066, 23;
	mov.b32 	%f427, %r1067;
	ex2.approx.ftz.f32 	%f428, %f426;
	mul.f32 	%f413, %f428, %f427;
	mov.b32 	{%rs219, %rs225}, %r1418;
	mov.b32 	{%rs216, %rs222}, %r1062;
	// begin inline asm
	{  cvt.rn.f16.f32 %rs214, %f413;}

	// end inline asm
	// begin inline asm
	{mul.f16 %rs215,%rs216,%rs214;
}
	// end inline asm
	// begin inline asm
	{add.f16 %rs218,%rs219,%rs215;
}
	// end inline asm
	// begin inline asm
	{mul.f16 %rs221,%rs222,%rs214;
}
	// end inline asm
	// begin inline asm
	{add.f16 %rs224,%rs225,%rs221;
}
	// end inline asm
	mov.b32 	%r1068, {%rs218, %rs224};
	mov.b32 	{%rs231, %rs237}, %r1420;
	mov.b32 	{%rs228, %rs234}, %r1064;
	// begin inline asm
	{mul.f16 %rs227,%rs228,%rs214;
}
	// end inline asm
	// begin inline asm
	{add.f16 %rs230,%rs231,%rs227;
}
	// end inline asm
	// begin inline asm
	{mul.f16 %rs233,%rs234,%rs214;
}
	// end inline asm
	// begin inline asm
	{add.f16 %rs236,%rs237,%rs233;
}
	// end inline asm
	mov.b32 	%r1069, {%rs230, %rs236};
	ld.shared.f32 	%f429, [%r178+32];
	ld.shared.f32 	%f430, [%r179+32];
	sub.f32 	%f431, %f429, %f430;
	fma.rn.f32 	%f432, %f431, 0f3BBB989D, 0f3F000000;
	cvt.sat.f32.f32 	%f433, %f432;
	fma.rm.f32 	%f434, %f433, %f421, %f420;
	add.f32 	%f435, %f434, 0fCB40007F;
	neg.f32 	%f436, %f435;
	fma.rn.f32 	%f437, %f431, 0f3FB8AA3B, %f436;
	fma.rn.f32 	%f438, %f431, 0f32A57060, %f437;
	mov.b32 	%r1070, %f434;
	shl.b32 	%r1071, %r1070, 23;
	mov.b32 	%f439, %r1071;
	ex2.approx.ftz.f32 	%f440, %f438;
	mul.f32 	%f414, %f440, %f439;
	mov.b32 	{%rs244, %rs250}, %r1419;
	mov.b32 	{%rs241, %rs247}, %r1063;
	// begin inline asm
	{  cvt.rn.f16.f32 %rs239, %f414;}

	// end inline asm
	// begin inline asm
	{mul.f16 %rs240,%rs241,%rs239;
}
	// end inline asm
	// begin inline asm
	{add.f16 %rs243,%rs244,%rs240;
}
	// end inline asm
	// begin inline asm
	{mul.f16 %rs246,%rs247,%rs239;
}
	// end inline asm
	// begin inline asm
	{add.f16 %rs249,%rs250,%rs246;
}
	// end inline asm
	mov.b32 	%r1072, {%rs243, %rs249};
	mov.b32 	{%rs256, %rs262}, %r1421;
	mov.b32 	{%rs253, %rs259}, %r1065;
	// begin inline asm
	{mul.f16 %rs252,%rs253,%rs239;
}
	// end inline asm
	// begin inline asm
	{add.f16 %rs255,%rs256,%rs252;
}
	// end inline asm
	// begin inline asm
	{mul.f16 %rs258,%rs259,%rs239;
}
	// end inline asm
	// begin inline asm
	{add.f16 %rs261,%rs262,%rs258;
}
	// end inline asm
	mov.b32 	%r1073, {%rs255, %rs261};
	wmma.store.d.sync.aligned.row.m16n16k16.shared.f16 	[%r1061], {%r1068, %r1072, %r1069, %r1073}, %r6;
	add.s32 	%r1402, %r1402, 64;
	setp.lt.s32 	%p81, %r1402, %r300;
	@%p81 bra 	$L__BB15_144;
	bra.uni 	$L__BB15_155;
$L__BB15_152:
	add.s32 	%r860, %r30, %r172;
	add.s32 	%r861, %r1396, %r860;
	shl.b32 	%r862, %r861, 1;
	add.s32 	%r863, %r16, %r862;
	wmma.load.c.sync.aligned.row.m16n16k16.shared.f16 	{%r864, %r865, %r866, %r867}, [%r863], %r6;
	ld.shared.f32 	%f335, [%r178];
	ld.shared.f32 	%f336, [%r179];
	sub.f32 	%f337, %f335, %f336;
	fma.rn.f32 	%f338, %f337, 0f3BBB989D, 0f3F000000;
	cvt.sat.f32.f32 	%f339, %f338;
	mov.f32 	%f340, 0f4B400001;
	mov.f32 	%f341, 0f437C0000;
	fma.rm.f32 	%f342, %f339, %f341, %f340;
	add.f32 	%f343, %f342, 0fCB40007F;
	neg.f32 	%f344, %f343;
	fma.rn.f32 	%f345, %f337, 0f3FB8AA3B, %f344;
	fma.rn.f32 	%f346, %f337, 0f32A57060, %f345;
	mov.b32 	%r868, %f342;
	shl.b32 	%r869, %r868, 23;
	mov.b32 	%f347, %r869;
	ex2.approx.ftz.f32 	%f348, %f346;
	mul.f32 	%f331, %f348, %f347;
	mov.b32 	{%rs66, %rs72}, %r864;
	// begin inline asm
	{  cvt.rn.f16.f32 %rs64, %f331;}

	// end inline asm
	// begin inline asm
	{mul.f16 %rs65,%rs66,%rs64;
}
	// end inline asm
	// begin inline asm
	{add.f16 %rs68,%rs63,%rs65;
}
	// end inline asm
	// begin inline asm
	{mul.f16 %rs71,%rs72,%rs64;
}
	// end inline asm
	// begin inline asm
	{add.f16 %rs74,%rs63,%rs71;
}
	// end inline asm
	mov.b32 	%r870, {%rs68, %rs74};
	mov.b32 	{%rs78, %rs84}, %r866;
	// begin inline asm
	{mul.f16 %rs77,%rs78,%rs64;
}
	// end inline asm
	// begin inline asm
	{add.f16 %rs80,%rs63,%rs77;
}
	// end inline asm
	// begin inline asm
	{mul.f16 %rs83,%rs84,%rs64;
}
	// end inline asm
	// begin inline asm
	{add.f16 %rs86,%rs63,%rs83;
}
	// end inline asm
	mov.b32 	%r871, {%rs80, %rs86};
	ld.shared.f32 	%f349, [%r178+32];
	ld.shared.f32 	%f350, [%r179+32];
	sub.f32 	%f351, %f349, %f350;
	fma.rn.f32 	%f352, %f351, 0f3BBB989D, 0f3F000000;
	cvt.sat.f32.f32 	%f353, %f352;
	fma.rm.f32 	%f354, %f353, %f341, %f340;
	add.f32 	%f355, %f354, 0fCB40007F;
	neg.f32 	%f356, %f355;
	fma.rn.f32 	%f357, %f351, 0f3FB8AA3B, %f356;
	fma.rn.f32 	%f358, %f351, 0f32A57060, %f357;
	mov.b32 	%r872, %f354;
	shl.b32 	%r873, %r872, 23;
	mov.b32 	%f359, %r873;
	ex2.approx.ftz.f32 	%f360, %f358;
	mul.f32 	%f332, %f360, %f359;
	mov.b32 	{%rs91, %rs97}, %r865;
	// begin inline asm
	{  cvt.rn.f16.f32 %rs89, %f332;}

	// end inline asm
	// begin inline asm
	{mul.f16 %rs90,%rs91,%rs89;
}
	// end inline asm
	// begin inline asm
	{add.f16 %rs93,%rs63,%rs90;
}
	// end inline asm
	// begin inline asm
	{mul.f16 %rs96,%rs97,%rs89;
}
	// end inline asm
	// begin inline asm
	{add.f16 %rs99,%rs63,%rs96;
}
	// end inline asm
	mov.b32 	%r874, {%rs93, %rs99};
	mov.b32 	{%rs103, %rs109}, %r867;
	// begin inline asm
	{mul.f16 %rs102,%rs103,%rs89;
}
	// end inline asm
	// begin inline asm
	{add.f16 %rs105,%rs63,%rs102;
}
	// end inline asm
	// begin inline asm
	{mul.f16 %rs108,%rs109,%rs89;
}
	// end inline asm
	// begin inline asm
	{add.f16 %rs111,%rs63,%rs108;
}
	// end inline asm
	mov.b32 	%r875, {%rs105, %rs111};
	wmma.store.d.sync.aligned.row.m16n16k16.shared.f16 	[%r863], {%r870, %r874, %r871, %r875}, %r6;
	add.s32 	%r876, %r863, 128;
	wmma.load.c.sync.aligned.row.m16n16k16.shared.f16 	{%r877, %r878, %r879, %r880}, [%r876], %r6;
	ld.shared.f32 	%f361, [%r178];
	ld.shared.f32 	%f362, [%r179];
	sub.f32 	%f363, %f361, %f362;
	fma.rn.f32 	%f364, %f363, 0f3BBB989D, 0f3F000000;
	cvt.sat.f32.f32 	%f365, %f364;
	fma.rm.f32 	%f366, %f365, %f341, %f340;
	add.f32 	%f367, %f366, 0fCB40007F;
	neg.f32 	%f368, %f367;
	fma.rn.f32 	%f369, %f363, 0f3FB8AA3B, %f368;
	fma.rn.f32 	%f370, %f363, 0f32A57060, %f369;
	mov.b32 	%r881, %f366;
	shl.b32 	%r882, %r881, 23;
	mov.b32 	%f371, %r882;
	ex2.approx.ftz.f32 	%f372, %f370;
	mul.f32 	%f333, %f372, %f371;
	mov.b32 	{%rs116, %rs122}, %r877;
	// begin inline asm
	{  cvt.rn.f16.f32 %rs114, %f333;}

	// end inline asm
	// begin inline asm
	{mul.f16 %rs115,%rs116,%rs114;
}
	// end inline asm
	// begin inline asm
	{add.f16 %rs118,%rs63,%rs115;
}
	// end inline asm
	// begin inline asm
	{mul.f16 %rs121,%rs122,%rs114;
}
	// end inline asm
	// begin inline asm
	{add.f16 %rs124,%rs63,%rs121;
}
	// end inline asm
	mov.b32 	%r883, {%rs118, %rs124};
	mov.b32 	{%rs128, %rs134}, %r879;
	// begin inline asm
	{mul.f16 %rs127,%rs128,%rs114;
}
	// end inline asm
	// begin inline asm
	{add.f16 %rs130,%rs63,%rs127;
}
	// end inline asm
	// begin inline asm
	{mul.f16 %rs133,%rs134,%rs114;
}
	// end inline asm
	// begin inline asm
	{add.f16 %rs136,%rs63,%rs133;
}
	// end inline asm
	mov.b32 	%r884, {%rs130, %rs136};
	ld.shared.f32 	%f373, [%r178+32];
	ld.shared.f32 	%f374, [%r179+32];
	sub.f32 	%f375, %f373, %f374;
	fma.rn.f32 	%f376, %f375, 0f3BBB989D, 0f3F000000;
	cvt.sat.f32.f32 	%f377, %f376;
	fma.rm.f32 	%f378, %f377, %f341, %f340;
	add.f32 	%f379, %f378, 0fCB40007F;
	neg.f32 	%f380, %f379;
	fma.rn.f32 	%f381, %f375, 0f3FB8AA3B, %f380;
	fma.rn.f32 	%f382, %f375, 0f32A57060, %f381;
	mov.b32 	%r885, %f378;
	shl.b32 	%r886, %r885, 23;
	mov.b32 	%f383, %r886;
	ex2.approx.ftz.f32 	%f384, %f382;
	mul.f32 	%f334, %f384, %f383;
	mov.b32 	{%rs141, %rs147}, %r878;
	// begin inline asm
	{  cvt.rn.f16.f32 %rs139, %f334;}

	// end inline asm
	// begin inline asm
	{mul.f16 %rs140,%rs141,%rs139;
}
	// end inline asm
	// begin inline asm
	{add.f16 %rs143,%rs63,%rs140;
}
	// end inline asm
	// begin inline asm
	{mul.f16 %rs146,%rs147,%rs139;
}
	// end inline asm
	// begin inline asm
	{add.f16 %rs149,%rs63,%rs146;
}
	// end inline asm
	mov.b32 	%r887, {%rs143, %rs149};
	mov.b32 	{%rs153, %rs159}, %r880;
	// begin inline asm
	{mul.f16 %rs152,%rs153,%rs139;
}
	// end inline asm
	// begin inline asm
	{add.f16 %rs155,%rs63,%rs152;
}
	// end inline asm
	// begin inline asm
	{mul.f16 %rs158,%rs159,%rs139;
}
	// end inline asm
	// begin inline asm
	{add.f16 %rs161,%rs63,%rs158;
}
	// end inline asm
	mov.b32 	%r888, {%rs155, %rs161};
	wmma.store.d.sync.aligned.row.m16n16k16.shared.f16 	[%r876], {%r883, %r887, %r884, %r888}, %r6;
	add.s32 	%r1396, %r1396, 128;
	add.s32 	%r1395, %r1395, 2;
	setp.ne.s32 	%p74, %r1395, %r43;
	@%p74 bra 	$L__BB15_152;
$L__BB15_153:
	add.s32 	%r889, %r300, -1;
	and.b32  	%r890, %r889, 64;
	setp.ne.s32 	%p75, %r890, 0;
	@%p75 bra 	$L__BB15_155;
	add.s32 	%r891, %r1396, %r30;
	add.s32 	%r892, %r891, %r172;
	shl.b32 	%r893, %r892, 1;
	add.s32 	%r894, %r16, %r893;
	wmma.load.c.sync.aligned.row.m16n16k16.shared.f16 	{%r895, %r896, %r897, %r898}, [%r894], %r6;
	ld.shared.f32 	%f387, [%r178];
	ld.shared.f32 	%f388, [%r179];
	sub.f32 	%f389, %f387, %f388;
	fma.rn.f32 	%f390, %f389, 0f3BBB989D, 0f3F000000;
	cvt.sat.f32.f32 	%f391, %f390;
	mov.f32 	%f392, 0f4B400001;
	mov.f32 	%f393, 0f437C0000;
	fma.rm.f32 	%f394, %f391, %f393, %f392;
	add.f32 	%f395, %f394, 0fCB40007F;
	neg.f32 	%f396, %f395;
	fma.rn.f32 	%f397, %f389, 0f3FB8AA3B, %f396;
	fma.rn.f32 	%f398, %f389, 0f32A57060, %f397;
	mov.b32 	%r899, %f394;
	shl.b32 	%r900, %r899, 23;
	mov.b32 	%f399, %r900;
	ex2.approx.ftz.f32 	%f400, %f398;
	mul.f32 	%f385, %f400, %f399;
	mov.b32 	{%rs166, %rs172}, %r895;
	// begin inline asm
	{  cvt.rn.f16.f32 %rs164, %f385;}

	// end inline asm
	// begin inline asm
	{mul.f16 %rs165,%rs166,%rs164;
}
	// end inline asm
	// begin inline asm
	{add.f16 %rs168,%rs63,%rs165;
}
	// end inline asm
	// begin inline asm
	{mul.f16 %rs171,%rs172,%rs164;
}
	// end inline asm
	// begin inline asm
	{add.f16 %rs174,%rs63,%rs171;
}
	// end inline asm
	mov.b32 	%r901, {%rs168, %rs174};
	mov.b32 	{%rs178, %rs184}, %r897;
	// begin inline asm
	{mul.f16 %rs177,%rs178,%rs164;
}
	// end inline asm
	// begin inline asm
	{add.f16 %rs180,%rs63,%rs177;
}
	// end inline asm
	// begin inline asm
	{mul.f16 %rs183,%rs184,%rs164;
}
	// end inline asm
	// begin inline asm
	{add.f16 %rs186,%rs63,%rs183;
}
	// end inline asm
	mov.b32 	%r902, {%rs180, %rs186};
	ld.shared.f32 	%f401, [%r178+32];
	ld.shared.f32 	%f402, [%r179+32];
	sub.f32 	%f403, %f401, %f402;
	fma.rn.f32 	%f404, %f403, 0f3BBB989D, 0f3F000000;
	cvt.sat.f32.f32 	%f405, %f404;
	fma.rm.f32 	%f406, %f405, %f393, %f392;
	add.f32 	%f407, %f406, 0fCB40007F;
	neg.f32 	%f408, %f407;
	fma.rn.f32 	%f409, %f403, 0f3FB8AA3B, %f408;
	fma.rn.f32 	%f410, %f403, 0f32A57060, %f409;
	mov.b32 	%r903, %f406;
	shl.b32 	%r904, %r903, 23;
	mov.b32 	%f411, %r904;
	ex2.approx.ftz.f32 	%f412, %f410;
	mul.f32 	%f386, %f412, %f411;
	mov.b32 	{%rs191, %rs197}, %r896;
	// begin inline asm
	{  cvt.rn.f16.f32 %rs189, %f386;}

	// end inline asm
	// begin inline asm
	{mul.f16 %rs190,%rs191,%rs189;
}
	// end inline asm
	// begin inline asm
	{add.f16 %rs193,%rs63,%rs190;
}
	// end inline asm
	// begin inline asm
	{mul.f16 %rs196,%rs197,%rs189;
}
	// end inline asm
	// begin inline asm
	{add.f16 %rs199,%rs63,%rs196;
}
	// end inline asm
	mov.b32 	%r905, {%rs193, %rs199};
	mov.b32 	{%rs203, %rs209}, %r898;
	// begin inline asm
	{mul.f16 %rs202,%rs203,%rs189;
}
	// end inline asm
	// begin inline asm
	{add.f16 %rs205,%rs63,%rs202;
}
	// end inline asm
	// begin inline asm
	{mul.f16 %rs208,%rs209,%rs189;
}
	// end inline asm
	// begin inline asm
	{add.f16 %rs211,%rs63,%rs208;
}
	// end inline asm
	mov.b32 	%r906, {%rs205, %rs211};
	wmma.store.d.sync.aligned.row.m16n16k16.shared.f16 	[%r894], {%r901, %r905, %r902, %r906}, %r6;
$L__BB15_155:
	add.s32 	%r1393, %r1393, 32;
	setp.lt.s32 	%p98, %r1393, %r297;
	@%p98 bra 	$L__BB15_141;
$L__BB15_156:
	bar.sync 	0;
$L__BB15_157:
	add.s32 	%r1346, %r1346, 1;
	add.s32 	%r1285, %r18, %r17;
	setp.lt.s32 	%p99, %r1346, %r1285;
	@%p99 bra 	$L__BB15_11;
	bra.uni 	$L__BB15_36;
$L__BB15_158:
	setp.lt.s32 	%p82, %r298, 1;
	@%p82 bra 	$L__BB15_181;
	mov.b32 	%r1422, 0;
$L__BB15_160:
	setp.lt.u32 	%p92, %r298, 49;
	add.s32 	%r236, %r1422, %r30;
	mov.b32 	%r1437, 0;
	mov.u32 	%r1441, %r169;
	mov.u32 	%r1440, %r169;
	mov.u32 	%r1439, %r169;
	mov.u32 	%r1438, %r169;
	@%p92 bra 	$L__BB15_163;
	mov.b32 	%r1437, 0;
	mov.u32 	%r1441, %r169;
	mov.u32 	%r1440, %r169;
	mov.u32 	%r1439, %r169;
	mov.u32 	%r1438, %r169;
	mov.u32 	%r1428, %r1437;
$L__BB15_162:
	add.s32 	%r1134, %r1437, %r171;
	shl.b32 	%r1135, %r1134, 1;
	add.s32 	%r1136, %r15, %r1135;
	wmma.load.a.sync.aligned.row.m16n16k16.shared.f16 	{%r1137, %r1138, %r1139, %r1140, %r1141, %r1142, %r1143, %r1144}, [%r1136], %r8;
	mad.lo.s32 	%r1145, %r1437, %r6, %r236;
	shl.b32 	%r1146, %r1145, 1;
	add.s32 	%r1147, %r14, %r1146;
	wmma.load.b.sync.aligned.row.m16n16k16.shared.f16 	{%r1148, %r1149, %r1150, %r1151, %r1152, %r1153, %r1154, %r1155}, [%r1147], %r6;
	wmma.mma.sync.aligned.row.row.m16n16k16.f16.f16 {%r1156, %r1157, %r1158, %r1159}, {%r1137, %r1138, %r1139, %r1140, %r1141, %r1142, %r1143, %r1144}, {%r1148, %r1149, %r1150, %r1151, %r1152, %r1153, %r1154, %r1155}, {%r1438, %r1439, %r1440, %r1441};
	add.s32 	%r1160, %r1136, 32;
	wmma.load.a.sync.aligned.row.m16n16k16.shared.f16 	{%r1161, %r1162, %r1163, %r1164, %r1165, %r1166, %r1167, %r1168}, [%r1160], %r8;
	shl.b32 	%r1169, %r6, 5;
	add.s32 	%r1170, %r1147, %r1169;
	wmma.load.b.sync.aligned.row.m16n16k16.shared.f16 	{%r1171, %r1172, %r1173, %r1174, %r1175, %r1176, %r1177, %r1178}, [%r1170], %r6;
	wmma.mma.sync.aligned.row.row.m16n16k16.f16.f16 {%r1179, %r1180, %r1181, %r1182}, {%r1161, %r1162, %r1163, %r1164, %r1165, %r1166, %r1167, %r1168}, {%r1171, %r1172, %r1173, %r1174, %r1175, %r1176, %r1177, %r1178}, {%r1156, %r1157, %r1158, %r1159};
	add.s32 	%r1183, %r1136, 64;
	wmma.load.a.sync.aligned.row.m16n16k16.shared.f16 	{%r1184, %r1185, %r1186, %r1187, %r1188, %r1189, %r1190, %r1191}, [%r1183], %r8;
	shl.b32 	%r1192, %r6, 6;
	add.s32 	%r1193, %r1147, %r1192;
	wmma.load.b.sync.aligned.row.m16n16k16.shared.f16 	{%r1194, %r1195, %r1196, %r1197, %r1198, %r1199, %r1200, %r1201}, [%r1193], %r6;
	wmma.mma.sync.aligned.row.row.m16n16k16.f16.f16 {%r1202, %r1203, %r1204, %r1205}, {%r1184, %r1185, %r1186, %r1187, %r1188, %r1189, %r1190, %r1191}, {%r1194, %r1195, %r1196, %r1197, %r1198, %r1199, %r1200, %r1201}, {%r1179, %r1180, %r1181, %r1182};
	add.s32 	%r1206, %r1136, 96;
	wmma.load.a.sync.aligned.row.m16n16k16.shared.f16 	{%r1207, %r1208, %r1209, %r1210, %r1211, %r1212, %r1213, %r1214}, [%r1206], %r8;
	add.s32 	%r1215, %r1193, %r1169;
	wmma.load.b.sync.aligned.row.m16n16k16.shared.f16 	{%r1216, %r1217, %r1218, %r1219, %r1220, %r1221, %r1222, %r1223}, [%r1215], %r6;
	wmma.mma.sync.aligned.row.row.m16n16k16.f16.f16 {%r1438, %r1439, %r1440, %r1441}, {%r1207, %r1208, %r1209, %r1210, %r1211, %r1212, %r1213, %r1214}, {%r1216, %r1217, %r1218, %r1219, %r1220, %r1221, %r1222, %r1223}, {%r1202, %r1203, %r1204, %r1205};
	add.s32 	%r1437, %r1437, 64;
	add.s32 	%r1428, %r1428, 4;
	setp.ne.s32 	%p93, %r1428, %r45;
	@%p93 bra 	$L__BB15_162;
$L__BB15_163:
	setp.eq.s32 	%p94, %r44, 0;
	@%p94 bra 	$L__BB15_167;
	setp.eq.s32 	%p95, %r44, 1;
	add.s32 	%r1224, %r1437, %r171;
	shl.b32 	%r1225, %r1224, 1;
	add.s32 	%r258, %r15, %r1225;
	wmma.load.a.sync.aligned.row.m16n16k16.shared.f16 	{%r1226, %r1227, %r1228, %r1229, %r1230, %r1231, %r1232, %r1233}, [%r258], %r8;
	mad.lo.s32 	%r1234, %r1437, %r6, %r236;
	shl.b32 	%r1235, %r1234, 1;
	add.s32 	%r259, %r14, %r1235;
	wmma.load.b.sync.aligned.row.m16n16k16.shared.f16 	{%r1236, %r1237, %r1238, %r1239, %r1240, %r1241, %r1242, %r1243}, [%r259], %r6;
	wmma.mma.sync.aligned.row.row.m16n16k16.f16.f16 {%r1438, %r1439, %r1440, %r1441}, {%r1226, %r1227, %r1228, %r1229, %r1230, %r1231, %r1232, %r1233}, {%r1236, %r1237, %r1238, %r1239, %r1240, %r1241, %r1242, %r1243}, {%r1438, %r1439, %r1440, %r1441};
	@%p95 bra 	$L__BB15_167;
	setp.eq.s32 	%p96, %r44, 2;
	add.s32 	%r1244, %r258, 32;
	wmma.load.a.sync.aligned.row.m16n16k16.shared.f16 	{%r1245, %r1246, %r1247, %r1248, %r1249, %r1250, %r1251, %r1252}, [%r1244], %r8;
	shl.b32 	%r1253, %r6, 5;
	add.s32 	%r1254, %r259, %r1253;
	wmma.load.b.sync.aligned.row.m16n16k16.shared.f16 	{%r1255, %r1256, %r1257, %r1258, %r1259, %r1260, %r1261, %r1262}, [%r1254], %r6;
	wmma.mma.sync.aligned.row.row.m16n16k16.f16.f16 {%r1438, %r1439, %r1440, %r1441}, {%r1245, %r1246, %r1247, %r1248, %r1249, %r1250, %r1251, %r1252}, {%r1255, %r1256, %r1257, %r1258, %r1259, %r1260, %r1261, %r1262}, {%r1438, %r1439, %r1440, %r1441};
	@%p96 bra 	$L__BB15_167;
	add.s32 	%r1263, %r258, 64;
	wmma.load.a.sync.aligned.row.m16n16k16.shared.f16 	{%r1264, %r1265, %r1266, %r1267, %r1268, %r1269, %r1270, %r1271}, [%r1263], %r8;
	shl.b32 	%r1272, %r6, 6;
	add.s32 	%r1273, %r259, %r1272;
	wmma.load.b.sync.aligned.row.m16n16k16.shared.f16 	{%r1274, %r1275, %r1276, %r1277, %r1278, %r1279, %r1280, %r1281}, [%r1273], %r6;
	wmma.mma.sync.aligned.row.row.m16n16k16.f16.f16 {%r1438, %r1439, %r1440, %r1441}, {%r1264, %r1265, %r1266, %r1267, %r1268, %r1269, %r1270, %r1271}, {%r1274, %r1275, %r1276, %r1277, %r1278, %r1279, %r1280, %r1281}, {%r1438, %r1439, %r1440, %r1441};
$L__BB15_167:
	add.s32 	%r1282, %r236, %r172;
	shl.b32 	%r1283, %r1282, 1;
	add.s32 	%r1284, %r16, %r1283;
	wmma.store.d.sync.aligned.row.m16n16k16.shared.f16 	[%r1284], {%r1438, %r1439, %r1440, %r1441}, %r6;
	add.s32 	%r1422, %r1422, 64;
	setp.lt.s32 	%p97, %r1422, %r300;
	@%p97 bra 	$L__BB15_160;
	bra.uni 	$L__BB15_155;
$L__BB15_168:
	.pragma "nounroll";
	add.s32 	%r1076, %r30, %r172;
	add.s32 	%r1077, %r1399, %r1076;
	shl.b32 	%r1078, %r1077, 1;
	add.s32 	%r1079, %r16, %r1078;
	wmma.store.d.sync.aligned.row.m16n16k16.shared.f16 	[%r1079], {%r169, %r169, %r169, %r169}, %r6;
	add.s32 	%r1080, %r1079, 128;
	wmma.store.d.sync.aligned.row.m16n16k16.shared.f16 	[%r1080], {%r169, %r169, %r169, %r169}, %r6;
	add.s32 	%r1081, %r1079, 256;
	wmma.store.d.sync.aligned.row.m16n16k16.shared.f16 	[%r1081], {%r169, %r169, %r169, %r169}, %r6;
	add.s32 	%r1082, %r1079, 384;
	wmma.store.d.sync.aligned.row.m16n16k16.shared.f16 	[%r1082], {%r169, %r169, %r169, %r169}, %r6;
	add.s32 	%r1083, %r1079, 512;
	wmma.store.d.sync.aligned.row.m16n16k16.shared.f16 	[%r1083], {%r169, %r169, %r169, %r169}, %r6;
	add.s32 	%r1084, %r1079, 640;
	wmma.store.d.sync.aligned.row.m16n16k16.shared.f16 	[%r1084], {%r169, %r169, %r169, %r169}, %r6;
	add.s32 	%r1085, %r1079, 768;
	wmma.store.d.sync.aligned.row.m16n16k16.shared.f16 	[%r1085], {%r169, %r169, %r169, %r169}, %r6;
	add.s32 	%r1086, %r1079, 896;
	wmma.store.d.sync.aligned.row.m16n16k16.shared.f16 	[%r1086], {%r169, %r169, %r169, %r169}, %r6;
	add.s32 	%r1087, %r1079, 1024;
	wmma.store.d.sync.aligned.row.m16n16k16.shared.f16 	[%r1087], {%r169, %r169, %r169, %r169}, %r6;
	add.s32 	%r1088, %r1079, 1152;
	wmma.store.d.sync.aligned.row.m16n16k16.shared.f16 	[%r1088], {%r169, %r169, %r169, %r169}, %r6;
	add.s32 	%r1089, %r1079, 1280;
	wmma.store.d.sync.aligned.row.m16n16k16.shared.f16 	[%r1089], {%r169, %r169, %r169, %r169}, %r6;
	add.s32 	%r1090, %r1079, 1408;
	wmma.store.d.sync.aligned.row.m16n16k16.shared.f16 	[%r1090], {%r169, %r169, %r169, %r169}, %r6;
	add.s32 	%r1091, %r1079, 1536;
	wmma.store.d.sync.aligned.row.m16n16k16.shared.f16 	[%r1091], {%r169, %r169, %r169, %r169}, %r6;
	add.s32 	%r1092, %r1079, 1664;
	wmma.store.d.sync.aligned.row.m16n16k16.shared.f16 	[%r1092], {%r169, %r169, %r169, %r169}, %r6;
	add.s32 	%r1093, %r1079, 1792;
	wmma.store.d.sync.aligned.row.m16n16k16.shared.f16 	[%r1093], {%r169, %r169, %r169, %r169}, %r6;
	add.s32 	%r1094, %r1079, 1920;
	wmma.store.d.sync.aligned.row.m16n16k16.shared.f16 	[%r1094], {%r169, %r169, %r169, %r169}, %r6;
	add.s32 	%r1399, %r1399, 1024;
	add.s32 	%r1398, %r1398, 16;
	add.s32 	%r1095, %r300, -1;
	shr.u32 	%r1096, %r1095, 6;
	add.s32 	%r1097, %r1096, 1;
	and.b32  	%r1098, %r1097, 134217712;
	setp.ne.s32 	%p84, %r1398, %r1098;
	@%p84 bra 	$L__BB15_168;
$L__BB15_169:
	add.s32 	%r1099, %r300, -1;
	shr.u32 	%r1100, %r1099, 6;
	add.s32 	%r1101, %r1100, 1;
	and.b32  	%r186, %r1101, 15;
	setp.eq.s32 	%p85, %r186, 0;
	@%p85 bra 	$L__BB15_155;
	add.s32 	%r1102, %r186, -1;
	setp.lt.u32 	%p86, %r1102, 7;
	@%p86 bra 	$L__BB15_172;
	add.s32 	%r1103, %r1399, %r30;
	add.s32 	%r1104, %r1103, %r172;
	shl.b32 	%r1105, %r1104, 1;
	add.s32 	%r1106, %r16, %r1105;
	wmma.store.d.sync.aligned.row.m16n16k16.shared.f16 	[%r1106], {%r169, %r169, %r169, %r169}, %r6;
	add.s32 	%r1107, %r1106, 128;
	wmma.store.d.sync.aligned.row.m16n16k16.shared.f16 	[%r1107], {%r169, %r169, %r169, %r169}, %r6;
	add.s32 	%r1108, %r1106, 256;
	wmma.store.d.sync.aligned.row.m16n16k16.shared.f16 	[%r1108], {%r169, %r169, %r169, %r169}, %r6;
	add.s32 	%r1109, %r1106, 384;
	wmma.store.d.sync.aligned.row.m16n16k16.shared.f16 	[%r1109], {%r169, %r169, %r169, %r169}, %r6;
	add.s32 	%r1110, %r1106, 512;
	wmma.store.d.sync.aligned.row.m16n16k16.shared.f16 	[%r1110], {%r169, %r169, %r169, %r169}, %r6;
	add.s32 	%r1111, %r1106, 640;
	wmma.store.d.sync.aligned.row.m16n16k16.shared.f16 	[%r1111], {%r169, %r169, %r169, %r169}, %r6;
	add.s32 	%r1112, %r1106, 768;
	wmma.store.d.sync.aligned.row.m16n16k16.shared.f16 	[%r1112], {%r169, %r169, %r169, %r169}, %r6;
	add.s32 	%r1113, %r1106, 896;
	wmma.store.d.sync.aligned.row.m16n16k16.shared.f16 	[%r1113], {%r169, %r169, %r169, %r169}, %r6;
	add.s32 	%r1399, %r1399, 512;
$L__BB15_172:
	and.b32  	%r189, %r1101, 7;
	setp.eq.s32 	%p87, %r189, 0;
	@%p87 bra 	$L__BB15_155;
	add.s32 	%r1117, %r189, -1;
	setp.lt.u32 	%p88, %r1117, 3;
	@%p88 bra 	$L__BB15_175;
	add.s32 	%r1118, %r1399, %r30;
	add.s32 	%r1119, %r1118, %r172;
	shl.b32 	%r1120, %r1119, 1;
	add.s32 	%r1121, %r16, %r1120;
	wmma.store.d.sync.aligned.row.m16n16k16.shared.f16 	[%r1121], {%r169, %r169, %r169, %r169}, %r6;
	add.s32 	%r1122, %r1121, 128;
	wmma.store.d.sync.aligned.row.m16n16k16.shared.f16 	[%r1122], {%r169, %r169, %r169, %r169}, %r6;
	add.s32 	%r1123, %r1121, 256;
	wmma.store.d.sync.aligned.row.m16n16k16.shared.f16 	[%r1123], {%r169, %r169, %r169, %r169}, %r6;
	add.s32 	%r1124, %r1121, 384;
	wmma.store.d.sync.aligned.row.m16n16k16.shared.f16 	[%r1124], {%r169, %r169, %r169, %r169}, %r6;
	add.s32 	%r1399, %r1399, 256;
$L__BB15_175:
	setp.eq.s32 	%p89, %r46, 0;
	@%p89 bra 	$L__BB15_155;
	setp.eq.s32 	%p90, %r46, 1;
	add.s32 	%r1125, %r1399, %r30;
	add.s32 	%r1126, %r1125, %r172;
	shl.b32 	%r1127, %r1126, 1;
	add.s32 	%r192, %r16, %r1127;
	wmma.store.d.sync.aligned.row.m16n16k16.shared.f16 	[%r192], {%r169, %r169, %r169, %r169}, %r6;
	@%p90 bra 	$L__BB15_155;
	setp.eq.s32 	%p91, %r46, 2;
	add.s32 	%r1128, %r192, 128;
	wmma.store.d.sync.aligned.row.m16n16k16.shared.f16 	[%r1128], {%r169, %r169, %r169, %r169}, %r6;
	@%p91 bra 	$L__BB15_155;
	add.s32 	%r1129, %r192, 256;
	wmma.store.d.sync.aligned.row.m16n16k16.shared.f16 	[%r1129], {%r169, %r169, %r169, %r169}, %r6;
	bra.uni 	$L__BB15_155;
$L__BB15_179:
	setp.lt.u32 	%p73, %r300, 65;
	mov.b32 	%r1396, 0;
	@%p73 bra 	$L__BB15_153;
	mov.b32 	%r1396, 0;
	mov.u32 	%r1395, %r1396;
	bra.uni 	$L__BB15_152;
$L__BB15_181:
	setp.lt.u32 	%p83, %r300, 961;
	mov.b32 	%r1399, 0;
	@%p83 bra 	$L__BB15_169;
	mov.b32 	%r1399, 0;
	mov.u32 	%r1398, %r1399;
	bra.uni 	$L__BB15_168;

}
	// .globl	_Z36block_attn_mask_8warp_m16n128_kernelP6__halfS0_S0_PKiS2_S2_S2_S0_S2_S2_iiifiiii
.visible .entry _Z36block_attn_mask_8warp_m16n128_kernelP6__halfS0_S0_PKiS2_S2_S2_S0_S2_S2_iiifiiii(
	.param .u64 .ptr .align 1 _Z36block_attn_mask_8warp_m16n128_kernelP6__halfS0_S0_PKiS2_S2_S2_S0_S2_S2_iiifiiii_param_0,
	.param .u64 .ptr .align 1 _Z36block_attn_mask_8warp_m16n128_kernelP6__halfS0_S0_PKiS2_S2_S2_S0_S2_S2_iiifiiii_param_1,
	.param .u64 .ptr .align 1 _Z36block_attn_mask_8warp_m16n128_kernelP6__halfS0_S0_PKiS2_S2_S2_S0_S2_S2_iiifiiii_param_2,
	.param .u64 .ptr .align 1 _Z36block_attn_mask_8warp_m16n128_kernelP6__halfS0_S0_PKiS2_S2_S2_S0_S2_S2_iiifiiii_param_3,
	.param .u64 .ptr .align 1 _Z36block_attn_mask_8warp_m16n128_kernelP6__halfS0_S0_PKiS2_S2_S2_S0_S2_S2_iiifiiii_param_4,
	.param .u64 .ptr .align 1 _Z36block_attn_mask_8warp_m16n128_kernelP6__halfS0_S0_PKiS2_S2_S2_S0_S2_S2_iiifiiii_param_5,
	.param .u64 .ptr .align 1 _Z36block_attn_mask_8warp_m16n128_kernelP6__halfS0_S0_PKiS2_S2_S2_S0_S2_S2_iiifiiii_param_6,
	.param .u64 .ptr .align 1 _Z36block_attn_mask_8warp_m16n128_kernelP6__halfS0_S0_PKiS2_S2_S2_S0_S2_S2_iiifiiii_param_7,
	.param .u64 .ptr .align 1 _Z36block_attn_mask_8warp_m16n128_kernelP6__halfS0_S0_PKiS2_S2_S2_S0_S2_S2_iiifiiii_param_8,
	.param .u64 .ptr .align 1 _Z36block_attn_mask_8warp_m16n128_kernelP6__halfS0_S0_PKiS2_S2_S2_S0_S2_S2_iiifiiii_param_9,
	.param .u32 _Z36block_attn_mask_8warp_m16n128_kernelP6__halfS0_S0_PKiS2_S2_S2_S0_S2_S2_iiifiiii_param_10,
	.param .u32 _Z36block_attn_mask_8warp_m16n128_kernelP6__halfS0_S0_PKiS2_S2_S2_S0_S2_S2_iiifiiii_param_11,
	.param .u32 _Z36block_attn_mask_8warp_m16n128_kernelP6__halfS0_S0_PKiS2_S2_S2_S0_S2_S2_iiifiiii_param_12,
	.param .f32 _Z36block_attn_mask_8warp_m16n128_kernelP6__halfS0_S0_PKiS2_S2_S2_S0_S2_S2_iiifiiii_param_13,
	.param .u32 _Z36block_attn_mask_8warp_m16n128_kernelP6__halfS0_S0_PKiS2_S2_S2_S0_S2_S2_iiifiiii_param_14,
	.param .u32 _Z36block_attn_mask_8warp_m16n128_kernelP6__halfS0_S0_PKiS2_S2_S2_S0_S2_S2_iiifiiii_param_15,
	.param .u32 _Z36block_attn_mask_8warp_m16n128_kernelP6__halfS0_S0_PKiS2_S2_S2_S0_S2_S2_iiifiiii_param_16,
	.param .u32 _Z36block_attn_mask_8warp_m16n128_kernelP6__halfS0_S0_PKiS2_S2_S2_S0_S2_S2_iiifiiii_param_17
)
{
	.local .align 16 .b8 	__local_depot16[256];
	.reg .b64 	%SP;
	.reg .b64 	%SPL;
	.reg .pred 	%p<125>;
	.reg .b16 	%rs<404>;
	.reg .b32 	%r<1440>;
	.reg .b32 	%f<536>;
	.reg .b64 	%rd<137>;

	mov.u64 	%SPL, __local_depot16;
	ld.param.u64 	%rd10, [_Z36block_attn_mask_8warp_m16n128_kernelP6__halfS0_S0_PKiS2_S2_S2_S0_S2_S2_iiifiiii_param_1];
	ld.param.u64 	%rd11, [_Z36block_attn_mask_8warp_m16n128_kernelP6__halfS0_S0_PKiS2_S2_S2_S0_S2_S2_iiifiiii_param_2];
	ld.param.u64 	%rd12, [_Z36block_attn_mask_8warp_m16n128_kernelP6__halfS0_S0_PKiS2_S2_S2_S0_S2_S2_iiifiiii_param_3];
	ld.param.u64 	%rd14, [_Z36block_attn_mask_8warp_m16n128_kernelP6__halfS0_S0_PKiS2_S2_S2_S0_S2_S2_iiifiiii_param_5];
	ld.param.u32 	%r297, [_Z36block_attn_mask_8warp_m16n128_kernelP6__halfS0_S0_PKiS2_S2_S2_S0_S2_S2_iiifiiii_param_10];
	ld.param.u32 	%r298, [_Z36block_attn_mask_8warp_m16n128_kernelP6__halfS0_S0_PKiS2_S2_S2_S0_S2_S2_iiifiiii_param_11];
	ld.param.u32 	%r301, [_Z36block_attn_mask_8warp_m16n128_kernelP6__halfS0_S0_PKiS2_S2_S2_S0_S2_S2_iiifiiii_param_14];
	ld.param.u32 	%r302, [_Z36block_attn_mask_8warp_m16n128_kernelP6__halfS0_S0_PKiS2_S2_S2_S0_S2_S2_iiifiiii_param_15];
	ld.param.u32 	%r300, [_Z36block_attn_mask_8warp_m16n128_kernelP6__halfS0_S0_PKiS2_S2_S2_S0_S2_S2_iiifiiii_param_17];
	cvta.to.global.u64 	%rd19, %rd14;
	cvta.to.global.u64 	%rd20, %rd12;
	add.u64 	%rd1, %SPL, 0;
	mov.u32 	%r303, %ctaid.y;
	mov.u32 	%r304, %ctaid.z;
	mov.u32 	%r305, %ctaid.x;
	mov.u32 	%r1, %tid.x;
	shr.u32 	%r2, %r1, 5;
	and.b32  	%r3, %r1, 31;
	mul.lo.s32 	%r4, %r297, %r305;
	mul.lo.s32 	%r306, %r301, %r303;
	mad.lo.s32 	%r5, %r302, %r304, %r306;
	mul.lo.s32 	%r307, %r300, %r297;
	mul.lo.s32 	%r308, %r300, %r298;
	mul.lo.s32 	%r309, %r298, %r297;
	add.s32 	%r6, %r300, 16;
	shl.b32 	%r310, %r297, 4;
	add.s32 	%r7, %r307, %r310;
	shl.b32 	%r311, %r298, 4;
	add.s32 	%r312, %r308, %r311;
	add.s32 	%r8, %r298, 16;
	add.s32 	%r313, %r309, %r310;
	shr.s32 	%r314, %r307, 31;
	shr.u32 	%r315, %r314, 24;
	add.s32 	%r316, %r307, %r315;
	shr.s32 	%r9, %r316, 8;
	shr.s32 	%r317, %r308, 31;
	shr.u32 	%r318, %r317, 24;
	add.s32 	%r319, %r308, %r318;
	shr.s32 	%r320, %r309, 31;
	shr.u32 	%r321, %r320, 24;
	add.s32 	%r322, %r309, %r321;
	shr.s32 	%r10, %r322, 8;
	shr.s32 	%r11, %r316, 9;
	shr.s32 	%r12, %r319, 9;
	shr.s32 	%r13, %r322, 9;
	shl.b32 	%r323, %r7, 1;
	mov.u32 	%r324, shared_mem;
	add.s32 	%r14, %r324, %r323;
	shl.b32 	%r325, %r312, 1;
	add.s32 	%r15, %r14, %r325;
	shl.b32 	%r326, %r313, 1;
	add.s32 	%r16, %r15, %r326;
	mul.wide.u32 	%rd22, %r305, 4;
	add.s64 	%rd23, %rd20, %rd22;
	ld.global.u32 	%r327, [%rd23+4];
	ld.global.u32 	%r328, [%rd23];
	sub.s32 	%r17, %r327, %r328;
	add.s64 	%rd24, %rd19, %rd22;
	ld.global.u32 	%r329, [%rd24+4];
	ld.global.u32 	%r330, [%rd24];
	sub.s32 	%r18, %r329, %r330;
	setp.lt.s32 	%p2, %r11, 1;
	@%p2 bra 	$L__BB16_9;
	ld.param.u32 	%r1329, [_Z36block_attn_mask_8warp_m16n128_kernelP6__halfS0_S0_PKiS2_S2_S2_S0_S2_S2_iiifiiii_param_16];
	mad.lo.s32 	%r19, %r2, 40, %r3;
	mad.lo.s32 	%r332, %r1329, %r4, %r5;
	shr.u32 	%r333, %r332, 31;
	add.s32 	%r334, %r332, %r333;
	shr.s32 	%r335, %r334, 1;
	cvt.s64.s32 	%rd2, %r335;
	setp.lt.u32 	%p3, %r11, 4;
	mov.b32 	%r1335, 0;
	@%p3 bra 	$L__BB16_4;
	and.b32  	%r1335, %r11, 2147483644;
	mov.b32 	%r1333, 0;
$L__BB16_3:
	.pragma "nounroll";
	ld.param.u64 	%rd126, [_Z36block_attn_mask_8warp_m16n128_kernelP6__halfS0_S0_PKiS2_S2_S2_S0_S2_S2_iiifiiii_param_0];
	mad.lo.s32 	%r342, %r1333, 320, %r19;
	shl.b32 	%r343, %r1333, 8;
	add.s32 	%r344, %r343, %r1;
	cvt.u64.u32 	%rd29, %r344;
	add.s64 	%rd30, %rd29, %rd2;
	shl.b64 	%rd31, %rd30, 2;
	add.s64 	%rd25, %rd126, %rd31;
	shl.b32 	%r345, %r342, 2;
	add.s32 	%r337, %r324, %r345;
	// begin inline asm
	cp.async.ca.shared.global [%r337], [%rd25], 4, 4;
	// end inline asm
	mov.f32 	%f51, 0f00000000;
	// begin inline asm
	{.reg .f16 low;
  cvt.rn.f16.f32 low, %f51;
  mov.b32 %r338, {low,low};}

	// end inline asm
	add.s32 	%r347, %r16, %r345;
	st.shared.u32 	[%r347], %r338;
	add.s64 	%rd26, %rd25, 1024;
	add.s32 	%r339, %r337, 1280;
	// begin inline asm
	cp.async.ca.shared.global [%r339], [%rd26], 4, 4;
	// end inline asm
	st.shared.u32 	[%r347+1280], %r338;
	add.s64 	%rd27, %rd25, 2048;
	add.s32 	%r340, %r337, 2560;
	// begin inline asm
	cp.async.ca.shared.global [%r340], [%rd27], 4, 4;
	// end inline asm
	st.shared.u32 	[%r347+2560], %r338;
	add.s64 	%rd28, %rd25, 3072;
	add.s32 	%r341, %r337, 3840;
	// begin inline asm
	cp.async.ca.shared.global [%r341], [%rd28], 4, 4;
	// end inline asm
	st.shared.u32 	[%r347+3840], %r338;
	add.s32 	%r1333, %r1333, 4;
	setp.ne.s32 	%p4, %r1333, %r1335;
	@%p4 bra 	$L__BB16_3;
$L__BB16_4:
	and.b32  	%r348, %r11, 3;
	setp.eq.s32 	%p5, %r348, 0;
	@%p5 bra 	$L__BB16_9;
	setp.eq.s32 	%p6, %r348, 1;
	@%p6 bra 	$L__BB16_7;
	ld.param.u64 	%rd127, [_Z36block_attn_mask_8warp_m16n128_kernelP6__halfS0_S0_PKiS2_S2_S2_S0_S2_S2_iiifiiii_param_0];
	mad.lo.s32 	%r352, %r1335, 320, %r19;
	shl.b32 	%r353, %r1335, 8;
	add.s32 	%r354, %r353, %r1;
	cvt.u64.u32 	%rd34, %r354;
	add.s64 	%rd35, %rd34, %rd2;
	shl.b64 	%rd36, %rd35, 2;
	add.s64 	%rd32, %rd127, %rd36;
	shl.b32 	%r355, %r352, 2;
	add.s32 	%r349, %r324, %r355;
	// begin inline asm
	cp.async.ca.shared.global [%r349], [%rd32], 4, 4;
	// end inline asm
	mov.f32 	%f52, 0f00000000;
	// begin inline asm
	{.reg .f16 low;
  cvt.rn.f16.f32 low, %f52;
  mov.b32 %r350, {low,low};}

	// end inline asm
	add.s32 	%r357, %r16, %r355;
	st.shared.u32 	[%r357], %r350;
	add.s32 	%r358, %r354, 256;
	cvt.u64.u32 	%rd37, %r358;
	add.s64 	%rd38, %rd37, %rd2;
	shl.b64 	%rd39, %rd38, 2;
	add.s64 	%rd33, %rd127, %rd39;
	add.s32 	%r351, %r349, 1280;
	// begin inline asm
	cp.async.ca.shared.global [%r351], [%rd33], 4, 4;
	// end inline asm
	st.shared.u32 	[%r357+1280], %r350;
	add.s32 	%r1335, %r1335, 2;
$L__BB16_7:
	and.b32  	%r359, %r9, 2;
	setp.eq.s32 	%p7, %r359, 0;
	@%p7 bra 	$L__BB16_9;
	ld.param.u64 	%rd128, [_Z36block_attn_mask_8warp_m16n128_kernelP6__halfS0_S0_PKiS2_S2_S2_S0_S2_S2_iiifiiii_param_0];
	mad.lo.s32 	%r362, %r1335, 320, %r19;
	shl.b32 	%r363, %r1335, 8;
	add.s32 	%r364, %r363, %r1;
	cvt.u64.u32 	%rd41, %r364;
	add.s64 	%rd42, %rd41, %rd2;
	shl.b64 	%rd43, %rd42, 2;
	add.s64 	%rd40, %rd128, %rd43;
	shl.b32 	%r365, %r362, 2;
	add.s32 	%r360, %r324, %r365;
	// begin inline asm
	cp.async.ca.shared.global [%r360], [%rd40], 4, 4;
	// end inline asm
	mov.f32 	%f53, 0f00000000;
	// begin inline asm
	{.reg .f16 low;
  cvt.rn.f16.f32 low, %f53;
  mov.b32 %r361, {low,low};}

	// end inline asm
	add.s32 	%r367, %r16, %r365;
	st.shared.u32 	[%r367], %r361;
$L__BB16_9:
	add.s32 	%r26, %r16, %r323;
	shl.b32 	%r369, %r297, 2;
	add.s32 	%r370, %r26, %r369;
	add.s32 	%r371, %r370, %r369;
	add.s32 	%r27, %r371, %r369;
	// begin inline asm
	cp.async.commit_group;
	// end inline asm
	// begin inline asm
	cp.async.wait_group 0;
	// end inline asm
	bar.sync 	0;
	add.s32 	%r372, %r18, %r17;
	setp.lt.s32 	%p8, %r372, 1;
	@%p8 bra 	$L__BB16_36;
	div.s32 	%r28, 256, %r297;
	mad.lo.s32 	%r29, %r2, 40, %r3;
	shl.b32 	%r30, %r2, 4;
	shr.u32 	%r376, %r298, 31;
	add.s32 	%r377, %r298, %r376;
	shr.s32 	%r378, %r377, 1;
	and.b32  	%r31, %r30, 48;
	add.s32 	%r32, %r378, -1;
	and.b32  	%r33, %r378, 3;
	and.b32  	%r34, %r378, 7;
	add.s32 	%r379, %r298, -1;
	shr.u32 	%r380, %r379, 7;
	add.s32 	%r381, %r380, 1;
	add.s32 	%r382, %r300, -1;
	shr.u32 	%r383, %r382, 4;
	add.s32 	%r384, %r383, 1;
	shr.u32 	%r385, %r382, 6;
	add.s32 	%r386, %r385, 1;
	shr.u32 	%r387, %r379, 4;
	add.s32 	%r388, %r387, 1;
	min.s32 	%r389, %r297, %r298;
	setp.lt.s32 	%p1, %r389, 1;
	and.b32  	%r35, %r381, 67108848;
	and.b32  	%r36, %r381, 3;
	and.b32  	%r37, %r384, 3;
	and.b32  	%r38, %r384, 536870908;
	and.b32  	%r39, %r10, 30;
	and.b32  	%r40, %r10, 14;
	and.b32  	%r41, %r378, 1073741820;
	and.b32  	%r42, %r378, 1;
	and.b32  	%r43, %r378, 1073741816;
	and.b32  	%r44, %r386, 134217726;
	and.b32  	%r45, %r388, 3;
	and.b32  	%r46, %r388, 536870908;
	and.b32  	%r47, %r386, 3;
	mov.b32 	%r1336, 0;
	mov.u32 	%r1337, %r1336;
	mov.u32 	%r1338, %r1336;
$L__BB16_11:
	ld.param.u64 	%rd136, [_Z36block_attn_mask_8warp_m16n128_kernelP6__halfS0_S0_PKiS2_S2_S2_S0_S2_S2_iiifiiii_param_9];
	ld.param.u64 	%rd135, [_Z36block_attn_mask_8warp_m16n128_kernelP6__halfS0_S0_PKiS2_S2_S2_S0_S2_S2_iiifiiii_param_8];
	setp.lt.s32 	%p9, %r12, 1;
	cvta.to.global.u64 	%rd44, %rd135;
	mov.u32 	%r390, %ctaid.x;
	mul.wide.u32 	%rd45, %r390, 4;
	add.s64 	%rd46, %rd44, %rd45;
	ld.global.u32 	%r391, [%rd46];
	add.s32 	%r392, %r391, %r1336;
	cvta.to.global.u64 	%rd47, %rd136;
	mul.wide.s32 	%rd48, %r392, 4;
	add.s64 	%rd49, %rd47, %rd48;
	ld.global.u32 	%r57, [%rd49];
	mul.lo.s32 	%r58, %r57, %r298;
	@%p9 bra 	$L__BB16_19;
	ld.param.u32 	%r1330, [_Z36block_attn_mask_8warp_m16n128_kernelP6__halfS0_S0_PKiS2_S2_S2_S0_S2_S2_iiifiiii_param_16];
	setp.lt.u32 	%p10, %r12, 4;
	mad.lo.s32 	%r394, %r58, %r1330, %r5;
	shr.u32 	%r395, %r394, 31;
	add.s32 	%r396, %r394, %r395;
	shr.s32 	%r397, %r396, 1;
	cvt.s64.s32 	%rd4, %r397;
	mov.b32 	%r1340, 0;
	@%p10 bra 	$L__BB16_15;
	mov.b32 	%r1339, 0;
$L__BB16_14:
	.pragma "nounroll";
	mad.lo.s32 	%r403, %r1339, 320, %r29;
	shl.b32 	%r404, %r1339, 8;
	add.s32 	%r405, %r404, %r1;
	cvt.u64.u32 	%rd54, %r405;
	add.s64 	%rd55, %rd54, %rd4;
	shl.b64 	%rd56, %rd55, 2;
	add.s64 	%rd50, %rd10, %rd56;
	shl.b32 	%r406, %r403, 2;
	add.s32 	%r399, %r14, %r406;
	// begin inline asm
	cp.async.ca.shared.global [%r399], [%rd50], 4, 4;
	// end inline asm
	add.s64 	%rd51, %rd50, 1024;
	add.s32 	%r400, %r399, 1280;
	// begin inline asm
	cp.async.ca.shared.global [%r400], [%rd51], 4, 4;
	// end inline asm
	add.s64 	%rd52, %rd50, 2048;
	add.s32 	%r401, %r399, 2560;
	// begin inline asm
	cp.async.ca.shared.global [%r401], [%rd52], 4, 4;
	// end inline asm
	add.s64 	%rd53, %rd50, 3072;
	add.s32 	%r402, %r399, 3840;
	// begin inline asm
	cp.async.ca.shared.global [%r402], [%rd53], 4, 4;
	// end inline asm
	add.s32 	%r1339, %r1339, 4;
	and.b32  	%r1340, %r12, 2147483644;
	setp.ne.s32 	%p11, %r1339, %r1340;
	@%p11 bra 	$L__BB16_14;
$L__BB16_15:
	and.b32  	%r407, %r12, 3;
	setp.eq.s32 	%p12, %r407, 0;
	@%p12 bra 	$L__BB16_19;
	setp.eq.s32 	%p13, %r407, 1;
	mad.lo.s32 	%r410, %r1340, 320, %r29;
	shl.b32 	%r411, %r1340, 8;
	add.s32 	%r63, %r411, %r1;
	cvt.u64.u32 	%rd58, %r63;
	add.s64 	%rd59, %rd58, %rd4;
	shl.b64 	%rd60, %rd59, 2;
	add.s64 	%rd57, %rd10, %rd60;
	shl.b32 	%r412, %r410, 2;
	add.s32 	%r408, %r14, %r412;
	// begin inline asm
	cp.async.ca.shared.global [%r408], [%rd57], 4, 4;
	// end inline asm
	@%p13 bra 	$L__BB16_19;
	setp.eq.s32 	%p14, %r407, 2;
	add.s32 	%r415, %r63, 256;
	cvt.u64.u32 	%rd62, %r415;
	add.s64 	%rd63, %rd62, %rd4;
	shl.b64 	%rd64, %rd63, 2;
	add.s64 	%rd61, %rd10, %rd64;
	add.s32 	%r413, %r408, 1280;
	// begin inline asm
	cp.async.ca.shared.global [%r413], [%rd61], 4, 4;
	// end inline asm
	@%p14 bra 	$L__BB16_19;
	add.s32 	%r417, %r63, 512;
	cvt.u64.u32 	%rd66, %r417;
	add.s64 	%rd67, %rd66, %rd4;
	shl.b64 	%rd68, %rd67, 2;
	add.s64 	%rd65, %rd10, %rd68;
	add.s32 	%r416, %r408, 2560;
	// begin inline asm
	cp.async.ca.shared.global [%r416], [%rd65], 4, 4;
	// end inline asm
$L__BB16_19:
	// begin inline asm
	cp.async.commit_group;
	// end inline asm
	// begin inline asm
	cp.async.wait_group 0;
	// end inline asm
	bar.sync 	0;
	@%p1 bra 	$L__BB16_85;
	setp.gt.s32 	%p15, %r300, 0;
	@%p15 bra 	$L__BB16_74;
	mov.f32 	%f54, 0f00000000;
	// begin inline asm
	{  cvt.rn.f16.f32 %rs47, %f54;}

	// end inline asm
	mov.b32 	%r65, {%rs47, %rs47};
	mov.b32 	%r1362, 0;
$L__BB16_22:
	setp.lt.u32 	%p16, %r298, 1921;
	mul.lo.s32 	%r115, %r1362, %r8;
	mov.b32 	%r1365, 0;
	@%p16 bra 	$L__BB16_25;
	add.s32 	%r128, %r30, %r115;
	mov.b32 	%r1365, 0;
	mov.u32 	%r1364, %r1365;
$L__BB16_24:
	.pragma "nounroll";
	add.s32 	%r421, %r1365, %r128;
	shl.b32 	%r422, %r421, 1;
	add.s32 	%r423, %r15, %r422;
	wmma.store.d.sync.aligned.row.m16n16k16.shared.f16 	[%r423], {%r65, %r65, %r65, %r65}, %r8;
	add.s32 	%r424, %r423, 256;
	wmma.store.d.sync.aligned.row.m16n16k16.shared.f16 	[%r424], {%r65, %r65, %r65, %r65}, %r8;
	add.s32 	%r425, %r423, 512;
	wmma.store.d.sync.aligned.row.m16n16k16.shared.f16 	[%r425], {%r65, %r65, %r65, %r65}, %r8;
	add.s32 	%r426, %r423, 768;
	wmma.store.d.sync.aligned.row.m16n16k16.shared.f16 	[%r426], {%r65, %r65, %r65, %r65}, %r8;
	add.s32 	%r427, %r423, 1024;
	wmma.store.d.sync.aligned.row.m16n16k16.shared.f16 	[%r427], {%r65, %r65, %r65, %r65}, %r8;
	add.s32 	%r428, %r423, 1280;
	wmma.store.d.sync.aligned.row.m16n16k16.shared.f16 	[%r428], {%r65, %r65, %r65, %r65}, %r8;
	add.s32 	%r429, %r423, 1536;
	wmma.store.d.sync.aligned.row.m16n16k16.shared.f16 	[%r429], {%r65, %r65, %r65, %r65}, %r8;
	add.s32 	%r430, %r423, 1792;
	wmma.store.d.sync.aligned.row.m16n16k16.shared.f16 	[%r430], {%r65, %r65, %r65, %r65}, %r8;
	add.s32 	%r431, %r423, 2048;
	wmma.store.d.sync.aligned.row.m16n16k16.shared.f16 	[%r431], {%r65, %r65, %r65, %r65}, %r8;
	add.s32 	%r432, %r423, 2304;
	wmma.store.d.sync.aligned.row.m16n16k16.shared.f16 	[%r432], {%r65, %r65, %r65, %r65}, %r8;
	add.s32 	%r433, %r423, 2560;
	wmma.store.d.sync.aligned.row.m16n16k16.shared.f16 	[%r433], {%r65, %r65, %r65, %r65}, %r8;
	add.s32 	%r434, %r423, 2816;
	wmma.store.d.sync.aligned.row.m16n16k16.shared.f16 	[%r434], {%r65, %r65, %r65, %r65}, %r8;
	add.s32 	%r435, %r423, 3072;
	wmma.store.d.sync.aligned.row.m16n16k16.shared.f16 	[%r435], {%r65, %r65, %r65, %r65}, %r8;
	add.s32 	%r436, %r423, 3328;
	wmma.store.d.sync.aligned.row.m16n16k16.shared.f16 	[%r436], {%r65, %r65, %r65, %r65}, %r8;
	add.s32 	%r437, %r423, 3584;
	wmma.store.d.sync.aligned.row.m16n16k16.shared.f16 	[%r437], {%r65, %r65, %r65, %r65}, %r8;
	add.s32 	%r438, %r423, 3840;
	wmma.store.d.sync.aligned.row.m16n16k16.shared.f16 	[%r438], {%r65, %r65, %r65, %r65}, %r8;
	add.s32 	%r1365, %r1365, 2048;
	add.s32 	%r1364, %r1364, 16;
	setp.ne.s32 	%p17, %r1364, %r35;
	@%p17 bra 	$L__BB16_24;
$L__BB16_25:
	add.s32 	%r439, %r298, -1;
	shr.u32 	%r440, %r439, 7;
	add.s32 	%r441, %r440, 1;
	and.b32  	%r121, %r441, 15;
	setp.eq.s32 	%p18, %r121, 0;
	@%p18 bra 	$L__BB16_35;
	add.s32 	%r442, %r121, -1;
	setp.lt.u32 	%p19, %r442, 7;
	@%p19 bra 	$L__BB16_28;
	add.s32 	%r443, %r1365, %r30;
	add.s32 	%r444, %r443, %r115;
	shl.b32 	%r445, %r444, 1;
	add.s32 	%r446, %r15, %r445;
	wmma.store.d.sync.aligned.row.m16n16k16.shared.f16 	[%r446], {%r65, %r65, %r65, %r65}, %r8;
	add.s32 	%r447, %r446, 256;
	wmma.store.d.sync.aligned.row.m16n16k16.shared.f16 	[%r447], {%r65, %r65, %r65, %r65}, %r8;
	add.s32 	%r448, %r446, 512;
	wmma.store.d.sync.aligned.row.m16n16k16.shared.f16 	[%r448], {%r65, %r65, %r65, %r65}, %r8;
	add.s32 	%r449, %r446, 768;
	wmma.store.d.sync.aligned.row.m16n16k16.shared.f16 	[%r449], {%r65, %r65, %r65, %r65}, %r8;
	add.s32 	%r450, %r446, 1024;
	wmma.store.d.sync.aligned.row.m16n16k16.shared.f16 	[%r450], {%r65, %r65, %r65, %r65}, %r8;
	add.s32 	%r451, %r446, 1280;
	wmma.store.d.sync.aligned.row.m16n16k16.shared.f16 	[%r451], {%r65, %r65, %r65, %r65}, %r8;
	add.s32 	%r452, %r446, 1536;
	wmma.store.d.sync.aligned.row.m16n16k16.shared.f16 	[%r452], {%r65, %r65, %r65, %r65}, %r8;
	add.s32 	%r453, %r446, 1792;
	wmma.store.d.sync.aligned.row.m16n16k16.shared.f16 	[%r453], {%r65, %r65, %r65, %r65}, %r8;
	add.s32 	%r1365, %r1365, 1024;
$L__BB16_28:
	and.b32  	%r124, %r441, 7;
	setp.eq.s32 	%p20, %r124, 0;
	@%p20 bra 	$L__BB16_35;
	add.s32 	%r457, %r124, -1;
	setp.lt.u32 	%p21, %r457, 3;
	@%p21 bra 	$L__BB16_31;
	add.s32 	%r458, %r1365, %r30;
	add.s32 	%r459, %r458, %r115;
	shl.b32 	%r460, %r459, 1;
	add.s32 	%r461, %r15, %r460;
	wmma.store.d.sync.aligned.row.m16n16k16.shared.f16 	[%r461], {%r65, %r65, %r65, %r65}, %r8;
	add.s32 	%r462, %r461, 256;
	wmma.store.d.sync.aligned.row.m16n16k16.shared.f16 	[%r462], {%r65, %r65, %r65, %r65}, %r8;
	add.s32 	%r463, %r461, 512;
	wmma.store.d.sync.aligned.row.m16n16k16.shared.f16 	[%r463], {%r65, %r65, %r65, %r65}, %r8;
	add.s32 	%r464, %r461, 768;
	wmma.store.d.sync.aligned.row.m16n16k16.shared.f16 	[%r464], {%r65, %r65, %r65, %r65}, %r8;
	add.s32 	%r1365, %r1365, 512;
$L__BB16_31:
	setp.eq.s32 	%p22, %r36, 0;
	@%p22 bra 	$L__BB16_35;
	setp.eq.s32 	%p23, %r36, 1;
	add.s32 	%r465, %r1365, %r30;
	add.s32 	%r466, %r465, %r115;
	shl.b32 	%r467, %r466, 1;
	add.s32 	%r127, %r15, %r467;
	wmma.store.d.sync.aligned.row.m16n16k16.shared.f16 	[%r127], {%r65, %r65, %r65, %r65}, %r8;
	@%p23 bra 	$L__BB16_35;
	setp.eq.s32 	%p24, %r36, 2;
	add.s32 	%r468, %r127, 256;
	wmma.store.d.sync.aligned.row.m16n16k16.shared.f16 	[%r468], {%r65, %r65, %r65, %r65}, %r8;
	@%p24 bra 	$L__BB16_35;
	add.s32 	%r469, %r127, 512;
	wmma.store.d.sync.aligned.row.m16n16k16.shared.f16 	[%r469], {%r65, %r65, %r65, %r65}, %r8;
$L__BB16_35:
	add.s32 	%r1362, %r1362, 16;
	setp.lt.s32 	%p25, %r1362, %r297;
	@%p25 bra 	$L__BB16_22;
	bra.uni 	$L__BB16_85;
$L__BB16_36:
	setp.lt.s32 	%p100, %r11, 1;
	@%p100 bra 	$L__BB16_73;
	ld.param.u32 	%r1332, [_Z36block_attn_mask_8warp_m16n128_kernelP6__halfS0_S0_PKiS2_S2_S2_S0_S2_S2_iiifiiii_param_16];
	ld.param.u64 	%rd129, [_Z36block_attn_mask_8warp_m16n128_kernelP6__halfS0_S0_PKiS2_S2_S2_S0_S2_S2_iiifiiii_param_0];
	and.b32  	%r48, %r1, 31;
	cvta.to.global.u64 	%rd3, %rd129;
	shr.u32 	%r1277, %r1, 5;
	mul.lo.s32 	%r49, %r1277, 40;
	mov.u32 	%r1278, %ctaid.x;
	mul.lo.s32 	%r1279, %r297, %r1278;
	mad.lo.s32 	%r1280, %r1332, %r1279, %r5;
	shr.u32 	%r1281, %r1280, 31;
	add.s32 	%r1282, %r1280, %r1281;
	shr.s32 	%r1283, %r1282, 1;
	add.s32 	%r50, %r1283, %r1;
	and.b32  	%r51, %r11, 3;
	setp.lt.u32 	%p101, %r11, 4;
	mov.b32 	%r1435, 0;
	@%p101 bra 	$L__BB16_64;
	and.b32  	%r1435, %r11, 2147483644;
	add.s32 	%r53, %r49, %r48;
	mov.b32 	%r1434, 0;
$L__BB16_39:
	.pragma "nounroll";
	mad.lo.s32 	%r1285, %r1434, 320, %r53;
	shl.b32 	%r281, %r1285, 1;
	div.s32 	%r1286, %r281, %r6;
	shl.b32 	%r1287, %r1286, 2;
	add.s32 	%r1288, %r27, %r1287;
	ld.shared.f32 	%f441, [%r1288];
	shl.b32 	%r1289, %r1285, 2;
	add.s32 	%r282, %r16, %r1289;
	ld.shared.u32 	%r1290, [%r282];
	mov.b32 	{%rs265, %rs2}, %r1290;
	// begin inline asm
	{  cvt.rn.f16.f32 %rs264, %f441;}

	// end inline asm
	// begin inline asm
	{  cvt.f32.f16 %f442, %rs265;}

	// end inline asm
	// begin inline asm
	{  cvt.f32.f16 %f443, %rs264;}

	// end inline asm
	// begin inline asm
	{rcp.approx.ftz.f32 %f444, %f443;
}
	// end inline asm
	mul.f32 	%f446, %f442, %f444;
	// begin inline asm
	{  cvt.rn.f16.f32 %rs394, %f446;}

	// end inline asm
	// begin inline asm
	{abs.f16 %rs268,%rs394;
}
	// end inline asm
	mov.b16 	%rs272, 143;
	// begin inline asm
	{ .reg .pred __$temp3;
  setp.lt.f16  __$temp3, %rs268, %rs272;
  selp.u16 %rs270, 1, 0, __$temp3;}
	// end inline asm
	setp.eq.s16 	%p102, %rs270, 0;
	@%p102 bra 	$L__BB16_42;
	mov.f32 	%f447, 0f00000000;
	// begin inline asm
	{  cvt.rn.f16.f32 %rs273, %f447;}

	// end inline asm
	// begin inline asm
	{ .reg .pred __$temp3;
  setp.lt.f16  __$temp3, %rs273, %rs268;
  selp.u16 %rs274, 1, 0, __$temp3;}
	// end inline asm
	setp.eq.s16 	%p103, %rs274, 0;
	@%p103 bra 	$L__BB16_42;
	neg.f32 	%f449, %f443;
	fma.rn.f32 	%f450, %f449, %f446, %f442;
	fma.rn.f32 	%f448, %f444, %f450, %f446;
	// begin inline asm
	{  cvt.rn.f16.f32 %rs394, %f448;}

	// end inline asm
$L__BB16_42:
	// begin inline asm
	{  cvt.f32.f16 %f451, %rs2;}

	// end inline asm
	mul.f32 	%f452, %f451, %f444;
	// begin inline asm
	{  cvt.rn.f16.f32 %rs395, %f452;}

	// end inline asm
	// begin inline asm
	{abs.f16 %rs280,%rs395;
}
	// end inline asm
	mov.b16 	%rs284, 143;
	// begin inline asm
	{ .reg .pred __$temp3;
  setp.lt.f16  __$temp3, %rs280, %rs284;
  selp.u16 %rs282, 1, 0, __$temp3;}
	// end inline asm
	setp.eq.s16 	%p104, %rs282, 0;
	@%p104 bra 	$L__BB16_45;
	mov.f32 	%f453, 0f00000000;
	// begin inline asm
	{  cvt.rn.f16.f32 %rs285, %f453;}

	// end inline asm
	// begin inline asm
	{ .reg .pred __$temp3;
  setp.lt.f16  __$temp3, %rs285, %rs280;
  selp.u16 %rs286, 1, 0, __$temp3;}
	// end inline asm
	setp.eq.s16 	%p105, %rs286, 0;
	@%p105 bra 	$L__BB16_45;
	neg.f32 	%f455, %f443;
	fma.rn.f32 	%f456, %f455, %f452, %f451;
	fma.rn.f32 	%f454, %f444, %f456, %f452;
	// begin inline asm
	{  cvt.rn.f16.f32 %rs395, %f454;}

	// end inline asm
$L__BB16_45:
	shl.b32 	%r1291, %r1434, 8;
	add.s32 	%r1292, %r50, %r1291;
	mul.wide.s32 	%rd123, %r1292, 4;
	add.s64 	%rd8, %rd3, %rd123;
	mov.b32 	%r1293, {%rs394, %rs395};
	st.global.u32 	[%rd8], %r1293;
	add.s32 	%r1294, %r281, 640;
	div.s32 	%r1295, %r1294, %r6;
	shl.b32 	%r1296, %r1295, 2;
	add.s32 	%r1297, %r27, %r1296;
	ld.shared.f32 	%f457, [%r1297];
	ld.shared.u32 	%r1298, [%r282+1280];
	mov.b32 	{%rs291, %rs11}, %r1298;
	// begin inline asm
	{  cvt.rn.f16.f32 %rs290, %f457;}

	// end inline asm
	// begin inline asm
	{  cvt.f32.f16 %f458, %rs291;}

	// end inline asm
	// begin inline asm
	{  cvt.f32.f16 %f459, %rs290;}

	// end inline asm
	// begin inline asm
	{rcp.approx.ftz.f32 %f460, %f459;
}
	// end inline asm
	mul.f32 	%f462, %f458, %f460;
	// begin inline asm
	{  cvt.rn.f16.f32 %rs396, %f462;}

	// end inline asm
	// begin inline asm
	{abs.f16 %rs294,%rs396;
}
	// end inline asm
	mov.b16 	%rs298, 143;
	// begin inline asm
	{ .reg .pred __$temp3;
  setp.lt.f16  __$temp3, %rs294, %rs298;
  selp.u16 %rs296, 1, 0, __$temp3;}
	// end inline asm
	setp.eq.s16 	%p106, %rs296, 0;
	@%p106 bra 	$L__BB16_48;
	mov.f32 	%f463, 0f00000000;
	// begin inline asm
	{  cvt.rn.f16.f32 %rs299, %f463;}

	// end inline asm
	// begin inline asm
	{ .reg .pred __$temp3;
  setp.lt.f16  __$temp3, %rs299, %rs294;
  selp.u16 %rs300, 1, 0, __$temp3;}
	// end inline asm
	setp.eq.s16 	%p107, %rs300, 0;
	@%p107 bra 	$L__BB16_48;
	neg.f32 	%f465, %f459;
	fma.rn.f32 	%f466, %f465, %f462, %f458;
	fma.rn.f32 	%f464, %f460, %f466, %f462;
	// begin inline asm
	{  cvt.rn.f16.f32 %rs396, %f464;}

	// end inline asm
$L__BB16_48:
	// begin inline asm
	{  cvt.f32.f16 %f467, %rs11;}

	// end inline asm
	mul.f32 	%f468, %f467, %f460;
	// begin inline asm
	{  cvt.rn.f16.f32 %rs397, %f468;}

	// end inline asm
	// begin inline asm
	{abs.f16 %rs306,%rs397;
}
	// end inline asm
	mov.b16 	%rs310, 143;
	// begin inline asm
	{ .reg .pred __$temp3;
  setp.lt.f16  __$temp3, %rs306, %rs310;
  selp.u16 %rs308, 1, 0, __$temp3;}
	// end inline asm
	setp.eq.s16 	%p108, %rs308, 0;
	@%p108 bra 	$L__BB16_51;
	mov.f32 	%f469, 0f00000000;
	// begin inline asm
	{  cvt.rn.f16.f32 %rs311, %f469;}

	// end inline asm
	// begin inline asm
	{ .reg .pred __$temp3;
  setp.lt.f16  __$temp3, %rs311, %rs306;
  selp.u16 %rs312, 1, 0, __$temp3;}
	// end inline asm
	setp.eq.s16 	%p109, %rs312, 0;
	@%p109 bra 	$L__BB16_51;
	neg.f32 	%f471, %f459;
	fma.rn.f32 	%f472, %f471, %f468, %f467;
	fma.rn.f32 	%f470, %f460, %f472, %f468;
	// begin inline asm
	{  cvt.rn.f16.f32 %rs397, %f470;}

	// end inline asm
$L__BB16_51:
	mov.b32 	%r1299, {%rs396, %rs397};
	st.global.u32 	[%rd8+1024], %r1299;
	add.s32 	%r1300, %r281, 1280;
	div.s32 	%r1301, %r1300, %r6;
	shl.b32 	%r1302, %r1301, 2;
	add.s32 	%r1303, %r27, %r1302;
	ld.shared.f32 	%f473, [%r1303];
	ld.shared.u32 	%r1304, [%r282+2560];
	mov.b32 	{%rs317, %rs20}, %r1304;
	// begin inline asm
	{  cvt.rn.f16.f32 %rs316, %f473;}

	// end inline asm
	// begin inline asm
	{  cvt.f32.f16 %f474, %rs317;}

	// end inline asm
	// begin inline asm
	{  cvt.f32.f16 %f475, %rs316;}

	// end inline asm
	// begin inline asm
	{rcp.approx.ftz.f32 %f476, %f475;
}
	// end inline asm
	mul.f32 	%f478, %f474, %f476;
	// begin inline asm
	{  cvt.rn.f16.f32 %rs398, %f478;}

	// end inline asm
	// begin inline asm
	{abs.f16 %rs320,%rs398;
}
	// end inline asm
	mov.b16 	%rs324, 143;
	// begin inline asm
	{ .reg .pred __$temp3;
  setp.lt.f16  __$temp3, %rs320, %rs324;
  selp.u16 %rs322, 1, 0, __$temp3;}
	// end inline asm
	setp.eq.s16 	%p110, %rs322, 0;
	@%p110 bra 	$L__BB16_54;
	mov.f32 	%f479, 0f00000000;
	// begin inline asm
	{  cvt.rn.f16.f32 %rs325, %f479;}

	// end inline asm
	// begin inline asm
	{ .reg .pred __$temp3;
  setp.lt.f16  __$temp3, %rs325, %rs320;
  selp.u16 %rs326, 1, 0, __$temp3;}
	// end inline asm
	setp.eq.s16 	%p111, %rs326, 0;
	@%p111 bra 	$L__BB16_54;
	neg.f32 	%f481, %f475;
	fma.rn.f32 	%f482, %f481, %f478, %f474;
	fma.rn.f32 	%f480, %f476, %f482, %f478;
	// begin inline asm
	{  cvt.rn.f16.f32 %rs398, %f480;}

	// end inline asm
$L__BB16_54:
	// begin inline asm
	{  cvt.f32.f16 %f483, %rs20;}

	// end inline asm
	mul.f32 	%f484, %f483, %f476;
	// begin inline asm
	{  cvt.rn.f16.f32 %rs399, %f484;}

	// end inline asm
	// begin inline asm
	{abs.f16 %rs332,%rs399;
}
	// end inline asm
	mov.b16 	%rs336, 143;
	// begin inline asm
	{ .reg .pred __$temp3;
  setp.lt.f16  __$temp3, %rs332, %rs336;
  selp.u16 %rs334, 1, 0, __$temp3;}
	// end inline asm
	setp.eq.s16 	%p112, %rs334, 0;
	@%p112 bra 	$L__BB16_57;
	mov.f32 	%f485, 0f00000000;
	// begin inline asm
	{  cvt.rn.f16.f32 %rs337, %f485;}

	// end inline asm
	// begin inline asm
	{ .reg .pred __$temp3;
  setp.lt.f16  __$temp3, %rs337, %rs332;
  selp.u16 %rs338, 1, 0, __$temp3;}
	// end inline asm
	setp.eq.s16 	%p113, %rs338, 0;
	@%p113 bra 	$L__BB16_57;
	neg.f32 	%f487, %f475;
	fma.rn.f32 	%f488, %f487, %f484, %f483;
	fma.rn.f32 	%f486, %f476, %f488, %f484;
	// begin inline asm
	{  cvt.rn.f16.f32 %rs399, %f486;}

	// end inline asm
$L__BB16_57:
	mov.b32 	%r1305, {%rs398, %rs399};
	st.global.u32 	[%rd8+2048], %r1305;
	add.s32 	%r1306, %r281, 1920;
	div.s32 	%r1307, %r1306, %r6;
	shl.b32 	%r1308, %r1307, 2;
	add.s32 	%r1309, %r27, %r1308;
	ld.shared.f32 	%f489, [%r1309];
	ld.shared.u32 	%r1310, [%r282+3840];
	mov.b32 	{%rs343, %rs29}, %r1310;
	// begin inline asm
	{  cvt.rn.f16.f32 %rs342, %f489;}

	// end inline asm
	// begin inline asm
	{  cvt.f32.f16 %f490, %rs343;}

	// end inline asm
	// begin inline asm
	{  cvt.f32.f16 %f491, %rs342;}

	// end inline asm
	// begin inline asm
	{rcp.approx.ftz.f32 %f492, %f491;
}
	// end inline asm
	mul.f32 	%f494, %f490, %f492;
	// begin inline asm
	{  cvt.rn.f16.f32 %rs400, %f494;}

	// end inline asm
	// begin inline asm
	{abs.f16 %rs346,%rs400;
}
	// end inline asm
	mov.b16 	%rs350, 143;
	// begin inline asm
	{ .reg .pred __$temp3;
  setp.lt.f16  __$temp3, %rs346, %rs350;
  selp.u16 %rs348, 1, 0, __$temp3;}
	// end inline asm
	setp.eq.s16 	%p114, %rs348, 0;
	@%p114 bra 	$L__BB16_60;
	mov.f32 	%f495, 0f00000000;
	// begin inline asm
	{  cvt.rn.f16.f32 %rs351, %f495;}

	// end inline asm
	// begin inline asm
	{ .reg .pred __$temp3;
  setp.lt.f16  __$temp3, %rs351, %rs346;
  selp.u16 %rs352, 1, 0, __$temp3;}
	// end inline asm
	setp.eq.s16 	%p115, %rs352, 0;
	@%p115 bra 	$L__BB16_60;
	neg.f32 	%f497, %f491;
	fma.rn.f32 	%f498, %f497, %f494, %f490;
	fma.rn.f32 	%f496, %f492, %f498, %f494;
	// begin inline asm
	{  cvt.rn.f16.f32 %rs400, %f496;}

	// end inline asm
$L__BB16_60:
	// begin inline asm
	{  cvt.f32.f16 %f499, %rs29;}

	// end inline asm
	mul.f32 	%f500, %f499, %f492;
	// begin inline asm
	{  cvt.rn.f16.f32 %rs401, %f500;}

	// end inline asm
	// begin inline asm
	{abs.f16 %rs358,%rs401;
}
	// end inline asm
	mov.b16 	%rs362, 143;
	// begin inline asm
	{ .reg .pred __$temp3;
  setp.lt.f16  __$temp3, %rs358, %rs362;
  selp.u16 %rs360, 1, 0, __$temp3;}
	// end inline asm
	setp.eq.s16 	%p116, %rs360, 0;
	@%p116 bra 	$L__BB16_63;
	mov.f32 	%f501, 0f00000000;
	// begin inline asm
	{  cvt.rn.f16.f32 %rs363, %f501;}

	// end inline asm
	// begin inline asm
	{ .reg .pred __$temp3;
  setp.lt.f16  __$temp3, %rs363, %rs358;
  selp.u16 %rs364, 1, 0, __$temp3;}
	// end inline asm
	setp.eq.s16 	%p117, %rs364, 0;
	@%p117 bra 	$L__BB16_63;
	neg.f32 	%f503, %f491;
	fma.rn.f32 	%f504, %f503, %f500, %f499;
	fma.rn.f32 	%f502, %f492, %f504, %f500;
	// begin inline asm
	{  cvt.rn.f16.f32 %rs401, %f502;}

	// end inline asm
$L__BB16_63:
	mov.b32 	%r1311, {%rs400, %rs401};
	st.global.u32 	[%rd8+3072], %r1311;
	add.s32 	%r1434, %r1434, 4;
	setp.ne.s32 	%p118, %r1434, %r1435;
	@%p118 bra 	$L__BB16_39;
$L__BB16_64:
	setp.eq.s32 	%p119, %r51, 0;
	@%p119 bra 	$L__BB16_73;
	shl.b32 	%r1312, %r1435, 8;
	add.s32 	%r1439, %r50, %r1312;
	mul.lo.s32 	%r1313, %r297, %r8;
	shl.b32 	%r1314, %r1313, 1;
	shl.b32 	%r1315, %r298, 1;
	shl.b32 	%r1316, %r297, 1;
	add.s32 	%r1317, %r1315, %r1316;
	mad.lo.s32 	%r1318, %r1317, %r6, %r1314;
	mad.lo.s32 	%r1319, %r1435, 320, %r49;
	add.s32 	%r1320, %r1319, %r48;
	shl.b32 	%r1321, %r1320, 2;
	add.s32 	%r1322, %r1318, %r1321;
	mov.u32 	%r1323, shared_mem;
	add.s32 	%r1438, %r1323, %r1322;
	shl.b32 	%r1437, %r1320, 1;
	neg.s32 	%r1436, %r51;
$L__BB16_66:
	.pragma "nounroll";
	div.s32 	%r1324, %r1437, %r6;
	shl.b32 	%r1325, %r1324, 2;
	add.s32 	%r1326, %r27, %r1325;
	ld.shared.f32 	%f505, [%r1326];
	ld.shared.u32 	%r1327, [%r1438];
	mov.b32 	{%rs369, %rs38}, %r1327;
	// begin inline asm
	{  cvt.rn.f16.f32 %rs368, %f505;}

	// end inline asm
	// begin inline asm
	{  cvt.f32.f16 %f506, %rs369;}

	// end inline asm
	// begin inline asm
	{  cvt.f32.f16 %f507, %rs368;}

	// end inline asm
	// begin inline asm
	{rcp.approx.ftz.f32 %f508, %f507;
}
	// end inline asm
	mul.f32 	%f510, %f506, %f508;
	// begin inline asm
	{  cvt.rn.f16.f32 %rs402, %f510;}

	// end inline asm
	// begin inline asm
	{abs.f16 %rs372,%rs402;
}
	// end inline asm
	mov.b16 	%rs376, 143;
	// begin inline asm
	{ .reg .pred __$temp3;
  setp.lt.f16  __$temp3, %rs372, %rs376;
  selp.u16 %rs374, 1, 0, __$temp3;}
	// end inline asm
	setp.eq.s16 	%p120, %rs374, 0;
	@%p120 bra 	$L__BB16_69;
	mov.f32 	%f511, 0f00000000;
	// begin inline asm
	{  cvt.rn.f16.f32 %rs377, %f511;}

	// end inline asm
	// begin inline asm
	{ .reg .pred __$temp3;
  setp.lt.f16  __$temp3, %rs377, %rs372;
  selp.u16 %rs378, 1, 0, __$temp3;}
	// end inline asm
	setp.eq.s16 	%p121, %rs378, 0;
	@%p121 bra 	$L__BB16_69;
	neg.f32 	%f513, %f507;
	fma.rn.f32 	%f514, %f513, %f510, %f506;
	fma.rn.f32 	%f512, %f508, %f514, %f510;
	// begin inline asm
	{  cvt.rn.f16.f32 %rs402, %f512;}

	// end inline asm
$L__BB16_69:
	// begin inline asm
	{  cvt.f32.f16 %f515, %rs38;}

	// end inline asm
	mul.f32 	%f516, %f515, %f508;
	// begin inline asm
	{  cvt.rn.f16.f32 %rs403, %f516;}

	// end inline asm
	// begin inline asm
	{abs.f16 %rs384,%rs403;
}
	// end inline asm
	mov.b16 	%rs388, 143;
	// begin inline asm
	{ .reg .pred __$temp3;
  setp.lt.f16  __$temp3, %rs384, %rs388;
  selp.u16 %rs386, 1, 0, __$temp3;}
	// end inline asm
	setp.eq.s16 	%p122, %rs386, 0;
	@%p122 bra 	$L__BB16_72;
	mov.f32 	%f517, 0f00000000;
	// begin inline asm
	{  cvt.rn.f16.f32 %rs389, %f517;}

	// end inline asm
	// begin inline asm
	{ .reg .pred __$temp3;
  setp.lt.f16  __$temp3, %rs389, %rs384;
  selp.u16 %rs390, 1, 0, __$temp3;}
	// end inline asm
	setp.eq.s16 	%p123, %rs390, 0;
	@%p123 bra 	$L__BB16_72;
	neg.f32 	%f519, %f507;
	fma.rn.f32 	%f520, %f519, %f516, %f515;
	fma.rn.f32 	%f518, %f508, %f520, %f516;
	// begin inline asm
	{  cvt.rn.f16.f32 %rs403, %f518;}

	// end inline asm
$L__BB16_72:
	mul.wide.s32 	%rd124, %r1439, 4;
	add.s64 	%rd125, %rd3, %rd124;
	mov.b32 	%r1328, {%rs402, %rs403};
	st.global.u32 	[%rd125], %r1328;
	add.s32 	%r1439, %r1439, 256;
	add.s32 	%r1438, %r1438, 1280;
	add.s32 	%r1437, %r1437, 640;
	add.s32 	%r1436, %r1436, 1;
	setp.ne.s32 	%p124, %r1436, 0;
	@%p124 bra 	$L__BB16_66;
$L__BB16_73:
	ret;
$L__BB16_74:
	mov.f32 	%f55, 0f00000000;
	// begin inline asm
	{  cvt.rn.f16.f32 %rs48, %f55;}

	// end inline asm
	mov.b32 	%r66, {%rs48, %rs48};
	mov.b32 	%r1341, 0;
$L__BB16_75:
	mul.lo.s32 	%r68, %r1341, %r6;
	mul.lo.s32 	%r69, %r1341, %r8;
	mov.b32 	%r1342, 0;
$L__BB16_76:
	setp.lt.u32 	%p26, %r300, 49;
	add.s32 	%r71, %r1342, %r30;
	mul.lo.s32 	%r72, %r71, %r6;
	mov.b32 	%r1357, 0;
	mov.u32 	%r1361, %r66;
	mov.u32 	%r1360, %r66;
	mov.u32 	%r1359, %r66;
	mov.u32 	%r1358, %r66;
	@%p26 bra 	$L__BB16_79;
	mov.b32 	%r1357, 0;
	mov.u32 	%r1361, %r66;
	mov.u32 	%r1360, %r66;
	mov.u32 	%r1359, %r66;
	mov.u32 	%r1358, %r66;
	mov.u32 	%r1348, %r1357;
$L__BB16_78:
	add.s32 	%r475, %r1357, %r68;
	shl.b32 	%r476, %r475, 1;
	mov.u32 	%r477, shared_mem;
	add.s32 	%r478, %r477, %r476;
	wmma.load.a.sync.aligned.row.m16n16k16.shared.f16 	{%r479, %r480, %r481, %r482, %r483, %r484, %r485, %r486}, [%r478], %r6;
	add.s32 	%r487, %r1357, %r72;
	shl.b32 	%r488, %r487, 1;
	add.s32 	%r489, %r14, %r488;
	wmma.load.b.sync.aligned.col.m16n16k16.shared.f16 	{%r490, %r491, %r492, %r493, %r494, %r495, %r496, %r497}, [%r489], %r6;
	wmma.mma.sync.aligned.row.col.m16n16k16.f16.f16 {%r498, %r499, %r500, %r501}, {%r479, %r480, %r481, %r482, %r483, %r484, %r485, %r486}, {%r490, %r491, %r492, %r493, %r494, %r495, %r496, %r497}, {%r1358, %r1359, %r1360, %r1361};
	add.s32 	%r502, %r478, 32;
	wmma.load.a.sync.aligned.row.m16n16k16.shared.f16 	{%r503, %r504, %r505, %r506, %r507, %r508, %r509, %r510}, [%r502], %r6;
	add.s32 	%r511, %r489, 32;
	wmma.load.b.sync.aligned.col.m16n16k16.shared.f16 	{%r512, %r513, %r514, %r515, %r516, %r517, %r518, %r519}, [%r511], %r6;
	wmma.mma.sync.aligned.row.col.m16n16k16.f16.f16 {%r520, %r521, %r522, %r523}, {%r503, %r504, %r505, %r506, %r507, %r508, %r509, %r510}, {%r512, %r513, %r514, %r515, %r516, %r517, %r518, %r519}, {%r498, %r499, %r500, %r501};
	add.s32 	%r524, %r478, 64;
	wmma.load.a.sync.aligned.row.m16n16k16.shared.f16 	{%r525, %r526, %r527, %r528, %r529, %r530, %r531, %r532}, [%r524], %r6;
	add.s32 	%r533, %r489, 64;
	wmma.load.b.sync.aligned.col.m16n16k16.shared.f16 	{%r534, %r535, %r536, %r537, %r538, %r539, %r540, %r541}, [%r533], %r6;
	wmma.mma.sync.aligned.row.col.m16n16k16.f16.f16 {%r542, %r543, %r544, %r545}, {%r525, %r526, %r527, %r528, %r529, %r530, %r531, %r532}, {%r534, %r535, %r536, %r537, %r538, %r539, %r540, %r541}, {%r520, %r521, %r522, %r523};
	add.s32 	%r546, %r478, 96;
	wmma.load.a.sync.aligned.row.m16n16k16.shared.f16 	{%r547, %r548, %r549, %r550, %r551, %r552, %r553, %r554}, [%r546], %r6;
	add.s32 	%r555, %r489, 96;
	wmma.load.b.sync.aligned.col.m16n16k16.shared.f16 	{%r556, %r557, %r558, %r559, %r560, %r561, %r562, %r563}, [%r555], %r6;
	wmma.mma.sync.aligned.row.col.m16n16k16.f16.f16 {%r1358, %r1359, %r1360, %r1361}, {%r547, %r548, %r549, %r550, %r551, %r552, %r553, %r554}, {%r556, %r557, %r558, %r559, %r560, %r561, %r562, %r563}, {%r542, %r543, %r544, %r545};
	add.s32 	%r1357, %r1357, 64;
	add.s32 	%r1348, %r1348, 4;
	setp.ne.s32 	%p27, %r1348, %r38;
	@%p27 bra 	$L__BB16_78;
$L__BB16_79:
	setp.eq.s32 	%p28, %r37, 0;
	@%p28 bra 	$L__BB16_83;
	setp.eq.s32 	%p29, %r37, 1;
	add.s32 	%r564, %r1357, %r68;
	shl.b32 	%r565, %r564, 1;
	mov.u32 	%r566, shared_mem;
	add.s32 	%r94, %r566, %r565;
	wmma.load.a.sync.aligned.row.m16n16k16.shared.f16 	{%r567, %r568, %r569, %r570, %r571, %r572, %r573, %r574}, [%r94], %r6;
	add.s32 	%r575, %r1357, %r72;
	shl.b32 	%r576, %r575, 1;
	add.s32 	%r95, %r14, %r576;
	wmma.load.b.sync.aligned.col.m16n16k16.shared.f16 	{%r577, %r578, %r579, %r580, %r581, %r582, %r583, %r584}, [%r95], %r6;
	wmma.mma.sync.aligned.row.col.m16n16k16.f16.f16 {%r1358, %r1359, %r1360, %r1361}, {%r567, %r568, %r569, %r570, %r571, %r572, %r573, %r574}, {%r577, %r578, %r579, %r580, %r581, %r582, %r583, %r584}, {%r1358, %r1359, %r1360, %r1361};
	@%p29 bra 	$L__BB16_83;
	setp.eq.s32 	%p30, %r37, 2;
	add.s32 	%r585, %r94, 32;
	wmma.load.a.sync.aligned.row.m16n16k16.shared.f16 	{%r586, %r587, %r588, %r589, %r590, %r591, %r592, %r593}, [%r585], %r6;
	add.s32 	%r594, %r95, 32;
	wmma.load.b.sync.aligned.col.m16n16k16.shared.f16 	{%r595, %r596, %r597, %r598, %r599, %r600, %r601, %r602}, [%r594], %r6;
	wmma.mma.sync.aligned.row.col.m16n16k16.f16.f16 {%r1358, %r1359, %r1360, %r1361}, {%r586, %r587, %r588, %r589, %r590, %r591, %r592, %r593}, {%r595, %r596, %r597, %r598, %r599, %r600, %r601, %r602}, {%r1358, %r1359, %r1360, %r1361};
	@%p30 bra 	$L__BB16_83;
	add.s32 	%r603, %r94, 64;
	wmma.load.a.sync.aligned.row.m16n16k16.shared.f16 	{%r604, %r605, %r606, %r607, %r608, %r609, %r610, %r611}, [%r603], %r6;
	add.s32 	%r612, %r95, 64;
	wmma.load.b.sync.aligned.col.m16n16k16.shared.f16 	{%r613, %r614, %r615, %r616, %r617, %r618, %r619, %r620}, [%r612], %r6;
	wmma.mma.sync.aligned.row.col.m16n16k16.f16.f16 {%r1358, %r1359, %r1360, %r1361}, {%r604, %r605, %r606, %r607, %r608, %r609, %r610, %r611}, {%r613, %r614, %r615, %r616, %r617, %r618, %r619, %r620}, {%r1358, %r1359, %r1360, %r1361};
$L__BB16_83:
	add.s32 	%r621, %r71, %r69;
	shl.b32 	%r622, %r621, 1;
	add.s32 	%r623, %r15, %r622;
	wmma.store.d.sync.aligned.row.m16n16k16.shared.f16 	[%r623], {%r1358, %r1359, %r1360, %r1361}, %r8;
	add.s32 	%r1342, %r1342, 128;
	setp.lt.s32 	%p31, %r1342, %r298;
	@%p31 bra 	$L__BB16_76;
	add.s32 	%r1341, %r1341, 16;
	setp.lt.s32 	%p32, %r1341, %r297;
	@%p32 bra 	$L__BB16_75;
$L__BB16_85:
	setp.lt.s32 	%p33, %r12, 1;
	bar.sync 	0;
	@%p33 bra 	$L__BB16_93;
	ld.param.u32 	%r1331, [_Z36block_attn_mask_8warp_m16n128_kernelP6__halfS0_S0_PKiS2_S2_S2_S0_S2_S2_iiifiiii_param_16];
	setp.lt.u32 	%p34, %r12, 4;
	mul.lo.s32 	%r625, %r57, %r298;
	mad.lo.s32 	%r626, %r625, %r1331, %r5;
	shr.u32 	%r627, %r626, 31;
	add.s32 	%r628, %r626, %r627;
	shr.s32 	%r629, %r628, 1;
	cvt.s64.s32 	%rd5, %r629;
	mov.b32 	%r1369, 0;
	@%p34 bra 	$L__BB16_89;
	mov.b32 	%r1368, 0;
$L__BB16_88:
	.pragma "nounroll";
	mad.lo.s32 	%r635, %r1368, 320, %r29;
	shl.b32 	%r636, %r1368, 8;
	add.s32 	%r637, %r636, %r1;
	cvt.u64.u32 	%rd73, %r637;
	add.s64 	%rd74, %rd73, %rd5;
	shl.b64 	%rd75, %rd74, 2;
	add.s64 	%rd69, %rd11, %rd75;
	shl.b32 	%r638, %r635, 2;
	add.s32 	%r631, %r14, %r638;
	// begin inline asm
	cp.async.ca.shared.global [%r631], [%rd69], 4, 4;
	// end inline asm
	add.s64 	%rd70, %rd69, 1024;
	add.s32 	%r632, %r631, 1280;
	// begin inline asm
	cp.async.ca.shared.global [%r632], [%rd70], 4, 4;
	// end inline asm
	add.s64 	%rd71, %rd69, 2048;
	add.s32 	%r633, %r631, 2560;
	// begin inline asm
	cp.async.ca.shared.global [%r633], [%rd71], 4, 4;
	// end inline asm
	add.s64 	%rd72, %rd69, 3072;
	add.s32 	%r634, %r631, 3840;
	// begin inline asm
	cp.async.ca.shared.global [%r634], [%rd72], 4, 4;
	// end inline asm
	add.s32 	%r1368, %r1368, 4;
	and.b32  	%r1369, %r12, 2147483644;
	setp.ne.s32 	%p35, %r1368, %r1369;
	@%p35 bra 	$L__BB16_88;
$L__BB16_89:
	and.b32  	%r639, %r12, 3;
	setp.eq.s32 	%p36, %r639, 0;
	@%p36 bra 	$L__BB16_93;
	setp.eq.s32 	%p37, %r639, 1;
	mad.lo.s32 	%r642, %r1369, 320, %r29;
	shl.b32 	%r643, %r1369, 8;
	add.s32 	%r134, %r643, %r1;
	cvt.u64.u32 	%rd77, %r134;
	add.s64 	%rd78, %rd77, %rd5;
	shl.b64 	%rd79, %rd78, 2;
	add.s64 	%rd76, %rd11, %rd79;
	shl.b32 	%r644, %r642, 2;
	add.s32 	%r640, %r14, %r644;
	// begin inline asm
	cp.async.ca.shared.global [%r640], [%rd76], 4, 4;
	// end inline asm
	@%p37 bra 	$L__BB16_93;
	setp.eq.s32 	%p38, %r639, 2;
	add.s32 	%r647, %r134, 256;
	cvt.u64.u32 	%rd81, %r647;
	add.s64 	%rd82, %rd81, %rd5;
	shl.b64 	%rd83, %rd82, 2;
	add.s64 	%rd80, %rd11, %rd83;
	add.s32 	%r645, %r640, 1280;
	// begin inline asm
	cp.async.ca.shared.global [%r645], [%rd80], 4, 4;
	// end inline asm
	@%p38 bra 	$L__BB16_93;
	add.s32 	%r649, %r134, 512;
	cvt.u64.u32 	%rd85, %r649;
	add.s64 	%rd86, %rd85, %rd5;
	shl.b64 	%rd87, %rd86, 2;
	add.s64 	%rd84, %rd11, %rd87;
	add.s32 	%r648, %r640, 2560;
	// begin inline asm
	cp.async.ca.shared.global [%r648], [%rd84], 4, 4;
	// end inline asm
$L__BB16_93:
	// begin inline asm
	cp.async.commit_group;
	// end inline asm
	setp.ge.s32 	%p39, %r1338, %r17;
	@%p39 bra 	$L__BB16_96;
	ld.param.u64 	%rd131, [_Z36block_attn_mask_8warp_m16n128_kernelP6__halfS0_S0_PKiS2_S2_S2_S0_S2_S2_iiifiiii_param_4];
	ld.param.u64 	%rd130, [_Z36block_attn_mask_8warp_m16n128_kernelP6__halfS0_S0_PKiS2_S2_S2_S0_S2_S2_iiifiiii_param_3];
	cvta.to.global.u64 	%rd88, %rd130;
	mov.u32 	%r650, %ctaid.x;
	mul.wide.u32 	%rd89, %r650, 4;
	add.s64 	%rd90, %rd88, %rd89;
	ld.global.u32 	%r651, [%rd90];
	add.s32 	%r652, %r651, %r1338;
	cvta.to.global.u64 	%rd91, %rd131;
	mul.wide.s32 	%rd92, %r652, 4;
	add.s64 	%rd93, %rd91, %rd92;
	ld.global.u32 	%r653, [%rd93];
	setp.ne.s32 	%p40, %r57, %r653;
	@%p40 bra 	$L__BB16_96;
	add.s32 	%r1338, %r1338, 1;
	bra.uni 	$L__BB16_113;
$L__BB16_96:
	setp.ge.s32 	%p41, %r1337, %r18;
	@%p41 bra 	$L__BB16_157;
	ld.param.u64 	%rd133, [_Z36block_attn_mask_8warp_m16n128_kernelP6__halfS0_S0_PKiS2_S2_S2_S0_S2_S2_iiifiiii_param_6];
	ld.param.u64 	%rd132, [_Z36block_attn_mask_8warp_m16n128_kernelP6__halfS0_S0_PKiS2_S2_S2_S0_S2_S2_iiifiiii_param_5];
	cvta.to.global.u64 	%rd94, %rd132;
	mov.u32 	%r654, %ctaid.x;
	mul.wide.u32 	%rd95, %r654, 4;
	add.s64 	%rd96, %rd94, %rd95;
	ld.global.u32 	%r655, [%rd96];
	add.s32 	%r137, %r655, %r1337;
	cvta.to.global.u64 	%rd97, %rd133;
	mul.wide.s32 	%rd98, %r137, 4;
	add.s64 	%rd99, %rd97, %rd98;
	ld.global.u32 	%r656, [%rd99];
	setp.ne.s32 	%p42, %r57, %r656;
	@%p42 bra 	$L__BB16_157;
	setp.lt.s32 	%p43, %r13, 1;
	@%p43 bra 	$L__BB16_112;
	ld.param.u64 	%rd134, [_Z36block_attn_mask_8warp_m16n128_kernelP6__halfS0_S0_PKiS2_S2_S2_S0_S2_S2_iiifiiii_param_7];
	cvta.to.global.u64 	%rd6, %rd134;
	setp.lt.u32 	%p44, %r13, 16;
	mul.lo.s32 	%r658, %r298, %r297;
	mul.lo.s32 	%r659, %r137, %r658;
	shr.u32 	%r660, %r659, 31;
	add.s32 	%r661, %r659, %r660;
	shr.s32 	%r662, %r661, 1;
	add.s32 	%r138, %r662, %r1;
	mov.b32 	%r1372, 0;
	@%p44 bra 	$L__BB16_102;
	mov.b32 	%r1370, 0;
$L__BB16_101:
	.pragma "nounroll";
	mad.lo.s32 	%r712, %r1370, 320, %r29;
	shl.b32 	%r713, %r1370, 8;
	shl.b32 	%r714, %r712, 2;
	add.s32 	%r715, %r15, %r714;
	ld.shared.u32 	%r665, [%r715];
	add.s32 	%r716, %r138, %r713;
	mul.wide.s32 	%rd100, %r716, 4;
	add.s64 	%rd101, %rd6, %rd100;
	ld.global.u32 	%r666, [%rd101];
	// begin inline asm
	{add.f16x2 %r664,%r665,%r666;
}
	// end inline asm
	st.shared.u32 	[%r715], %r664;
	ld.shared.u32 	%r668, [%r715+1280];
	ld.global.u32 	%r669, [%rd101+1024];
	// begin inline asm
	{add.f16x2 %r667,%r668,%r669;
}
	// end inline asm
	st.shared.u32 	[%r715+1280], %r667;
	ld.shared.u32 	%r671, [%r715+2560];
	ld.global.u32 	%r672, [%rd101+2048];
	// begin inline asm
	{add.f16x2 %r670,%r671,%r672;
}
	// end inline asm
	st.shared.u32 	[%r715+2560], %r670;
	ld.shared.u32 	%r674, [%r715+3840];
	ld.global.u32 	%r675, [%rd101+3072];
	// begin inline asm
	{add.f16x2 %r673,%r674,%r675;
}
	// end inline asm
	st.shared.u32 	[%r715+3840], %r673;
	ld.shared.u32 	%r677, [%r715+5120];
	ld.global.u32 	%r678, [%rd101+4096];
	// begin inline asm
	{add.f16x2 %r676,%r677,%r678;
}
	// end inline asm
	st.shared.u32 	[%r715+5120], %r676;
	ld.shared.u32 	%r680, [%r715+6400];
	ld.global.u32 	%r681, [%rd101+5120];
	// begin inline asm
	{add.f16x2 %r679,%r680,%r681;
}
	// end inline asm
	st.shared.u32 	[%r715+6400], %r679;
	ld.shared.u32 	%r683, [%r715+7680];
	ld.global.u32 	%r684, [%rd101+6144];
	// begin inline asm
	{add.f16x2 %r682,%r683,%r684;
}
	// end inline asm
	st.shared.u32 	[%r715+7680], %r682;
	ld.shared.u32 	%r686, [%r715+8960];
	ld.global.u32 	%r687, [%rd101+7168];
	// begin inline asm
	{add.f16x2 %r685,%r686,%r687;
}
	// end inline asm
	st.shared.u32 	[%r715+8960], %r685;
	ld.shared.u32 	%r689, [%r715+10240];
	ld.global.u32 	%r690, [%rd101+8192];
	// begin inline asm
	{add.f16x2 %r688,%r689,%r690;
}
	// end inline asm
	st.shared.u32 	[%r715+10240], %r688;
	ld.shared.u32 	%r692, [%r715+11520];
	ld.global.u32 	%r693, [%rd101+9216];
	// begin inline asm
	{add.f16x2 %r691,%r692,%r693;
}
	// end inline asm
	st.shared.u32 	[%r715+11520], %r691;
	ld.shared.u32 	%r695, [%r715+12800];
	ld.global.u32 	%r696, [%rd101+10240];
	// begin inline asm
	{add.f16x2 %r694,%r695,%r696;
}
	// end inline asm
	st.shared.u32 	[%r715+12800], %r694;
	ld.shared.u32 	%r698, [%r715+14080];
	ld.global.u32 	%r699, [%rd101+11264];
	// begin inline asm
	{add.f16x2 %r697,%r698,%r699;
}
	// end inline asm
	st.shared.u32 	[%r715+14080], %r697;
	ld.shared.u32 	%r701, [%r715+15360];
	ld.global.u32 	%r702, [%rd101+12288];
	// begin inline asm
	{add.f16x2 %r700,%r701,%r702;
}
	// end inline asm
	st.shared.u32 	[%r715+15360], %r700;
	ld.shared.u32 	%r704, [%r715+16640];
	ld.global.u32 	%r705, [%rd101+13312];
	// begin inline asm
	{add.f16x2 %r703,%r704,%r705;
}
	// end inline asm
	st.shared.u32 	[%r715+16640], %r703;
	ld.shared.u32 	%r707, [%r715+17920];
	ld.global.u32 	%r708, [%rd101+14336];
	// begin inline asm
	{add.f16x2 %r706,%r707,%r708;
}
	// end inline asm
	st.shared.u32 	[%r715+17920], %r706;
	ld.shared.u32 	%r710, [%r715+19200];
	ld.global.u32 	%r711, [%rd101+15360];
	// begin inline asm
	{add.f16x2 %r709,%r710,%r711;
}
	// end inline asm
	st.shared.u32 	[%r715+19200], %r709;
	add.s32 	%r1370, %r1370, 16;
	and.b32  	%r1372, %r13, 2147483632;
	setp.ne.s32 	%p45, %r1370, %r1372;
	@%p45 bra 	$L__BB16_101;
$L__BB16_102:
	setp.eq.s32 	%p46, %r39, 0;
	@%p46 bra 	$L__BB16_112;
	and.b32  	%r717, %r13, 15;
	add.s32 	%r718, %r717, -1;
	setp.lt.u32 	%p47, %r718, 7;
	@%p47 bra 	$L__BB16_105;
	mad.lo.s32 	%r743, %r1372, 320, %r29;
	shl.b32 	%r744, %r1372, 8;
	shl.b32 	%r745, %r743, 2;
	add.s32 	%r746, %r15, %r745;
	ld.shared.u32 	%r720, [%r746];
	add.s32 	%r747, %r138, %r744;
	mul.wide.s32 	%rd102, %r747, 4;
	add.s64 	%rd103, %rd6, %rd102;
	ld.global.u32 	%r721, [%rd103];
	// begin inline asm
	{add.f16x2 %r719,%r720,%r721;
}
	// end inline asm
	st.shared.u32 	[%r746], %r719;
	ld.shared.u32 	%r723, [%r746+1280];
	ld.global.u32 	%r724, [%rd103+1024];
	// begin inline asm
	{add.f16x2 %r722,%r723,%r724;
}
	// end inline asm
	st.shared.u32 	[%r746+1280], %r722;
	ld.shared.u32 	%r726, [%r746+2560];
	ld.global.u32 	%r727, [%rd103+2048];
	// begin inline asm
	{add.f16x2 %r725,%r726,%r727;
}
	// end inline asm
	st.shared.u32 	[%r746+2560], %r725;
	ld.shared.u32 	%r729, [%r746+3840];
	ld.global.u32 	%r730, [%rd103+3072];
	// begin inline asm
	{add.f16x2 %r728,%r729,%r730;
}
	// end inline asm
	st.shared.u32 	[%r746+3840], %r728;
	ld.shared.u32 	%r732, [%r746+5120];
	ld.global.u32 	%r733, [%rd103+4096];
	// begin inline asm
	{add.f16x2 %r731,%r732,%r733;
}
	// end inline asm
	st.shared.u32 	[%r746+5120], %r731;
	ld.shared.u32 	%r735, [%r746+6400];
	ld.global.u32 	%r736, [%rd103+5120];
	// begin inline asm
	{add.f16x2 %r734,%r735,%r736;
}
	// end inline asm
	st.shared.u32 	[%r746+6400], %r734;
	ld.shared.u32 	%r738, [%r746+7680];
	ld.global.u32 	%r739, [%rd103+6144];
	// begin inline asm
	{add.f16x2 %r737,%r738,%r739;
}
	// end inline asm
	st.shared.u32 	[%r746+7680], %r737;
	ld.shared.u32 	%r741, [%r746+8960];
	ld.global.u32 	%r742, [%rd103+7168];
	// begin inline asm
	{add.f16x2 %r740,%r741,%r742;
}
	// end inline asm
	st.shared.u32 	[%r746+8960], %r740;
	add.s32 	%r1372, %r1372, 8;
$L__BB16_105:
	setp.eq.s32 	%p48, %r40, 0;
	@%p48 bra 	$L__BB16_112;
	and.b32  	%r748, %r13, 7;
	add.s32 	%r749, %r748, -1;
	setp.lt.u32 	%p49, %r749, 3;
	@%p49 bra 	$L__BB16_108;
	mad.lo.s32 	%r762, %r1372, 320, %r29;
	shl.b32 	%r763, %r1372, 8;
	shl.b32 	%r764, %r762, 2;
	add.s32 	%r765, %r15, %r764;
	ld.shared.u32 	%r751, [%r765];
	add.s32 	%r766, %r138, %r763;
	mul.wide.s32 	%rd104, %r766, 4;
	add.s64 	%rd105, %rd6, %rd104;
	ld.global.u32 	%r752, [%rd105];
	// begin inline asm
	{add.f16x2 %r750,%r751,%r752;
}
	// end inline asm
	st.shared.u32 	[%r765], %r750;
	ld.shared.u32 	%r754, [%r765+1280];
	ld.global.u32 	%r755, [%rd105+1024];
	// begin inline asm
	{add.f16x2 %r753,%r754,%r755;
}
	// end inline asm
	st.shared.u32 	[%r765+1280], %r753;
	ld.shared.u32 	%r757, [%r765+2560];
	ld.global.u32 	%r758, [%rd105+2048];
	// begin inline asm
	{add.f16x2 %r756,%r757,%r758;
}
	// end inline asm
	st.shared.u32 	[%r765+2560], %r756;
	ld.shared.u32 	%r760, [%r765+3840];
	ld.global.u32 	%r761, [%rd105+3072];
	// begin inline asm
	{add.f16x2 %r759,%r760,%r761;
}
	// end inline asm
	st.shared.u32 	[%r765+3840], %r759;
	add.s32 	%r1372, %r1372, 4;
$L__BB16_108:
	and.b32  	%r767, %r13, 3;
	setp.eq.s32 	%p50, %r767, 0;
	@%p50 bra 	$L__BB16_112;
	setp.eq.s32 	%p51, %r767, 1;
	mad.lo.s32 	%r772, %r1372, 320, %r29;
	shl.b32 	%r773, %r1372, 8;
	shl.b32 	%r774, %r772, 2;
	add.s32 	%r147, %r15, %r774;
	ld.shared.u32 	%r769, [%r147];
	add.s32 	%r775, %r138, %r773;
	mul.wide.s32 	%rd106, %r775, 4;
	add.s64 	%rd7, %rd6, %rd106;
	ld.global.u32 	%r770, [%rd7];
	// begin inline asm
	{add.f16x2 %r768,%r769,%r770;
}
	// end inline asm
	st.shared.u32 	[%r147], %r768;
	@%p51 bra 	$L__BB16_112;
	setp.eq.s32 	%p52, %r767, 2;
	ld.shared.u32 	%r777, [%r147+1280];
	ld.global.u32 	%r778, [%rd7+1024];
	// begin inline asm
	{add.f16x2 %r776,%r777,%r778;
}
	// end inline asm
	st.shared.u32 	[%r147+1280], %r776;
	@%p52 bra 	$L__BB16_112;
	ld.shared.u32 	%r781, [%r147+2560];
	ld.global.u32 	%r782, [%rd7+2048];
	// begin inline asm
	{add.f16x2 %r780,%r781,%r782;
}
	// end inline asm
	st.shared.u32 	[%r147+2560], %r780;
$L__BB16_112:
	bar.sync 	0;
	add.s32 	%r1337, %r1337, 1;
$L__BB16_113:
	div.s32 	%r151, %r1, %r28;
	mul.lo.s32 	%r783, %r151, %r28;
	sub.s32 	%r784, %r1, %r783;
	setp.ne.s32 	%p53, %r784, 0;
	@%p53 bra 	$L__BB16_138;
	setp.ne.s32 	%p54, %r1336, 0;
	shl.b32 	%r785, %r151, 2;
	add.s32 	%r152, %r26, %r785;
	shl.b32 	%r786, %r297, 2;
	add.s32 	%r153, %r152, %r786;
	add.s32 	%r154, %r153, %r786;
	add.s32 	%r155, %r27, %r785;
	@%p54 bra 	$L__BB16_116;
	mov.b32 	%r787, -8388608;
	st.shared.u32 	[%r152], %r787;
	mov.b32 	%r788, 0;
	st.shared.u32 	[%r153], %r788;
	st.shared.u32 	[%r154], %r787;
	st.shared.u32 	[%r155], %r788;
$L__BB16_116:
	setp.lt.s32 	%p55, %r298, 2;
	mul.lo.s32 	%r789, %r151, %r8;
	shl.b32 	%r790, %r789, 1;
	add.s32 	%r156, %r15, %r790;
	mov.f32 	%f535, 0f00000000;
	mov.f32 	%f534, 0fFF800000;
	@%p55 bra 	$L__BB16_125;
	setp.lt.u32 	%p56, %r32, 3;
	mov.f32 	%f534, 0fFF800000;
	mov.f32 	%f535, 0f00000000;
	mov.b32 	%r1378, 0;
	@%p56 bra 	$L__BB16_120;
	mov.f32 	%f534, 0fFF800000;
	mov.f32 	%f535, 0f00000000;
	mov.b32 	%r1376, 0;
$L__BB16_119:
	.pragma "nounroll";
	ld.param.f32 	%f521, [_Z36block_attn_mask_8warp_m16n128_kernelP6__halfS0_S0_PKiS2_S2_S2_S0_S2_S2_iiifiiii_param_13];
	shl.b32 	%r793, %r1376, 2;
	add.s32 	%r794, %r156, %r793;
	ld.shared.u32 	%r795, [%r794];
	mov.b32 	{%rs49, %rs50}, %r795;
	// begin inline asm
	{  cvt.f32.f16 %f63, %rs49;}

	// end inline asm
	mul.f32 	%f71, %f521, %f63;
	shl.b32 	%r796, %r1376, 1;
	mul.wide.u32 	%rd107, %r796, 4;
	add.s64 	%rd108, %rd1, %rd107;
	// begin inline asm
	{  cvt.f32.f16 %f64, %rs50;}

	// end inline asm
	mul.f32 	%f72, %f521, %f64;
	max.f32 	%f73, %f534, %f71;
	sub.f32 	%f74, %f534, %f73;
	mul.f32 	%f75, %f74, 0f3FB8AA3B;
	ex2.approx.f32 	%f76, %f75;
	sub.f32 	%f77, %f71, %f73;
	mul.f32 	%f78, %f77, 0f3FB8AA3B;
	ex2.approx.f32 	%f79, %f78;
	fma.rn.f32 	%f80, %f535, %f76, %f79;
	max.f32 	%f81, %f73, %f72;
	sub.f32 	%f82, %f73, %f81;
	mul.f32 	%f83, %f82, 0f3FB8AA3B;
	ex2.approx.f32 	%f84, %f83;
	sub.f32 	%f85, %f72, %f81;
	mul.f32 	%f86, %f85, 0f3FB8AA3B;
	ex2.approx.f32 	%f87, %f86;
	fma.rn.f32 	%f88, %f80, %f84, %f87;
	ld.shared.u32 	%r797, [%r794+4];
	mov.b32 	{%rs51, %rs52}, %r797;
	// begin inline asm
	{  cvt.f32.f16 %f65, %rs51;}

	// end inline asm
	mul.f32 	%f89, %f521, %f65;
	// begin inline asm
	{  cvt.f32.f16 %f66, %rs52;}

	// end inline asm
	mul.f32 	%f90, %f521, %f66;
	st.local.v4.f32 	[%rd108], {%f71, %f72, %f89, %f90};
	max.f32 	%f91, %f81, %f89;
	sub.f32 	%f92, %f81, %f91;
	mul.f32 	%f93, %f92, 0f3FB8AA3B;
	ex2.approx.f32 	%f94, %f93;
	sub.f32 	%f95, %f89, %f91;
	mul.f32 	%f96, %f95, 0f3FB8AA3B;
	ex2.approx.f32 	%f97, %f96;
	fma.rn.f32 	%f98, %f88, %f94, %f97;
	max.f32 	%f99, %f91, %f90;
	sub.f32 	%f100, %f91, %f99;
	mul.f32 	%f101, %f100, 0f3FB8AA3B;
	ex2.approx.f32 	%f102, %f101;
	sub.f32 	%f103, %f90, %f99;
	mul.f32 	%f104, %f103, 0f3FB8AA3B;
	ex2.approx.f32 	%f105, %f104;
	fma.rn.f32 	%f106, %f98, %f102, %f105;
	ld.shared.u32 	%r798, [%r794+8];
	mov.b32 	{%rs53, %rs54}, %r798;
	// begin inline asm
	{  cvt.f32.f16 %f67, %rs53;}

	// end inline asm
	mul.f32 	%f107, %f521, %f67;
	// begin inline asm
	{  cvt.f32.f16 %f68, %rs54;}

	// end inline asm
	mul.f32 	%f108, %f521, %f68;
	max.f32 	%f109, %f99, %f107;
	sub.f32 	%f110, %f99, %f109;
	mul.f32 	%f111, %f110, 0f3FB8AA3B;
	ex2.approx.f32 	%f112, %f111;
	sub.f32 	%f113, %f107, %f109;
	mul.f32 	%f114, %f113, 0f3FB8AA3B;
	ex2.approx.f32 	%f115, %f114;
	fma.rn.f32 	%f116, %f106, %f112, %f115;
	max.f32 	%f117, %f109, %f108;
	sub.f32 	%f118, %f109, %f117;
	mul.f32 	%f119, %f118, 0f3FB8AA3B;
	ex2.approx.f32 	%f120, %f119;
	sub.f32 	%f121, %f108, %f117;
	mul.f32 	%f122, %f121, 0f3FB8AA3B;
	ex2.approx.f32 	%f123, %f122;
	fma.rn.f32 	%f124, %f116, %f120, %f123;
	ld.shared.u32 	%r799, [%r794+12];
	mov.b32 	{%rs55, %rs56}, %r799;
	// begin inline asm
	{  cvt.f32.f16 %f69, %rs55;}

	// end inline asm
	mul.f32 	%f125, %f521, %f69;
	// begin inline asm
	{  cvt.f32.f16 %f70, %rs56;}

	// end inline asm
	mul.f32 	%f126, %f521, %f70;
	st.local.v4.f32 	[%rd108+16], {%f107, %f108, %f125, %f126};
	max.f32 	%f127, %f117, %f125;
	sub.f32 	%f128, %f117, %f127;
	mul.f32 	%f129, %f128, 0f3FB8AA3B;
	ex2.approx.f32 	%f130, %f129;
	sub.f32 	%f131, %f125, %f127;
	mul.f32 	%f132, %f131, 0f3FB8AA3B;
	ex2.approx.f32 	%f133, %f132;
	fma.rn.f32 	%f134, %f124, %f130, %f133;
	max.f32 	%f534, %f127, %f126;
	sub.f32 	%f135, %f127, %f534;
	mul.f32 	%f136, %f135, 0f3FB8AA3B;
	ex2.approx.f32 	%f137, %f136;
	sub.f32 	%f138, %f126, %f534;
	mul.f32 	%f139, %f138, 0f3FB8AA3B;
	ex2.approx.f32 	%f140, %f139;
	fma.rn.f32 	%f535, %f134, %f137, %f140;
	add.s32 	%r1376, %r1376, 4;
	setp.ne.s32 	%p57, %r1376, %r41;
	mov.u32 	%r1378, %r41;
	@%p57 bra 	$L__BB16_119;
$L__BB16_120:
	setp.eq.s32 	%p58, %r33, 0;
	@%p58 bra 	$L__BB16_125;
	setp.eq.s32 	%p59, %r33, 1;
	@%p59 bra 	$L__BB16_123;
	ld.param.f32 	%f522, [_Z36block_attn_mask_8warp_m16n128_kernelP6__halfS0_S0_PKiS2_S2_S2_S0_S2_S2_iiifiiii_param_13];
	shl.b32 	%r800, %r1378, 2;
	add.s32 	%r801, %r156, %r800;
	ld.shared.u32 	%r802, [%r801];
	mov.b32 	{%rs57, %rs58}, %r802;
	// begin inline asm
	{  cvt.f32.f16 %f142, %rs57;}

	// end inline asm
	mul.f32 	%f146, %f522, %f142;
	shl.b32 	%r803, %r1378, 1;
	mul.wide.u32 	%rd109, %r803, 4;
	add.s64 	%rd110, %rd1, %rd109;
	// begin inline asm
	{  cvt.f32.f16 %f143, %rs58;}

	// end inline asm
	mul.f32 	%f147, %f522, %f143;
	st.local.v2.f32 	[%rd110], {%f146, %f147};
	max.f32 	%f148, %f534, %f146;
	sub.f32 	%f149, %f534, %f148;
	mul.f32 	%f150, %f149, 0f3FB8AA3B;
	ex2.approx.f32 	%f151, %f150;
	sub.f32 	%f152, %f146, %f148;
	mul.f32 	%f153, %f152, 0f3FB8AA3B;
	ex2.approx.f32 	%f154, %f153;
	fma.rn.f32 	%f155, %f535, %f151, %f154;
	max.f32 	%f156, %f148, %f147;
	sub.f32 	%f157, %f148, %f156;
	mul.f32 	%f158, %f157, 0f3FB8AA3B;
	ex2.approx.f32 	%f159, %f158;
	sub.f32 	%f160, %f147, %f156;
	mul.f32 	%f161, %f160, 0f3FB8AA3B;
	ex2.approx.f32 	%f162, %f161;
	fma.rn.f32 	%f163, %f155, %f159, %f162;
	ld.shared.u32 	%r804, [%r801+4];
	mov.b32 	{%rs59, %rs60}, %r804;
	// begin inline asm
	{  cvt.f32.f16 %f144, %rs59;}

	// end inline asm
	mul.f32 	%f164, %f522, %f144;
	// begin inline asm
	{  cvt.f32.f16 %f145, %rs60;}

	// end inline asm
	mul.f32 	%f165, %f522, %f145;
	st.local.v2.f32 	[%rd110+8], {%f164, %f165};
	max.f32 	%f166, %f156, %f164;
	sub.f32 	%f167, %f156, %f166;
	mul.f32 	%f168, %f167, 0f3FB8AA3B;
	ex2.approx.f32 	%f169, %f168;
	sub.f32 	%f170, %f164, %f166;
	mul.f32 	%f171, %f170, 0f3FB8AA3B;
	ex2.approx.f32 	%f172, %f171;
	fma.rn.f32 	%f173, %f163, %f169, %f172;
	max.f32 	%f534, %f166, %f165;
	sub.f32 	%f174, %f166, %f534;
	mul.f32 	%f175, %f174, 0f3FB8AA3B;
	ex2.approx.f32 	%f176, %f175;
	sub.f32 	%f177, %f165, %f534;
	mul.f32 	%f178, %f177, 0f3FB8AA3B;
	ex2.approx.f32 	%f179, %f178;
	fma.rn.f32 	%f535, %f173, %f176, %f179;
	add.s32 	%r1378, %r1378, 2;
$L__BB16_123:
	setp.eq.s32 	%p60, %r42, 0;
	@%p60 bra 	$L__BB16_125;
	ld.param.f32 	%f523, [_Z36block_attn_mask_8warp_m16n128_kernelP6__halfS0_S0_PKiS2_S2_S2_S0_S2_S2_iiifiiii_param_13];
	shl.b32 	%r805, %r1378, 2;
	add.s32 	%r806, %r156, %r805;
	ld.shared.u32 	%r807, [%r806];
	mov.b32 	{%rs61, %rs62}, %r807;
	// begin inline asm
	{  cvt.f32.f16 %f180, %rs61;}

	// end inline asm
	mul.f32 	%f182, %f523, %f180;
	shl.b32 	%r808, %r1378, 1;
	mul.wide.u32 	%rd111, %r808, 4;
	add.s64 	%rd112, %rd1, %rd111;
	// begin inline asm
	{  cvt.f32.f16 %f181, %rs62;}

	// end inline asm
	mul.f32 	%f183, %f523, %f181;
	st.local.v2.f32 	[%rd112], {%f182, %f183};
	max.f32 	%f184, %f534, %f182;
	sub.f32 	%f185, %f534, %f184;
	mul.f32 	%f186, %f185, 0f3FB8AA3B;
	ex2.approx.f32 	%f187, %f186;
	sub.f32 	%f188, %f182, %f184;
	mul.f32 	%f189, %f188, 0f3FB8AA3B;
	ex2.approx.f32 	%f190, %f189;
	fma.rn.f32 	%f191, %f535, %f187, %f190;
	max.f32 	%f534, %f184, %f183;
	sub.f32 	%f192, %f184, %f534;
	mul.f32 	%f193, %f192, 0f3FB8AA3B;
	ex2.approx.f32 	%f194, %f193;
	sub.f32 	%f195, %f183, %f534;
	mul.f32 	%f196, %f195, 0f3FB8AA3B;
	ex2.approx.f32 	%f197, %f196;
	fma.rn.f32 	%f535, %f191, %f194, %f197;
$L__BB16_125:
	setp.lt.s32 	%p61, %r298, 2;
	ld.shared.f32 	%f198, [%r154];
	max.f32 	%f19, %f198, %f534;
	@%p61 bra 	$L__BB16_137;
	setp.lt.u32 	%p62, %r32, 7;
	mov.b32 	%r1381, 0;
	@%p62 bra 	$L__BB16_129;
	mov.b32 	%r1379, 0;
$L__BB16_128:
	.pragma "nounroll";
	shl.b32 	%r819, %r1379, 1;
	mul.wide.u32 	%rd113, %r819, 4;
	add.s64 	%rd114, %rd1, %rd113;
	ld.local.v4.f32 	{%f215, %f216, %f217, %f218}, [%rd114];
	sub.f32 	%f219, %f215, %f19;
	mul.f32 	%f220, %f219, 0f3FB8AA3B;
	ex2.approx.f32 	%f199, %f220;
	sub.f32 	%f221, %f216, %f19;
	mul.f32 	%f222, %f221, 0f3FB8AA3B;
	ex2.approx.f32 	%f200, %f222;
	// begin inline asm
	{ cvt.rn.f16x2.f32 %r811, %f200, %f199; }

	// end inline asm
	shl.b32 	%r820, %r1379, 2;
	add.s32 	%r821, %r156, %r820;
	st.shared.u32 	[%r821], %r811;
	sub.f32 	%f223, %f217, %f19;
	mul.f32 	%f224, %f223, 0f3FB8AA3B;
	ex2.approx.f32 	%f201, %f224;
	sub.f32 	%f225, %f218, %f19;
	mul.f32 	%f226, %f225, 0f3FB8AA3B;
	ex2.approx.f32 	%f202, %f226;
	// begin inline asm
	{ cvt.rn.f16x2.f32 %r812, %f202, %f201; }

	// end inline asm
	st.shared.u32 	[%r821+4], %r812;
	ld.local.v4.f32 	{%f227, %f228, %f229, %f230}, [%rd114+16];
	sub.f32 	%f231, %f227, %f19;
	mul.f32 	%f232, %f231, 0f3FB8AA3B;
	ex2.approx.f32 	%f203, %f232;
	sub.f32 	%f233, %f228, %f19;
	mul.f32 	%f234, %f233, 0f3FB8AA3B;
	ex2.approx.f32 	%f204, %f234;
	// begin inline asm
	{ cvt.rn.f16x2.f32 %r813, %f204, %f203; }

	// end inline asm
	st.shared.u32 	[%r821+8], %r813;
	sub.f32 	%f235, %f229, %f19;
	mul.f32 	%f236, %f235, 0f3FB8AA3B;
	ex2.approx.f32 	%f205, %f236;
	sub.f32 	%f237, %f230, %f19;
	mul.f32 	%f238, %f237, 0f3FB8AA3B;
	ex2.approx.f32 	%f206, %f238;
	// begin inline asm
	{ cvt.rn.f16x2.f32 %r814, %f206, %f205; }

	// end inline asm
	st.shared.u32 	[%r821+12], %r814;
	ld.local.v4.f32 	{%f239, %f240, %f241, %f242}, [%rd114+32];
	sub.f32 	%f243, %f239, %f19;
	mul.f32 	%f244, %f243, 0f3FB8AA3B;
	ex2.approx.f32 	%f207, %f244;
	sub.f32 	%f245, %f240, %f19;
	mul.f32 	%f246, %f245, 0f3FB8AA3B;
	ex2.approx.f32 	%f208, %f246;
	// begin inline asm
	{ cvt.rn.f16x2.f32 %r815, %f208, %f207; }

	// end inline asm
	st.shared.u32 	[%r821+16], %r815;
	sub.f32 	%f247, %f241, %f19;
	mul.f32 	%f248, %f247, 0f3FB8AA3B;
	ex2.approx.f32 	%f209, %f248;
	sub.f32 	%f249, %f242, %f19;
	mul.f32 	%f250, %f249, 0f3FB8AA3B;
	ex2.approx.f32 	%f210, %f250;
	// begin inline asm
	{ cvt.rn.f16x2.f32 %r816, %f210, %f209; }

	// end inline asm
	st.shared.u32 	[%r821+20], %r816;
	ld.local.v4.f32 	{%f251, %f252, %f253, %f254}, [%rd114+48];
	sub.f32 	%f255, %f251, %f19;
	mul.f32 	%f256, %f255, 0f3FB8AA3B;
	ex2.approx.f32 	%f211, %f256;
	sub.f32 	%f257, %f252, %f19;
	mul.f32 	%f258, %f257, 0f3FB8AA3B;
	ex2.approx.f32 	%f212, %f258;
	// begin inline asm
	{ cvt.rn.f16x2.f32 %r817, %f212, %f211; }

	// end inline asm
	st.shared.u32 	[%r821+24], %r817;
	sub.f32 	%f259, %f253, %f19;
	mul.f32 	%f260, %f259, 0f3FB8AA3B;
	ex2.approx.f32 	%f213, %f260;
	sub.f32 	%f261, %f254, %f19;
	mul.f32 	%f262, %f261, 0f3FB8AA3B;
	ex2.approx.f32 	%f214, %f262;
	// begin inline asm
	{ cvt.rn.f16x2.f32 %r818, %f214, %f213; }

	// end inline asm
	st.shared.u32 	[%r821+28], %r818;
	add.s32 	%r1379, %r1379, 8;
	setp.ne.s32 	%p63, %r1379, %r43;
	mov.u32 	%r1381, %r43;
	@%p63 bra 	$L__BB16_128;
$L__BB16_129:
	setp.eq.s32 	%p64, %r34, 0;
	@%p64 bra 	$L__BB16_137;
	add.s32 	%r822, %r34, -1;
	setp.lt.u32 	%p65, %r822, 3;
	@%p65 bra 	$L__BB16_132;
	shl.b32 	%r827, %r1381, 1;
	mul.wide.u32 	%rd115, %r827, 4;
	add.s64 	%rd116, %rd1, %rd115;
	ld.local.v2.f32 	{%f271, %f272}, [%rd116];
	sub.f32 	%f273, %f271, %f19;
	mul.f32 	%f274, %f273, 0f3FB8AA3B;
	ex2.approx.f32 	%f263, %f274;
	sub.f32 	%f275, %f272, %f19;
	mul.f32 	%f276, %f275, 0f3FB8AA3B;
	ex2.approx.f32 	%f264, %f276;
	// begin inline asm
	{ cvt.rn.f16x2.f32 %r823, %f264, %f263; }

	// end inline asm
	shl.b32 	%r828, %r1381, 2;
	add.s32 	%r829, %r156, %r828;
	st.shared.u32 	[%r829], %r823;
	ld.local.v2.f32 	{%f277, %f278}, [%rd116+8];
	sub.f32 	%f279, %f277, %f19;
	mul.f32 	%f280, %f279, 0f3FB8AA3B;
	ex2.approx.f32 	%f265, %f280;
	sub.f32 	%f281, %f278, %f19;
	mul.f32 	%f282, %f281, 0f3FB8AA3B;
	ex2.approx.f32 	%f266, %f282;
	// begin inline asm
	{ cvt.rn.f16x2.f32 %r824, %f266, %f265; }

	// end inline asm
	st.shared.u32 	[%r829+4], %r824;
	ld.local.v2.f32 	{%f283, %f284}, [%rd116+16];
	sub.f32 	%f285, %f283, %f19;
	mul.f32 	%f286, %f285, 0f3FB8AA3B;
	ex2.approx.f32 	%f267, %f286;
	sub.f32 	%f287, %f284, %f19;
	mul.f32 	%f288, %f287, 0f3FB8AA3B;
	ex2.approx.f32 	%f268, %f288;
	// begin inline asm
	{ cvt.rn.f16x2.f32 %r825, %f268, %f267; }

	// end inline asm
	st.shared.u32 	[%r829+8], %r825;
	ld.local.v2.f32 	{%f289, %f290}, [%rd116+24];
	sub.f32 	%f291, %f289, %f19;
	mul.f32 	%f292, %f291, 0f3FB8AA3B;
	ex2.approx.f32 	%f269, %f292;
	sub.f32 	%f293, %f290, %f19;
	mul.f32 	%f294, %f293, 0f3FB8AA3B;
	ex2.approx.f32 	%f270, %f294;
	// begin inline asm
	{ cvt.rn.f16x2.f32 %r826, %f270, %f269; }

	// end inline asm
	st.shared.u32 	[%r829+12], %r826;
	add.s32 	%r1381, %r1381, 4;
$L__BB16_132:
	setp.eq.s32 	%p66, %r33, 0;
	@%p66 bra 	$L__BB16_137;
	setp.eq.s32 	%p67, %r33, 1;
	@%p67 bra 	$L__BB16_135;
	shl.b32 	%r832, %r1381, 1;
	mul.wide.u32 	%rd117, %r832, 4;
	add.s64 	%rd118, %rd1, %rd117;
	ld.local.v2.f32 	{%f299, %f300}, [%rd118];
	sub.f32 	%f301, %f299, %f19;
	mul.f32 	%f302, %f301, 0f3FB8AA3B;
	ex2.approx.f32 	%f295, %f302;
	sub.f32 	%f303, %f300, %f19;
	mul.f32 	%f304, %f303, 0f3FB8AA3B;
	ex2.approx.f32 	%f296, %f304;
	// begin inline asm
	{ cvt.rn.f16x2.f32 %r830, %f296, %f295; }

	// end inline asm
	shl.b32 	%r833, %r1381, 2;
	add.s32 	%r834, %r156, %r833;
	st.shared.u32 	[%r834], %r830;
	add.s32 	%r835, %r832, 2;
	mul.wide.u32 	%rd119, %r835, 4;
	add.s64 	%rd120, %rd1, %rd119;
	ld.local.v2.f32 	{%f305, %f306}, [%rd120];
	sub.f32 	%f307, %f305, %f19;
	mul.f32 	%f308, %f307, 0f3FB8AA3B;
	ex2.approx.f32 	%f297, %f308;
	sub.f32 	%f309, %f306, %f19;
	mul.f32 	%f310, %f309, 0f3FB8AA3B;
	ex2.approx.f32 	%f298, %f310;
	// begin inline asm
	{ cvt.rn.f16x2.f32 %r831, %f298, %f297; }

	// end inline asm
	st.shared.u32 	[%r834+4], %r831;
	add.s32 	%r1381, %r1381, 2;
$L__BB16_135:
	setp.eq.s32 	%p68, %r42, 0;
	@%p68 bra 	$L__BB16_137;
	shl.b32 	%r837, %r1381, 1;
	mul.wide.u32 	%rd121, %r837, 4;
	add.s64 	%rd122, %rd1, %rd121;
	ld.local.v2.f32 	{%f313, %f314}, [%rd122];
	sub.f32 	%f315, %f313, %f19;
	mul.f32 	%f316, %f315, 0f3FB8AA3B;
	ex2.approx.f32 	%f311, %f316;
	sub.f32 	%f317, %f314, %f19;
	mul.f32 	%f318, %f317, 0f3FB8AA3B;
	ex2.approx.f32 	%f312, %f318;
	// begin inline asm
	{ cvt.rn.f16x2.f32 %r836, %f312, %f311; }

	// end inline asm
	shl.b32 	%r838, %r1381, 2;
	add.s32 	%r839, %r156, %r838;
	st.shared.u32 	[%r839], %r836;
$L__BB16_137:
	ld.shared.f32 	%f319, [%r155];
	ld.shared.f32 	%f320, [%r154];
	sub.f32 	%f321, %f320, %f19;
	mul.f32 	%f322, %f321, 0f3FB8AA3B;
	ex2.approx.f32 	%f323, %f322;
	sub.f32 	%f324, %f534, %f19;
	mul.f32 	%f325, %f324, 0f3FB8AA3B;
	ex2.approx.f32 	%f326, %f325;
	mul.f32 	%f327, %f535, %f326;
	fma.rn.f32 	%f328, %f319, %f323, %f327;
	st.shared.f32 	[%r152], %f320;
	ld.shared.f32 	%f329, [%r155];
	st.shared.f32 	[%r153], %f329;
	st.shared.f32 	[%r154], %f19;
	st.shared.f32 	[%r155], %f328;
$L__BB16_138:
	setp.lt.s32 	%p69, %r297, 1;
	// begin inline asm
	cp.async.wait_group 0;
	// end inline asm
	bar.sync 	0;
	@%p69 bra 	$L__BB16_156;
	setp.lt.s32 	%p70, %r300, 1;
	@%p70 bra 	$L__BB16_156;
	mov.f32 	%f330, 0f00000000;
	// begin inline asm
	{  cvt.rn.f16.f32 %rs63, %f330;}

	// end inline asm
	mov.b32 	%r169, {%rs63, %rs63};
	mov.b32 	%r1383, 0;
$L__BB16_141:
	setp.eq.s32 	%p71, %r1336, 0;
	mul.lo.s32 	%r171, %r1383, %r8;
	mul.lo.s32 	%r172, %r1383, %r6;
	@%p71 bra 	$L__BB16_158;
	and.b32  	%r841, %r1, 31;
	shr.u32 	%r842, %r841, 2;
	add.s32 	%r843, %r1383, %r842;
	shl.b32 	%r844, %r843, 2;
	add.s32 	%r178, %r26, %r844;
	shl.b32 	%r845, %r297, 2;
	add.s32 	%r846, %r26, %r845;
	add.s32 	%r847, %r846, %r845;
	add.s32 	%r179, %r847, %r844;
	setp.lt.s32 	%p72, %r298, 1;
	@%p72 bra 	$L__BB16_179;
	mov.b32 	%r1392, 0;
$L__BB16_144:
	setp.lt.u32 	%p76, %r298, 49;
	add.s32 	%r194, %r1392, %r31;
	mov.b32 	%r1407, 0;
	mov.u32 	%r1411, %r169;
	mov.u32 	%r1410, %r169;
	mov.u32 	%r1409, %r169;
	mov.u32 	%r1408, %r169;
	@%p76 bra 	$L__BB16_147;
	mov.b32 	%r1407, 0;
	mov.u32 	%r1411, %r169;
	mov.u32 	%r1410, %r169;
	mov.u32 	%r1409, %r169;
	mov.u32 	%r1408, %r169;
	mov.u32 	%r1398, %r1407;
$L__BB16_146:
	add.s32 	%r901, %r1407, %r171;
	shl.b32 	%r902, %r901, 1;
	add.s32 	%r903, %r15, %r902;
	wmma.load.a.sync.aligned.row.m16n16k16.shared.f16 	{%r904, %r905, %r906, %r907, %r908, %r909, %r910, %r911}, [%r903], %r8;
	mad.lo.s32 	%r912, %r1407, %r6, %r194;
	shl.b32 	%r913, %r912, 1;
	add.s32 	%r914, %r14, %r913;
	wmma.load.b.sync.aligned.row.m16n16k16.shared.f16 	{%r915, %r916, %r917, %r918, %r919, %r920, %r921, %r922}, [%r914], %r6;
	wmma.mma.sync.aligned.row.row.m16n16k16.f16.f16 {%r923, %r924, %r925, %r926}, {%r904, %r905, %r906, %r907, %r908, %r909, %r910, %r911}, {%r915, %r916, %r917, %r918, %r919, %r920, %r921, %r922}, {%r1408, %r1409, %r1410, %r1411};
	add.s32 	%r927, %r903, 32;
	wmma.load.a.sync.aligned.row.m16n16k16.shared.f16 	{%r928, %r929, %r930, %r931, %r932, %r933, %r934, %r935}, [%r927], %r8;
	shl.b32 	%r936, %r6, 5;
	add.s32 	%r937, %r914, %r936;
	wmma.load.b.sync.aligned.row.m16n16k16.shared.f16 	{%r938, %r939, %r940, %r941, %r942, %r943, %r944, %r945}, [%r937], %r6;
	wmma.mma.sync.aligned.row.row.m16n16k16.f16.f16 {%r946, %r947, %r948, %r949}, {%r928, %r929, %r930, %r931, %r932, %r933, %r934, %r935}, {%r938, %r939, %r940, %r941, %r942, %r943, %r944, %r945}, {%r923, %r924, %r925, %r926};
	add.s32 	%r950, %r903, 64;
	wmma.load.a.sync.aligned.row.m16n16k16.shared.f16 	{%r951, %r952, %r953, %r954, %r955, %r956, %r957, %r958}, [%r950], %r8;
	shl.b32 	%r959, %r6, 6;
	add.s32 	%r960, %r914, %r959;
	wmma.load.b.sync.aligned.row.m16n16k16.shared.f16 	{%r961, %r962, %r963, %r964, %r965, %r966, %r967, %r968}, [%r960], %r6;
	wmma.mma.sync.aligned.row.row.m16n16k16.f16.f16 {%r969, %r970, %r971, %r972}, {%r951, %r952, %r953, %r954, %r955, %r956, %r957, %r958}, {%r961, %r962, %r963, %r964, %r965, %r966, %r967, %r968}, {%r946, %r947, %r948, %r949};
	add.s32 	%r973, %r903, 96;
	wmma.load.a.sync.aligned.row.m16n16k16.shared.f16 	{%r974, %r975, %r976, %r977, %r978, %r979, %r980, %r981}, [%r973], %r8;
	add.s32 	%r982, %r960, %r936;
	wmma.load.b.sync.aligned.row.m16n16k16.shared.f16 	{%r983, %r984, %r985, %r986, %r987, %r988, %r989, %r990}, [%r982], %r6;
	wmma.mma.sync.aligned.row.row.m16n16k16.f16.f16 {%r1408, %r1409, %r1410, %r1411}, {%r974, %r975, %r976, %r977, %r978, %r979, %r980, %r981}, {%r983, %r984, %r985, %r986, %r987, %r988, %r989, %r990}, {%r969, %r970, %r971, %r972};
	add.s32 	%r1407, %r1407, 64;
	add.s32 	%r1398, %r1398, 4;
	setp.ne.s32 	%p77, %r1398, %r46;
	@%p77 bra 	$L__BB16_146;
$L__BB16_147:
	setp.eq.s32 	%p78, %r45, 0;
	@%p78 bra 	$L__BB16_151;
	setp.eq.s32 	%p79, %r45, 1;
	add.s32 	%r991, %r1407, %r171;
	shl.b32 	%r992, %r991, 1;
	add.s32 	%r216, %r15, %r992;
	wmma.load.a.sync.aligned.row.m16n16k16.shared.f16 	{%r993, %r994, %r995, %r996, %r997, %r998, %r999, %r1000}, [%r216], %r8;
	mad.lo.s32 	%r1001, %r1407, %r6, %r194;
	shl.b32 	%r1002, %r1001, 1;
	add.s32 	%r217, %r14, %r1002;
	wmma.load.b.sync.aligned.row.m16n16k16.shared.f16 	{%r1003, %r1004, %r1005, %r1006, %r1007, %r1008, %r1009, %r1010}, [%r217], %r6;
	wmma.mma.sync.aligned.row.row.m16n16k16.f16.f16 {%r1408, %r1409, %r1410, %r1411}, {%r993, %r994, %r995, %r996, %r997, %r998, %r999, %r1000}, {%r1003, %r1004, %r1005, %r1006, %r1007, %r1008, %r1009, %r1010}, {%r1408, %r1409, %r1410, %r1411};
	@%p79 bra 	$L__BB16_151;
	setp.eq.s32 	%p80, %r45, 2;
	add.s32 	%r1011, %r216, 32;
	wmma.load.a.sync.aligned.row.m16n16k16.shared.f16 	{%r1012, %r1013, %r1014, %r1015, %r1016, %r1017, %r1018, %r1019}, [%r1011], %r8;
	shl.b32 	%r1020, %r6, 5;
	add.s32 	%r1021, %r217, %r1020;
	wmma.load.b.sync.aligned.row.m16n16k16.shared.f16 	{%r1022, %r1023, %r1024, %r1025, %r1026, %r1027, %r1028, %r1029}, [%r1021], %r6;
	wmma.mma.sync.aligned.row.row.m16n16k16.f16.f16 {%r1408, %r1409, %r1410, %r1411}, {%r1012, %r1013, %r1014, %r1015, %r1016, %r1017, %r1018, %r1019}, {%r1022, %r1023, %r1024, %r1025, %r1026, %r1027, %r1028, %r1029}, {%r1408, %r1409, %r1410, %r1411};
	@%p80 bra 	$L__BB16_151;
	add.s32 	%r1030, %r216, 64;
	wmma.load.a.sync.aligned.row.m16n16k16.shared.f16 	{%r1031, %r1032, %r1033, %r1034, %r1035, %r1036, %r1037, %r1038}, [%r1030], %r8;
	shl.b32 	%r1039, %r6, 6;
	add.s32 	%r1040, %r217, %r1039;
	wmma.load.b.sync.aligned.row.m16n16k16.shared.f16 	{%r1041, %r1042, %r1043, %r1044, %r1045, %r1046, %r1047, %r1048}, [%r1040], %r6;
	wmma.mma.sync.aligned.row.row.m16n16k16.f16.f16 {%r1408, %r1409, %r1410, %r1411}, {%r1031, %r1032, %r1033, %r1034, %r1035, %r1036, %r1037, %r1038}, {%r1041, %r1042, %r1043, %r1044, %r1045, %r1046, %r1047, %r1048}, {%r1408, %r1409, %r1410, %r1411};
$L__BB16_151:
	add.s32 	%r1049, %r194, %r172;
	shl.b32 	%r1050, %r1049, 1;
	add.s32 	%r1051, %r16, %r1050;
	wmma.load.c.sync.aligned.row.m16n16k16.shared.f16 	{%r1052, %r1053, %r1054, %r1055}, [%r1051], %r6;
	ld.shared.f32 	%f415, [%r178];
	ld.shared.f32 	%f416, [%r179];
	sub.f32 	%f417, %f415, %f416;
	fma.rn.f32 	%f418, %f417, 0f3BBB989D, 0f3F000000;
	cvt.sat.f32.f32 	%f419, %f418;
	mov.f32 	%f420, 0f4B400001;
	mov.f32 	%f421, 0f437C0000;
	fma.rm.f32 	%f422, %f419, %f421, %f420;
	add.f32 	%f423, %f422, 0fCB40007F;
	neg.f32 	%f424, %f423;
	fma.rn.f32 	%f425, %f417, 0f3FB8AA3B, %f424;
	fma.rn.f32 	%f426, %f417, 0f32A57060, %f425;
	mov.b32 	%r1056, %f422;
	shl.b32 	%r1057, %r1056, 23;
	mov.b32 	%f427, %r1057;
	ex2.approx.ftz.f32 	%f428, %f426;
	mul.f32 	%f413, %f428, %f427;
	mov.b32 	{%rs219, %rs225}, %r1408;
	mov.b32 	{%rs216, %rs222}, %r1052;
	// begin inline asm
	{  cvt.rn.f16.f32 %rs214, %f413;}

	// end inline asm
	// begin inline asm
	{mul.f16 %rs215,%rs216,%rs214;
}
	// end inline asm
	// begin inline asm
	{add.f16 %rs218,%rs219,%rs215;
}
	// end inline asm
	// begin inline asm
	{mul.f16 %rs221,%rs222,%rs214;
}
	// end inline asm
	// begin inline asm
	{add.f16 %rs224,%rs225,%rs221;
}
	// end inline asm
	mov.b32 	%r1058, {%rs218, %rs224};
	mov.b32 	{%rs231, %rs237}, %r1410;
	mov.b32 	{%rs228, %rs234}, %r1054;
	// begin inline asm
	{mul.f16 %rs227,%rs228,%rs214;
}
	// end inline asm
	// begin inline asm
	{add.f16 %rs230,%rs231,%rs227;
}
	// end inline asm
	// begin inline asm
	{mul.f16 %rs233,%rs234,%rs214;
}
	// end inline asm
	// begin inline asm
	{add.f16 %rs236,%rs237,%rs233;
}
	// end inline asm
	mov.b32 	%r1059, {%rs230, %rs236};
	ld.shared.f32 	%f429, [%r178+32];
	ld.shared.f32 	%f430, [%r179+32];
	sub.f32 	%f431, %f429, %f430;
	fma.rn.f32 	%f432, %f431, 0f3BBB989D, 0f3F000000;
	cvt.sat.f32.f32 	%f433, %f432;
	fma.rm.f32 	%f434, %f433, %f421, %f420;
	add.f32 	%f435, %f434, 0fCB40007F;
	neg.f32 	%f436, %f435;
	fma.rn.f32 	%f437, %f431, 0f3FB8AA3B, %f436;
	fma.rn.f32 	%f438, %f431, 0f32A57060, %f437;
	mov.b32 	%r1060, %f434;
	shl.b32 	%r1061, %r1060, 23;
	mov.b32 	%f439, %r1061;
	ex2.approx.ftz.f32 	%f440, %f438;
	mul.f32 	%f414, %f440, %f439;
	mov.b32 	{%rs244, %rs250}, %r1409;
	mov.b32 	{%rs241, %rs247}, %r1053;
	// begin inline asm
	{  cvt.rn.f16.f32 %rs239, %f414;}

	// end inline asm
	// begin inline asm
	{mul.f16 %rs240,%rs241,%rs239;
}
	// end inline asm
	// begin inline asm
	{add.f16 %rs243,%rs244,%rs240;
}
	// end inline asm
	// begin inline asm
	{mul.f16 %rs246,%rs247,%rs239;
}
	// end inline asm
	// begin inline asm
	{add.f16 %rs249,%rs250,%rs246;
}
	// end inline asm
	mov.b32 	%r1062, {%rs243, %rs249};
	mov.b32 	{%rs256, %rs262}, %r1411;
	mov.b32 	{%rs253, %rs259}, %r1055;
	// begin inline asm
	{mul.f16 %rs252,%rs253,%rs239;
}
	// end inline asm
	// begin inline asm
	{add.f16 %rs255,%rs256,%rs252;
}
	// end inline asm
	// begin inline asm
	{mul.f16 %rs258,%rs259,%rs239;
}
	// end inline asm
	// begin inline asm
	{add.f16 %rs261,%rs262,%rs258;
}
	// end inline asm
	mov.b32 	%r1063, {%rs255, %rs261};
	wmma.store.d.sync.aligned.row.m16n16k16.shared.f16 	[%r1051], {%r1058, %r1062, %r1059, %r1063}, %r6;
	add.s32 	%r1392, %r1392, 64;
	setp.lt.s32 	%p81, %r1392, %r300;
	@%p81 bra 	$L__BB16_144;
	bra.uni 	$L__BB16_155;
$L__BB16_152:
	add.s32 	%r850, %r31, %r172;
	add.s32 	%r851, %r1386, %r850;
	shl.b32 	%r852, %r851, 1;
	add.s32 	%r853, %r16, %r852;
	wmma.load.c.sync.aligned.row.m16n16k16.shared.f16 	{%r854, %r855, %r856, %r857}, [%r853], %r6;
	ld.shared.f32 	%f335, [%r178];
	ld.shared.f32 	%f336, [%r179];
	sub.f32 	%f337, %f335, %f336;
	fma.rn.f32 	%f338, %f337, 0f3BBB989D, 0f3F000000;
	cvt.sat.f32.f32 	%f339, %f338;
	mov.f32 	%f340, 0f4B400001;
	mov.f32 	%f341, 0f437C0000;
	fma.rm.f32 	%f342, %f339, %f341, %f340;
	add.f32 	%f343, %f342, 0fCB40007F;
	neg.f32 	%f344, %f343;
	fma.rn.f32 	%f345, %f337, 0f3FB8AA3B, %f344;
	fma.rn.f32 	%f346, %f337, 0f32A57060, %f345;
	mov.b32 	%r858, %f342;
	shl.b32 	%r859, %r858, 23;
	mov.b32 	%f347, %r859;
	ex2.approx.ftz.f32 	%f348, %f346;
	mul.f32 	%f331, %f348, %f347;
	mov.b32 	{%rs66, %rs72}, %r854;
	// begin inline asm
	{  cvt.rn.f16.f32 %rs64, %f331;}

	// end inline asm
	// begin inline asm
	{mul.f16 %rs65,%rs66,%rs64;
}
	// end inline asm
	// begin inline asm
	{add.f16 %rs68,%rs63,%rs65;
}
	// end inline asm
	// begin inline asm
	{mul.f16 %rs71,%rs72,%rs64;
}
	// end inline asm
	// begin inline asm
	{add.f16 %rs74,%rs63,%rs71;
}
	// end inline asm
	mov.b32 	%r860, {%rs68, %rs74};
	mov.b32 	{%rs78, %rs84}, %r856;
	// begin inline asm
	{mul.f16 %rs77,%rs78,%rs64;
}
	// end inline asm
	// begin inline asm
	{add.f16 %rs80,%rs63,%rs77;
}
	// end inline asm
	// begin inline asm
	{mul.f16 %rs83,%rs84,%rs64;
}
	// end inline asm
	// begin inline asm
	{add.f16 %rs86,%rs63,%rs83;
}
	// end inline asm
	mov.b32 	%r861, {%rs80, %rs86};
	ld.shared.f32 	%f349, [%r178+32];
	ld.shared.f32 	%f350, [%r179+32];
	sub.f32 	%f351, %f349, %f350;
	fma.rn.f32 	%f352, %f351, 0f3BBB989D, 0f3F000000;
	cvt.sat.f32.f32 	%f353, %f352;
	fma.rm.f32 	%f354, %f353, %f341, %f340;
	add.f32 	%f355, %f354, 0fCB40007F;
	neg.f32 	%f356, %f355;
	fma.rn.f32 	%f357, %f351, 0f3FB8AA3B, %f356;
	fma.rn.f32 	%f358, %f351, 0f32A57060, %f357;
	mov.b32 	%r862, %f354;
	shl.b32 	%r863, %r862, 23;
	mov.b32 	%f359, %r863;
	ex2.approx.ftz.f32 	%f360, %f358;
	mul.f32 	%f332, %f360, %f359;
	mov.b32 	{%rs91, %rs97}, %r855;
	// begin inline asm
	{  cvt.rn.f16.f32 %rs89, %f332;}

	// end inline asm
	// begin inline asm
	{mul.f16 %rs90,%rs91,%rs89;
}
	// end inline asm
	// begin inline asm
	{add.f16 %rs93,%rs63,%rs90;
}
	// end inline asm
	// begin inline asm
	{mul.f16 %rs96,%rs97,%rs89;
}
	// end inline asm
	// begin inline asm
	{add.f16 %rs99,%rs63,%rs96;
}
	// end inline asm
	mov.b32 	%r864, {%rs93, %rs99};
	mov.b32 	{%rs103, %rs109}, %r857;
	// begin inline asm
	{mul.f16 %rs102,%rs103,%rs89;
}
	// end inline asm
	// begin inline asm
	{add.f16 %rs105,%rs63,%rs102;
}
	// end inline asm
	// begin inline asm
	{mul.f16 %rs108,%rs109,%rs89;
}
	// end inline asm
	// begin inline asm
	{add.f16 %rs111,%rs63,%rs108;
}
	// end inline asm
	mov.b32 	%r865, {%rs105, %rs111};
	wmma.store.d.sync.aligned.row.m16n16k16.shared.f16 	[%r853], {%r860, %r864, %r861, %r865}, %r6;
	add.s32 	%r866, %r853, 128;
	wmma.load.c.sync.aligned.row.m16n16k16.shared.f16 	{%r867, %r868, %r869, %r870}, [%r866], %r6;
	ld.shared.f32 	%f361, [%r178];
	ld.shared.f32 	%f362, [%r179];
	sub.f32 	%f363, %f361, %f362;
	fma.rn.f32 	%f364, %f363, 0f3BBB989D, 0f3F000000;
	cvt.sat.f32.f32 	%f365, %f364;
	fma.rm.f32 	%f366, %f365, %f341, %f340;
	add.f32 	%f367, %f366, 0fCB40007F;
	neg.f32 	%f368, %f367;
	fma.rn.f32 	%f369, %f363, 0f3FB8AA3B, %f368;
	fma.rn.f32 	%f370, %f363, 0f32A57060, %f369;
	mov.b32 	%r871, %f366;
	shl.b32 	%r872, %r871, 23;
	mov.b32 	%f371, %r872;
	ex2.approx.ftz.f32 	%f372, %f370;
	mul.f32 	%f333, %f372, %f371;
	mov.b32 	{%rs116, %rs122}, %r867;
	// begin inline asm
	{  cvt.rn.f16.f32 %rs114, %f333;}

	// end inline asm
	// begin inline asm
	{mul.f16 %rs115,%rs116,%rs114;
}
	// end inline asm
	// begin inline asm
	{add.f16 %rs118,%rs63,%rs115;
}
	// end inline asm
	// begin inline asm
	{mul.f16 %rs121,%rs122,%rs114;
}
	// end inline asm
	// begin inline asm
	{add.f16 %rs124,%rs63,%rs121;
}
	// end inline asm
	mov.b32 	%r873, {%rs118, %rs124};
	mov.b32 	{%rs128, %rs134}, %r869;
	// begin inline asm
	{mul.f16 %rs127,%rs128,%rs114;
}
	// end inline asm
	// begin inline asm
	{add.f16 %rs130,%rs63,%rs127;
}
	// end inline asm
	// begin inline asm
	{mul.f16 %rs133,%rs134,%rs114;
}
	// end inline asm
	// begin inline asm
	{add.f16 %rs136,%rs63,%rs133;
}
	// end inline asm
	mov.b32 	%r874, {%rs130, %rs136};
	ld.shared.f32 	%f373, [%r178+32];
	ld.shared.f32 	%f374, [%r179+32];
	sub.f32 	%f375, %f373, %f374;
	fma.rn.f32 	%f376, %f375, 0f3BBB989D, 0f3F000000;
	cvt.sat.f32.f32 	%f377, %f376;
	fma.rm.f32 	%f378, %f377, %f341, %f340;
	add.f32 	%f379, %f378, 0fCB40007F;
	neg.f32 	%f380, %f379;
	fma.rn.f32 	%f381, %f375, 0f3FB8AA3B, %f380;
	fma.rn.f32 	%f382, %f375, 0f32A57060, %f381;
	mov.b32 	%r875, %f378;
	shl.b32 	%r876, %r875, 23;
	mov.b32 	%f383, %r876;
	ex2.approx.ftz.f32 	%f384, %f382;
	mul.f32 	%f334, %f384, %f383;
	mov.b32 	{%rs141, %rs147}, %r868;
	// begin inline asm
	{  cvt.rn.f16.f32 %rs139, %f334;}

	// end inline asm
	// begin inline asm
	{mul.f16 %rs140,%rs141,%rs139;
}
	// end inline asm
	// begin inline asm
	{add.f16 %rs143,%rs63,%rs140;
}
	// end inline asm
	// begin inline asm
	{mul.f16 %rs146,%rs147,%rs139;
}
	// end inline asm
	// begin inline asm
	{add.f16 %rs149,%rs63,%rs146;
}
	// end inline asm
	mov.b32 	%r877, {%rs143, %rs149};
	mov.b32 	{%rs153, %rs159}, %r870;
	// begin inline asm
	{mul.f16 %rs152,%rs153,%rs139;
}
	// end inline asm
	// begin inline asm
	{add.f16 %rs155,%rs63,%rs152;
}
	// end inline asm
	// begin inline asm
	{mul.f16 %rs158,%rs159,%rs139;
}
	// end inline asm
	// begin inline asm
	{add.f16 %rs161,%rs63,%rs158;
}
	// end inline asm
	mov.b32 	%r878, {%rs155, %rs161};
	wmma.store.d.sync.aligned.row.m16n16k16.shared.f16 	[%r866], {%r873, %r877, %r874, %r878}, %r6;
	add.s32 	%r1386, %r1386, 128;
	add.s32 	%r1385, %r1385, 2;
	setp.ne.s32 	%p74, %r1385, %r44;
	@%p74 bra 	$L__BB16_152;
$L__BB16_153:
	add.s32 	%r879, %r300, -1;
	and.b32  	%r880, %r879, 64;
	setp.ne.s32 	%p75, %r880, 0;
	@%p75 bra 	$L__BB16_155;
	add.s32 	%r881, %r1386, %r31;
	add.s32 	%r882, %r881, %r172;
	shl.b32 	%r883, %r882, 1;
	add.s32 	%r884, %r16, %r883;
	wmma.load.c.sync.aligned.row.m16n16k16.shared.f16 	{%r885, %r886, %r887, %r888}, [%r884], %r6;
	ld.shared.f32 	%f387, [%r178];
	ld.shared.f32 	%f388, [%r179];
	sub.f32 	%f389, %f387, %f388;
	fma.rn.f32 	%f390, %f389, 0f3BBB989D, 0f3F000000;
	cvt.sat.f32.f32 	%f391, %f390;
	mov.f32 	%f392, 0f4B400001;
	mov.f32 	%f393, 0f437C0000;
	fma.rm.f32 	%f394, %f391, %f393, %f392;
	add.f32 	%f395, %f394, 0fCB40007F;
	neg.f32 	%f396, %f395;
	fma.rn.f32 	%f397, %f389, 0f3FB8AA3B, %f396;
	fma.rn.f32 	%f398, %f389, 0f32A57060, %f397;
	mov.b32 	%r889, %f394;
	shl.b32 	%r890, %r889, 23;
	mov.b32 	%f399, %r890;
	ex2.approx.ftz.f32 	%f400, %f398;
	mul.f32 	%f385, %f400, %f399;
	mov.b32 	{%rs166, %rs172}, %r885;
	// begin inline asm
	{  cvt.rn.f16.f32 %rs164, %f385;}

	// end inline asm
	// begin inline asm
	{mul.f16 %rs165,%rs166,%rs164;
}
	// end inline asm
	// begin inline asm
	{add.f16 %rs168,%rs63,%rs165;
}
	// end inline asm
	// begin inline asm
	{mul.f16 %rs171,%rs172,%rs164;
}
	// end inline asm
	// begin inline asm
	{add.f16 %rs174,%rs63,%rs171;
}
	// end inline asm
	mov.b32 	%r891, {%rs168, %rs174};
	mov.b32 	{%rs178, %rs184}, %r887;
	// begin inline asm
	{mul.f16 %rs177,%rs178,%rs164;
}
	// end inline asm
	// begin inline asm
	{add.f16 %rs180,%rs63,%rs177;
}
	// end inline asm
	// begin inline asm
	{mul.f16 %rs183,%rs184,%rs164;
}
	// end inline asm
	// begin inline asm
	{add.f16 %rs186,%rs63,%rs183;
}
	// end inline asm
	mov.b32 	%r892, {%rs180, %rs186};
	ld.shared.f32 	%f401, [%r178+32];
	ld.shared.f32 	%f402, [%r179+32];
	sub.f32 	%f403, %f401, %f402;
	fma.rn.f32 	%f404, %f403, 0f3BBB989D, 0f3F000000;
	cvt.sat.f32.f32 	%f405, %f404;
	fma.rm.f32 	%f406, %f405, %f393, %f392;
	add.f32 	%f407, %f406, 0fCB40007F;
	neg.f32 	%f408, %f407;
	fma.rn.f32 	%f409, %f403, 0f3FB8AA3B, %f408;
	fma.rn.f32 	%f410, %f403, 0f32A57060, %f409;
	mov.b32 	%r893, %f406;
	shl.b32 	%r894, %r893, 23;
	mov.b32 	%f411, %r894;
	ex2.approx.ftz.f32 	%f412, %f410;
	mul.f32 	%f386, %f412, %f411;
	mov.b32 	{%rs191, %rs197}, %r886;
	// begin inline asm
	{  cvt.rn.f16.f32 %rs189, %f386;}

	// end inline asm
	// begin inline asm
	{mul.f16 %rs190,%rs191,%rs189;
}
	// end inline asm
	// begin inline asm
	{add.f16 %rs193,%rs63,%rs190;
}
	// end inline asm
	// begin inline asm
	{mul.f16 %rs196,%rs197,%rs189;
}
	// end inline asm
	// begin inline asm
	{add.f16 %rs199,%rs63,%rs196;
}
	// end inline asm
	mov.b32 	%r895, {%rs193, %rs199};
	mov.b32 	{%rs203, %rs209}, %r888;
	// begin inline asm
	{mul.f16 %rs202,%rs203,%rs189;
}
	// end inline asm
	// begin inline asm
	{add.f16 %rs205,%rs63,%rs202;
}
	// end inline asm
	// begin inline asm
	{mul.f16 %rs208,%rs209,%rs189;
}
	// end inline asm
	// begin inline asm
	{add.f16 %rs211,%rs63,%rs208;
}
	// end inline asm
	mov.b32 	%r896, {%rs205, %rs211};
	wmma.store.d.sync.aligned.row.m16n16k16.shared.f16 	[%r884], {%r891, %r895, %r892, %r896}, %r6;
$L__BB16_155:
	add.s32 	%r1383, %r1383, 16;
	setp.lt.s32 	%p98, %r1383, %r297;
	@%p98 bra 	$L__BB16_141;
$L__BB16_156:
	bar.sync 	0;
$L__BB16_157:
	add.s32 	%r1336, %r1336, 1;
	add.s32 	%r1275, %r18, %r17;
	setp.lt.s32 	%p99, %r1336, %r1275;
	@%p99 bra 	$L__BB16_11;
	bra.uni 	$L__BB16_36;
$L__BB16_158:
	setp.lt.s32 	%p82, %r298, 1;
	@%p82 bra 	$L__BB16_181;
	mov.b32 	%r1412, 0;
$L__BB16_160:
	setp.lt.u32 	%p92, %r298, 49;
	add.s32 	%r236, %r1412, %r31;
	mov.b32 	%r1427, 0;
	mov.u32 	%r1431, %r169;
	mov.u32 	%r1430, %r169;
	mov.u32 	%r1429, %r169;
	mov.u32 	%r1428, %r169;
	@%p92 bra 	$L__BB16_163;
	mov.b32 	%r1427, 0;
	mov.u32 	%r1431, %r169;
	mov.u32 	%r1430, %r169;
	mov.u32 	%r1429, %r169;
	mov.u32 	%r1428, %r169;
	mov.u32 	%r1418, %r1427;
$L__BB16_162:
	add.s32 	%r1124, %r1427, %r171;
	shl.b32 	%r1125, %r1124, 1;
	add.s32 	%r1126, %r15, %r1125;
	wmma.load.a.sync.aligned.row.m16n16k16.shared.f16 	{%r1127, %r1128, %r1129, %r1130, %r1131, %r1132, %r1133, %r1134}, [%r1126], %r8;
	mad.lo.s32 	%r1135, %r1427, %r6, %r236;
	shl.b32 	%r1136, %r1135, 1;
	add.s32 	%r1137, %r14, %r1136;
	wmma.load.b.sync.aligned.row.m16n16k16.shared.f16 	{%r1138, %r1139, %r1140, %r1141, %r1142, %r1143, %r1144, %r1145}, [%r1137], %r6;
	wmma.mma.sync.aligned.row.row.m16n16k16.f16.f16 {%r1146, %r1147, %r1148, %r1149}, {%r1127, %r1128, %r1129, %r1130, %r1131, %r1132, %r1133, %r1134}, {%r1138, %r1139, %r1140, %r1141, %r1142, %r1143, %r1144, %r1145}, {%r1428, %r1429, %r1430, %r1431};
	add.s32 	%r1150, %r1126, 32;
	wmma.load.a.sync.aligned.row.m16n16k16.shared.f16 	{%r1151, %r1152, %r1153, %r1154, %r1155, %r1156, %r1157, %r1158}, [%r1150], %r8;
	shl.b32 	%r1159, %r6, 5;
	add.s32 	%r1160, %r1137, %r1159;
	wmma.load.b.sync.aligned.row.m16n16k16.shared.f16 	{%r1161, %r1162, %r1163, %r1164, %r1165, %r1166, %r1167, %r1168}, [%r1160], %r6;
	wmma.mma.sync.aligned.row.row.m16n16k16.f16.f16 {%r1169, %r1170, %r1171, %r1172}, {%r1151, %r1152, %r1153, %r1154, %r1155, %r1156, %r1157, %r1158}, {%r1161, %r1162, %r1163, %r1164, %r1165, %r1166, %r1167, %r1168}, {%r1146, %r1147, %r1148, %r1149};
	add.s32 	%r1173, %r1126, 64;
	wmma.load.a.sync.aligned.row.m16n16k16.shared.f16 	{%r1174, %r1175, %r1176, %r1177, %r1178, %r1179, %r1180, %r1181}, [%r1173], %r8;
	shl.b32 	%r1182, %r6, 6;
	add.s32 	%r1183, %r1137, %r1182;
	wmma.load.b.sync.aligned.row.m16n16k16.shared.f16 	{%r1184, %r1185, %r1186, %r1187, %r1188, %r1189, %r1190, %r1191}, [%r1183], %r6;
	wmma.mma.sync.aligned.row.row.m16n16k16.f16.f16 {%r1192, %r1193, %r1194, %r1195}, {%r1174, %r1175, %r1176, %r1177, %r1178, %r1179, %r1180, %r1181}, {%r1184, %r1185, %r1186, %r1187, %r1188, %r1189, %r1190, %r1191}, {%r1169, %r1170, %r1171, %r1172};
	add.s32 	%r1196, %r1126, 96;
	wmma.load.a.sync.aligned.row.m16n16k16.shared.f16 	{%r1197, %r1198, %r1199, %r1200, %r1201, %r1202, %r1203, %r1204}, [%r1196], %r8;
	add.s32 	%r1205, %r1183, %r1159;
	wmma.load.b.sync.aligned.row.m16n16k16.shared.f16 	{%r1206, %r1207, %r1208, %r1209, %r1210, %r1211, %r1212, %r1213}, [%r1205], %r6;
	wmma.mma.sync.aligned.row.row.m16n16k16.f16.f16 {%r1428, %r1429, %r1430, %r1431}, {%r1197, %r1198, %r1199, %r1200, %r1201, %r1202, %r1203, %r1204}, {%r1206, %r1207, %r1208, %r1209, %r1210, %r1211, %r1212, %r1213}, {%r1192, %r1193, %r1194, %r1195};
	add.s32 	%r1427, %r1427, 64;
	add.s32 	%r1418, %r1418, 4;
	setp.ne.s32 	%p93, %r1418, %r46;
	@%p93 bra 	$L__BB16_162;
$L__BB16_163:
	setp.eq.s32 	%p94, %r45, 0;
	@%p94 bra 	$L__BB16_167;
	setp.eq.s32 	%p95, %r45, 1;
	add.s32 	%r1214, %r1427, %r171;
	shl.b32 	%r1215, %r1214, 1;
	add.s32 	%r258, %r15, %r1215;
	wmma.load.a.sync.aligned.row.m16n16k16.shared.f16 	{%r1216, %r1217, %r1218, %r1219, %r1220, %r1221, %r1222, %r1223}, [%r258], %r8;
	mad.lo.s32 	%r1224, %r1427, %r6, %r236;
	shl.b32 	%r1225, %r1224, 1;
	add.s32 	%r259, %r14, %r1225;
	wmma.load.b.sync.aligned.row.m16n16k16.shared.f16 	{%r1226, %r1227, %r1228, %r1229, %r1230, %r1231, %r1232, %r1233}, [%r259], %r6;
	wmma.mma.sync.aligned.row.row.m16n16k16.f16.f16 {%r1428, %r1429, %r1430, %r1431}, {%r1216, %r1217, %r1218, %r1219, %r1220, %r1221, %r1222, %r1223}, {%r1226, %r1227, %r1228, %r1229, %r1230, %r1231, %r1232, %r1233}, {%r1428, %r1429, %r1430, %r1431};
	@%p95 bra 	$L__BB16_167;
	setp.eq.s32 	%p96, %r45, 2;
	add.s32 	%r1234, %r258, 32;
	wmma.load.a.sync.aligned.row.m16n16k16.shared.f16 	{%r1235, %r1236, %r1237, %r1238, %r1239, %r1240, %r1241, %r1242}, [%r1234], %r8;
	shl.b32 	%r1243, %r6, 5;
	add.s32 	%r1244, %r259, %r1243;
	wmma.load.b.sync.aligned.row.m16n16k16.shared.f16 	{%r1245, %r1246, %r1247, %r1248, %r1249, %r1250, %r1251, %r1252}, [%r1244], %r6;
	wmma.mma.sync.aligned.row.row.m16n16k16.f16.f16 {%r1428, %r1429, %r1430, %r1431}, {%r1235, %r1236, %r1237, %r1238, %r1239, %r1240, %r1241, %r1242}, {%r1245, %r1246, %r1247, %r1248, %r1249, %r1250, %r1251, %r1252}, {%r1428, %r1429, %r1430, %r1431};
	@%p96 bra 	$L__BB16_167;
	add.s32 	%r1253, %r258, 64;
	wmma.load.a.sync.aligned.row.m16n16k16.shared.f16 	{%r1254, %r1255, %r1256, %r1257, %r1258, %r1259, %r1260, %r1261}, [%r1253], %r8;
	shl.b32 	%r1262, %r6, 6;
	add.s32 	%r1263, %r259, %r1262;
	wmma.load.b.sync.aligned.row.m16n16k16.shared.f16 	{%r1264, %r1265, %r1266, %r1267, %r1268, %r1269, %r1270, %r1271}, [%r1263], %r6;
	wmma.mma.sync.aligned.row.row.m16n16k16.f16.f16 {%r1428, %r1429, %r1430, %r1431}, {%r1254, %r1255, %r1256, %r1257, %r1258, %r1259, %r1260, %r1261}, {%r1264, %r1265, %r1266, %r1267, %r1268, %r1269, %r1270, %r1271}, {%r1428, %r1429, %r1430, %r1431};
$L__BB16_167:
	add.s32 	%r1272, %r236, %r172;
	shl.b32 	%r1273, %r1272, 1;
	add.s32 	%r1274, %r16, %r1273;
	wmma.store.d.sync.aligned.row.m16n16k16.shared.f16 	[%r1274], {%r1428, %r1429, %r1430, %r1431}, %r6;
	add.s32 	%r1412, %r1412, 64;
	setp.lt.s32 	%p97, %r1412, %r300;
	@%p97 bra 	$L__BB16_160;
	bra.uni 	$L__BB16_155;
$L__BB16_168:
	.pragma "nounroll";
	add.s32 	%r1066, %r31, %r172;
	add.s32 	%r1067, %r1389, %r1066;
	shl.b32 	%r1068, %r1067, 1;
	add.s32 	%r1069, %r16, %r1068;
	wmma.store.d.sync.aligned.row.m16n16k16.shared.f16 	[%r1069], {%r169, %r169, %r169, %r169}, %r6;
	add.s32 	%r1070, %r1069, 128;
	wmma.store.d.sync.aligned.row.m16n16k16.shared.f16 	[%r1070], {%r169, %r169, %r169, %r169}, %r6;
	add.s32 	%r1071, %r1069, 256;
	wmma.store.d.sync.aligned.row.m16n16k16.shared.f16 	[%r1071], {%r169, %r169, %r169, %r169}, %r6;
	add.s32 	%r1072, %r1069, 384;
	wmma.store.d.sync.aligned.row.m16n16k16.shared.f16 	[%r1072], {%r169, %r169, %r169, %r169}, %r6;
	add.s32 	%r1073, %r1069, 512;
	wmma.store.d.sync.aligned.row.m16n16k16.shared.f16 	[%r1073], {%r169, %r169, %r169, %r169}, %r6;
	add.s32 	%r1074, %r1069, 640;
	wmma.store.d.sync.aligned.row.m16n16k16.shared.f16 	[%r1074], {%r169, %r169, %r169, %r169}, %r6;
	add.s32 	%r1075, %r1069, 768;
	wmma.store.d.sync.aligned.row.m16n16k16.shared.f16 	[%r1075], {%r169, %r169, %r169, %r169}, %r6;
	add.s32 	%r1076, %r1069, 896;
	wmma.store.d.sync.aligned.row.m16n16k16.shared.f16 	[%r1076], {%r169, %r169, %r169, %r169}, %r6;
	add.s32 	%r1077, %r1069, 1024;
	wmma.store.d.sync.aligned.row.m16n16k16.shared.f16 	[%r1077], {%r169, %r169, %r169, %r169}, %r6;
	add.s32 	%r1078, %r1069, 1152;
	wmma.store.d.sync.aligned.row.m16n16k16.shared.f16 	[%r1078], {%r169, %r169, %r169, %r169}, %r6;
	add.s32 	%r1079, %r1069, 1280;
	wmma.store.d.sync.aligned.row.m16n16k16.shared.f16 	[%r1079], {%r169, %r169, %r169, %r169}, %r6;
	add.s32 	%r1080, %r1069, 1408;
	wmma.store.d.sync.aligned.row.m16n16k16.shared.f16 	[%r1080], {%r169, %r169, %r169, %r169}, %r6;
	add.s32 	%r1081, %r1069, 1536;
	wmma.store.d.sync.aligned.row.m16n16k16.shared.f16 	[%r1081], {%r169, %r169, %r169, %r169}, %r6;
	add.s32 	%r1082, %r1069, 1664;
	wmma.store.d.sync.aligned.row.m16n16k16.shared.f16 	[%r1082], {%r169, %r169, %r169, %r169}, %r6;
	add.s32 	%r1083, %r1069, 1792;
	wmma.store.d.sync.aligned.row.m16n16k16.shared.f16 	[%r1083], {%r169, %r169, %r169, %r169}, %r6;
	add.s32 	%r1084, %r1069, 1920;
	wmma.store.d.sync.aligned.row.m16n16k16.shared.f16 	[%r1084], {%r169, %r169, %r169, %r169}, %r6;
	add.s32 	%r1389, %r1389, 1024;
	add.s32 	%r1388, %r1388, 16;
	add.s32 	%r1085, %r300, -1;
	shr.u32 	%r1086, %r1085, 6;
	add.s32 	%r1087, %r1086, 1;
	and.b32  	%r1088, %r1087, 134217712;
	setp.ne.s32 	%p84, %r1388, %r1088;
	@%p84 bra 	$L__BB16_168;
$L__BB16_169:
	add.s32 	%r1089, %r300, -1;
	shr.u32 	%r1090, %r1089, 6;
	add.s32 	%r1091, %r1090, 1;
	and.b32  	%r186, %r1091, 15;
	setp.eq.s32 	%p85, %r186, 0;
	@%p85 bra 	$L__BB16_155;
	add.s32 	%r1092, %r186, -1;
	setp.lt.u32 	%p86, %r1092, 7;
	@%p86 bra 	$L__BB16_172;
	add.s32 	%r1093, %r1389, %r31;
	add.s32 	%r1094, %r1093, %r172;
	shl.b32 	%r1095, %r1094, 1;
	add.s32 	%r1096, %r16, %r1095;
	wmma.store.d.sync.aligned.row.m16n16k16.shared.f16 	[%r1096], {%r169, %r169, %r169, %r169}, %r6;
	add.s32 	%r1097, %r1096, 128;
	wmma.store.d.sync.aligned.row.m16n16k16.shared.f16 	[%r1097], {%r169, %r169, %r169, %r169}, %r6;
	add.s32 	%r1098, %r1096, 256;
	wmma.store.d.sync.aligned.row.m16n16k16.shared.f16 	[%r1098], {%r169, %r169, %r169, %r169}, %r6;
	add.s32 	%r1099, %r1096, 384;
	wmma.store.d.sync.aligned.row.m16n16k16.shared.f16 	[%r1099], {%r169, %r169, %r169, %r169}, %r6;
	add.s32 	%r1100, %r1096, 512;
	wmma.store.d.sync.aligned.row.m16n16k16.shared.f16 	[%r1100], {%r169, %r169, %r169, %r169}, %r6;
	add.s32 	%r1101, %r1096, 640;
	wmma.store.d.sync.aligned.row.m16n16k16.shared.f16 	[%r1101], {%r169, %r169, %r169, %r169}, %r6;
	add.s32 	%r1102, %r1096, 768;
	wmma.store.d.sync.aligned.row.m16n16k16.shared.f16 	[%r1102], {%r169, %r169, %r169, %r169}, %r6;
	add.s32 	%r1103, %r1096, 896;
	wmma.store.d.sync.aligned.row.m16n16k16.shared.f16 	[%r1103], {%r169, %r169, %r169, %r169}, %r6;
	add.s32 	%r1389, %r1389, 512;
$L__BB16_172:
	and.b32  	%r189, %r1091, 7;
	setp.eq.s32 	%p87, %r189, 0;
	@%p87 bra 	$L__BB16_155;
	add.s32 	%r1107, %r189, -1;
	setp.lt.u32 	%p88, %r1107, 3;
	@%p88 bra 	$L__BB16_175;
	add.s32 	%r1108, %r1389, %r31;
	add.s32 	%r1109, %r1108, %r172;
	shl.b32 	%r1110, %r1109, 1;
	add.s32 	%r1111, %r16, %r1110;
	wmma.store.d.sync.aligned.row.m16n16k16.shared.f16 	[%r1111], {%r169, %r169, %r169, %r169}, %r6;
	add.s32 	%r1112, %r1111, 128;
	wmma.store.d.sync.aligned.row.m16n16k16.shared.f16 	[%r1112], {%r169, %r169, %r169, %r169}, %r6;
	add.s32 	%r1113, %r1111, 256;
	wmma.store.d.sync.aligned.row.m16n16k16.shared.f16 	[%r1113], {%r169, %r169, %r169, %r169}, %r6;
	add.s32 	%r1114, %r1111, 384;
	wmma.store.d.sync.aligned.row.m16n16k16.shared.f16 	[%r1114], {%r169, %r169, %r169, %r169}, %r6;
	add.s32 	%r1389, %r1389, 256;
$L__BB16_175:
	setp.eq.s32 	%p89, %r47, 0;
	@%p89 bra 	$L__BB16_155;
	setp.eq.s32 	%p90, %r47, 1;
	add.s32 	%r1115, %r1389, %r31;
	add.s32 	%r1116, %r1115, %r172;
	shl.b32 	%r1117, %r1116, 1;
	add.s32 	%r192, %r16, %r1117;
	wmma.store.d.sync.aligned.row.m16n16k16.shared.f16 	[%r192], {%r169, %r169, %r169, %r169}, %r6;
	@%p90 bra 	$L__BB16_155;
	setp.eq.s32 	%p91, %r47, 2;
	add.s32 	%r1118, %r192, 128;
	wmma.store.d.sync.aligned.row.m16n16k16.shared.f16 	[%r1118], {%r169, %r169, %r169, %r169}, %r6;
	@%p91 bra 	$L__BB16_155;
	add.s32 	%r1119, %r192, 256;
	wmma.store.d.sync.aligned.row.m16n16k16.shared.f16 	[%r1119], {%r169, %r169, %r169, %r169}, %r6;
	bra.uni 	$L__BB16_155;
$L__BB16_179:
	setp.lt.u32 	%p73, %r300, 65;
	mov.b32 	%r1386, 0;
	@%p73 bra 	$L__BB16_153;
	mov.b32 	%r1386, 0;
	mov.u32 	%r1385, %r1386;
	bra.uni 	$L__BB16_152;
$L__BB16_181:
	setp.lt.u32 	%p83, %r300, 961;
	mov.b32 	%r1389, 0;
	@%p83 bra 	$L__BB16_169;
	mov.b32 	%r1389, 0;
	mov.u32 	%r1388, %r1389;
	bra.uni 	$L__BB16_168;

}
	// .globl	_Z36block_attn_mask_8warp_m32n128_kernelP6__halfS0_S0_PKiS2_S2_S2_S0_S2_S2_iiifiiii
.visible .entry _Z36block_attn_mask_8warp_m32n128_kernelP6__halfS0_S0_PKiS2_S2_S2_S0_S2_S2_iiifiiii(
	.param .u64 .ptr .align 1 _Z36block_attn_mask_8warp_m32n128_kernelP6__halfS0_S0_PKiS2_S2_S2_S0_S2_S2_iiifiiii_param_0,
	.param .u64 .ptr .align 1 _Z36block_attn_mask_8warp_m32n128_kernelP6__halfS0_S0_PKiS2_S2_S2_S0_S2_S2_iiifiiii_param_1,
	.param .u64 .ptr .align 1 _Z36block_attn_mask_8warp_m32n128_kernelP6__halfS0_S0_PKiS2_S2_S2_S0_S2_S2_iiifiiii_param_2,
	.param .u64 .ptr .align 1 _Z36block_attn_mask_8warp_m32n128_kernelP6__halfS0_S0_PKiS2_S2_S2_S0_S2_S2_iiifiiii_param_3,
	.param .u64 .ptr .align 1 _Z36block_attn_mask_8warp_m32n128_kernelP6__halfS0_S0_PKiS2_S2_S2_S0_S2_S2_iiifiiii_param_4,
	.param .u64 .ptr .align 1 _Z36block_attn_mask_8warp_m32n128_kernelP6__halfS0_S0_PKiS2_S2_S2_S0_S2_S2_iiifiiii_param_5,
	.param .u64 .ptr .align 1 _Z36block_attn_mask_8warp_m32n128_kernelP6__halfS0_S0_PKiS2_S2_S2_S0_S2_S2_iiifiiii_param_6,
	.param .u64 .ptr .align 1 _Z36block_attn_mask_8warp_m32n128_kernelP6__halfS0_S0_PKiS2_S2_S2_S0_S2_S2_iiifiiii_param_7,
	.param .u64 .ptr .align 1 _Z36block_attn_mask_8warp_m32n128_kernelP6__halfS0_S0_PKiS2_S2_S2_S0_S2_S2_iiifiiii_param_8,
	.param .u64 .ptr .align 1 _Z36block_attn_mask_8warp_m32n128_kernelP6__halfS0_S0_PKiS2_S2_S2_S0_S2_S2_iiifiiii_param_9,
	.param .u32 _Z36block_attn_mask_8warp_m32n128_kernelP6__halfS0_S0_PKiS2_S2_S2_S0_S2_S2_iiifiiii_param_10,
	.param .u32 _Z36block_attn_mask_8warp_m32n128_kernelP6__halfS0_S0_PKiS2_S2_S2_S0_S2_S2_iiifiiii_param_11,
	.param .u32 _Z36block_attn_mask_8warp_m32n128_kernelP6__halfS0_S0_PKiS2_S2_S2_S0_S2_S2_iiifiiii_param_12,
	.param .f32 _Z36block_attn_mask_8warp_m32n128_kernelP6__halfS0_S0_PKiS2_S2_S2_S0_S2_S2_iiifiiii_param_13,
	.param .u32 _Z36block_attn_mask_8warp_m32n128_kernelP6__halfS0_S0_PKiS2_S2_S2_S0_S2_S2_iiifiiii_param_14,
	.param .u32 _Z36block_attn_mask_8warp_m32n128_kernelP6__halfS0_S0_PKiS2_S2_S2_S0_S2_S2_iiifiiii_param_15,
	.param .u32 _Z36block_attn_mask_8warp_m32n128_kernelP6__halfS0_S0_PKiS2_S2_S2_S0_S2_S2_iiifiiii_param_16,
	.param .u32 _Z36block_attn_mask_8warp_m32n128_kernelP6__halfS0_S0_PKiS2_S2_S2_S0_S2_S2_iiifiiii_param_17
)
{
	.local .align 16 .b8 	__local_depot17[256];
	.reg .b64 	%SP;
	.reg .b64 	%SPL;
	.reg .pred 	%p<125>;
	.reg .b16 	%rs<404>;
	.reg .b32 	%r<1450>;
	.reg .b32 	%f<536>;
	.reg .b64 	%rd<137>;

	mov.u64 	%SPL, __local_depot17;
	ld.param.u64 	%rd10, [_Z36block_attn_mask_8warp_m32n128_kernelP6__halfS0_S0_PKiS2_S2_S2_S0_S2_S2_iiifiiii_param_1];
	ld.param.u64 	%rd11, [_Z36block_attn_mask_8warp_m32n128_kernelP6__halfS0_S0_PKiS2_S2_S2_S0_S2_S2_iiifiiii_param_2];
	ld.param.u64 	%rd12, [_Z36block_attn_mask_8warp_m32n128_kernelP6__halfS0_S0_PKiS2_S2_S2_S0_S2_S2_iiifiiii_param_3];
	ld.param.u64 	%rd14, [_Z36block_attn_mask_8warp_m32n128_kernelP6__halfS0_S0_PKiS2_S2_S2_S0_S2_S2_iiifiiii_param_5];
	ld.param.u32 	%r297, [_Z36block_attn_mask_8warp_m32n128_kernelP6__halfS0_S0_PKiS2_S2_S2_S0_S2_S2_iiifiiii_param_10];
	ld.param.u32 	%r298, [_Z36block_attn_mask_8warp_m32n128_kernelP6__halfS0_S0_PKiS2_S2_S2_S0_S2_S2_iiifiiii_param_11];
	ld.param.u32 	%r301, [_Z36block_attn_mask_8warp_m32n128_kernelP6__halfS0_S0_PKiS2_S2_S2_S0_S2_S2_iiifiiii_param_14];
	ld.param.u32 	%r302, [_Z36block_attn_mask_8warp_m32n128_kernelP6__halfS0_S0_PKiS2_S2_S2_S0_S2_S2_iiifiiii_param_15];
	ld.param.u32 	%r300, [_Z36block_attn_mask_8warp_m32n128_kernelP6__halfS0_S0_PKiS2_S2_S2_S0_S2_S2_iiifiiii_param_17];
	cvta.to.global.u64 	%rd19, %rd14;
	cvta.to.global.u64 	%rd20, %rd12;
	add.u64 	%rd1, %SPL, 0;
	mov.u32 	%r303, %ctaid.y;
	mov.u32 	%r304, %ctaid.z;
	mov.u32 	%r305, %ctaid.x;
	mov.u32 	%r1, %tid.x;
	shr.u32 	%r2, %r1, 5;
	and.b32  	%r3, %r1, 31;
	mul.lo.s32 	%r4, %r297, %r305;
	mul.lo.s32 	%r306, %r301, %r303;
	mad.lo.s32 	%r5, %r302, %r304, %r306;
	mul.lo.s32 	%r307, %r300, %r297;
	mul.lo.s32 	%r308, %r300, %r298;
	mul.lo.s32 	%r309, %r298, %r297;
	add.s32 	%r6, %r300, 16;
	shl.b32 	%r310, %r297, 4;
	add.s32 	%r7, %r307, %r310;
	shl.b32 	%r311, %r298, 4;
	add.s32 	%r312, %r308, %r311;
	add.s32 	%r8, %r298, 16;
	add.s32 	%r313, %r309, %r310;
	shr.s32 	%r314, %r307, 31;
	shr.u32 	%r315, %r314, 24;
	add.s32 	%r316, %r307, %r315;
	shr.s32 	%r9, %r316, 8;
	shr.s32 	%r317, %r308, 31;
	shr.u32 	%r318, %r317, 24;
	add.s32 	%r319, %r308, %r318;
	shr.s32 	%r320, %r309, 31;
	shr.u32 	%r321, %r320, 24;
	add.s32 	%r322, %r309, %r321;
	shr.s32 	%r10, %r322, 8;
	shr.s32 	%r11, %r316, 9;
	shr.s32 	%r12, %r319, 9;
	shr.s32 	%r13, %r322, 9;
	shl.b32 	%r323, %r7, 1;
	mov.u32 	%r324, shared_mem;
	add.s32 	%r14, %r324, %r323;
	shl.b32 	%r325, %r312, 1;
	add.s32 	%r15, %r14, %r325;
	shl.b32 	%r326, %r313, 1;
	add.s32 	%r16, %r15, %r326;
	mul.wide.u32 	%rd22, %r305, 4;
	add.s64 	%rd23, %rd20, %rd22;
	ld.global.u32 	%r327, [%rd23+4];
	ld.global.u32 	%r328, [%rd23];
	sub.s32 	%r17, %r327, %r328;
	add.s64 	%rd24, %rd19, %rd22;
	ld.global.u32 	%r329, [%rd24+4];
	ld.global.u32 	%r330, [%rd24];
	sub.s32 	%r18, %r329, %r330;
	setp.lt.s32 	%p2, %r11, 1;
	@%p2 bra 	$L__BB17_9;
	ld.param.u32 	%r1339, [_Z36block_attn_mask_8warp_m32n128_kernelP6__halfS0_S0_PKiS2_S2_S2_S0_S2_S2_iiifiiii_param_16];
	mad.lo.s32 	%r19, %r2, 40, %r3;
	mad.lo.s32 	%r332, %r1339, %r4, %r5;
	shr.u32 	%r333, %r332, 31;
	add.s32 	%r334, %r332, %r333;
	shr.s32 	%r335, %r334, 1;
	cvt.s64.s32 	%rd2, %r335;
	setp.lt.u32 	%p3, %r11, 4;
	mov.b32 	%r1345, 0;
	@%p3 bra 	$L__BB17_4;
	and.b32  	%r1345, %r11, 2147483644;
	mov.b32 	%r1343, 0;
$L__BB17_3:
	.pragma "nounroll";
	ld.param.u64 	%rd126, [_Z36block_attn_mask_8warp_m32n128_kernelP6__halfS0_S0_PKiS2_S2_S2_S0_S2_S2_iiifiiii_param_0];
	mad.lo.s32 	%r342, %r1343, 320, %r19;
	shl.b32 	%r343, %r1343, 8;
	add.s32 	%r344, %r343, %r1;
	cvt.u64.u32 	%rd29, %r344;
	add.s64 	%rd30, %rd29, %rd2;
	shl.b64 	%rd31, %rd30, 2;
	add.s64 	%rd25, %rd126, %rd31;
	shl.b32 	%r345, %r342, 2;
	add.s32 	%r337, %r324, %r345;
	// begin inline asm
	cp.async.ca.shared.global [%r337], [%rd25], 4, 4;
	// end inline asm
	mov.f32 	%f51, 0f00000000;
	// begin inline asm
	{.reg .f16 low;
  cvt.rn.f16.f32 low, %f51;
  mov.b32 %r338, {low,low};}

	// end inline asm
	add.s32 	%r347, %r16, %r345;
	st.shared.u32 	[%r347], %r338;
	add.s64 	%rd26, %rd25, 1024;
	add.s32 	%r339, %r337, 1280;
	// begin inline asm
	cp.async.ca.shared.global [%r339], [%rd26], 4, 4;
	// end inline asm
	st.shared.u32 	[%r347+1280], %r338;
	add.s64 	%rd27, %rd25, 2048;
	add.s32 	%r340, %r337, 2560;
	// begin inline asm
	cp.async.ca.shared.global [%r340], [%rd27], 4, 4;
	// end inline asm
	st.shared.u32 	[%r347+2560], %r338;
	add.s64 	%rd28, %rd25, 3072;
	add.s32 	%r341, %r337, 3840;
	// begin inline asm
	cp.async.ca.shared.global [%r341], [%rd28], 4, 4;
	// end inline asm
	st.shared.u32 	[%r347+3840], %r338;
	add.s32 	%r1343, %r1343, 4;
	setp.ne.s32 	%p4, %r1343, %r1345;
	@%p4 bra 	$L__BB17_3;
$L__BB17_4:
	and.b32  	%r348, %r11, 3;
	setp.eq.s32 	%p5, %r348, 0;
	@%p5 bra 	$L__BB17_9;
	setp.eq.s32 	%p6, %r348, 1;
	@%p6 bra 	$L__BB17_7;
	ld.param.u64 	%rd127, [_Z36block_attn_mask_8warp_m32n128_kernelP6__halfS0_S0_PKiS2_S2_S2_S0_S2_S2_iiifiiii_param_0];
	mad.lo.s32 	%r352, %r1345, 320, %r19;
	shl.b32 	%r353, %r1345, 8;
	add.s32 	%r354, %r353, %r1;
	cvt.u64.u32 	%rd34, %r354;
	add.s64 	%rd35, %rd34, %rd2;
	shl.b64 	%rd36, %rd35, 2;
	add.s64 	%rd32, %rd127, %rd36;
	shl.b32 	%r355, %r352, 2;
	add.s32 	%r349, %r324, %r355;
	// begin inline asm
	cp.async.ca.shared.global [%r349], [%rd32], 4, 4;
	// end inline asm
	mov.f32 	%f52, 0f00000000;
	// begin inline asm
	{.reg .f16 low;
  cvt.rn.f16.f32 low, %f52;
  mov.b32 %r350, {low,low};}

	// end inline asm
	add.s32 	%r357, %r16, %r355;
	st.shared.u32 	[%r357], %r350;
	add.s32 	%r358, %r354, 256;
	cvt.u64.u32 	%rd37, %r358;
	add.s64 	%rd38, %rd37, %rd2;
	shl.b64 	%rd39, %rd38, 2;
	add.s64 	%rd33, %rd127, %rd39;
	add.s32 	%r351, %r349, 1280;
	// begin inline asm
	cp.async.ca.shared.global [%r351], [%rd33], 4, 4;
	// end inline asm
	st.shared.u32 	[%r357+1280], %r350;
	add.s32 	%r1345, %r1345, 2;
$L__BB17_7:
	and.b32  	%r359, %r9, 2;
	setp.eq.s32 	%p7, %r359, 0;
	@%p7 bra 	$L__BB17_9;
	ld.param.u64 	%rd128, [_Z36block_attn_mask_8warp_m32n128_kernelP6__halfS0_S0_PKiS2_S2_S2_S0_S2_S2_iiifiiii_param_0];
	mad.lo.s32 	%r362, %r1345, 320, %r19;
	shl.b32 	%r363, %r1345, 8;
	add.s32 	%r364, %r363, %r1;
	cvt.u64.u32 	%rd41, %r364;
	add.s64 	%rd42, %rd41, %rd2;
	shl.b64 	%rd43, %rd42, 2;
	add.s64 	%rd40, %rd128, %rd43;
	shl.b32 	%r365, %r362, 2;
	add.s32 	%r360, %r324, %r365;
	// begin inline asm
	cp.async.ca.shared.global [%r360], [%rd40], 4, 4;
	// end inline asm
	mov.f32 	%f53, 0f00000000;
	// begin inline asm
	{.reg .f16 low;
  cvt.rn.f16.f32 low, %f53;
  mov.b32 %r361, {low,low};}

	// end inline asm
	add.s32 	%r367, %r16, %r365;
	st.shared.u32 	[%r367], %r361;
$L__BB17_9:
	add.s32 	%r26, %r16, %r323;
	shl.b32 	%r369, %r297, 2;
	add.s32 	%r370, %r26, %r369;
	add.s32 	%r371, %r370, %r369;
	add.s32 	%r27, %r371, %r369;
	// begin inline asm
	cp.async.commit_group;
	// end inline asm
	// begin inline asm
	cp.async.wait_group 0;
	// end inline asm
	bar.sync 	0;
	add.s32 	%r372, %r18, %r17;
	setp.lt.s32 	%p8, %r372, 1;
	@%p8 bra 	$L__BB17_36;
	div.s32 	%r28, 256, %r297;
	mad.lo.s32 	%r29, %r2, 40, %r3;
	shr.u32 	%r376, %r1, 1;
	and.b32  	%r30, %r376, 48;
	shr.u32 	%r377, %r298, 31;
	add.s32 	%r378, %r298, %r377;
	shr.s32 	%r379, %r378, 1;
	add.s32 	%r31, %r379, -1;
	and.b32  	%r32, %r379, 3;
	and.b32  	%r33, %r379, 7;
	add.s32 	%r380, %r298, -1;
	shr.u32 	%r381, %r380, 6;
	add.s32 	%r382, %r381, 1;
	add.s32 	%r383, %r300, -1;
	shr.u32 	%r384, %r383, 4;
	add.s32 	%r385, %r384, 1;
	shr.u32 	%r386, %r383, 6;
	add.s32 	%r387, %r386, 1;
	shr.u32 	%r388, %r380, 4;
	add.s32 	%r389, %r388, 1;
	min.s32 	%r390, %r297, %r298;
	setp.lt.s32 	%p1, %r390, 1;
	and.b32  	%r34, %r382, 134217712;
	and.b32  	%r35, %r382, 3;
	and.b32  	%r36, %r385, 3;
	and.b32  	%r37, %r385, 536870908;
	and.b32  	%r38, %r10, 30;
	and.b32  	%r39, %r10, 14;
	and.b32  	%r40, %r379, 1073741820;
	and.b32  	%r41, %r379, 1;
	and.b32  	%r42, %r379, 1073741816;
	and.b32  	%r43, %r387, 134217726;
	and.b32  	%r44, %r389, 3;
	and.b32  	%r45, %r389, 536870908;
	and.b32  	%r46, %r387, 3;
	mov.b32 	%r1346, 0;
	mov.u32 	%r1347, %r1346;
	mov.u32 	%r1348, %r1346;
$L__BB17_11:
	ld.param.u64 	%rd136, [_Z36block_attn_mask_8warp_m32n128_kernelP6__halfS0_S0_PKiS2_S2_S2_S0_S2_S2_iiifiiii_param_9];
	ld.param.u64 	%rd135, [_Z36block_attn_mask_8warp_m32n128_kernelP6__halfS0_S0_PKiS2_S2_S2_S0_S2_S2_iiifiiii_param_8];
	setp.lt.s32 	%p9, %r12, 1;
	cvta.to.global.u64 	%rd44, %rd135;
	mov.u32 	%r391, %ctaid.x;
	mul.wide.u32 	%rd45, %r391, 4;
	add.s64 	%rd46, %rd44, %rd45;
	ld.global.u32 	%r392, [%rd46];
	add.s32 	%r393, %r392, %r1346;
	cvta.to.global.u64 	%rd47, %rd136;
	mul.wide.s32 	%rd48, %r393, 4;
	add.s64 	%rd49, %rd47, %rd48;
	ld.global.u32 	%r56, [%rd49];
	mul.lo.s32 	%r57, %r56, %r298;
	@%p9 bra 	$L__BB17_19;
	ld.param.u32 	%r1340, [_Z36block_attn_mask_8warp_m32n128_kernelP6__halfS0_S0_PKiS2_S2_S2_S0_S2_S2_iiifiiii_param_16];
	setp.lt.u32 	%p10, %r12, 4;
	mad.lo.s32 	%r395, %r57, %r1340, %r5;
	shr.u32 	%r396, %r395, 31;
	add.s32 	%r397, %r395, %r396;
	shr.s32 	%r398, %r397, 1;
	cvt.s64.s32 	%rd4, %r398;
	mov.b32 	%r1350, 0;
	@%p10 bra 	$L__BB17_15;
	mov.b32 	%r1349, 0;
$L__BB17_14:
	.pragma "nounroll";
	mad.lo.s32 	%r404, %r1349, 320, %r29;
	shl.b32 	%r405, %r1349, 8;
	add.s32 	%r406, %r405, %r1;
	cvt.u64.u32 	%rd54, %r406;
	add.s64 	%rd55, %rd54, %rd4;
	shl.b64 	%rd56, %rd55, 2;
	add.s64 	%rd50, %rd10, %rd56;
	shl.b32 	%r407, %r404, 2;
	add.s32 	%r400, %r14, %r407;
	// begin inline asm
	cp.async.ca.shared.global [%r400], [%rd50], 4, 4;
	// end inline asm
	add.s64 	%rd51, %rd50, 1024;
	add.s32 	%r401, %r400, 1280;
	// begin inline asm
	cp.async.ca.shared.global [%r401], [%rd51], 4, 4;
	// end inline asm
	add.s64 	%rd52, %rd50, 2048;
	add.s32 	%r402, %r400, 2560;
	// begin inline asm
	cp.async.ca.shared.global [%r402], [%rd52], 4, 4;
	// end inline asm
	add.s64 	%rd53, %rd50, 3072;
	add.s32 	%r403, %r400, 3840;
	// begin inline asm
	cp.async.ca.shared.global [%r403], [%rd53], 4, 4;
	// end inline asm
	add.s32 	%r1349, %r1349, 4;
	and.b32  	%r1350, %r12, 2147483644;
	setp.ne.s32 	%p11, %r1349, %r1350;
	@%p11 bra 	$L__BB17_14;
$L__BB17_15:
	and.b32  	%r408, %r12, 3;
	setp.eq.s32 	%p12, %r408, 0;
	@%p12 bra 	$L__BB17_19;
	setp.eq.s32 	%p13, %r408, 1;
	mad.lo.s32 	%r411, %r1350, 320, %r29;
	shl.b32 	%r412, %r1350, 8;
	add.s32 	%r62, %r412, %r1;
	cvt.u64.u32 	%rd58, %r62;
	add.s64 	%rd59, %rd58, %rd4;
	shl.b64 	%rd60, %rd59, 2;
	add.s64 	%rd57, %rd10, %rd60;
	shl.b32 	%r413, %r411, 2;
	add.s32 	%r409, %r14, %r413;
	// begin inline asm
	cp.async.ca.shared.global [%r409], [%rd57], 4, 4;
	// end inline asm
	@%p13 bra 	$L__BB17_19;
	setp.eq.s32 	%p14, %r408, 2;
	add.s32 	%r416, %r62, 256;
	cvt.u64.u32 	%rd62, %r416;
	add.s64 	%rd63, %rd62, %rd4;
	shl.b64 	%rd64, %rd63, 2;
	add.s64 	%rd61, %rd10, %rd64;
	add.s32 	%r414, %r409, 1280;
	// begin inline asm
	cp.async.ca.shared.global [%r414], [%rd61], 4, 4;
	// end inline asm
	@%p14 bra 	$L__BB17_19;
	add.s32 	%r418, %r62, 512;
	cvt.u64.u32 	%rd66, %r418;
	add.s64 	%rd67, %rd66, %rd4;
	shl.b64 	%rd68, %rd67, 2;
	add.s64 	%rd65, %rd10, %rd68;
	add.s32 	%r417, %r409, 2560;
	// begin inline asm
	cp.async.ca.shared.global [%r417], [%rd65], 4, 4;
	// end inline asm
$L__BB17_19:
	// begin inline asm
	cp.async.commit_group;
	// end inline asm
	// begin inline asm
	cp.async.wait_group 0;
	// end inline asm
	bar.sync 	0;
	@%p1 bra 	$L__BB17_85;
	setp.gt.s32 	%p15, %r300, 0;
	@%p15 bra 	$L__BB17_74;
	mov.f32 	%f54, 0f00000000;
	// begin inline asm
	{  cvt.rn.f16.f32 %rs47, %f54;}

	// end inline asm
	mov.b32 	%r64, {%rs47, %rs47};
	mov.b32 	%r1372, 0;
$L__BB17_22:
	setp.lt.u32 	%p16, %r298, 961;
	shr.u32 	%r421, %r1, 3;
	and.b32  	%r422, %r421, 112;
	add.s32 	%r423, %r1372, %r422;
	mul.lo.s32 	%r114, %r423, %r8;
	mov.b32 	%r1375, 0;
	@%p16 bra 	$L__BB17_25;
	add.s32 	%r127, %r30, %r114;
	mov.b32 	%r1375, 0;
	mov.u32 	%r1374, %r1375;
$L__BB17_24:
	.pragma "nounroll";
	add.s32 	%r425, %r1375, %r127;
	shl.b32 	%r426, %r425, 1;
	add.s32 	%r427, %r15, %r426;
	wmma.store.d.sync.aligned.row.m16n16k16.shared.f16 	[%r427], {%r64, %r64, %r64, %r64}, %r8;
	add.s32 	%r428, %r427, 128;
	wmma.store.d.sync.aligned.row.m16n16k16.shared.f16 	[%r428], {%r64, %r64, %r64, %r64}, %r8;
	add.s32 	%r429, %r427, 256;
	wmma.store.d.sync.aligned.row.m16n16k16.shared.f16 	[%r429], {%r64, %r64, %r64, %r64}, %r8;
	add.s32 	%r430, %r427, 384;
	wmma.store.d.sync.aligned.row.m16n16k16.shared.f16 	[%r430], {%r64, %r64, %r64, %r64}, %r8;
	add.s32 	%r431, %r427, 512;
	wmma.store.d.sync.aligned.row.m16n16k16.shared.f16 	[%r431], {%r64, %r64, %r64, %r64}, %r8;
	add.s32 	%r432, %r427, 640;
	wmma.store.d.sync.aligned.row.m16n16k16.shared.f16 	[%r432], {%r64, %r64, %r64, %r64}, %r8;
	add.s32 	%r433, %r427, 768;
	wmma.store.d.sync.aligned.row.m16n16k16.shared.f16 	[%r433], {%r64, %r64, %r64, %r64}, %r8;
	add.s32 	%r434, %r427, 896;
	wmma.store.d.sync.aligned.row.m16n16k16.shared.f16 	[%r434], {%r64, %r64, %r64, %r64}, %r8;
	add.s32 	%r435, %r427, 1024;
	wmma.store.d.sync.aligned.row.m16n16k16.shared.f16 	[%r435], {%r64, %r64, %r64, %r64}, %r8;
	add.s32 	%r436, %r427, 1152;
	wmma.store.d.sync.aligned.row.m16n16k16.shared.f16 	[%r436], {%r64, %r64, %r64, %r64}, %r8;
	add.s32 	%r437, %r427, 1280;
	wmma.store.d.sync.aligned.row.m16n16k16.shared.f16 	[%r437], {%r64, %r64, %r64, %r64}, %r8;
	add.s32 	%r438, %r427, 1408;
	wmma.store.d.sync.aligned.row.m16n16k16.shared.f16 	[%r438], {%r64, %r64, %r64, %r64}, %r8;
	add.s32 	%r439, %r427, 1536;
	wmma.store.d.sync.aligned.row.m16n16k16.shared.f16 	[%r439], {%r64, %r64, %r64, %r64}, %r8;
	add.s32 	%r440, %r427, 1664;
	wmma.store.d.sync.aligned.row.m16n16k16.shared.f16 	[%r440], {%r64, %r64, %r64, %r64}, %r8;
	add.s32 	%r441, %r427, 1792;
	wmma.store.d.sync.aligned.row.m16n16k16.shared.f16 	[%r441], {%r64, %r64, %r64, %r64}, %r8;
	add.s32 	%r442, %r427, 1920;
	wmma.store.d.sync.aligned.row.m16n16k16.shared.f16 	[%r442], {%r64, %r64, %r64, %r64}, %r8;
	add.s32 	%r1375, %r1375, 1024;
	add.s32 	%r1374, %r1374, 16;
	setp.ne.s32 	%p17, %r1374, %r34;
	@%p17 bra 	$L__BB17_24;
$L__BB17_25:
	add.s32 	%r443, %r298, -1;
	shr.u32 	%r444, %r443, 6;
	add.s32 	%r445, %r444, 1;
	and.b32  	%r120, %r445, 15;
	setp.eq.s32 	%p18, %r120, 0;
	@%p18 bra 	$L__BB17_35;
	add.s32 	%r446, %r120, -1;
	setp.lt.u32 	%p19, %r446, 7;
	@%p19 bra 	$L__BB17_28;
	add.s32 	%r447, %r1375, %r30;
	add.s32 	%r448, %r447, %r114;
	shl.b32 	%r449, %r448, 1;
	add.s32 	%r450, %r15, %r449;
	wmma.store.d.sync.aligned.row.m16n16k16.shared.f16 	[%r450], {%r64, %r64, %r64, %r64}, %r8;
	add.s32 	%r451, %r450, 128;
	wmma.store.d.sync.aligned.row.m16n16k16.shared.f16 	[%r451], {%r64, %r64, %r64, %r64}, %r8;
	add.s32 	%r452, %r450, 256;
	wmma.store.d.sync.aligned.row.m16n16k16.shared.f16 	[%r452], {%r64, %r64, %r64, %r64}, %r8;
	add.s32 	%r453, %r450, 384;
	wmma.store.d.sync.aligned.row.m16n16k16.shared.f16 	[%r453], {%r64, %r64, %r64, %r64}, %r8;
	add.s32 	%r454, %r450, 512;
	wmma.store.d.sync.aligned.row.m16n16k16.shared.f16 	[%r454], {%r64, %r64, %r64, %r64}, %r8;
	add.s32 	%r455, %r450, 640;
	wmma.store.d.sync.aligned.row.m16n16k16.shared.f16 	[%r455], {%r64, %r64, %r64, %r64}, %r8;
	add.s32 	%r456, %r450, 768;
	wmma.store.d.sync.aligned.row.m16n16k16.shared.f16 	[%r456], {%r64, %r64, %r64, %r64}, %r8;
	add.s32 	%r457, %r450, 896;
	wmma.store.d.sync.aligned.row.m16n16k16.shared.f16 	[%r457], {%r64, %r64, %r64, %r64}, %r8;
	add.s32 	%r1375, %r1375, 512;
$L__BB17_28:
	and.b32  	%r123, %r445, 7;
	setp.eq.s32 	%p20, %r123, 0;
	@%p20 bra 	$L__BB17_35;
	add.s32 	%r461, %r123, -1;
	setp.lt.u32 	%p21, %r461, 3;
	@%p21 bra 	$L__BB17_31;
	add.s32 	%r462, %r1375, %r30;
	add.s32 	%r463, %r462, %r114;
	shl.b32 	%r464, %r463, 1;
	add.s32 	%r465, %r15, %r464;
	wmma.store.d.sync.aligned.row.m16n16k16.shared.f16 	[%r465], {%r64, %r64, %r64, %r64}, %r8;
	add.s32 	%r466, %r465, 128;
	wmma.store.d.sync.aligned.row.m16n16k16.shared.f16 	[%r466], {%r64, %r64, %r64, %r64}, %r8;
	add.s32 	%r467, %r465, 256;
	wmma.store.d.sync.aligned.row.m16n16k16.shared.f16 	[%r467], {%r64, %r64, %r64, %r64}, %r8;
	add.s32 	%r468, %r465, 384;
	wmma.store.d.sync.aligned.row.m16n16k16.shared.f16 	[%r468], {%r64, %r64, %r64, %r64}, %r8;
	add.s32 	%r1375, %r1375, 256;
$L__BB17_31:
	setp.eq.s32 	%p22, %r35, 0;
	@%p22 bra 	$L__BB17_35;
	setp.eq.s32 	%p23, %r35, 1;
	add.s32 	%r469, %r1375, %r30;
	add.s32 	%r470, %r469, %r114;
	shl.b32 	%r471, %r470, 1;
	add.s32 	%r126, %r15, %r471;
	wmma.store.d.sync.aligned.row.m16n16k16.shared.f16 	[%r126], {%r64, %r64, %r64, %r64}, %r8;
	@%p23 bra 	$L__BB17_35;
	setp.eq.s32 	%p24, %r35, 2;
	add.s32 	%r472, %r126, 128;
	wmma.store.d.sync.aligned.row.m16n16k16.shared.f16 	[%r472], {%r64, %r64, %r64, %r64}, %r8;
	@%p24 bra 	$L__BB17_35;
	add.s32 	%r473, %r126, 256;
	wmma.store.d.sync.aligned.row.m16n16k16.shared.f16 	[%r473], {%r64, %r64, %r64, %r64}, %r8;
$L__BB17_35:
	add.s32 	%r1372, %r1372, 32;
	setp.lt.s32 	%p25, %r1372, %r297;
	@%p25 bra 	$L__BB17_22;
	bra.uni 	$L__BB17_85;
$L__BB17_36:
	setp.lt.s32 	%p100, %r11, 1;
	@%p100 bra 	$L__BB17_73;
	ld.param.u32 	%r1342, [_Z36block_attn_mask_8warp_m32n128_kernelP6__halfS0_S0_PKiS2_S2_S2_S0_S2_S2_iiifiiii_param_16];
	ld.param.u64 	%rd129, [_Z36block_attn_mask_8warp_m32n128_kernelP6__halfS0_S0_PKiS2_S2_S2_S0_S2_S2_iiifiiii_param_0];
	and.b32  	%r47, %r1, 31;
	cvta.to.global.u64 	%rd3, %rd129;
	shr.u32 	%r1287, %r1, 5;
	mul.lo.s32 	%r48, %r1287, 40;
	mov.u32 	%r1288, %ctaid.x;
	mul.lo.s32 	%r1289, %r297, %r1288;
	mad.lo.s32 	%r1290, %r1342, %r1289, %r5;
	shr.u32 	%r1291, %r1290, 31;
	add.s32 	%r1292, %r1290, %r1291;
	shr.s32 	%r1293, %r1292, 1;
	add.s32 	%r49, %r1293, %r1;
	and.b32  	%r50, %r11, 3;
	setp.lt.u32 	%p101, %r11, 4;
	mov.b32 	%r1445, 0;
	@%p101 bra 	$L__BB17_64;
	and.b32  	%r1445, %r11, 2147483644;
	add.s32 	%r52, %r48, %r47;
	mov.b32 	%r1444, 0;
$L__BB17_39:
	.pragma "nounroll";
	mad.lo.s32 	%r1295, %r1444, 320, %r52;
	shl.b32 	%r281, %r1295, 1;
	div.s32 	%r1296, %r281, %r6;
	shl.b32 	%r1297, %r1296, 2;
	add.s32 	%r1298, %r27, %r1297;
	ld.shared.f32 	%f441, [%r1298];
	shl.b32 	%r1299, %r1295, 2;
	add.s32 	%r282, %r16, %r1299;
	ld.shared.u32 	%r1300, [%r282];
	mov.b32 	{%rs265, %rs2}, %r1300;
	// begin inline asm
	{  cvt.rn.f16.f32 %rs264, %f441;}

	// end inline asm
	// begin inline asm
	{  cvt.f32.f16 %f442, %rs265;}

	// end inline asm
	// begin inline asm
	{  cvt.f32.f16 %f443, %rs264;}

	// end inline asm
	// begin inline asm
	{rcp.approx.ftz.f32 %f444, %f443;
}
	// end inline asm
	mul.f32 	%f446, %f442, %f444;
	// begin inline asm
	{  cvt.rn.f16.f32 %rs394, %f446;}

	// end inline asm
	// begin inline asm
	{abs.f16 %rs268,%rs394;
}
	// end inline asm
	mov.b16 	%rs272, 143;
	// begin inline asm
	{ .reg .pred __$temp3;
  setp.lt.f16  __$temp3, %rs268, %rs272;
  selp.u16 %rs270, 1, 0, __$temp3;}
	// end inline asm
	setp.eq.s16 	%p102, %rs270, 0;
	@%p102 bra 	$L__BB17_42;
	mov.f32 	%f447, 0f00000000;
	// begin inline asm
	{  cvt.rn.f16.f32 %rs273, %f447;}

	// end inline asm
	// begin inline asm
	{ .reg .pred __$temp3;
  setp.lt.f16  __$temp3, %rs273, %rs268;
  selp.u16 %rs274, 1, 0, __$temp3;}
	// end inline asm
	setp.eq.s16 	%p103, %rs274, 0;
	@%p103 bra 	$L__BB17_42;
	neg.f32 	%f449, %f443;
	fma.rn.f32 	%f450, %f449, %f446, %f442;
	fma.rn.f32 	%f448, %f444, %f450, %f446;
	// begin inline asm
	{  cvt.rn.f16.f32 %rs394, %f448;}

	// end inline asm
$L__BB17_42:
	// begin inline asm
	{  cvt.f32.f16 %f451, %rs2;}

	// end inline asm
	mul.f32 	%f452, %f451, %f444;
	// begin inline asm
	{  cvt.rn.f16.f32 %rs395, %f452;}

	// end inline asm
	// begin inline asm
	{abs.f16 %rs280,%rs395;
}
	// end inline asm
	mov.b16 	%rs284, 143;
	// begin inline asm
	{ .reg .pred __$temp3;
  setp.lt.f16  __$temp3, %rs280, %rs284;
  selp.u16 %rs282, 1, 0, __$temp3;}
	// end inline asm
	setp.eq.s16 	%p104, %rs282, 0;
	@%p104 bra 	$L__BB17_45;
	mov.f32 	%f453, 0f00000000;
	// begin inline asm
	{  cvt.rn.f16.f32 %rs285, %f453;}

	// end inline asm
	// begin inline asm
	{ .reg .pred __$temp3;
  setp.lt.f16  __$temp3, %rs285, %rs280;
  selp.u16 %rs286, 1, 0, __$temp3;}
	// end inline asm
	setp.eq.s16 	%p105, %rs286, 0;
	@%p105 bra 	$L__BB17_45;
	neg.f32 	%f455, %f443;
	fma.rn.f32 	%f456, %f455, %f452, %f451;
	fma.rn.f32 	%f454, %f444, %f456, %f452;
	// begin inline asm
	{  cvt.rn.f16.f32 %rs395, %f454;}

	// end inline asm
$L__BB17_45:
	shl.b32 	%r1301, %r1444, 8;
	add.s32 	%r1302, %r49, %r1301;
	mul.wide.s32 	%rd123, %r1302, 4;
	add.s64 	%rd8, %rd3, %rd123;
	mov.b32 	%r1303, {%rs394, %rs395};
	st.global.u32 	[%rd8], %r1303;
	add.s32 	%r1304, %r281, 640;
	div.s32 	%r1305, %r1304, %r6;
	shl.b32 	%r1306, %r1305, 2;
	add.s32 	%r1307, %r27, %r1306;
	ld.shared.f32 	%f457, [%r1307];
	ld.shared.u32 	%r1308, [%r282+1280];
	mov.b32 	{%rs291, %rs11}, %r1308;
	// begin inline asm
	{  cvt.rn.f16.f32 %rs290, %f457;}

	// end inline asm
	// begin inline asm
	{  cvt.f32.f16 %f458, %rs291;}

	// end inline asm
	// begin inline asm
	{  cvt.f32.f16 %f459, %rs290;}

	// end inline asm
	// begin inline asm
	{rcp.approx.ftz.f32 %f460, %f459;
}
	// end inline asm
	mul.f32 	%f462, %f458, %f460;
	// begin inline asm
	{  cvt.rn.f16.f32 %rs396, %f462;}

	// end inline asm
	// begin inline asm
	{abs.f16 %rs294,%rs396;
}
	// end inline asm
	mov.b16 	%rs298, 143;
	// begin inline asm
	{ .reg .pred __$temp3;
  setp.lt.f16  __$temp3, %rs294, %rs298;
  selp.u16 %rs296, 1, 0, __$temp3;}
	// end inline asm
	setp.eq.s16 	%p106, %rs296, 0;
	@%p106 bra 	$L__BB17_48;
	mov.f32 	%f463, 0f00000000;
	// begin inline asm
	{  cvt.rn.f16.f32 %rs299, %f463;}

	// end inline asm
	// begin inline asm
	{ .reg .pred __$temp3;
  setp.lt.f16  __$temp3, %rs299, %rs294;
  selp.u16 %rs300, 1, 0, __$temp3;}
	// end inline asm
	setp.eq.s16 	%p107, %rs300, 0;
	@%p107 bra 	$L__BB17_48;
	neg.f32 	%f465, %f459;
	fma.rn.f32 	%f466, %f465, %f462, %f458;
	fma.rn.f32 	%f464, %f460, %f466, %f462;
	// begin inline asm
	{  cvt.rn.f16.f32 %rs396, %f464;}

	// end inline asm
$L__BB17_48:
	// begin inline asm
	{  cvt.f32.f16 %f467, %rs11;}

	// end inline asm
	mul.f32 	%f468, %f467, %f460;
	// begin inline asm
	{  cvt.rn.f16.f32 %rs397, %f468;}

	// end inline asm
	// begin inline asm
	{abs.f16 %rs306,%rs397;
}
	// end inline asm
	mov.b16 	%rs310, 143;
	// begin inline asm
	{ .reg .pred __$temp3;
  setp.lt.f16  __$temp3, %rs306, %rs310;
  selp.u16 %rs308, 1, 0, __$temp3;}
	// end inline asm
	setp.eq.s16 	%p108, %rs308, 0;
	@%p108 bra 	$L__BB17_51;
	mov.f32 	%f469, 0f00000000;
	// begin inline asm
	{  cvt.rn.f16.f32 %rs311, %f469;}

	// end inline asm
	// begin inline asm
	{ .reg .pred __$temp3;
  setp.lt.f16  __$temp3, %rs311, %rs306;
  selp.u16 %rs312, 1, 0, __$temp3;}
	// end inline asm
	setp.eq.s16 	%p109, %rs312, 0;
	@%p109 bra 	$L__BB17_51;
	neg.f32 	%f471, %f459;
	fma.rn.f32 	%f472, %f471, %f468, %f467;
	fma.rn.f32 	%f470, %f460, %f472, %f468;
	// begin inline asm
	{  cvt.rn.f16.f32 %rs397, %f470;}

	// end inline asm
$L__BB17_51:
	mov.b32 	%r1309, {%rs396, %rs397};
	st.global.u32 	[%rd8+1024], %r1309;
	add.s32 	%r1310, %r281, 1280;
	div.s32 	%r1311, %r1310, %r6;
	shl.b32 	%r1312, %r1311, 2;
	add.s32 	%r1313, %r27, %r1312;
	ld.shared.f32 	%f473, [%r1313];
	ld.shared.u32 	%r1314, [%r282+2560];
	mov.b32 	{%rs317, %rs20}, %r1314;
	// begin inline asm
	{  cvt.rn.f16.f32 %rs316, %f473;}

	// end inline asm
	// begin inline asm
	{  cvt.f32.f16 %f474, %rs317;}

	// end inline asm
	// begin inline asm
	{  cvt.f32.f16 %f475, %rs316;}

	// end inline asm
	// begin inline asm
	{rcp.approx.ftz.f32 %f476, %f475;
}
	// end inline asm
	mul.f32 	%f478, %f474, %f476;
	// begin inline asm
	{  cvt.rn.f16.f32 %rs398, %f478;}

	// end inline asm
	// begin inline asm
	{abs.f16 %rs320,%rs398;
}
	// end inline asm
	mov.b16 	%rs324, 143;
	// begin inline asm
	{ .reg .pred __$temp3;
  setp.lt.f16  __$temp3, %rs320, %rs324;
  selp.u16 %rs322, 1, 0, __$temp3;}
	// end inline asm
	setp.eq.s16 	%p110, %rs322, 0;
	@%p110 bra 	$L__BB17_54;
	mov.f32 	%f479, 0f00000000;
	// begin inline asm
	{  cvt.rn.f16.f32 %rs325, %f479;}

	// end inline asm
	// begin inline asm
	{ .reg .pred __$temp3;
  setp.lt.f16  __$temp3, %rs325, %rs320;
  selp.u16 %rs326, 1, 0, __$temp3;}
	// end inline asm
	setp.eq.s16 	%p111, %rs326, 0;
	@%p111 bra 	$L__BB17_54;
	neg.f32 	%f481, %f475;
	fma.rn.f32 	%f482, %f481, %f478, %f474;
	fma.rn.f32 	%f480, %f476, %f482, %f478;
	// begin inline asm
	{  cvt.rn.f16.f32 %rs398, %f480;}

	// end inline asm
$L__BB17_54:
	// begin inline asm
	{  cvt.f32.f16 %f483, %rs20;}

	// end inline asm
	mul.f32 	%f484, %f483, %f476;
	// begin inline asm
	{  cvt.rn.f16.f32 %rs399, %f484;}

	// end inline asm
	// begin inline asm
	{abs.f16 %rs332,%rs399;
}
	// end inline asm
	mov.b16 	%rs336, 143;
	// begin inline asm
	{ .reg .pred __$temp3;
  setp.lt.f16  __$temp3, %rs332, %rs336;
  selp.u16 %rs334, 1, 0, __$temp3;}
	// end inline asm
	setp.eq.s16 	%p112, %rs334, 0;
	@%p112 bra 	$L__BB17_57;
	mov.f32 	%f485, 0f00000000;
	// begin inline asm
	{  cvt.rn.f16.f32 %rs337, %f485;}

	// end inline asm
	// begin inline asm
	{ .reg .pred __$temp3;
  setp.lt.f16  __$temp3, %rs337, %rs332;
  selp.u16 %rs338, 1, 0, __$temp3;}
	// end inline asm
	setp.eq.s16 	%p113, %rs338, 0;
	@%p113 bra 	$L__BB17_57;
	neg.f32 	%f487, %f475;
	fma.rn.f32 	%f488, %f487, %f484, %f483;
	fma.rn.f32 	%f486, %f476, %f488, %f484;
	// begin inline asm
	{  cvt.rn.f16.f32 %rs399, %f486;}

	// end inline asm
$L__BB17_57:
	mov.b32 	%r1315, {%rs398, %rs399};
	st.global.u32 	[%rd8+2048], %r1315;
	add.s32 	%r1316, %r281, 1920;
	div.s32 	%r1317, %r1316, %r6;
	shl.b32 	%r1318, %r1317, 2;
	add.s32 	%r1319, %r27, %r1318;
	ld.shared.f32 	%f489, [%r1319];
	ld.shared.u32 	%r1320, [%r282+3840];
	mov.b32 	{%rs343, %rs29}, %r1320;
	// begin inline asm
	{  cvt.rn.f16.f32 %rs342, %f489;}

	// end inline asm
	// begin inline asm
	{  cvt.f32.f16 %f490, %rs343;}

	// end inline asm
	// begin inline asm
	{  cvt.f32.f16 %f491, %rs342;}

	// end inline asm
	// begin inline asm
	{rcp.approx.ftz.f32 %f492, %f491;
}
	// end inline asm
	mul.f32 	%f494, %f490, %f492;
	// begin inline asm
	{  cvt.rn.f16.f32 %rs400, %f494;}

	// end inline asm
	// begin inline asm
	{abs.f16 %rs346,%rs400;
}
	// end inline asm
	mov.b16 	%rs350, 143;
	// begin inline asm
	{ .reg .pred __$temp3;
  setp.lt.f16  __$temp3, %rs346, %rs350;
  selp.u16 %rs348, 1, 0, __$temp3;}
	// end inline asm
	setp.eq.s16 	%p114, %rs348, 0;
	@%p114 bra 	$L__BB17_60;
	mov.f32 	%f495, 0f00000000;
	// begin inline asm
	{  cvt.rn.f16.f32 %rs351, %f495;}

	// end inline asm
	// begin inline asm
	{ .reg .pred __$temp3;
  setp.lt.f16  __$temp3, %rs351, %rs346;
  selp.u16 %rs352, 1, 0, __$temp3;}
	// end inline asm
	setp.eq.s16 	%p115, %rs352, 0;
	@%p115 bra 	$L__BB17_60;
	neg.f32 	%f497, %f491;
	fma.rn.f32 	%f498, %f497, %f494, %f490;
	fma.rn.f32 	%f496, %f492, %f498, %f494;
	// begin inline asm
	{  cvt.rn.f16.f32 %rs400, %f496;}

	// end inline asm
$L__BB17_60:
	// begin inline asm
	{  cvt.f32.f16 %f499, %rs29;}

	// end inline asm
	mul.f32 	%f500, %f499, %f492;
	// begin inline asm
	{  cvt.rn.f16.f32 %rs401, %f500;}

	// end inline asm
	// begin inline asm
	{abs.f16 %rs358,%rs401;
}
	// end inline asm
	mov.b16 	%rs362, 143;
	// begin inline asm
	{ .reg .pred __$temp3;
  setp.lt.f16  __$temp3, %rs358, %rs362;
  selp.u16 %rs360, 1, 0, __$temp3;}
	// end inline asm
	setp.eq.s16 	%p116, %rs360, 0;
	@%p116 bra 	$L__BB17_63;
	mov.f32 	%f501, 0f00000000;
	// begin inline asm
	{  cvt.rn.f16.f32 %rs363, %f501;}

	// end inline asm
	// begin inline asm
	{ .reg .pred __$temp3;
  setp.lt.f16  __$temp3, %rs363, %rs358;
  selp.u16 %rs364, 1, 0, __$temp3;}
	// end inline asm
	setp.eq.s16 	%p117, %rs364, 0;
	@%p117 bra 	$L__BB17_63;
	neg.f32 	%f503, %f491;
	fma.rn.f32 	%f504, %f503, %f500, %f499;
	fma.rn.f32 	%f502, %f492, %f504, %f500;
	// begin inline asm
	{  cvt.rn.f16.f32 %rs401, %f502;}

	// end inline asm
$L__BB17_63:
	mov.b32 	%r1321, {%rs400, %rs401};
	st.global.u32 	[%rd8+3072], %r1321;
	add.s32 	%r1444, %r1444, 4;
	setp.ne.s32 	%p118, %r1444, %r1445;
	@%p118 bra 	$L__BB17_39;
$L__BB17_64:
	setp.eq.s32 	%p119, %r50, 0;
	@%p119 bra 	$L__BB17_73;
	shl.b32 	%r1322, %r1445, 8;
	add.s32 	%r1449, %r49, %r1322;
	mul.lo.s32 	%r1323, %r297, %r8;
	shl.b32 	%r1324, %r1323, 1;
	shl.b32 	%r1325, %r298, 1;
	shl.b32 	%r1326, %r297, 1;
	add.s32 	%r1327, %r1325, %r1326;
	mad.lo.s32 	%r1328, %r1327, %r6, %r1324;
	mad.lo.s32 	%r1329, %r1445, 320, %r48;
	add.s32 	%r1330, %r1329, %r47;
	shl.b32 	%r1331, %r1330, 2;
	add.s32 	%r1332, %r1328, %r1331;
	mov.u32 	%r1333, shared_mem;
	add.s32 	%r1448, %r1333, %r1332;
	shl.b32 	%r1447, %r1330, 1;
	neg.s32 	%r1446, %r50;
$L__BB17_66:
	.pragma "nounroll";
	div.s32 	%r1334, %r1447, %r6;
	shl.b32 	%r1335, %r1334, 2;
	add.s32 	%r1336, %r27, %r1335;
	ld.shared.f32 	%f505, [%r1336];
	ld.shared.u32 	%r1337, [%r1448];
	mov.b32 	{%rs369, %rs38}, %r1337;
	// begin inline asm
	{  cvt.rn.f16.f32 %rs368, %f505;}

	// end inline asm
	// begin inline asm
	{  cvt.f32.f16 %f506, %rs369;}

	// end inline asm
	// begin inline asm
	{  cvt.f32.f16 %f507, %rs368;}

	// end inline asm
	// begin inline asm
	{rcp.approx.ftz.f32 %f508, %f507;
}
	// end inline asm
	mul.f32 	%f510, %f506, %f508;
	// begin inline asm
	{  cvt.rn.f16.f32 %rs402, %f510;}

	// end inline asm
	// begin inline asm
	{abs.f16 %rs372,%rs402;
}
	// end inline asm
	mov.b16 	%rs376, 143;
	// begin inline asm
	{ .reg .pred __$temp3;
  setp.lt.f16  __$temp3, %rs372, %rs376;
  selp.u16 %rs374, 1, 0, __$temp3;}
	// end inline asm
	setp.eq.s16 	%p120, %rs374, 0;
	@%p120 bra 	$L__BB17_69;
	mov.f32 	%f511, 0f00000000;
	// begin inline asm
	{  cvt.rn.f16.f32 %rs377, %f511;}

	// end inline asm
	// begin inline asm
	{ .reg .pred __$temp3;
  setp.lt.f16  __$temp3, %rs377, %rs372;
  selp.u16 %rs378, 1, 0, __$temp3;}
	// end inline asm
	setp.eq.s16 	%p121, %rs378, 0;
	@%p121 bra 	$L__BB17_69;
	neg.f32 	%f513, %f507;
	fma.rn.f32 	%f514, %f513, %f510, %f506;
	fma.rn.f32 	%f512, %f508, %f514, %f510;
	// begin inline asm
	{  cvt.rn.f16.f32 %rs402, %f512;}

	// end inline asm
$L__BB17_69:
	// begin inline asm
	{  cvt.f32.f16 %f515, %rs38;}

	// end inline asm
	mul.f32 	%f516, %f515, %f508;
	// begin inline asm
	{  cvt.rn.f16.f32 %rs403, %f516;}

	// end inline asm
	// begin inline asm
	{abs.f16 %rs384,%rs403;
}
	// end inline asm
	mov.b16 	%rs388, 143;
	// begin inline asm
	{ .reg .pred __$temp3;
  setp.lt.f16  __$temp3, %rs384, %rs388;
  selp.u16 %rs386, 1, 0, __$temp3;}
	// end inline asm
	setp.eq.s16 	%p122, %rs386, 0;
	@%p122 bra 	$L__BB17_72;
	mov.f32 	%f517, 0f00000000;
	// begin inline asm
	{  cvt.rn.f16.f32 %rs389, %f517;}

	// end inline asm
	// begin inline asm
	{ .reg .pred __$temp3;
  setp.lt.f16  __$temp3, %rs389, %rs384;
  selp.u16 %rs390, 1, 0, __$temp3;}
	// end inline asm
	setp.eq.s16 	%p123, %rs390, 0;
	@%p123 bra 	$L__BB17_72;
	neg.f32 	%f519, %f507;
	fma.rn.f32 	%f520, %f519, %f516, %f515;
	fma.rn.f32 	%f518, %f508, %f520, %f516;
	// begin inline asm
	{  cvt.rn.f16.f32 %rs403, %f518;}

	// end inline asm
$L__BB17_72:
	mul.wide.s32 	%rd124, %r1449, 4;
	add.s64 	%rd125, %rd3, %rd124;
	mov.b32 	%r1338, {%rs402, %rs403};
	st.global.u32 	[%rd125], %r1338;
	add.s32 	%r1449, %r1449, 256;
	add.s32 	%r1448, %r1448, 1280;
	add.s32 	%r1447, %r1447, 640;
	add.s32 	%r1446, %r1446, 1;
	setp.ne.s32 	%p124, %r1446, 0;
	@%p124 bra 	$L__BB17_66;
$L__BB17_73:
	ret;
$L__BB17_74:
	mov.f32 	%f55, 0f00000000;
	// begin inline asm
	{  cvt.rn.f16.f32 %rs48, %f55;}

	// end inline asm
	mov.b32 	%r65, {%rs48, %rs48};
	mov.b32 	%r1351, 0;
$L__BB17_75:
	shr.u32 	%r476, %r1, 3;
	and.b32  	%r477, %r476, 112;
	add.s32 	%r478, %r1351, %r477;
	mul.lo.s32 	%r67, %r478, %r6;
	mul.lo.s32 	%r68, %r478, %r8;
	mov.b32 	%r1352, 0;
$L__BB17_76:
	setp.lt.u32 	%p26, %r300, 49;
	add.s32 	%r70, %r1352, %r30;
	mul.lo.s32 	%r71, %r70, %r6;
	mov.b32 	%r1367, 0;
	mov.u32 	%r1371, %r65;
	mov.u32 	%r1370, %r65;
	mov.u32 	%r1369, %r65;
	mov.u32 	%r1368, %r65;
	@%p26 bra 	$L__BB17_79;
	mov.b32 	%r1367, 0;
	mov.u32 	%r1371, %r65;
	mov.u32 	%r1370, %r65;
	mov.u32 	%r1369, %r65;
	mov.u32 	%r1368, %r65;
	mov.u32 	%r1358, %r1367;
$L__BB17_78:
	add.s32 	%r482, %r1367, %r67;
	shl.b32 	%r483, %r482, 1;
	mov.u32 	%r484, shared_mem;
	add.s32 	%r485, %r484, %r483;
	wmma.load.a.sync.aligned.row.m16n16k16.shared.f16 	{%r486, %r487, %r488, %r489, %r490, %r491, %r492, %r493}, [%r485], %r6;
	add.s32 	%r494, %r1367, %r71;
	shl.b32 	%r495, %r494, 1;
	add.s32 	%r496, %r14, %r495;
	wmma.load.b.sync.aligned.col.m16n16k16.shared.f16 	{%r497, %r498, %r499, %r500, %r501, %r502, %r503, %r504}, [%r496], %r6;
	wmma.mma.sync.aligned.row.col.m16n16k16.f16.f16 {%r505, %r506, %r507, %r508}, {%r486, %r487, %r488, %r489, %r490, %r491, %r492, %r493}, {%r497, %r498, %r499, %r500, %r501, %r502, %r503, %r504}, {%r1368, %r1369, %r1370, %r1371};
	add.s32 	%r509, %r485, 32;
	wmma.load.a.sync.aligned.row.m16n16k16.shared.f16 	{%r510, %r511, %r512, %r513, %r514, %r515, %r516, %r517}, [%r509], %r6;
	add.s32 	%r518, %r496, 32;
	wmma.load.b.sync.aligned.col.m16n16k16.shared.f16 	{%r519, %r520, %r521, %r522, %r523, %r524, %r525, %r526}, [%r518], %r6;
	wmma.mma.sync.aligned.row.col.m16n16k16.f16.f16 {%r527, %r528, %r529, %r530}, {%r510, %r511, %r512, %r513, %r514, %r515, %r516, %r517}, {%r519, %r520, %r521, %r522, %r523, %r524, %r525, %r526}, {%r505, %r506, %r507, %r508};
	add.s32 	%r531, %r485, 64;
	wmma.load.a.sync.aligned.row.m16n16k16.shared.f16 	{%r532, %r533, %r534, %r535, %r536, %r537, %r538, %r539}, [%r531], %r6;
	add.s32 	%r540, %r496, 64;
	wmma.load.b.sync.aligned.col.m16n16k16.shared.f16 	{%r541, %r542, %r543, %r544, %r545, %r546, %r547, %r548}, [%r540], %r6;
	wmma.mma.sync.aligned.row.col.m16n16k16.f16.f16 {%r549, %r550, %r551, %r552}, {%r532, %r533, %r534, %r535, %r536, %r537, %r538, %r539}, {%r541, %r542, %r543, %r544, %r545, %r546, %r547, %r548}, {%r527, %r528, %r529, %r530};
	add.s32 	%r553, %r485, 96;
	wmma.load.a.sync.aligned.row.m16n16k16.shared.f16 	{%r554, %r555, %r556, %r557, %r558, %r559, %r560, %r561}, [%r553], %r6;
	add.s32 	%r562, %r496, 96;
	wmma.load.b.sync.aligned.col.m16n16k16.shared.f16 	{%r563, %r564, %r565, %r566, %r567, %r568, %r569, %r570}, [%r562], %r6;
	wmma.mma.sync.aligned.row.col.m16n16k16.f16.f16 {%r1368, %r1369, %r1370, %r1371}, {%r554, %r555, %r556, %r557, %r558, %r559, %r560, %r561}, {%r563, %r564, %r565, %r566, %r567, %r568, %r569, %r570}, {%r549, %r550, %r551, %r552};
	add.s32 	%r1367, %r1367, 64;
	add.s32 	%r1358, %r1358, 4;
	setp.ne.s32 	%p27, %r1358, %r37;
	@%p27 bra 	$L__BB17_78;
$L__BB17_79:
	setp.eq.s32 	%p28, %r36, 0;
	@%p28 bra 	$L__BB17_83;
	setp.eq.s32 	%p29, %r36, 1;
	add.s32 	%r571, %r1367, %r67;
	shl.b32 	%r572, %r571, 1;
	mov.u32 	%r573, shared_mem;
	add.s32 	%r93, %r573, %r572;
	wmma.load.a.sync.aligned.row.m16n16k16.shared.f16 	{%r574, %r575, %r576, %r577, %r578, %r579, %r580, %r581}, [%r93], %r6;
	add.s32 	%r582, %r1367, %r71;
	shl.b32 	%r583, %r582, 1;
	add.s32 	%r94, %r14, %r583;
	wmma.load.b.sync.aligned.col.m16n16k16.shared.f16 	{%r584, %r585, %r586, %r587, %r588, %r589, %r590, %r591}, [%r94], %r6;
	wmma.mma.sync.aligned.row.col.m16n16k16.f16.f16 {%r1368, %r1369, %r1370, %r1371}, {%r574, %r575, %r576, %r577, %r578, %r579, %r580, %r581}, {%r584, %r585, %r586, %r587, %r588, %r589, %r590, %r591}, {%r1368, %r1369, %r1370, %r1371};
	@%p29 bra 	$L__BB17_83;
	setp.eq.s32 	%p30, %r36, 2;
	add.s32 	%r592, %r93, 32;
	wmma.load.a.sync.aligned.row.m16n16k16.shared.f16 	{%r593, %r594, %r595, %r596, %r597, %r598, %r599, %r600}, [%r592], %r6;
	add.s32 	%r601, %r94, 32;
	wmma.load.b.sync.aligned.col.m16n16k16.shared.f16 	{%r602, %r603, %r604, %r605, %r606, %r607, %r608, %r609}, [%r601], %r6;
	wmma.mma.sync.aligned.row.col.m16n16k16.f16.f16 {%r1368, %r1369, %r1370, %r1371}, {%r593, %r594, %r595, %r596, %r597, %r598, %r599, %r600}, {%r602, %r603, %r604, %r605, %r606, %r607, %r608, %r609}, {%r1368, %r1369, %r1370, %r1371};
	@%p30 bra 	$L__BB17_83;
	add.s32 	%r610, %r93, 64;
	wmma.load.a.sync.aligned.row.m16n16k16.shared.f16 	{%r611, %r612, %r613, %r614, %r615, %r616, %r617, %r618}, [%r610], %r6;
	add.s32 	%r619, %r94, 64;
	wmma.load.b.sync.aligned.col.m16n16k16.shared.f16 	{%r620, %r621, %r622, %r623, %r624, %r625, %r626, %r627}, [%r619], %r6;
	wmma.mma.sync.aligned.row.col.m16n16k16.f16.f16 {%r1368, %r1369, %r1370, %r1371}, {%r611, %r612, %r613, %r614, %r615, %r616, %r617, %r618}, {%r620, %r621, %r622, %r623, %r624, %r625, %r626, %r627}, {%r1368, %r1369, %r1370, %r1371};
$L__BB17_83:
	add.s32 	%r628, %r70, %r68;
	shl.b32 	%r629, %r628, 1;
	add.s32 	%r630, %r15, %r629;
	wmma.store.d.sync.aligned.row.m16n16k16.shared.f16 	[%r630], {%r1368, %r1369, %r1370, %r1371}, %r8;
	add.s32 	%r1352, %r1352, 64;
	setp.lt.s32 	%p31, %r1352, %r298;
	@%p31 bra 	$L__BB17_76;
	add.s32 	%r1351, %r1351, 32;
	setp.lt.s32 	%p32, %r1351, %r297;
	@%p32 bra 	$L__BB17_75;
$L__BB17_85:
	setp.lt.s32 	%p33, %r12, 1;
	bar.sync 	0;
	@%p33 bra 	$L__BB17_93;
	ld.param.u32 	%r1341, [_Z36block_attn_mask_8warp_m32n128_kernelP6__halfS0_S0_PKiS2_S2_S2_S0_S2_S2_iiifiiii_param_16];
	setp.lt.u32 	%p34, %r12, 4;
	mul.lo.s32 	%r632, %r56, %r298;
	mad.lo.s32 	%r633, %r632, %r1341, %r5;
	shr.u32 	%r634, %r633, 31;
	add.s32 	%r635, %r633, %r634;
	shr.s32 	%r636, %r635, 1;
	cvt.s64.s32 	%rd5, %r636;
	mov.b32 	%r1379, 0;
	@%p34 bra 	$L__BB17_89;
	mov.b32 	%r1378, 0;
$L__BB17_88:
	.pragma "nounroll";
	mad.lo.s32 	%r642, %r1378, 320, %r29;
	shl.b32 	%r643, %r1378, 8;
	add.s32 	%r644, %r643, %r1;
	cvt.u64.u32 	%rd73, %r644;
	add.s64 	%rd74, %rd73, %rd5;
	shl.b64 	%rd75, %rd74, 2;
	add.s64 	%rd69, %rd11, %rd75;
	shl.b32 	%r645, %r642, 2;
	add.s32 	%r638, %r14, %r645;
	// begin inline asm
	cp.async.ca.shared.global [%r638], [%rd69], 4, 4;
	// end inline asm
	add.s64 	%rd70, %rd69, 1024;
	add.s32 	%r639, %r638, 1280;
	// begin inline asm
	cp.async.ca.shared.global [%r639], [%rd70], 4, 4;
	// end inline asm
	add.s64 	%rd71, %rd69, 2048;
	add.s32 	%r640, %r638, 2560;
	// begin inline asm
	cp.async.ca.shared.global [%r640], [%rd71], 4, 4;
	// end inline asm
	add.s64 	%rd72, %rd69, 3072;
	add.s32 	%r641, %r638, 3840;
	// begin inline asm
	cp.async.ca.shared.global [%r641], [%rd72], 4, 4;
	// end inline asm
	add.s32 	%r1378, %r1378, 4;
	and.b32  	%r1379, %r12, 2147483644;
	setp.ne.s32 	%p35, %r1378, %r1379;
	@%p35 bra 	$L__BB17_88;
$L__BB17_89:
	and.b32  	%r133, %r12, 3;
	setp.eq.s32 	%p36, %r133, 0;
	@%p36 bra 	$L__BB17_93;
	setp.eq.s32 	%p37, %r133, 1;
	mad.lo.s32 	%r647, %r1379, 320, %r29;
	shl.b32 	%r648, %r1379, 8;
	add.s32 	%r134, %r648, %r1;
	cvt.u64.u32 	%rd77, %r134;
	add.s64 	%rd78, %rd77, %rd5;
	shl.b64 	%rd79, %rd78, 2;
	add.s64 	%rd76, %rd11, %rd79;
	shl.b32 	%r649, %r647, 2;
	add.s32 	%r646, %r14, %r649;
	// begin inline asm
	cp.async.ca.shared.global [%r646], [%rd76], 4, 4;
	// end inline asm
	@%p37 bra 	$L__BB17_93;
	setp.eq.s32 	%p38, %r133, 2;
	add.s32 	%r651, %r134, 256;
	cvt.u64.u32 	%rd81, %r651;
	add.s64 	%rd82, %rd81, %rd5;
	shl.b64 	%rd83, %rd82, 2;
	add.s64 	%rd80, %rd11, %rd83;
	add.s32 	%r650, %r646, 1280;
	// begin inline asm
	cp.async.ca.shared.global [%r650], [%rd80], 4, 4;
	// end inline asm
	@%p38 bra 	$L__BB17_93;
	add.s32 	%r653, %r134, 512;
	cvt.u64.u32 	%rd85, %r653;
	add.s64 	%rd86, %rd85, %rd5;
	shl.b64 	%rd87, %rd86, 2;
	add.s64 	%rd84, %rd11, %rd87;
	add.s32 	%r652, %r646, 2560;
	// begin inline asm
	cp.async.ca.shared.global [%r652], [%rd84], 4, 4;
	// end inline asm
$L__BB17_93:
	// begin inline asm
	cp.async.commit_group;
	// end inline asm
	setp.ge.s32 	%p39, %r1348, %r17;
	@%p39 bra 	$L__BB17_96;
	ld.param.u64 	%rd131, [_Z36block_attn_mask_8warp_m32n128_kernelP6__halfS0_S0_PKiS2_S2_S2_S0_S2_S2_iiifiiii_param_4];
	ld.param.u64 	%rd130, [_Z36block_attn_mask_8warp_m32n128_kernelP6__halfS0_S0_PKiS2_S2_S2_S0_S2_S2_iiifiiii_param_3];
	cvta.to.global.u64 	%rd88, %rd130;
	mov.u32 	%r654, %ctaid.x;
	mul.wide.u32 	%rd89, %r654, 4;
	add.s64 	%rd90, %rd88, %rd89;
	ld.global.u32 	%r655, [%rd90];
	add.s32 	%r656, %r655, %r1348;
	cvta.to.global.u64 	%rd91, %rd131;
	mul.wide.s32 	%rd92, %r656, 4;
	add.s64 	%rd93, %rd91, %rd92;
	ld.global.u32 	%r657, [%rd93];
	setp.ne.s32 	%p40, %r56, %r657;
	@%p40 bra 	$L__BB17_96;
	add.s32 	%r1348, %r1348, 1;
	bra.uni 	$L__BB17_113;
$L__BB17_96:
	setp.ge.s32 	%p41, %r1347, %r18;
	@%p41 bra 	$L__BB17_157;
	ld.param.u64 	%rd133, [_Z36block_attn_mask_8warp_m32n128_kernelP6__halfS0_S0_PKiS2_S2_S2_S0_S2_S2_iiifiiii_param_6];
	ld.param.u64 	%rd132, [_Z36block_attn_mask_8warp_m32n128_kernelP6__halfS0_S0_PKiS2_S2_S2_S0_S2_S2_iiifiiii_param_5];
	cvta.to.global.u64 	%rd94, %rd132;
	mov.u32 	%r658, %ctaid.x;
	mul.wide.u32 	%rd95, %r658, 4;
	add.s64 	%rd96, %rd94, %rd95;
	ld.global.u32 	%r659, [%rd96];
	add.s32 	%r137, %r659, %r1347;
	cvta.to.global.u64 	%rd97, %rd133;
	mul.wide.s32 	%rd98, %r137, 4;
	add.s64 	%rd99, %rd97, %rd98;
	ld.global.u32 	%r660, [%rd99];
	setp.ne.s32 	%p42, %r56, %r660;
	@%p42 bra 	$L__BB17_157;
	setp.lt.s32 	%p43, %r13, 1;
	@%p43 bra 	$L__BB17_112;
	ld.param.u64 	%rd134, [_Z36block_attn_mask_8warp_m32n128_kernelP6__halfS0_S0_PKiS2_S2_S2_S0_S2_S2_iiifiiii_param_7];
	cvta.to.global.u64 	%rd6, %rd134;
	setp.lt.u32 	%p44, %r13, 16;
	mul.lo.s32 	%r662, %r298, %r297;
	mul.lo.s32 	%r663, %r137, %r662;
	shr.u32 	%r664, %r663, 31;
	add.s32 	%r665, %r663, %r664;
	shr.s32 	%r666, %r665, 1;
	add.s32 	%r138, %r666, %r1;
	mov.b32 	%r1382, 0;
	@%p44 bra 	$L__BB17_102;
	mov.b32 	%r1380, 0;
$L__BB17_101:
	.pragma "nounroll";
	mad.lo.s32 	%r716, %r1380, 320, %r29;
	shl.b32 	%r717, %r1380, 8;
	shl.b32 	%r718, %r716, 2;
	add.s32 	%r719, %r15, %r718;
	ld.shared.u32 	%r669, [%r719];
	add.s32 	%r720, %r138, %r717;
	mul.wide.s32 	%rd100, %r720, 4;
	add.s64 	%rd101, %rd6, %rd100;
	ld.global.u32 	%r670, [%rd101];
	// begin inline asm
	{add.f16x2 %r668,%r669,%r670;
}
	// end inline asm
	st.shared.u32 	[%r719], %r668;
	ld.shared.u32 	%r672, [%r719+1280];
	ld.global.u32 	%r673, [%rd101+1024];
	// begin inline asm
	{add.f16x2 %r671,%r672,%r673;
}
	// end inline asm
	st.shared.u32 	[%r719+1280], %r671;
	ld.shared.u32 	%r675, [%r719+2560];
	ld.global.u32 	%r676, [%rd101+2048];
	// begin inline asm
	{add.f16x2 %r674,%r675,%r676;
}
	// end inline asm
	st.shared.u32 	[%r719+2560], %r674;
	ld.shared.u32 	%r678, [%r719+3840];
	ld.global.u32 	%r679, [%rd101+3072];
	// begin inline asm
	{add.f16x2 %r677,%r678,%r679;
}
	// end inline asm
	st.shared.u32 	[%r719+3840], %r677;
	ld.shared.u32 	%r681, [%r719+5120];
	ld.global.u32 	%r682, [%rd101+4096];
	// begin inline asm
	{add.f16x2 %r680,%r681,%r682;
}
	// end inline asm
	st.shared.u32 	[%r719+5120], %r680;
	ld.shared.u32 	%r684, [%r719+6400];
	ld.global.u32 	%r685, [%rd101+5120];
	// begin inline asm
	{add.f16x2 %r683,%r684,%r685;
}
	// end inline asm
	st.shared.u32 	[%r719+6400], %r683;
	ld.shared.u32 	%r687, [%r719+7680];
	ld.global.u32 	%r688, [%rd101+6144];
	// begin inline asm
	{add.f16x2 %r686,%r687,%r688;
}
	// end inline asm
	st.shared.u32 	[%r719+7680], %r686;
	ld.shared.u32 	%r690, [%r719+8960];
	ld.global.u32 	%r691, [%rd101+7168];
	// begin inline asm
	{add.f16x2 %r689,%r690,%r691;
}
	// end inline asm
	st.shared.u32 	[%r719+8960], %r689;
	ld.shared.u32 	%r693, [%r719+10240];
	ld.global.u32 	%r694, [%rd101+8192];
	// begin inline asm
	{add.f16x2 %r692,%r693,%r694;
}
	// end inline asm
	st.shared.u32 	[%r719+10240], %r692;
	ld.shared.u32 	%r696, [%r719+11520];
	ld.global.u32 	%r697, [%rd101+9216];
	// begin inline asm
	{add.f16x2 %r695,%r696,%r697;
}
	// end inline asm
	st.shared.u32 	[%r719+11520], %r695;
	ld.shared.u32 	%r699, [%r719+12800];
	ld.global.u32 	%r700, [%rd101+10240];
	// begin inline asm
	{add.f16x2 %r698,%r699,%r700;
}
	// end inline asm
	st.shared.u32 	[%r719+12800], %r698;
	ld.shared.u32 	%r702, [%r719+14080];
	ld.global.u32 	%r703, [%rd101+11264];
	// begin inline asm
	{add.f16x2 %r701,%r702,%r703;
}
	// end inline asm
	st.shared.u32 	[%r719+14080], %r701;
	ld.shared.u32 	%r705, [%r719+15360];
	ld.global.u32 	%r706, [%rd101+12288];
	// begin inline asm
	{add.f16x2 %r704,%r705,%r706;
}
	// end inline asm
	st.shared.u32 	[%r719+15360], %r704;
	ld.shared.u32 	%r708, [%r719+16640];
	ld.global.u32 	%r709, [%rd101+13312];
	// begin inline asm
	{add.f16x2 %r707,%r708,%r709;
}
	// end inline asm
	st.shared.u32 	[%r719+16640], %r707;
	ld.shared.u32 	%r711, [%r719+17920];
	ld.global.u32 	%r712, [%rd101+14336];
	// begin inline asm
	{add.f16x2 %r710,%r711,%r712;
}
	// end inline asm
	st.shared.u32 	[%r719+17920], %r710;
	ld.shared.u32 	%r714, [%r719+19200];
	ld.global.u32 	%r715, [%rd101+15360];
	// begin inline asm
	{add.f16x2 %r713,%r714,%r715;
}
	// end inline asm
	st.shared.u32 	[%r719+19200], %r713;
	add.s32 	%r1380, %r1380, 16;
	and.b32  	%r1382, %r13, 2147483632;
	setp.ne.s32 	%p45, %r1380, %r1382;
	@%p45 bra 	$L__BB17_101;
$L__BB17_102:
	setp.eq.s32 	%p46, %r38, 0;
	@%p46 bra 	$L__BB17_112;
	and.b32  	%r721, %r13, 15;
	add.s32 	%r722, %r721, -1;
	setp.lt.u32 	%p47, %r722, 7;
	@%p47 bra 	$L__BB17_105;
	mad.lo.s32 	%r747, %r1382, 320, %r29;
	shl.b32 	%r748, %r1382, 8;
	shl.b32 	%r749, %r747, 2;
	add.s32 	%r750, %r15, %r749;
	ld.shared.u32 	%r724, [%r750];
	add.s32 	%r751, %r138, %r748;
	mul.wide.s32 	%rd102, %r751, 4;
	add.s64 	%rd103, %rd6, %rd102;
	ld.global.u32 	%r725, [%rd103];
	// begin inline asm
	{add.f16x2 %r723,%r724,%r725;
}
	// end inline asm
	st.shared.u32 	[%r750], %r723;
	ld.shared.u32 	%r727, [%r750+1280];
	ld.global.u32 	%r728, [%rd103+1024];
	// begin inline asm
	{add.f16x2 %r726,%r727,%r728;
}
	// end inline asm
	st.shared.u32 	[%r750+1280], %r726;
	ld.shared.u32 	%r730, [%r750+2560];
	ld.global.u32 	%r731, [%rd103+2048];
	// begin inline asm
	{add.f16x2 %r729,%r730,%r731;
}
	// end inline asm
	st.shared.u32 	[%r750+2560], %r729;
	ld.shared.u32 	%r733, [%r750+3840];
	ld.global.u32 	%r734, [%rd103+3072];
	// begin inline asm
	{add.f16x2 %r732,%r733,%r734;
}
	// end inline asm
	st.shared.u32 	[%r750+3840], %r732;
	ld.shared.u32 	%r736, [%r750+5120];
	ld.global.u32 	%r737, [%rd103+4096];
	// begin inline asm
	{add.f16x2 %r735,%r736,%r737;
}
	// end inline asm
	st.shared.u32 	[%r750+5120], %r735;
	ld.shared.u32 	%r739, [%r750+6400];
	ld.global.u32 	%r740, [%rd103+5120];
	// begin inline asm
	{add.f16x2 %r738,%r739,%r740;
}
	// end inline asm
	st.shared.u32 	[%r750+6400], %r738;
	ld.shared.u32 	%r742, [%r750+7680];
	ld.global.u32 	%r743, [%rd103+6144];
	// begin inline asm
	{add.f16x2 %r741,%r742,%r743;
}
	// end inline asm
	st.shared.u32 	[%r750+7680], %r741;
	ld.shared.u32 	%r745, [%r750+8960];
	ld.global.u32 	%r746, [%rd103+7168];
	// begin inline asm
	{add.f16x2 %r744,%r745,%r746;
}
	// end inline asm
	st.shared.u32 	[%r750+8960], %r744;
	add.s32 	%r1382, %r1382, 8;
$L__BB17_105:
	setp.eq.s32 	%p48, %r39, 0;
	@%p48 bra 	$L__BB17_112;
	and.b32  	%r752, %r13, 7;
	add.s32 	%r753, %r752, -1;
	setp.lt.u32 	%p49, %r753, 3;
	@%p49 bra 	$L__BB17_108;
	mad.lo.s32 	%r766, %r1382, 320, %r29;
	shl.b32 	%r767, %r1382, 8;
	shl.b32 	%r768, %r766, 2;
	add.s32 	%r769, %r15, %r768;
	ld.shared.u32 	%r755, [%r769];
	add.s32 	%r770, %r138, %r767;
	mul.wide.s32 	%rd104, %r770, 4;
	add.s64 	%rd105, %rd6, %rd104;
	ld.global.u32 	%r756, [%rd105];
	// begin inline asm
	{add.f16x2 %r754,%r755,%r756;
}
	// end inline asm
	st.shared.u32 	[%r769], %r754;
	ld.shared.u32 	%r758, [%r769+1280];
	ld.global.u32 	%r759, [%rd105+1024];
	// begin inline asm
	{add.f16x2 %r757,%r758,%r759;
}
	// end inline asm
	st.shared.u32 	[%r769+1280], %r757;
	ld.shared.u32 	%r761, [%r769+2560];
	ld.global.u32 	%r762, [%rd105+2048];
	// begin inline asm
	{add.f16x2 %r760,%r761,%r762;
}
	// end inline asm
	st.shared.u32 	[%r769+2560], %r760;
	ld.shared.u32 	%r764, [%r769+3840];
	ld.global.u32 	%r765, [%rd105+3072];
	// begin inline asm
	{add.f16x2 %r763,%r764,%r765;
}
	// end inline asm
	st.shared.u32 	[%r769+3840], %r763;
	add.s32 	%r1382, %r1382, 4;
$L__BB17_108:
	and.b32  	%r771, %r13, 3;
	setp.eq.s32 	%p50, %r771, 0;
	@%p50 bra 	$L__BB17_112;
	setp.eq.s32 	%p51, %r771, 1;
	mad.lo.s32 	%r776, %r1382, 320, %r29;
	shl.b32 	%r777, %r1382, 8;
	shl.b32 	%r778, %r776, 2;
	add.s32 	%r147, %r15, %r778;
	ld.shared.u32 	%r773, [%r147];
	add.s32 	%r779, %r138, %r777;
	mul.wide.s32 	%rd106, %r779, 4;
	add.s64 	%rd7, %rd6, %rd106;
	ld.global.u32 	%r774, [%rd7];
	// begin inline asm
	{add.f16x2 %r772,%r773,%r774;
}
	// end inline asm
	st.shared.u32 	[%r147], %r772;
	@%p51 bra 	$L__BB17_112;
	setp.eq.s32 	%p52, %r771, 2;
	ld.shared.u32 	%r781, [%r147+1280];
	ld.global.u32 	%r782, [%rd7+1024];
	// begin inline asm
	{add.f16x2 %r780,%r781,%r782;
}
	// end inline asm
	st.shared.u32 	[%r147+1280], %r780;
	@%p52 bra 	$L__BB17_112;
	ld.shared.u32 	%r785, [%r147+2560];
	ld.global.u32 	%r786, [%rd7+2048];
	// begin inline asm
	{add.f16x2 %r784,%r785,%r786;
}
	// end inline asm
	st.shared.u32 	[%r147+2560], %r784;
$L__BB17_112:
	bar.sync 	0;
	add.s32 	%r1347, %r1347, 1;
$L__BB17_113:
	div.s32 	%r151, %r1, %r28;
	mul.lo.s32 	%r787, %r151, %r28;
	sub.s32 	%r788, %r1, %r787;
	setp.ne.s32 	%p53, %r788, 0;
	@%p53 bra 	$L__BB17_138;
	setp.ne.s32 	%p54, %r1346, 0;
	shl.b32 	%r789, %r151, 2;
	add.s32 	%r152, %r26, %r789;
	shl.b32 	%r790, %r297, 2;
	add.s32 	%r153, %r152, %r790;
	add.s32 	%r154, %r153, %r790;
	add.s32 	%r155, %r27, %r789;
	@%p54 bra 	$L__BB17_116;
	mov.b32 	%r791, -8388608;
	st.shared.u32 	[%r152], %r791;
	mov.b32 	%r792, 0;
	st.shared.u32 	[%r153], %r792;
	st.shared.u32 	[%r154], %r791;
	st.shared.u32 	[%r155], %r792;
$L__BB17_116:
	setp.lt.s32 	%p55, %r298, 2;
	mul.lo.s32 	%r793, %r151, %r8;
	shl.b32 	%r794, %r793, 1;
	add.s32 	%r156, %r15, %r794;
	mov.f32 	%f535, 0f00000000;
	mov.f32 	%f534, 0fFF800000;
	@%p55 bra 	$L__BB17_125;
	setp.lt.u32 	%p56, %r31, 3;
	mov.f32 	%f534, 0fFF800000;
	mov.f32 	%f535, 0f00000000;
	mov.b32 	%r1388, 0;
	@%p56 bra 	$L__BB17_120;
	mov.f32 	%f534, 0fFF800000;
	mov.f32 	%f535, 0f00000000;
	mov.b32 	%r1386, 0;
$L__BB17_119:
	.pragma "nounroll";
	ld.param.f32 	%f521, [_Z36block_attn_mask_8warp_m32n128_kernelP6__halfS0_S0_PKiS2_S2_S2_S0_S2_S2_iiifiiii_param_13];
	shl.b32 	%r797, %r1386, 2;
	add.s32 	%r798, %r156, %r797;
	ld.shared.u32 	%r799, [%r798];
	mov.b32 	{%rs49, %rs50}, %r799;
	// begin inline asm
	{  cvt.f32.f16 %f63, %rs49;}

	// end inline asm
	mul.f32 	%f71, %f521, %f63;
	shl.b32 	%r800, %r1386, 1;
	mul.wide.u32 	%rd107, %r800, 4;
	add.s64 	%rd108, %rd1, %rd107;
	// begin inline asm
	{  cvt.f32.f16 %f64, %rs50;}

	// end inline asm
	mul.f32 	%f72, %f521, %f64;
	max.f32 	%f73, %f534, %f71;
	sub.f32 	%f74, %f534, %f73;
	mul.f32 	%f75, %f74, 0f3FB8AA3B;
	ex2.approx.f32 	%f76, %f75;
	sub.f32 	%f77, %f71, %f73;
	mul.f32 	%f78, %f77, 0f3FB8AA3B;
	ex2.approx.f32 	%f79, %f78;
	fma.rn.f32 	%f80, %f535, %f76, %f79;
	max.f32 	%f81, %f73, %f72;
	sub.f32 	%f82, %f73, %f81;
	mul.f32 	%f83, %f82, 0f3FB8AA3B;
	ex2.approx.f32 	%f84, %f83;
	sub.f32 	%f85, %f72, %f81;
	mul.f32 	%f86, %f85, 0f3FB8AA3B;
	ex2.approx.f32 	%f87, %f86;
	fma.rn.f32 	%f88, %f80, %f84, %f87;
	ld.shared.u32 	%r801, [%r798+4];
	mov.b32 	{%rs51, %rs52}, %r801;
	// begin inline asm
	{  cvt.f32.f16 %f65, %rs51;}

	// end inline asm
	mul.f32 	%f89, %f521, %f65;
	// begin inline asm
	{  cvt.f32.f16 %f66, %rs52;}

	// end inline asm
	mul.f32 	%f90, %f521, %f66;
	st.local.v4.f32 	[%rd108], {%f71, %f72, %f89, %f90};
	max.f32 	%f91, %f81, %f89;
	sub.f32 	%f92, %f81, %f91;
	mul.f32 	%f93, %f92, 0f3FB8AA3B;
	ex2.approx.f32 	%f94, %f93;
	sub.f32 	%f95, %f89, %f91;
	mul.f32 	%f96, %f95, 0f3FB8AA3B;
	ex2.approx.f32 	%f97, %f96;
	fma.rn.f32 	%f98, %f88, %f94, %f97;
	max.f32 	%f99, %f91, %f90;
	sub.f32 	%f100, %f91, %f99;
	mul.f32 	%f101, %f100, 0f3FB8AA3B;
	ex2.approx.f32 	%f102, %f101;
	sub.f32 	%f103, %f90, %f99;
	mul.f32 	%f104, %f103, 0f3FB8AA3B;
	ex2.approx.f32 	%f105, %f104;
	fma.rn.f32 	%f106, %f98, %f102, %f105;
	ld.shared.u32 	%r802, [%r798+8];
	mov.b32 	{%rs53, %rs54}, %r802;
	// begin inline asm
	{  cvt.f32.f16 %f67, %rs53;}

	// end inline asm
	mul.f32 	%f107, %f521, %f67;
	// begin inline asm
	{  cvt.f32.f16 %f68, %rs54;}

	// end inline asm
	mul.f32 	%f108, %f521, %f68;
	max.f32 	%f109, %f99, %f107;
	sub.f32 	%f110, %f99, %f109;
	mul.f32 	%f111, %f110, 0f3FB8AA3B;
	ex2.approx.f32 	%f112, %f111;
	sub.f32 	%f113, %f107, %f109;
	mul.f32 	%f114, %f113, 0f3FB8AA3B;
	ex2.approx.f32 	%f115, %f114;
	fma.rn.f32 	%f116, %f106, %f112, %f115;
	max.f32 	%f117, %f109, %f108;
	sub.f32 	%f118, %f109, %f117;
	mul.f32 	%f119, %f118, 0f3FB8AA3B;
	ex2.approx.f32 	%f120, %f119;
	sub.f32 	%f121, %f108, %f117;
	mul.f32 	%f122, %f121, 0f3FB8AA3B;
	ex2.approx.f32 	%f123, %f122;
	fma.rn.f32 	%f124, %f116, %f120, %f123;
	ld.shared.u32 	%r803, [%r798+12];
	mov.b32 	{%rs55, %rs56}, %r803;
	// begin inline asm
	{  cvt.f32.f16 %f69, %rs55;}

	// end inline asm
	mul.f32 	%f125, %f521, %f69;
	// begin inline asm
	{  cvt.f32.f16 %f70, %rs56;}

	// end inline asm
	mul.f32 	%f126, %f521, %f70;
	st.local.v4.f32 	[%rd108+16], {%f107, %f108, %f125, %f126};
	max.f32 	%f127, %f117, %f125;
	sub.f32 	%f128, %f117, %f127;
	mul.f32 	%f129, %f128, 0f3FB8AA3B;
	ex2.approx.f32 	%f130, %f129;
	sub.f32 	%f131, %f125, %f127;
	mul.f32 	%f132, %f131, 0f3FB8AA3B;
	ex2.approx.f32 	%f133, %f132;
	fma.rn.f32 	%f134, %f124, %f130, %f133;
	max.f32 	%f534, %f127, %f126;
	sub.f32 	%f135, %f127, %f534;
	mul.f32 	%f136, %f135, 0f3FB8AA3B;
	ex2.approx.f32 	%f137, %f136;
	sub.f32 	%f138, %f126, %f534;
	mul.f32 	%f139, %f138, 0f3FB8AA3B;
	ex2.approx.f32 	%f140, %f139;
	fma.rn.f32 	%f535, %f134, %f137, %f140;
	add.s32 	%r1386, %r1386, 4;
	setp.ne.s32 	%p57, %r1386, %r40;
	mov.u32 	%r1388, %r40;
	@%p57 bra 	$L__BB17_119;
$L__BB17_120:
	setp.eq.s32 	%p58, %r32, 0;
	@%p58 bra 	$L__BB17_125;
	setp.eq.s32 	%p59, %r32, 1;
	@%p59 bra 	$L__BB17_123;
	ld.param.f32 	%f522, [_Z36block_attn_mask_8warp_m32n128_kernelP6__halfS0_S0_PKiS2_S2_S2_S0_S2_S2_iiifiiii_param_13];
	shl.b32 	%r804, %r1388, 2;
	add.s32 	%r805, %r156, %r804;
	ld.shared.u32 	%r806, [%r805];
	mov.b32 	{%rs57, %rs58}, %r806;
	// begin inline asm
	{  cvt.f32.f16 %f142, %rs57;}

	// end inline asm
	mul.f32 	%f146, %f522, %f142;
	shl.b32 	%r807, %r1388, 1;
	mul.wide.u32 	%rd109, %r807, 4;
	add.s64 	%rd110, %rd1, %rd109;
	// begin inline asm
	{  cvt.f32.f16 %f143, %rs58;}

	// end inline asm
	mul.f32 	%f147, %f522, %f143;
	st.local.v2.f32 	[%rd110], {%f146, %f147};
	max.f32 	%f148, %f534, %f146;
	sub.f32 	%f149, %f534, %f148;
	mul.f32 	%f150, %f149, 0f3FB8AA3B;
	ex2.approx.f32 	%f151, %f150;
	sub.f32 	%f152, %f146, %f148;
	mul.f32 	%f153, %f152, 0f3FB8AA3B;
	ex2.approx.f32 	%f154, %f153;
	fma.rn.f32 	%f155, %f535, %f151, %f154;
	max.f32 	%f156, %f148, %f147;
	sub.f32 	%f157, %f148, %f156;
	mul.f32 	%f158, %f157, 0f3FB8AA3B;
	ex2.approx.f32 	%f159, %f158;
	sub.f32 	%f160, %f147, %f156;
	mul.f32 	%f161, %f160, 0f3FB8AA3B;
	ex2.approx.f32 	%f162, %f161;
	fma.rn.f32 	%f163, %f155, %f159, %f162;
	ld.shared.u32 	%r808, [%r805+4];
	mov.b32 	{%rs59, %rs60}, %r808;
	// begin inline asm
	{  cvt.f32.f16 %f144, %rs59;}

	// end inline asm
	mul.f32 	%f164, %f522, %f144;
	// begin inline asm
	{  cvt.f32.f16 %f145, %rs60;}

	// end inline asm
	mul.f32 	%f165, %f522, %f145;
	st.local.v2.f32 	[%rd110+8], {%f164, %f165};
	max.f32 	%f166, %f156, %f164;
	sub.f32 	%f167, %f156, %f166;
	mul.f32 	%f168, %f167, 0f3FB8AA3B;
	ex2.approx.f32 	%f169, %f168;
	sub.f32 	%f170, %f164, %f166;
	mul.f32 	%f171, %f170, 0f3FB8AA3B;
	ex2.approx.f32 	%f172, %f171;
	fma.rn.f32 	%f173, %f163, %f169, %f172;
	max.f32 	%f534, %f166, %f165;
	sub.f32 	%f174, %f166, %f534;
	mul.f32 	%f175, %f174, 0f3FB8AA3B;
	ex2.approx.f32 	%f176, %f175;
	sub.f32 	%f177, %f165, %f534;
	mul.f32 	%f178, %f177, 0f3FB8AA3B;
	ex2.approx.f32 	%f179, %f178;
	fma.rn.f32 	%f535, %f173, %f176, %f179;
	add.s32 	%r1388, %r1388, 2;
$L__BB17_123:
	setp.eq.s32 	%p60, %r41, 0;
	@%p60 bra 	$L__BB17_125;
	ld.param.f32 	%f523, [_Z36block_attn_mask_8warp_m32n128_kernelP6__halfS0_S0_PKiS2_S2_S2_S0_S2_S2_iiifiiii_param_13];
	shl.b32 	%r809, %r1388, 2;
	add.s32 	%r810, %r156, %r809;
	ld.shared.u32 	%r811, [%r810];
	mov.b32 	{%rs61, %rs62}, %r811;
	// begin inline asm
	{  cvt.f32.f16 %f180, %rs61;}

	// end inline asm
	mul.f32 	%f182, %f523, %f180;
	shl.b32 	%r812, %r1388, 1;
	mul.wide.u32 	%rd111, %r812, 4;
	add.s64 	%rd112, %rd1, %rd111;
	// begin inline asm
	{  cvt.f32.f16 %f181, %rs62;}

	// end inline asm
	mul.f32 	%f183, %f523, %f181;
	st.local.v2.f32 	[%rd112], {%f182, %f183};
	max.f32 	%f184, %f534, %f182;
	sub.f32 	%f185, %f534, %f184;
	mul.f32 	%f186, %f185, 0f3FB8AA3B;
	ex2.approx.f32 	%f187, %f186;
	sub.f32 	%f188, %f182, %f184;
	mul.f32 	%f189, %f188, 0f3FB8AA3B;
	ex2.approx.f32 	%f190, %f189;
	fma.rn.f32 	%f191, %f535, %f187, %f190;
	max.f32 	%f534, %f184, %f183;
	sub.f32 	%f192, %f184, %f534;
	mul.f32 	%f193, %f192, 0f3FB8AA3B;
	ex2.approx.f32 	%f194, %f193;
	sub.f32 	%f195, %f183, %f534;
	mul.f32 	%f196, %f195, 0f3FB8AA3B;
	ex2.approx.f32 	%f197, %f196;
	fma.rn.f32 	%f535, %f191, %f194, %f197;
$L__BB17_125:
	setp.lt.s32 	%p61, %r298, 2;
	ld.shared.f32 	%f198, [%r154];
	max.f32 	%f19, %f198, %f534;
	@%p61 bra 	$L__BB17_137;
	setp.lt.u32 	%p62, %r31, 7;
	mov.b32 	%r1391, 0;
	@%p62 bra 	$L__BB17_129;
	mov.b32 	%r1389, 0;
$L__BB17_128:
	.pragma "nounroll";
	shl.b32 	%r823, %r1389, 1;
	mul.wide.u32 	%rd113, %r823, 4;
	add.s64 	%rd114, %rd1, %rd113;
	ld.local.v4.f32 	{%f215, %f216, %f217, %f218}, [%rd114];
	sub.f32 	%f219, %f215, %f19;
	mul.f32 	%f220, %f219, 0f3FB8AA3B;
	ex2.approx.f32 	%f199, %f220;
	sub.f32 	%f221, %f216, %f19;
	mul.f32 	%f222, %f221, 0f3FB8AA3B;
	ex2.approx.f32 	%f200, %f222;
	// begin inline asm
	{ cvt.rn.f16x2.f32 %r815, %f200, %f199; }

	// end inline asm
	shl.b32 	%r824, %r1389, 2;
	add.s32 	%r825, %r156, %r824;
	st.shared.u32 	[%r825], %r815;
	sub.f32 	%f223, %f217, %f19;
	mul.f32 	%f224, %f223, 0f3FB8AA3B;
	ex2.approx.f32 	%f201, %f224;
	sub.f32 	%f225, %f218, %f19;
	mul.f32 	%f226, %f225, 0f3FB8AA3B;
	ex2.approx.f32 	%f202, %f226;
	// begin inline asm
	{ cvt.rn.f16x2.f32 %r816, %f202, %f201; }

	// end inline asm
	st.shared.u32 	[%r825+4], %r816;
	ld.local.v4.f32 	{%f227, %f228, %f229, %f230}, [%rd114+16];
	sub.f32 	%f231, %f227, %f19;
	mul.f32 	%f232, %f231, 0f3FB8AA3B;
	ex2.approx.f32 	%f203, %f232;
	sub.f32 	%f233, %f228, %f19;
	mul.f32 	%f234, %f233, 0f3FB8AA3B;
	ex2.approx.f32 	%f204, %f234;
	// begin inline asm
	{ cvt.rn.f16x2.f32 %r817, %f204, %f203; }

	// end inline asm
	st.shared.u32 	[%r825+8], %r817;
	sub.f32 	%f235, %f229, %f19;
	mul.f32 	%f236, %f235, 0f3FB8AA3B;
	ex2.approx.f32 	%f205, %f236;
	sub.f32 	%f237, %f230, %f19;
	mul.f32 	%f238, %f237, 0f3FB8AA3B;
	ex2.approx.f32 	%f206, %f238;
	// begin inline asm
	{ cvt.rn.f16x2.f32 %r818, %f206, %f205; }

	// end inline asm
	st.shared.u32 	[%r825+12], %r818;
	ld.local.v4.f32 	{%f239, %f240, %f241, %f242}, [%rd114+32];
	sub.f32 	%f243, %f239, %f19;
	mul.f32 	%f244, %f243, 0f3FB8AA3B;
	ex2.approx.f32 	%f207, %f244;
	sub.f32 	%f245, %f240, %f19;
	mul.f32 	%f246, %f245, 0f3FB8AA3B;
	ex2.approx.f32 	%f208, %f246;
	// begin inline asm
	{ cvt.rn.f16x2.f32 %r819, %f208, %f207; }

	// end inline asm
	st.shared.u32 	[%r825+16], %r819;
	sub.f32 	%f247, %f241, %f19;
	mul.f32 	%f248, %f247, 0f3FB8AA3B;
	ex2.approx.f32 	%f209, %f248;
	sub.f32 	%f249, %f242, %f19;
	mul.f32 	%f250, %f249, 0f3FB8AA3B;
	ex2.approx.f32 	%f210, %f250;
	// begin inline asm
	{ cvt.rn.f16x2.f32 %r820, %f210, %f209; }

	// end inline asm
	st.shared.u32 	[%r825+20], %r820;
	ld.local.v4.f32 	{%f251, %f252, %f253, %f254}, [%rd114+48];
	sub.f32 	%f255, %f251, %f19;
	mul.f32 	%f256, %f255, 0f3FB8AA3B;
	ex2.approx.f32 	%f211, %f256;
	sub.f32 	%f257, %f252, %f19;
	mul.f32 	%f258, %f257, 0f3FB8AA3B;
	ex2.approx.f32 	%f212, %f258;
	// begin inline asm
	{ cvt.rn.f16x2.f32 %r821, %f212, %f211; }

	// end inline asm
	st.shared.u32 	[%r825+24], %r821;
	sub.f32 	%f259, %f253, %f19;
	mul.f32 	%f260, %f259, 0f3FB8AA3B;
	ex2.approx.f32 	%f213, %f260;
	sub.f32 	%f261, %f254, %f19;
	mul.f32 	%f262, %f261, 0f3FB8AA3B;
	ex2.approx.f32 	%f214, %f262;
	// begin inline asm
	{ cvt.rn.f16x2.f32 %r822, %f214, %f213; }

	// end inline asm
	st.shared.u32 	[%r825+28], %r822;
	add.s32 	%r1389, %r1389, 8;
	setp.ne.s32 	%p63, %r1389, %r42;
	mov.u32 	%r1391, %r42;
	@%p63 bra 	$L__BB17_128;
$L__BB17_129:
	setp.eq.s32 	%p64, %r33, 0;
	@%p64 bra 	$L__BB17_137;
	add.s32 	%r826, %r33, -1;
	setp.lt.u32 	%p65, %r826, 3;
	@%p65 bra 	$L__BB17_132;
	shl.b32 	%r831, %r1391, 1;
	mul.wide.u32 	%rd115, %r831, 4;
	add.s64 	%rd116, %rd1, %rd115;
	ld.local.v2.f32 	{%f271, %f272}, [%rd116];
	sub.f32 	%f273, %f271, %f19;
	mul.f32 	%f274, %f273, 0f3FB8AA3B;
	ex2.approx.f32 	%f263, %f274;
	sub.f32 	%f275, %f272, %f19;
	mul.f32 	%f276, %f275, 0f3FB8AA3B;
	ex2.approx.f32 	%f264, %f276;
	// begin inline asm
	{ cvt.rn.f16x2.f32 %r827, %f264, %f263; }

	// end inline asm
	shl.b32 	%r832, %r1391, 2;
	add.s32 	%r833, %r156, %r832;
	st.shared.u32 	[%r833], %r827;
	ld.local.v2.f32 	{%f277, %f278}, [%rd116+8];
	sub.f32 	%f279, %f277, %f19;
	mul.f32 	%f280, %f279, 0f3FB8AA3B;
	ex2.approx.f32 	%f265, %f280;
	sub.f32 	%f281, %f278, %f19;
	mul.f32 	%f282, %f281, 0f3FB8AA3B;
	ex2.approx.f32 	%f266, %f282;
	// begin inline asm
	{ cvt.rn.f16x2.f32 %r828, %f266, %f265; }

	// end inline asm
	st.shared.u32 	[%r833+4], %r828;
	ld.local.v2.f32 	{%f283, %f284}, [%rd116+16];
	sub.f32 	%f285, %f283, %f19;
	mul.f32 	%f286, %f285, 0f3FB8AA3B;
	ex2.approx.f32 	%f267, %f286;
	sub.f32 	%f287, %f284, %f19;
	mul.f32 	%f288, %f287, 0f3FB8AA3B;
	ex2.approx.f32 	%f268, %f288;
	// begin inline asm
	{ cvt.rn.f16x2.f32 %r829, %f268, %f267; }

	// end inline asm
	st.shared.u32 	[%r833+8], %r829;
	ld.local.v2.f32 	{%f289, %f290}, [%rd116+24];
	sub.f32 	%f291, %f289, %f19;
	mul.f32 	%f292, %f291, 0f3FB8AA3B;
	ex2.approx.f32 	%f269, %f292;
	sub.f32 	%f293, %f290, %f19;
	mul.f32 	%f294, %f293, 0f3FB8AA3B;
	ex2.approx.f32 	%f270, %f294;
	// begin inline asm
	{ cvt.rn.f16x2.f32 %r830, %f270, %f269; }

	// end inline asm
	st.shared.u32 	[%r833+12], %r830;
	add.s32 	%r1391, %r1391, 4;
$L__BB17_132:
	setp.eq.s32 	%p66, %r32, 0;
	@%p66 bra 	$L__BB17_137;
	setp.eq.s32 	%p67, %r32, 1;
	@%p67 bra 	$L__BB17_135;
	shl.b32 	%r836, %r1391, 1;
	mul.wide.u32 	%rd117, %r836, 4;
	add.s64 	%rd118, %rd1, %rd117;
	ld.local.v2.f32 	{%f299, %f300}, [%rd118];
	sub.f32 	%f301, %f299, %f19;
	mul.f32 	%f302, %f301, 0f3FB8AA3B;
	ex2.approx.f32 	%f295, %f302;
	sub.f32 	%f303, %f300, %f19;
	mul.f32 	%f304, %f303, 0f3FB8AA3B;
	ex2.approx.f32 	%f296, %f304;
	// begin inline asm
	{ cvt.rn.f16x2.f32 %r834, %f296, %f295; }

	// end inline asm
	shl.b32 	%r837, %r1391, 2;
	add.s32 	%r838, %r156, %r837;
	st.shared.u32 	[%r838], %r834;
	add.s32 	%r839, %r836, 2;
	mul.wide.u32 	%rd119, %r839, 4;
	add.s64 	%rd120, %rd1, %rd119;
	ld.local.v2.f32 	{%f305, %f306}, [%rd120];
	sub.f32 	%f307, %f305, %f19;
	mul.f32 	%f308, %f307, 0f3FB8AA3B;
	ex2.approx.f32 	%f297, %f308;
	sub.f32 	%f309, %f306, %f19;
	mul.f32 	%f310, %f309, 0f3FB8AA3B;
	ex2.approx.f32 	%f298, %f310;
	// begin inline asm
	{ cvt.rn.f16x2.f32 %r835, %f298, %f297; }

	// end inline asm
	st.shared.u32 	[%r838+4], %r835;
	add.s32 	%r1391, %r1391, 2;
$L__BB17_135:
	setp.eq.s32 	%p68, %r41, 0;
	@%p68 bra 	$L__BB17_137;
	shl.b32 	%r841, %r1391, 1;
	mul.wide.u32 	%rd121, %r841, 4;
	add.s64 	%rd122, %rd1, %rd121;
	ld.local.v2.f32 	{%f313, %f314}, [%rd122];
	sub.f32 	%f315, %f313, %f19;
	mul.f32 	%f316, %f315, 0f3FB8AA3B;
	ex2.approx.f32 	%f311, %f316;
	sub.f32 	%f317, %f314, %f19;
	mul.f32 	%f318, %f317, 0f3FB8AA3B;
	ex2.approx.f32 	%f312, %f318;
	// begin inline asm
	{ cvt.rn.f16x2.f32 %r840, %f312, %f311; }

	// end inline asm
	shl.b32 	%r842, %r1391, 2;
	add.s32 	%r843, %r156, %r842;
	st.shared.u32 	[%r843], %r840;
$L__BB17_137:
	ld.shared.f32 	%f319, [%r155];
	ld.shared.f32 	%f320, [%r154];
	sub.f32 	%f321, %f320, %f19;
	mul.f32 	%f322, %f321, 0f3FB8AA3B;
	ex2.approx.f32 	%f323, %f322;
	sub.f32 	%f324, %f534, %f19;
	mul.f32 	%f325, %f324, 0f3FB8AA3B;
	ex2.approx.f32 	%f326, %f325;
	mul.f32 	%f327, %f535, %f326;
	fma.rn.f32 	%f328, %f319, %f323, %f327;
	st.shared.f32 	[%r152], %f320;
	ld.shared.f32 	%f329, [%r155];
	st.shared.f32 	[%r153], %f329;
	st.shared.f32 	[%r154], %f19;
	st.shared.f32 	[%r155], %f328;
$L__BB17_138:
	setp.lt.s32 	%p69, %r297, 1;
	// begin inline asm
	cp.async.wait_group 0;
	// end inline asm
	bar.sync 	0;
	@%p69 bra 	$L__BB17_156;
	setp.lt.s32 	%p70, %r300, 1;
	@%p70 bra 	$L__BB17_156;
	mov.f32 	%f330, 0f00000000;
	// begin inline asm
	{  cvt.rn.f16.f32 %rs63, %f330;}

	// end inline asm
	mov.b32 	%r169, {%rs63, %rs63};
	mov.b32 	%r1393, 0;
$L__BB17_141:
	setp.eq.s32 	%p71, %r1346, 0;
	shr.u32 	%r845, %r1, 3;
	and.b32  	%r846, %r845, 112;
	add.s32 	%r847, %r1393, %r846;
	mul.lo.s32 	%r171, %r847, %r8;
	mul.lo.s32 	%r172, %r847, %r6;
	@%p71 bra 	$L__BB17_158;
	and.b32  	%r851, %r1, 31;
	shr.u32 	%r852, %r851, 2;
	add.s32 	%r853, %r847, %r852;
	shl.b32 	%r854, %r853, 2;
	add.s32 	%r178, %r26, %r854;
	shl.b32 	%r855, %r297, 2;
	add.s32 	%r856, %r26, %r855;
	add.s32 	%r857, %r856, %r855;
	add.s32 	%r179, %r857, %r854;
	setp.lt.s32 	%p72, %r298, 1;
	@%p72 bra 	$L__BB17_179;
	mov.b32 	%r1402, 0;
$L__BB17_144:
	setp.lt.u32 	%p76, %r298, 49;
	add.s32 	%r194, %r1402, %r30;
	mov.b32 	%r1417, 0;
	mov.u32 	%r1421, %r169;
	mov.u32 	%r1420, %r169;
	mov.u32 	%r1419, %r169;
	mov.u32 	%r1418, %r169;
	@%p76 bra 	$L__BB17_147;
	mov.b32 	%r1417, 0;
	mov.u32 	%r1421, %r169;
	mov.u32 	%r1420, %r169;
	mov.u32 	%r1419, %r169;
	mov.u32 	%r1418, %r169;
	mov.u32 	%r1408, %r1417;
$L__BB17_146:
	add.s32 	%r911, %r1417, %r171;
	shl.b32 	%r912, %r911, 1;
	add.s32 	%r913, %r15, %r912;
	wmma.load.a.sync.aligned.row.m16n16k16.shared.f16 	{%r914, %r915, %r916, %r917, %r918, %r919, %r920, %r921}, [%r913], %r8;
	mad.lo.s32 	%r922, %r1417, %r6, %r194;
	shl.b32 	%r923, %r922, 1;
	add.s32 	%r924, %r14, %r923;
	wmma.load.b.sync.aligned.row.m16n16k16.shared.f16 	{%r925, %r926, %r927, %r928, %r929, %r930, %r931, %r932}, [%r924], %r6;
	wmma.mma.sync.aligned.row.row.m16n16k16.f16.f16 {%r933, %r934, %r935, %r936}, {%r914, %r915, %r916, %r917, %r918, %r919, %r920, %r921}, {%r925, %r926, %r927, %r928, %r929, %r930, %r931, %r932}, {%r1418, %r1419, %r1420, %r1421};
	add.s32 	%r937, %r913, 32;
	wmma.load.a.sync.aligned.row.m16n16k16.shared.f16 	{%r938, %r939, %r940, %r941, %r942, %r943, %r944, %r945}, [%r937], %r8;
	shl.b32 	%r946, %r6, 5;
	add.s32 	%r947, %r924, %r946;
	wmma.load.b.sync.aligned.row.m16n16k16.shared.f16 	{%r948, %r949, %r950, %r951, %r952, %r953, %r954, %r955}, [%r947], %r6;
	wmma.mma.sync.aligned.row.row.m16n16k16.f16.f16 {%r956, %r957, %r958, %r959}, {%r938, %r939, %r940, %r941, %r942, %r943, %r944, %r945}, {%r948, %r949, %r950, %r951, %r952, %r953, %r954, %r955}, {%r933, %r934, %r935, %r936};
	add.s32 	%r960, %r913, 64;
	wmma.load.a.sync.aligned.row.m16n16k16.shared.f16 	{%r961, %r962, %r963, %r964, %r965, %r966, %r967, %r968}, [%r960], %r8;
	shl.b32 	%r969, %r6, 6;
	add.s32 	%r970, %r924, %r969;
	wmma.load.b.sync.aligned.row.m16n16k16.shared.f16 	{%r971, %r972, %r973, %r974, %r975, %r976, %r977, %r978}, [%r970], %r6;
	wmma.mma.sync.aligned.row.row.m16n16k16.f16.f16 {%r979, %r980, %r981, %r982}, {%r961, %r962, %r963, %r964, %r965, %r966, %r967, %r968}, {%r971, %r972, %r973, %r974, %r975, %r976, %r977, %r978}, {%r956, %r957, %r958, %r959};
	add.s32 	%r983, %r913, 96;
	wmma.load.a.sync.aligned.row.m16n16k16.shared.f16 	{%r984, %r985, %r986, %r987, %r988, %r989, %r990, %r991}, [%r983], %r8;
	add.s32 	%r992, %r970, %r946;
	wmma.load.b.sync.aligned.row.m16n16k16.shared.f16 	{%r993, %r994, %r995, %r996, %r997, %r998, %r999, %r1000}, [%r992], %r6;
	wmma.mma.sync.aligned.row.row.m16n16k16.f16.f16 {%r1418, %r1419, %r1420, %r1421}, {%r984, %r985, %r986, %r987, %r988, %r989, %r990, %r991}, {%r993, %r994, %r995, %r996, %r997, %r998, %r999, %r1000}, {%r979, %r980, %r981, %r982};
	add.s32 	%r1417, %r1417, 64;
	add.s32 	%r1408, %r1408, 4;
	setp.ne.s32 	%p77, %r1408, %r45;
	@%p77 bra 	$L__BB17_146;
$L__BB17_147:
	setp.eq.s32 	%p78, %r44, 0;
	@%p78 bra 	$L__BB17_151;
	setp.eq.s32 	%p79, %r44, 1;
	add.s32 	%r1001, %r1417, %r171;
	shl.b32 	%r1002, %r1001, 1;
	add.s32 	%r216, %r15, %r1002;
	wmma.load.a.sync.aligned.row.m16n16k16.shared.f16 	{%r1003, %r1004, %r1005, %r1006, %r1007, %r1008, %r1009, %r1010}, [%r216], %r8;
	mad.lo.s32 	%r1011, %r1417, %r6, %r194;
	shl.b32 	%r1012, %r1011, 1;
	add.s32 	%r217, %r14, %r1012;
	wmma.load.b.sync.aligned.row.m16n16k16.shared.f16 	{%r1013, %r1014, %r1015, %r1016, %r1017, %r1018, %r1019, %r1020}, [%r217], %r6;
	wmma.mma.sync.aligned.row.row.m16n16k16.f16.f16 {%r1418, %r1419, %r1420, %r1421}, {%r1003, %r1004, %r1005, %r1006, %r1007, %r1008, %r1009, %r1010}, {%r1013, %r1014, %r1015, %r1016, %r1017, %r1018, %r1019, %r1020}, {%r1418, %r1419, %r1420, %r1421};
	@%p79 bra 	$L__BB17_151;
	setp.eq.s32 	%p80, %r44, 2;
	add.s32 	%r1021, %r216, 32;
	wmma.load.a.sync.aligned.row.m16n16k16.shared.f16 	{%r1022, %r1023, %r1024, %r1025, %r1026, %r1027, %r1028, %r1029}, [%r1021], %r8;
	shl.b32 	%r1030, %r6, 5;
	add.s32 	%r1031, %r217, %r1030;
	wmma.load.b.sync.aligned.row.m16n16k16.shared.f16 	{%r1032, %r1033, %r1034, %r1035, %r1036, %r1037, %r1038, %r1039}, [%r1031], %r6;
	wmma.mma.sync.aligned.row.row.m16n16k16.f16.f16 {%r1418, %r1419, %r1420, %r1421}, {%r1022, %r1023, %r1024, %r1025, %r1026, %r1027, %r1028, %r1029}, {%r1032, %r1033, %r1034, %r1035, %r1036, %r1037, %r1038, %r1039}, {%r1418, %r1419, %r1420, %r1421};
	@%p80 bra 	$L__BB17_151;
	add.s32 	%r1040, %r216, 64;
	wmma.load.a.sync.aligned.row.m16n16k16.shared.f16 	{%r1041, %r1042, %r1043, %r1044, %r1045, %r1046, %r1047, %r1048}, [%r1040], %r8;
	shl.b32 	%r1049, %r6, 6;
	add.s32 	%r1050, %r217, %r1049;
	wmma.load.b.sync.aligned.row.m16n16k16.shared.f16 	{%r1051, %r1052, %r1053, %r1054, %r1055, %r1056, %r1057, %r1058}, [%r1050], %r6;
	wmma.mma.sync.aligned.row.row.m16n16k16.f16.f16 {%r1418, %r1419, %r1420, %r1421}, {%r1041, %r1042, %r1043, %r1044, %r1045, %r1046, %r1047, %r1048}, {%r1051, %r1052, %r1053, %r1054, %r1055, %r1056, %r1057, %r1058}, {%r1418, %r1419, %r1420, %r1421};
$L__BB17_151:
	add.s32 	%r1059, %r194, %r172;
	shl.b32 	%r1060, %r1059, 1;
	add.s32 	%r1061, %r16, %r1060;
	wmma.load.c.sync.aligned.row.m16n16k16.shared.f16 	{%r1062, %r1063, %r1064, %r1065}, [%r1061], %r6;
	ld.shared.f32 	%f415, [%r178];
	ld.shared.f32 	%f416, [%r179];
	sub.f32 	%f417, %f415, %f416;
	fma.rn.f32 	%f418, %f417, 0f3BBB989D, 0f3F000000;
	cvt.sat.f32.f32 	%f419, %f418;
	mov.f32 	%f420, 0f4B400001;
	mov.f32 	%f421, 0f437C0000;
	fma.rm.f32 	%f422, %f419, %f421, %f420;
	add.f32 	%f423, %f422, 0fCB40007F;
	neg.f32 	%f424, %f423;
	fma.rn.f32 	%f425, %f417, 0f3FB8AA3B, %f424;
	fma.rn.f32 	%f426, %f417, 0f32A57060, %f425;
	mov.b32 	%r1066, %f422;
	shl.b32 	%r1067, %r1066, 23;
	mov.b32 	%f427, %r1067;
	ex2.approx.ftz.f32 	%f428, %f426;
	mul.f32 	%f413, %f428, %f427;
	mov.b32 	{%rs219, %rs225}, %r1418;
	mov.b32 	{%rs216, %rs222}, %r1062;
	// begin inline asm
	{  cvt.rn.f16.f32 %rs214, %f413;}

	// end inline asm
	// begin inline asm
	{mul.f16 %rs215,%rs216,%rs214;
}
	// end inline asm
	// begin inline asm
	{add.f16 %rs218,%rs219,%rs215;
}
	// end inline asm
	// begin inline asm
	{mul.f16 %rs221,%rs222,%rs214;
}
	// end inline asm
	// begin inline asm
	{add.f16 %rs224,%rs225,%rs221;
}
	// end inline asm
	mov.b32 	%r1068, {%rs218, %rs224};
	mov.b32 	{%rs231, %rs237}, %r1420;
	mov.b32 	{%rs228, %rs234}, %r1064;
	// begin inline asm
	{mul.f16 %rs227,%rs228,%rs214;
}
	// end inline asm
	// begin inline asm
	{add.f16 %rs230,%rs231,%rs227;
}
	// end inline asm
	// begin inline asm
	{mul.f16 %rs233,%rs234,%rs214;
}
	// end inline asm
	// begin inline asm
	{add.f16 %rs236,%rs237,%rs233;
}
	// end inline asm
	mov.b32 	%r1069, {%rs230, %rs236};
	ld.shared.f32 	%f429, [%r178+32];
	ld.shared.f32 	%f430, [%r179+32];
	sub.f32 	%f431, %f429, %f430;
	fma.rn.f32 	%f432, %f431, 0f3BBB989D, 0f3F000000;
	cvt.sat.f32.f32 	%f433, %f432;
	fma.rm.f32 	%f434, %f433, %f421, %f420;
	add.f32 	%f435, %f434, 0fCB40007F;
	neg.f32 	%f436, %f435;
	fma.rn.f32 	%f437, %f431, 0f3FB8AA3B, %f436;
	fma.rn.f32 	%f438, %f431, 0f32A57060, %f437;
	mov.b32 	%r1070, %f434;
	shl.b32 	%r1071, %r1070, 23;
	mov.b32 	%f439, %r1071;
	ex2.approx.ftz.f32 	%f440, %f438;
	mul.f32 	%f414, %f440, %f439;
	mov.b32 	{%rs244, %rs250}, %r1419;
	mov.b32 	{%rs241, %rs247}, %r1063;
	// begin inline asm
	{  cvt.rn.f16.f32 %rs239, %f414;}

	// end inline asm
	// begin inline asm
	{mul.f16 %rs240,%rs241,%rs239;
}
	// end inline asm
	// begin inline asm
	{add.f16 %rs243,%rs244,%rs240;
}
	// end inline asm
	// begin inline asm
	{mul.f16 %rs246,%rs247,%rs239;
}
	// end inline asm
	// begin inline asm
	{add.f16 %rs249,%rs250,%rs246;
}
	// end inline asm
	mov.b32 	%r1072, {%rs243, %rs249};
	mov.b32 	{%rs256, %rs262}, %r1421;
	mov.b32 	{%rs253, %rs259}, %r1065;
	// begin inline asm
	{mul.f16 %rs252,%rs253,%rs239;
}
	// end inline asm
	// begin inline asm
	{add.f16 %rs255,%rs256,%rs252;
}
	// end inline asm
	// begin inline asm
	{mul.f16 %rs258,%rs259,%rs239;
}
	// end inline asm
	// begin inline asm
	{add.f16 %rs261,%rs262,%rs258;
}
	// end inline asm
	mov.b32 	%r1073, {%rs255, %rs261};
	wmma.store.d.sync.aligned.row.m16n16k16.shared.f16 	[%r1061], {%r1068, %r1072, %r1069, %r1073}, %r6;
	add.s32 	%r1402, %r1402, 64;
	setp.lt.s32 	%p81, %r1402, %r300;
	@%p81 bra 	$L__BB17_144;
	bra.uni 	$L__BB17_155;
$L__BB17_152:
	add.s32 	%r860, %r30, %r172;
	add.s32 	%r861, %r1396, %r860;
	shl.b32 	%r862, %r861, 1;
	add.s32 	%r863, %r16, %r862;
	wmma.load.c.sync.aligned.row.m16n16k16.shared.f16 	{%r864, %r865, %r866, %r867}, [%r863], %r6;
	ld.shared.f32 	%f335, [%r178];
	ld.shared.f32 	%f336, [%r179];
	sub.f32 	%f337, %f335, %f336;
	fma.rn.f32 	%f338, %f337, 0f3BBB989D, 0f3F000000;
	cvt.sat.f32.f32 	%f339, %f338;
	mov.f32 	%f340, 0f4B400001;
	mov.f32 	%f341, 0f437C0000;
	fma.rm.f32 	%f342, %f339, %f341, %f340;
	add.f32 	%f343, %f342, 0fCB40007F;
	neg.f32 	%f344, %f343;
	fma.rn.f32 	%f345, %f337, 0f3FB8AA3B, %f344;
	fma.rn.f32 	%f346, %f337, 0f32A57060, %f345;
	mov.b32 	%r868, %f342;
	shl.b32 	%r869, %r868, 23;
	mov.b32 	%f347, %r869;
	ex2.approx.ftz.f32 	%f348, %f346;
	mul.f32 	%f331, %f348, %f347;
	mov.b32 	{%rs66, %rs72}, %r864;
	// begin inline asm
	{  cvt.rn.f16.f32 %rs64, %f331;}

	// end inline asm
	// begin inline asm
	{mul.f16 %rs65,%rs66,%rs64;
}
	// end inline asm
	// begin inline asm
	{add.f16 %rs68,%rs63,%rs65;
}
	// end inline asm
	// begin inline asm
	{mul.f16 %rs71,%rs72,%rs64;
}
	// end inline asm
	// begin inline asm
	{add.f16 %rs74,%rs63,%rs71;
}
	// end inline asm
	mov.b32 	%r870, {%rs68, %rs74};
	mov.b32 	{%rs78, %rs84}, %r866;
	// begin inline asm
	{mul.f16 %rs77,%rs78,%rs64;
}
	// end inline asm
	// begin inline asm
	{add.f16 %rs80,%rs63,%rs77;
}
	// end inline asm
	// begin inline asm
	{mul.f16 %rs83,%rs84,%rs64;
}
	// end inline asm
	// begin inline asm
	{add.f16 %rs86,%rs63,%rs83;
}
	// end inline asm
	mov.b32 	%r871, {%rs80, %rs86};
	ld.shared.f32 	%f349, [%r178+32];
	ld.shared.f32 	%f350, [%r179+32];
	sub.f32 	%f351, %f349, %f350;
	fma.rn.f32 	%f352, %f351, 0f3BBB989D, 0f3F000000;
	cvt.sat.f32.f32 	%f353, %f352;
	fma.rm.f32 	%f354, %f353, %f341, %f340;
	add.f32 	%f355, %f354, 0fCB40007F;
	neg.f32 	%f356, %f355;
	fma.rn.f32 	%f357, %f351, 0f3FB8AA3B, %f356;
	fma.rn.f32 	%f358, %f351, 0f32A57060, %f357;
	mov.b32 	%r872, %f354;
	shl.b32 	%r873, %r872, 23;
	mov.b32 	%f359, %r873;
	ex2.approx.ftz.f32 	%f360, %f358;
	mul.f32 	%f332, %f360, %f359;
	mov.b32 	{%rs91, %rs97}, %r865;
	// begin inline asm
	{  cvt.rn.f16.f32 %rs89, %f332;}

	// end inline asm
	// begin inline asm
	{mul.f16 %rs90,%rs91,%rs89;
}
	// end inline asm
	// begin inline asm
	{add.f16 %rs93,%rs63,%rs90;
}
	// end inline asm
	// begin inline asm
	{mul.f16 %rs96,%rs97,%rs89;
}
	// end inline asm
	// begin inline asm
	{add.f16 %rs99,%rs63,%rs96;
}
	// end inline asm
	mov.b32 	%r874, {%rs93, %rs99};
	mov.b32 	{%rs103, %rs109}, %r867;
	// begin inline asm
	{mul.f16 %rs102,%rs103,%rs89;
}
	// end inline asm
	// begin inline asm
	{add.f16 %rs105,%rs63,%rs102;
}
	// end inline asm
	// begin inline asm
	{mul.f16 %rs108,%rs109,%rs89;
}
	// end inline asm
	// begin inline asm
	{add.f16 %rs111,%rs63,%rs108;
}
	// end inline asm
	mov.b32 	%r875, {%rs105, %rs111};
	wmma.store.d.sync.aligned.row.m16n16k16.shared.f16 	[%r863], {%r870, %r874, %r871, %r875}, %r6;
	add.s32 	%r876, %r863, 128;
	wmma.load.c.sync.aligned.row.m16n16k16.shared.f16 	{%r877, %r878, %r879, %r880}, [%r876], %r6;
	ld.shared.f32 	%f361, [%r178];
	ld.shared.f32 	%f362, [%r179];
	sub.f32 	%f363, %f361, %f362;
	fma.rn.f32 	%f364, %f363, 0f3BBB989D, 0f3F000000;
	cvt.sat.f32.f32 	%f365, %f364;
	fma.rm.f32 	%f366, %f365, %f341, %f340;
	add.f32 	%f367, %f366, 0fCB40007F;
	neg.f32 	%f368, %f367;
	fma.rn.f32 	%f369, %f363, 0f3FB8AA3B, %f368;
	fma.rn.f32 	%f370, %f363, 0f32A57060, %f369;
	mov.b32 	%r881, %f366;
	shl.b32 	%r882, %r881, 23;
	mov.b32 	%f371, %r882;
	ex2.approx.ftz.f32 	%f372, %f370;
	mul.f32 	%f333, %f372, %f371;
	mov.b32 	{%rs116, %rs122}, %r877;
	// begin inline asm
	{  cvt.rn.f16.f32 %rs114, %f333;}

	// end inline asm
	// begin inline asm
	{mul.f16 %rs115,%rs116,%rs114;
}
	// end inline asm
	// begin inline asm
	{add.f16 %rs118,%rs63,%rs115;
}
	// end inline asm
	// begin inline asm
	{mul.f16 %rs121,%rs122,%rs114;
}
	// end inline asm
	// begin inline asm
	{add.f16 %rs124,%rs63,%rs121;
}
	// end inline asm
	mov.b32 	%r883, {%rs118, %rs124};
	mov.b32 	{%rs128, %rs134}, %r879;
	// begin inline asm
	{mul.f16 %rs127,%rs128,%rs114;
}
	// end inline asm
	// begin inline asm
	{add.f16 %rs130,%rs63,%rs127;
}
	// end inline asm
	// begin inline asm
	{mul.f16 %rs133,%rs134,%rs114;
}
	// end inline asm
	// begin inline asm
	{add.f16 %rs136,%rs63,%rs133;
}
	// end inline asm
	mov.b32 	%r884, {%rs130, %rs136};
	ld.shared.f32 	%f373, [%r178+32];
	ld.shared.f32 	%f374, [%r179+32];
	sub.f32 	%f375, %f373, %f374;
	fma.rn.f32 	%f376, %f375, 0f3BBB989D, 0f3F000000;
	cvt.sat.f32.f32 	%f377, %f376;
	fma.rm.f32 	%f378, %f377, %f341, %f340;
	add.f32 	%f379, %f378, 0fCB40007F;
	neg.f32 	%f380, %f379;
	fma.rn.f32 	%f381, %f375, 0f3FB8AA3B, %f380;
	fma.rn.f32 	%f382, %f375, 0f32A57060, %f381;
	mov.b32 	%r885, %f378;
	shl.b32 	%r886, %r885, 23;
	mov.b32 	%f383, %r886;
	ex2.approx.ftz.f32 	%f384, %f382;
	mul.f32 	%f334, %f384, %f383;
	mov.b32 	{%rs141, %rs147}, %r878;
	// begin inline asm
	{  cvt.rn.f16.f32 %rs139, %f334;}

	// end inline asm
	// begin inline asm
	{mul.f16 %rs140,%rs141,%rs139;
}
	// end inline asm
	// begin inline asm
	{add.f16 %rs143,%rs63,%rs140;
}
	// end inline asm
	// begin inline asm
	{mul.f16 %rs146,%rs147,%rs139;
}
	// end inline asm
	// begin inline asm
	{add.f16 %rs149,%rs63,%rs146;
}
	// end inline asm
	mov.b32 	%r887, {%rs143, %rs149};
	mov.b32 	{%rs153, %rs159}, %r880;
	// begin inline asm
	{mul.f16 %rs152,%rs153,%rs139;
}
	// end inline asm
	// begin inline asm
	{add.f16 %rs155,%rs63,%rs152;
}
	// end inline asm
	// begin inline asm
	{mul.f16 %rs158,%rs159,%rs139;
}
	// end inline asm
	// begin inline asm
	{add.f16 %rs161,%rs63,%rs158;
}
	// end inline asm
	mov.b32 	%r888, {%rs155, %rs161};
	wmma.store.d.sync.aligned.row.m16n16k16.shared.f16 	[%r876], {%r883, %r887, %r884, %r888}, %r6;
	add.s32 	%r1396, %r1396, 128;
	add.s32 	%r1395, %r1395, 2;
	setp.ne.s32 	%p74, %r1395, %r43;
	@%p74 bra 	$L__BB17_152;
$L__BB17_153:
	add.s32 	%r889, %r300, -1;
	and.b32  	%r890, %r889, 64;
	setp.ne.s32 	%p75, %r890, 0;
	@%p75 bra 	$L__BB17_155;
	add.s32 	%r891, %r1396, %r30;
	add.s32 	%r892, %r891, %r172;
	shl.b32 	%r893, %r892, 1;
	add.s32 	%r894, %r16, %r893;
	wmma.load.c.sync.aligned.row.m16n16k16.shared.f16 	{%r895, %r896, %r897, %r898}, [%r894], %r6;
	ld.shared.f32 	%f387, [%r178];
	ld.shared.f32 	%f388, [%r179];
	sub.f32 	%f389, %f387, %f388;
	fma.rn.f32 	%f390, %f389, 0f3BBB989D, 0f3F000000;
	cvt.sat.f32.f32 	%f391, %f390;
	mov.f32 	%f392, 0f4B400001;
	mov.f32 	%f393, 0f437C0000;
	fma.rm.f32 	%f394, %f391, %f393, %f392;
	add.f32 	%f395, %f394, 0fCB40007F;
	neg.f32 	%f396, %f395;
	fma.rn.f32 	%f397, %f389, 0f3FB8AA3B, %f396;
	fma.rn.f32 	%f398, %f389, 0f32A57060, %f397;
	mov.b32 	%r899, %f394;
	shl.b32 	%r900, %r899, 23;
	mov.b32 	%f399, %r900;
	ex2.approx.ftz.f32 	%f400, %f398;
	mul.f32 	%f385, %f400, %f399;
	mov.b32 	{%rs166, %rs172}, %r895;
	// begin inline asm
	{  cvt.rn.f16.f32 %rs164, %f385;}

	// end inline asm
	// begin inline asm
	{mul.f16 %rs165,%rs166,%rs164;
}
	// end inline asm
	// begin inline asm
	{add.f16 %rs168,%rs63,%rs165;
}
	// end inline asm
	// begin inline asm
	{mul.f16 %rs171,%rs172,%rs164;
}
	// end inline asm
	// begin inline asm
	{add.f16 %rs174,%rs63,%rs171;
}
	// end inline asm
	mov.b32 	%r901, {%rs168, %rs174};
	mov.b32 	{%rs178, %rs184}, %r897;
	// begin inline asm
	{mul.f16 %rs177,%rs178,%rs164;
}
	// end inline asm
	// begin inline asm
	{add.f16 %rs180,%rs63,%rs177;
}
	// end inline asm
	// begin inline asm
	{mul.f16 %rs183,%rs184,%rs164;
}
	// end inline asm
	// begin inline asm
	{add.f16 %rs186,%rs63,%rs183;
}
	// end inline asm
	mov.b32 	%r902, {%rs180, %rs186};
	ld.shared.f32 	%f401, [%r178+32];
	ld.shared.f32 	%f402, [%r179+32];
	sub.f32 	%f403, %f401, %f402;
	fma.rn.f32 	%f404, %f403, 0f3BBB989D, 0f3F000000;
	cvt.sat.f32.f32 	%f405, %f404;
	fma.rm.f32 	%f406, %f405, %f393, %f392;
	add.f32 	%f407, %f406, 0fCB40007F;
	neg.f32 	%f408, %f407;
	fma.rn.f32 	%f409, %f403, 0f3FB8AA3B, %f408;
	fma.rn.f32 	%f410, %f403, 0f32A57060, %f409;
	mov.b32 	%r903, %f406;
	shl.b32 	%r904, %r903, 23;
	mov.b32 	%f411, %r904;
	ex2.approx.ftz.f32 	%f412, %f410;
	mul.f32 	%f386, %f412, %f411;
	mov.b32 	{%rs191, %rs197}, %r896;
	// begin inline asm
	{  cvt.rn.f16.f32 %rs189, %f386;}

	// end inline asm
	// begin inline asm
	{mul.f16 %rs190,%rs191,%rs189;
}
	// end inline asm
	// begin inline asm
	{add.f16 %rs193,%rs63,%rs190;
}
	// end inline asm
	// begin inline asm
	{mul.f16 %rs196,%rs197,%rs189;
}
	// end inline asm
	// begin inline asm
	{add.f16 %rs199,%rs63,%rs196;
}
	// end inline asm
	mov.b32 	%r905, {%rs193, %rs199};
	mov.b32 	{%rs203, %rs209}, %r898;
	// begin inline asm
	{mul.f16 %rs202,%rs203,%rs189;
}
	// end inline asm
	// begin inline asm
	{add.f16 %rs205,%rs63,%rs202;
}
	// end inline asm
	// begin inline asm
	{mul.f16 %rs208,%rs209,%rs189;
}
	// end inline asm
	// begin inline asm
	{add.f16 %rs211,%rs63,%rs208;
}
	// end inline asm
	mov.b32 	%r906, {%rs205, %rs211};
	wmma.store.d.sync.aligned.row.m16n16k16.shared.f16 	[%r894], {%r901, %r905, %r902, %r906}, %r6;
$L__BB17_155:
	add.s32 	%r1393, %r1393, 32;
	setp.lt.s32 	%p98, %r1393, %r297;
	@%p98 bra 	$L__BB17_141;
$L__BB17_156:
	bar.sync 	0;
$L__BB17_157:
	add.s32 	%r1346, %r1346, 1;
	add.s32 	%r1285, %r18, %r17;
	setp.lt.s32 	%p99, %r1346, %r1285;
	@%p99 bra 	$L__BB17_11;
	bra.uni 	$L__BB17_36;
$L__BB17_158:
	setp.lt.s32 	%p82, %r298, 1;
	@%p82 bra 	$L__BB17_181;
	mov.b32 	%r1422, 0;
$L__BB17_160:
	setp.lt.u32 	%p92, %r298, 49;
	add.s32 	%r236, %r1422, %r30;
	mov.b32 	%r1437, 0;
	mov.u32 	%r1441, %r169;
	mov.u32 	%r1440, %r169;
	mov.u32 	%r1439, %r169;
	mov.u32 	%r1438, %r169;
	@%p92 bra 	$L__BB17_163;
	mov.b32 	%r1437, 0;
	mov.u32 	%r1441, %r169;
	mov.u32 	%r1440, %r169;
	mov.u32 	%r1439, %r169;
	mov.u32 	%r1438, %r169;
	mov.u32 	%r1428, %r1437;
$L__BB17_162:
	add.s32 	%r1134, %r1437, %r171;
	shl.b32 	%r1135, %r1134, 1;
	add.s32 	%r1136, %r15, %r1135;
	wmma.load.a.sync.aligned.row.m16n16k16.shared.f16 	{%r1137, %r1138, %r1139, %r1140, %r1141, %r1142, %r1143, %r1144}, [%r1136], %r8;
	mad.lo.s32 	%r1145, %r1437, %r6, %r236;
	shl.b32 	%r1146, %r1145, 1;
	add.s32 	%r1147, %r14, %r1146;
	wmma.load.b.sync.aligned.row.m16n16k16.shared.f16 	{%r1148, %r1149, %r1150, %r1151, %r1152, %r1153, %r1154, %r1155}, [%r1147], %r6;
	wmma.mma.sync.aligned.row.row.m16n16k16.f16.f16 {%r1156, %r1157, %r1158, %r1159}, {%r1137, %r1138, %r1139, %r1140, %r1141, %r1142, %r1143, %r1144}, {%r1148, %r1149, %r1150, %r1151, %r1152, %r1153, %r1154, %r1155}, {%r1438, %r1439, %r1440, %r1441};
	add.s32 	%r1160, %r1136, 32;
	wmma.load.a.sync.aligned.row.m16n16k16.shared.f16 	{%r1161, %r1162, %r1163, %r1164, %r1165, %r1166, %r1167, %r1168}, [%r1160], %r8;
	shl.b32 	%r1169, %r6, 5;
	add.s32 	%r1170, %r1147, %r1169;
	wmma.load.b.sync.aligned.row.m16n16k16.shared.f16 	{%r1171, %r1172, %r1173, %r1174, %r1175, %r1176, %r1177, %r1178}, [%r1170], %r6;
	wmma.mma.sync.aligned.row.row.m16n16k16.f16.f16 {%r1179, %r1180, %r1181, %r1182}, {%r1161, %r1162, %r1163, %r1164, %r1165, %r1166, %r1167, %r1168}, {%r1171, %r1172, %r1173, %r1174, %r1175, %r1176, %r1177, %r1178}, {%r1156, %r1157, %r1158, %r1159};
	add.s32 	%r1183, %r1136, 64;
	wmma.load.a.sync.aligned.row.m16n16k16.shared.f16 	{%r1184, %r1185, %r1186, %r1187, %r1188, %r1189, %r1190, %r1191}, [%r1183], %r8;
	shl.b32 	%r1192, %r6, 6;
	add.s32 	%r1193, %r1147, %r1192;
	wmma.load.b.sync.aligned.row.m16n16k16.shared.f16 	{%r1194, %r1195, %r1196, %r1197, %r1198, %r1199, %r1200, %r1201}, [%r1193], %r6;
	wmma.mma.sync.aligned.row.row.m16n16k16.f16.f16 {%r1202, %r1203, %r1204, %r1205}, {%r1184, %r1185, %r1186, %r1187, %r1188, %r1189, %r1190, %r1191}, {%r1194, %r1195, %r1196, %r1197, %r1198, %r1199, %r1200, %r1201}, {%r1179, %r1180, %r1181, %r1182};
	add.s32 	%r1206, %r1136, 96;
	wmma.load.a.sync.aligned.row.m16n16k16.shared.f16 	{%r1207, %r1208, %r1209, %r1210, %r1211, %r1212, %r1213, %r1214}, [%r1206], %r8;
	add.s32 	%r1215, %r1193, %r1169;
	wmma.load.b.sync.aligned.row.m16n16k16.shared.f16 	{%r1216, %r1217, %r1218, %r1219, %r1220, %r1221, %r1222, %r1223}, [%r1215], %r6;
	wmma.mma.sync.aligned.row.row.m16n16k16.f16.f16 {%r1438, %r1439, %r1440, %r1441}, {%r1207, %r1208, %r1209, %r1210, %r1211, %r1212, %r1213, %r1214}, {%r1216, %r1217, %r1218, %r1219, %r1220, %r1221, %r1222, %r1223}, {%r1202, %r1203, %r1204, %r1205};
	add.s32 	%r1437, %r1437, 64;
	add.s32 	%r1428, %r1428, 4;
	setp.ne.s32 	%p93, %r1428, %r45;
	@%p93 bra 	$L__BB17_162;
$L__BB17_163:
	setp.eq.s32 	%p94, %r44, 0;
	@%p94 bra 	$L__BB17_167;
	setp.eq.s32 	%p95, %r44, 1;
	add.s32 	%r1224, %r1437, %r171;
	shl.b32 	%r1225, %r1224, 1;
	add.s32 	%r258, %r15, %r1225;
	wmma.load.a.sync.aligned.row.m16n16k16.shared.f16 	{%r1226, %r1227, %r1228, %r1229, %r1230, %r1231, %r1232, %r1233}, [%r258], %r8;
	mad.lo.s32 	%r1234, %r1437, %r6, %r236;
	shl.b32 	%r1235, %r1234, 1;
	add.s32 	%r259, %r14, %r1235;
	wmma.load.b.sync.aligned.row.m16n16k16.shared.f16 	{%r1236, %r1237, %r1238, %r1239, %r1240, %r1241, %r1242, %r1243}, [%r259], %r6;
	wmma.mma.sync.aligned.row.row.m16n16k16.f16.f16 {%r1438, %r1439, %r1440, %r1441}, {%r1226, %r1227, %r1228, %r1229, %r1230, %r1231, %r1232, %r1233}, {%r1236, %r1237, %r1238, %r1239, %r1240, %r1241, %r1242, %r1243}, {%r1438, %r1439, %r1440, %r1441};
	@%p95 bra 	$L__BB17_167;
	setp.eq.s32 	%p96, %r44, 2;
	add.s32 	%r1244, %r258, 32;
	wmma.load.a.sync.aligned.row.m16n16k16.shared.f16 	{%r1245, %r1246, %r1247, %r1248, %r1249, %r1250, %r1251, %r1252}, [%r1244], %r8;
	shl.b32 	%r1253, %r6, 5;
	add.s32 	%r1254, %r259, %r1253;
	wmma.load.b.sync.aligned.row.m16n16k16.shared.f16 	{%r1255, %r1256, %r1257, %r1258, %r1259, %r1260, %r1261, %r1262}, [%r1254], %r6;
	wmma.mma.sync.aligned.row.row.m16n16k16.f16.f16 {%r1438, %r1439, %r1440, %r1441}, {%r1245, %r1246, %r1247, %r1248, %r1249, %r1250, %r1251, %r1252}, {%r1255, %r1256, %r1257, %r1258, %r1259, %r1260, %r1261, %r1262}, {%r1438, %r1439, %r1440, %r1441};
	@%p96 bra 	$L__BB17_167;
	add.s32 	%r1263, %r258, 64;
	wmma.load.a.sync.aligned.row.m16n16k16.shared.f16 	{%r1264, %r1265, %r1266, %r1267, %r1268, %r1269, %r1270, %r1271}, [%r1263], %r8;
	shl.b32 	%r1272, %r6, 6;
	add.s32 	%r1273, %r259, %r1272;
	wmma.load.b.sync.aligned.row.m16n16k16.shared.f16 	{%r1274, %r1275, %r1276, %r1277, %r1278, %r1279, %r1280, %r1281}, [%r1273], %r6;
	wmma.mma.sync.aligned.row.row.m16n16k16.f16.f16 {%r1438, %r1439, %r1440, %r1441}, {%r1264, %r1265, %r1266, %r1267, %r1268, %r1269, %r1270, %r1271}, {%r1274, %r1275, %r1276, %r1277, %r1278, %r1279, %r1280, %r1281}, {%r1438, %r1439, %r1440, %r1441};
$L__BB17_167:
	add.s32 	%r1282, %r236, %r172;
	shl.b32 	%r1283, %r1282, 1;
	add.s32 	%r1284, %r16, %r1283;
	wmma.store.d.sync.aligned.row.m16n16k16.shared.f16 	[%r1284], {%r1438, %r1439, %r1440, %r1441}, %r6;
	add.s32 	%r1422, %r1422, 64;
	setp.lt.s32 	%p97, %r1422, %r300;
	@%p97 bra 	$L__BB17_160;
	bra.uni 	$L__BB17_155;
$L__BB17_168:
	.pragma "nounroll";
	add.s32 	%r1076, %r30, %r172;
	add.s32 	%r1077, %r1399, %r1076;
	shl.b32 	%r1078, %r1077, 1;
	add.s32 	%r1079, %r16, %r1078;
	wmma.store.d.sync.aligned.row.m16n16k16.shared.f16 	[%r1079], {%r169, %r169, %r169, %r169}, %r6;
	add.s32 	%r1080, %r1079, 128;
	wmma.store.d.sync.aligned.row.m16n16k16.shared.f16 	[%r1080], {%r169, %r169, %r169, %r169}, %r6;
	add.s32 	%r1081, %r1079, 256;
	wmma.store.d.sync.aligned.row.m16n16k16.shared.f16 	[%r1081], {%r169, %r169, %r169, %r169}, %r6;
	add.s32 	%r1082, %r1079, 384;
	wmma.store.d.sync.aligned.row.m16n16k16.shared.f16 	[%r1082], {%r169, %r169, %r169, %r169}, %r6;
	add.s32 	%r1083, %r1079, 512;
	wmma.store.d.sync.aligned.row.m16n16k16.shared.f16 	[%r1083], {%r169, %r169, %r169, %r169}, %r6;
	add.s32 	%r1084, %r1079, 640;
	wmma.store.d.sync.aligned.row.m16n16k16.shared.f16 	[%r1084], {%r169, %r169, %r169, %r169}, %r6;
	add.s32 	%r1085, %r1079, 768;
	wmma.store.d.sync.aligned.row.m16n16k16.shared.f16 	[%r1085], {%r169, %r169, %r169, %r169}, %r6;
	add.s32 	%r1086, %r1079, 896;
	wmma.store.d.sync.aligned.row.m16n16k16.shared.f16 	[%r1086], {%r169, %r169, %r169, %r169}, %r6;
	add.s32 	%r1087, %r1079, 1024;
	wmma.store.d.sync.aligned.row.m16n16k16.shared.f16 	[%r1087], {%r169, %r169, %r169, %r169}, %r6;
	add.s32 	%r1088, %r1079, 1152;
	wmma.store.d.sync.aligned.row.m16n16k16.shared.f16 	[%r1088], {%r169, %r169, %r169, %r169}, %r6;
	add.s32 	%r1089, %r1079, 1280;
	wmma.store.d.sync.aligned.row.m16n16k16.shared.f16 	[%r1089], {%r169, %r169, %r169, %r169}, %r6;
	add.s32 	%r1090, %r1079, 1408;
	wmma.store.d.sync.aligned.row.m16n16k16.shared.f16 	[%r1090], {%r169, %r169, %r169, %r169}, %r6;
	add.s32 	%r1091, %r1079, 1536;
	wmma.store.d.sync.aligned.row.m16n16k16.shared.f16 	[%r1091], {%r169, %r169, %r169, %r169}, %r6;
	add.s32 	%r1092, %r1079, 1664;
	wmma.store.d.sync.aligned.row.m16n16k16.shared.f16 	[%r1092], {%r169, %r169, %r169, %r169}, %r6;
	add.s32 	%r1093, %r1079, 1792;
	wmma.store.d.sync.aligned.row.m16n16k16.shared.f16 	[%r1093], {%r169, %r169, %r169, %r169}, %r6;
	add.s32 	%r1094, %r1079, 1920;
	wmma.store.d.sync.aligned.row.m16n16k16.shared.f16 	[%r1094], {%r169, %r169, %r169, %r169}, %r6;
	add.s32 	%r1399, %r1399, 1024;
	add.s32 	%r1398, %r1398, 16;
	add.s32 	%r1095, %r300, -1;
	shr.u32 	%r1096, %r1095, 6;
	add.s32 	%r1097, %r1096, 1;
	and.b32  	%r1098, %r1097, 134217712;
	setp.ne.s32 	%p84, %r1398, %r1098;
	@%p84 bra 	$L__BB17_168;
$L__BB17_169:
	add.s32 	%r1099, %r300, -1;
	shr.u32 	%r1100, %r1099, 6;
	add.s32 	%r1101, %r1100, 1;
	and.b32  	%r186, %r1101, 15;
	setp.eq.s32 	%p85, %r186, 0;
	@%p85 bra 	$L__BB17_155;
	add.s32 	%r1102, %r186, -1;
	setp.lt.u32 	%p86, %r1102, 7;
	@%p86 bra 	$L__BB17_172;
	add.s32 	%r1103, %r1399, %r30;
	add.s32 	%r1104, %r1103, %r172;
	shl.b32 	%r1105, %r1104, 1;
	add.s32 	%r1106, %r16, %r1105;
	wmma.store.d.sync.aligned.row.m16n16k16.shared.f16 	[%r1106], {%r169, %r169, %r169, %r169}, %r6;
	add.s32 	%r1107, %r1106, 128;
	wmma.store.d.sync.aligned.row.m16n16k16.shared.f16 	[%r1107], {%r169, %r169, %r169, %r169}, %r6;
	add.s32 	%r1108, %r1106, 256;
	wmma.store.d.sync.aligned.row.m16n16k16.shared.f16 	[%r1108], {%r169, %r169, %r169, %r169}, %r6;
	add.s32 	%r1109, %r1106, 384;
	wmma.store.d.sync.aligned.row.m16n16k16.shared.f16 	[%r1109], {%r169, %r169, %r169, %r169}, %r6;
	add.s32 	%r1110, %r1106, 512;
	wmma.store.d.sync.aligned.row.m16n16k16.shared.f16 	[%r1110], {%r169, %r169, %r169, %r169}, %r6;
	add.s32 	%r1111, %r1106, 640;
	wmma.store.d.sync.aligned.row.m16n16k16.shared.f16 	[%r1111], {%r169, %r169, %r169, %r169}, %r6;
	add.s32 	%r1112, %r1106, 768;
	wmma.store.d.sync.aligned.row.m16n16k16.shared.f16 	[%r1112], {%r169, %r169, %r169, %r169}, %r6;
	add.s32 	%r1113, %r1106, 896;
	wmma.store.d.sync.aligned.row.m16n16k16.shared.f16 	[%r1113], {%r169, %r169, %r169, %r169}, %r6;
	add.s32 	%r1399, %r1399, 512;
$L__BB17_172:
	and.b32  	%r189, %r1101, 7;
	setp.eq.s32 	%p87, %r189, 0;
	@%p87 bra 	$L__BB17_155;
	add.s32 	%r1117, %r189, -1;
	setp.lt.u32 	%p88, %r1117, 3;
	@%p88 bra 	$L__BB17_175;
	add.s32 	%r1118, %r1399, %r30;
	add.s32 	%r1119, %r1118, %r172;
	shl.b32 	%r1120, %r1119, 1;
	add.s32 	%r1121, %r16, %r1120;
	wmma.store.d.sync.aligned.row.m16n16k16.shared.f16 	[%r1121], {%r169, %r169, %r169, %r169}, %r6;
	add.s32 	%r1122, %r1121, 128;
	wmma.store.d.sync.aligned.row.m16n16k16.shared.f16 	[%r1122], {%r169, %r169, %r169, %r169}, %r6;
	add.s32 	%r1123, %r1121, 256;
	wmma.store.d.sync.aligned.row.m16n16k16.shared.f16 	[%r1123], {%r169, %r169, %r169, %r169}, %r6;
	add.s32 	%r1124, %r1121, 384;
	wmma.store.d.sync.aligned.row.m16n16k16.shared.f16 	[%r1124], {%r169, %r169, %r169, %r169}, %r6;
	add.s32 	%r1399, %r1399, 256;
$L__BB17_175:
	setp.eq.s32 	%p89, %r46, 0;
	@%p89 bra 	$L__BB17_155;
	setp.eq.s32 	%p90, %r46, 1;
	add.s32 	%r1125, %r1399, %r30;
	add.s32 	%r1126, %r1125, %r172;
	shl.b32 	%r1127, %r1126, 1;
	add.s32 	%r192, %r16, %r1127;
	wmma.store.d.sync.aligned.row.m16n16k16.shared.f16 	[%r192], {%r169, %r169, %r169, %r169}, %r6;
	@%p90 bra 	$L__BB17_155;
	setp.eq.s32 	%p91, %r46, 2;
	add.s32 	%r1128, %r192, 128;
	wmma.store.d.sync.aligned.row.m16n16k16.shared.f16 	[%r1128], {%r169, %r169, %r169, %r169}, %r6;
	@%p91 bra 	$L__BB17_155;
	add.s32 	%r1129, %r192, 256;
	wmma.store.d.sync.aligned.row.m16n16k16.shared.f16 	[%r1129], {%r169, %r169, %r169, %r169}, %r6;
	bra.uni 	$L__BB17_155;
$L__BB17_179:
	setp.lt.u32 	%p73, %r300, 65;
	mov.b32 	%r1396, 0;
	@%p73 bra 	$L__BB17_153;
	mov.b32 	%r1396, 0;
	mov.u32 	%r1395, %r1396;
	bra.uni 	$L__BB17_152;
$L__BB17_181:
	setp.lt.u32 	%p83, %r300, 961;
	mov.b32 	%r1399, 0;
	@%p83 bra 	$L__BB17_169;
	mov.b32 	%r1399, 0;
	mov.u32 	%r1398, %r1399;
	bra.uni 	$L__BB17_168;

}
	// .globl	_Z33block_attn_mask_16warp_n64_kernelP6__halfS0_S0_PKiS2_S2_S2_S0_S2_S2_iiifiiii
.visible .entry _Z33block_attn_mask_16warp_n64_kernelP6__halfS0_S0_PKiS2_S2_S2_S0_S2_S2_iiifiiii(
	.param .u64 .ptr .align 1 _Z33block_attn_mask_16warp_n64_kernelP6__halfS0_S0_PKiS2_S2_S2_S0_S2_S2_iiifiiii_param_0,
	.param .u64 .ptr .align 1 _Z33block_attn_mask_16warp_n64_kernelP6__halfS0_S0_PKiS2_S2_S2_S0_S2_S2_iiifiiii_param_1,
	.param .u64 .ptr .align 1 _Z33block_attn_mask_16warp_n64_kernelP6__halfS0_S0_PKiS2_S2_S2_S0_S2_S2_iiifiiii_param_2,
	.param .u64 .ptr .align 1 _Z33block_attn_mask_16warp_n64_kernelP6__halfS0_S0_PKiS2_S2_S2_S0_S2_S2_iiifiiii_param_3,
	.param .u64 .ptr .align 1 _Z33block_attn_mask_16warp_n64_kernelP6__halfS0_S0_PKiS2_S2_S2_S0_S2_S2_iiifiiii_param_4,
	.param .u64 .ptr .align 1 _Z33block_attn_mask_16warp_n64_kernelP6__halfS0_S0_PKiS2_S2_S2_S0_S2_S2_iiifiiii_param_5,
	.param .u64 .ptr .align 1 _Z33block_attn_mask_16warp_n64_kernelP6__halfS0_S0_PKiS2_S2_S2_S0_S2_S2_iiifiiii_param_6,
	.param .u64 .ptr .align 1 _Z33block_attn_mask_16warp_n64_kernelP6__halfS0_S0_PKiS2_S2_S2_S0_S2_S2_iiifiiii_param_7,
	.param .u64 .ptr .align 1 _Z33block_attn_mask_16warp_n64_kernelP6__halfS0_S0_PKiS2_S2_S2_S0_S2_S2_iiifiiii_param_8,
	.param .u64 .ptr .align 1 _Z33block_attn_mask_16warp_n64_kernelP6__halfS0_S0_PKiS2_S2_S2_S0_S2_S2_iiifiiii_param_9,
	.param .u32 _Z33block_attn_mask_16warp_n64_kernelP6__halfS0_S0_PKiS2_S2_S2_S0_S2_S2_iiifiiii_param_10,
	.param .u32 _Z33block_attn_mask_16warp_n64_kernelP6__halfS0_S0_PKiS2_S2_S2_S0_S2_S2_iiifiiii_param_11,
	.param .u32 _Z33block_attn_mask_16warp_n64_kernelP6__halfS0_S0_PKiS2_S2_S2_S0_S2_S2_iiifiiii_param_12,
	.param .f32 _Z33block_attn_mask_16warp_n64_kernelP6__halfS0_S0_PKiS2_S2_S2_S0_S2_S2_iiifiiii_param_13,
	.param .u32 _Z33block_attn_mask_16warp_n64_kernelP6__halfS0_S0_PKiS2_S2_S2_S0_S2_S2_iiifiiii_param_14,
	.param .u32 _Z33block_attn_mask_16warp_n64_kernelP6__halfS0_S0_PKiS2_S2_S2_S0_S2_S2_iiifiiii_param_15,
	.param .u32 _Z33block_attn_mask_16warp_n64_kernelP6__halfS0_S0_PKiS2_S2_S2_S0_S2_S2_iiifiiii_param_16,
	.param .u32 _Z33block_attn_mask_16warp_n64_kernelP6__halfS0_S0_PKiS2_S2_S2_S0_S2_S2_iiifiiii_param_17
)
{
	.local .align 16 .b8 	__local_depot18[256];
	.reg .b64 	%SP;
	.reg .b64 	%SPL;
	.reg .pred 	%p<125>;
	.reg .b16 	%rs<404>;
	.reg .b32 	%r<1450>;
	.reg .b32 	%f<536>;
	.reg .b64 	%rd<137>;

	mov.u64 	%SPL, __local_depot18;
	ld.param.u64 	%rd10, [_Z33block_attn_mask_16warp_n64_kernelP6__halfS0_S0_PKiS2_S2_S2_S0_S2_S2_iiifiiii_param_1];
	ld.param.u64 	%rd11, [_Z33block_attn_mask_16warp_n64_kernelP6__halfS0_S0_PKiS2_S2_S2_S0_S2_S2_iiifiiii_param_2];
	ld.param.u64 	%rd12, [_Z33block_attn_mask_16warp_n64_kernelP6__halfS0_S0_PKiS2_S2_S2_S0_S2_S2_iiifiiii_param_3];
	ld.param.u64 	%rd14, [_Z33block_attn_mask_16warp_n64_kernelP6__halfS0_S0_PKiS2_S2_S2_S0_S2_S2_iiifiiii_param_5];
	ld.param.u32 	%r297, [_Z33block_attn_mask_16warp_n64_kernelP6__halfS0_S0_PKiS2_S2_S2_S0_S2_S2_iiifiiii_param_10];
	ld.param.u32 	%r298, [_Z33block_attn_mask_16warp_n64_kernelP6__halfS0_S0_PKiS2_S2_S2_S0_S2_S2_iiifiiii_param_11];
	ld.param.u32 	%r301, [_Z33block_attn_mask_16warp_n64_kernelP6__halfS0_S0_PKiS2_S2_S2_S0_S2_S2_iiifiiii_param_14];
	ld.param.u32 	%r302, [_Z33block_attn_mask_16warp_n64_kernelP6__halfS0_S0_PKiS2_S2_S2_S0_S2_S2_iiifiiii_param_15];
	ld.param.u32 	%r300, [_Z33block_attn_mask_16warp_n64_kernelP6__halfS0_S0_PKiS2_S2_S2_S0_S2_S2_iiifiiii_param_17];
	cvta.to.global.u64 	%rd19, %rd14;
	cvta.to.global.u64 	%rd20, %rd12;
	add.u64 	%rd1, %SPL, 0;
	mov.u32 	%r303, %ctaid.y;
	mov.u32 	%r304, %ctaid.z;
	mov.u32 	%r305, %ctaid.x;
	mov.u32 	%r1, %tid.x;
	shr.u32 	%r2, %r1, 5;
	and.b32  	%r3, %r1, 31;
	mul.lo.s32 	%r4, %r297, %r305;
	mul.lo.s32 	%r306, %r301, %r303;
	mad.lo.s32 	%r5, %r302, %r304, %r306;
	mul.lo.s32 	%r307, %r300, %r297;
	mul.lo.s32 	%r308, %r300, %r298;
	mul.lo.s32 	%r309, %r298, %r297;
	add.s32 	%r6, %r300, 16;
	shl.b32 	%r310, %r297, 4;
	add.s32 	%r7, %r307, %r310;
	shl.b32 	%r311, %r298, 4;
	add.s32 	%r312, %r308, %r311;
	add.s32 	%r8, %r298, 16;
	add.s32 	%r313, %r309, %r310;
	shr.s32 	%r314, %r307, 31;
	shr.u32 	%r315, %r314, 23;
	add.s32 	%r316, %r307, %r315;
	shr.s32 	%r9, %r316, 9;
	shr.s32 	%r317, %r308, 31;
	shr.u32 	%r318, %r317, 23;
	add.s32 	%r319, %r308, %r318;
	shr.s32 	%r320, %r309, 31;
	shr.u32 	%r321, %r320, 23;
	add.s32 	%r322, %r309, %r321;
	shr.s32 	%r10, %r322, 9;
	shr.s32 	%r11, %r316, 10;
	shr.s32 	%r12, %r319, 10;
	shr.s32 	%r13, %r322, 10;
	shl.b32 	%r323, %r7, 1;
	mov.u32 	%r324, shared_mem;
	add.s32 	%r14, %r324, %r323;
	shl.b32 	%r325, %r312, 1;
	add.s32 	%r15, %r14, %r325;
	shl.b32 	%r326, %r313, 1;
	add.s32 	%r16, %r15, %r326;
	mul.wide.u32 	%rd22, %r305, 4;
	add.s64 	%rd23, %rd20, %rd22;
	ld.global.u32 	%r327, [%rd23+4];
	ld.global.u32 	%r328, [%rd23];
	sub.s32 	%r17, %r327, %r328;
	add.s64 	%rd24, %rd19, %rd22;
	ld.global.u32 	%r329, [%rd24+4];
	ld.global.u32 	%r330, [%rd24];
	sub.s32 	%r18, %r329, %r330;
	setp.lt.s32 	%p2, %r11, 1;
	@%p2 bra 	$L__BB18_9;
	ld.param.u32 	%r1339, [_Z33block_attn_mask_16warp_n64_kernelP6__halfS0_S0_PKiS2_S2_S2_S0_S2_S2_iiifiiii_param_16];
	mad.lo.s32 	%r19, %r2, 40, %r3;
	mad.lo.s32 	%r332, %r1339, %r4, %r5;
	shr.u32 	%r333, %r332, 31;
	add.s32 	%r334, %r332, %r333;
	shr.s32 	%r335, %r334, 1;
	cvt.s64.s32 	%rd2, %r335;
	setp.lt.u32 	%p3, %r11, 4;
	mov.b32 	%r1345, 0;
	@%p3 bra 	$L__BB18_4;
	and.b32  	%r1345, %r11, 2147483644;
	mov.b32 	%r1343, 0;
$L__BB18_3:
	.pragma "nounroll";
	ld.param.u64 	%rd126, [_Z33block_attn_mask_16warp_n64_kernelP6__halfS0_S0_PKiS2_S2_S2_S0_S2_S2_iiifiiii_param_0];
	mad.lo.s32 	%r342, %r1343, 640, %r19;
	shl.b32 	%r343, %r1343, 9;
	add.s32 	%r344, %r343, %r1;
	cvt.u64.u32 	%rd29, %r344;
	add.s64 	%rd30, %rd29, %rd2;
	shl.b64 	%rd31, %rd30, 2;
	add.s64 	%rd25, %rd126, %rd31;
	shl.b32 	%r345, %r342, 2;
	add.s32 	%r337, %r324, %r345;
	// begin inline asm
	cp.async.ca.shared.global [%r337], [%rd25], 4, 4;
	// end inline asm
	mov.f32 	%f51, 0f00000000;
	// begin inline asm
	{.reg .f16 low;
  cvt.rn.f16.f32 low, %f51;
  mov.b32 %r338, {low,low};}

	// end inline asm
	add.s32 	%r347, %r16, %r345;
	st.shared.u32 	[%r347], %r338;
	add.s64 	%rd26, %rd25, 2048;
	add.s32 	%r339, %r337, 2560;
	// begin inline asm
	cp.async.ca.shared.global [%r339], [%rd26], 4, 4;
	// end inline asm
	st.shared.u32 	[%r347+2560], %r338;
	add.s64 	%rd27, %rd25, 4096;
	add.s32 	%r340, %r337, 5120;
	// begin inline asm
	cp.async.ca.shared.global [%r340], [%rd27], 4, 4;
	// end inline asm
	st.shared.u32 	[%r347+5120], %r338;
	add.s64 	%rd28, %rd25, 6144;
	add.s32 	%r341, %r337, 7680;
	// begin inline asm
	cp.async.ca.shared.global [%r341], [%rd28], 4, 4;
	// end inline asm
	st.shared.u32 	[%r347+7680], %r338;
	add.s32 	%r1343, %r1343, 4;
	setp.ne.s32 	%p4, %r1343, %r1345;
	@%p4 bra 	$L__BB18_3;
$L__BB18_4:
	and.b32  	%r348, %r11, 3;
	setp.eq.s32 	%p5, %r348, 0;
	@%p5 bra 	$L__BB18_9;
	setp.eq.s32 	%p6, %r348, 1;
	@%p6 bra 	$L__BB18_7;
	ld.param.u64 	%rd127, [_Z33block_attn_mask_16warp_n64_kernelP6__halfS0_S0_PKiS2_S2_S2_S0_S2_S2_iiifiiii_param_0];
	mad.lo.s32 	%r352, %r1345, 640, %r19;
	shl.b32 	%r353, %r1345, 9;
	add.s32 	%r354, %r353, %r1;
	cvt.u64.u32 	%rd34, %r354;
	add.s64 	%rd35, %rd34, %rd2;
	shl.b64 	%rd36, %rd35, 2;
	add.s64 	%rd32, %rd127, %rd36;
	shl.b32 	%r355, %r352, 2;
	add.s32 	%r349, %r324, %r355;
	// begin inline asm
	cp.async.ca.shared.global [%r349], [%rd32], 4, 4;
	// end inline asm
	mov.f32 	%f52, 0f00000000;
	// begin inline asm
	{.reg .f16 low;
  cvt.rn.f16.f32 low, %f52;
  mov.b32 %r350, {low,low};}

	// end inline asm
	add.s32 	%r357, %r16, %r355;
	st.shared.u32 	[%r357], %r350;
	add.s32 	%r358, %r354, 512;
	cvt.u64.u32 	%rd37, %r358;
	add.s64 	%rd38, %rd37, %rd2;
	shl.b64 	%rd39, %rd38, 2;
	add.s64 	%rd33, %rd127, %rd39;
	add.s32 	%r351, %r349, 2560;
	// begin inline asm
	cp.async.ca.shared.global [%r351], [%rd33], 4, 4;
	// end inline asm
	st.shared.u32 	[%r357+2560], %r350;
	add.s32 	%r1345, %r1345, 2;
$L__BB18_7:
	and.b32  	%r359, %r9, 2;
	setp.eq.s32 	%p7, %r359, 0;
	@%p7 bra 	$L__BB18_9;
	ld.param.u64 	%rd128, [_Z33block_attn_mask_16warp_n64_kernelP6__halfS0_S0_PKiS2_S2_S2_S0_S2_S2_iiifiiii_param_0];
	mad.lo.s32 	%r362, %r1345, 640, %r19;
	shl.b32 	%r363, %r1345, 9;
	add.s32 	%r364, %r363, %r1;
	cvt.u64.u32 	%rd41, %r364;
	add.s64 	%rd42, %rd41, %rd2;
	shl.b64 	%rd43, %rd42, 2;
	add.s64 	%rd40, %rd128, %rd43;
	shl.b32 	%r365, %r362, 2;
	add.s32 	%r360, %r324, %r365;
	// begin inline asm
	cp.async.ca.shared.global [%r360], [%rd40], 4, 4;
	// end inline asm
	mov.f32 	%f53, 0f00000000;
	// begin inline asm
	{.reg .f16 low;
  cvt.rn.f16.f32 low, %f53;
  mov.b32 %r361, {low,low};}

	// end inline asm
	add.s32 	%r367, %r16, %r365;
	st.shared.u32 	[%r367], %r361;
$L__BB18_9:
	add.s32 	%r26, %r16, %r323;
	shl.b32 	%r369, %r297, 2;
	add.s32 	%r370, %r26, %r369;
	add.s32 	%r371, %r370, %r369;
	add.s32 	%r27, %r371, %r369;
	// begin inline asm
	cp.async.commit_group;
	// end inline asm
	// begin inline asm
	cp.async.wait_group 0;
	// end inline asm
	bar.sync 	0;
	add.s32 	%r372, %r18, %r17;
	setp.lt.s32 	%p8, %r372, 1;
	@%p8 bra 	$L__BB18_36;
	div.s32 	%r28, 512, %r297;
	mad.lo.s32 	%r29, %r2, 40, %r3;
	shr.u32 	%r376, %r1, 1;
	and.b32  	%r30, %r376, 48;
	shr.u32 	%r377, %r298, 31;
	add.s32 	%r378, %r298, %r377;
	shr.s32 	%r379, %r378, 1;
	add.s32 	%r31, %r379, -1;
	and.b32  	%r32, %r379, 3;
	and.b32  	%r33, %r379, 7;
	add.s32 	%r380, %r298, -1;
	shr.u32 	%r381, %r380, 6;
	add.s32 	%r382, %r381, 1;
	add.s32 	%r383, %r300, -1;
	shr.u32 	%r384, %r383, 4;
	add.s32 	%r385, %r384, 1;
	shr.u32 	%r386, %r383, 6;
	add.s32 	%r387, %r386, 1;
	shr.u32 	%r388, %r380, 4;
	add.s32 	%r389, %r388, 1;
	min.s32 	%r390, %r297, %r298;
	setp.lt.s32 	%p1, %r390, 1;
	and.b32  	%r34, %r382, 134217712;
	and.b32  	%r35, %r382, 3;
	and.b32  	%r36, %r385, 3;
	and.b32  	%r37, %r385, 536870908;
	and.b32  	%r38, %r10, 30;
	and.b32  	%r39, %r10, 14;
	and.b32  	%r40, %r379, 1073741820;
	and.b32  	%r41, %r379, 1;
	and.b32  	%r42, %r379, 1073741816;
	and.b32  	%r43, %r387, 134217726;
	and.b32  	%r44, %r389, 3;
	and.b32  	%r45, %r389, 536870908;
	and.b32  	%r46, %r387, 3;
	mov.b32 	%r1346, 0;
	mov.u32 	%r1347, %r1346;
	mov.u32 	%r1348, %r1346;
$L__BB18_11:
	ld.param.u64 	%rd136, [_Z33block_attn_mask_16warp_n64_kernelP6__halfS0_S0_PKiS2_S2_S2_S0_S2_S2_iiifiiii_param_9];
	ld.param.u64 	%rd135, [_Z33block_attn_mask_16warp_n64_kernelP6__halfS0_S0_PKiS2_S2_S2_S0_S2_S2_iiifiiii_param_8];
	setp.lt.s32 	%p9, %r12, 1;
	cvta.to.global.u64 	%rd44, %rd135;
	mov.u32 	%r391, %ctaid.x;
	mul.wide.u32 	%rd45, %r391, 4;
	add.s64 	%rd46, %rd44, %rd45;
	ld.global.u32 	%r392, [%rd46];
	add.s32 	%r393, %r392, %r1346;
	cvta.to.global.u64 	%rd47, %rd136;
	mul.wide.s32 	%rd48, %r393, 4;
	add.s64 	%rd49, %rd47, %rd48;
	ld.global.u32 	%r56, [%rd49];
	mul.lo.s32 	%r57, %r56, %r298;
	@%p9 bra 	$L__BB18_19;
	ld.param.u32 	%r1340, [_Z33block_attn_mask_16warp_n64_kernelP6__halfS0_S0_PKiS2_S2_S2_S0_S2_S2_iiifiiii_param_16];
	setp.lt.u32 	%p10, %r12, 4;
	mad.lo.s32 	%r395, %r57, %r1340, %r5;
	shr.u32 	%r396, %r395, 31;
	add.s32 	%r397, %r395, %r396;
	shr.s32 	%r398, %r397, 1;
	cvt.s64.s32 	%rd4, %r398;
	mov.b32 	%r1350, 0;
	@%p10 bra 	$L__BB18_15;
	mov.b32 	%r1349, 0;
$L__BB18_14:
	.pragma "nounroll";
	mad.lo.s32 	%r404, %r1349, 640, %r29;
	shl.b32 	%r405, %r1349, 9;
	add.s32 	%r406, %r405, %r1;
	cvt.u64.u32 	%rd54, %r406;
	add.s64 	%rd55, %rd54, %rd4;
	shl.b64 	%rd56, %rd55, 2;
	add.s64 	%rd50, %rd10, %rd56;
	shl.b32 	%r407, %r404, 2;
	add.s32 	%r400, %r14, %r407;
	// begin inline asm
	cp.async.ca.shared.global [%r400], [%rd50], 4, 4;
	// end inline asm
	add.s64 	%rd51, %rd50, 2048;
	add.s32 	%r401, %r400, 2560;
	// begin inline asm
	cp.async.ca.shared.global [%r401], [%rd51], 4, 4;
	// end inline asm
	add.s64 	%rd52, %rd50, 4096;
	add.s32 	%r402, %r400, 5120;
	// begin inline asm
	cp.async.ca.shared.global [%r402], [%rd52], 4, 4;
	// end inline asm
	add.s64 	%rd53, %rd50, 6144;
	add.s32 	%r403, %r400, 7680;
	// begin inline asm
	cp.async.ca.shared.global [%r403], [%rd53], 4, 4;
	// end inline asm
	add.s32 	%r1349, %r1349, 4;
	and.b32  	%r1350, %r12, 2147483644;
	setp.ne.s32 	%p11, %r1349, %r1350;
	@%p11 bra 	$L__BB18_14;
$L__BB18_15:
	and.b32  	%r408, %r12, 3;
	setp.eq.s32 	%p12, %r408, 0;
	@%p12 bra 	$L__BB18_19;
	setp.eq.s32 	%p13, %r408, 1;
	mad.lo.s32 	%r411, %r1350, 640, %r29;
	shl.b32 	%r412, %r1350, 9;
	add.s32 	%r62, %r412, %r1;
	cvt.u64.u32 	%rd58, %r62;
	add.s64 	%rd59, %rd58, %rd4;
	shl.b64 	%rd60, %rd59, 2;
	add.s64 	%rd57, %rd10, %rd60;
	shl.b32 	%r413, %r411, 2;
	add.s32 	%r409, %r14, %r413;
	// begin inline asm
	cp.async.ca.shared.global [%r409], [%rd57], 4, 4;
	// end inline asm
	@%p13 bra 	$L__BB18_19;
	setp.eq.s32 	%p14, %r408, 2;
	add.s32 	%r416, %r62, 512;
	cvt.u64.u32 	%rd62, %r416;
	add.s64 	%rd63, %rd62, %rd4;
	shl.b64 	%rd64, %rd63, 2;
	add.s64 	%rd61, %rd10, %rd64;
	add.s32 	%r414, %r409, 2560;
	// begin inline asm
	cp.async.ca.shared.global [%r414], [%rd61], 4, 4;
	// end inline asm
	@%p14 bra 	$L__BB18_19;
	add.s32 	%r418, %r62, 1024;
	cvt.u64.u32 	%rd66, %r418;
	add.s64 	%rd67, %rd66, %rd4;
	shl.b64 	%rd68, %rd67, 2;
	add.s64 	%rd65, %rd10, %rd68;
	add.s32 	%r417, %r409, 5120;
	// begin inline asm
	cp.async.ca.shared.global [%r417], [%rd65], 4, 4;
	// end inline asm
$L__BB18_19:
	// begin inline asm
	cp.async.commit_group;
	// end inline asm
	// begin inline asm
	cp.async.wait_group 0;
	// end inline asm
	bar.sync 	0;
	@%p1 bra 	$L__BB18_85;
	setp.gt.s32 	%p15, %r300, 0;
	@%p15 bra 	$L__BB18_74;
	mov.f32 	%f54, 0f00000000;
	// begin inline asm
	{  cvt.rn.f16.f32 %rs47, %f54;}

	// end inline asm
	mov.b32 	%r64, {%rs47, %rs47};
	mov.b32 	%r1372, 0;
$L__BB18_22:
	setp.lt.u32 	%p16, %r298, 961;
	shr.u32 	%r421, %r1, 3;
	and.b32  	%r422, %r421, 112;
	add.s32 	%r423, %r1372, %r422;
	mul.lo.s32 	%r114, %r423, %r8;
	mov.b32 	%r1375, 0;
	@%p16 bra 	$L__BB18_25;
	add.s32 	%r127, %r30, %r114;
	mov.b32 	%r1375, 0;
	mov.u32 	%r1374, %r1375;
$L__BB18_24:
	.pragma "nounroll";
	add.s32 	%r425, %r1375, %r127;
	shl.b32 	%r426, %r425, 1;
	add.s32 	%r427, %r15, %r426;
	wmma.store.d.sync.aligned.row.m16n16k16.shared.f16 	[%r427], {%r64, %r64, %r64, %r64}, %r8;
	add.s32 	%r428, %r427, 128;
	wmma.store.d.sync.aligned.row.m16n16k16.shared.f16 	[%r428], {%r64, %r64, %r64, %r64}, %r8;
	add.s32 	%r429, %r427, 256;
	wmma.store.d.sync.aligned.row.m16n16k16.shared.f16 	[%r429], {%r64, %r64, %r64, %r64}, %r8;
	add.s32 	%r430, %r427, 384;
	wmma.store.d.sync.aligned.row.m16n16k16.shared.f16 	[%r430], {%r64, %r64, %r64, %r64}, %r8;
	add.s32 	%r431, %r427, 512;
	wmma.store.d.sync.aligned.row.m16n16k16.shared.f16 	[%r431], {%r64, %r64, %r64, %r64}, %r8;
	add.s32 	%r432, %r427, 640;
	wmma.store.d.sync.aligned.row.m16n16k16.shared.f16 	[%r432], {%r64, %r64, %r64, %r64}, %r8;
	add.s32 	%r433, %r427, 768;
	wmma.store.d.sync.aligned.row.m16n16k16.shared.f16 	[%r433], {%r64, %r64, %r64, %r64}, %r8;
	add.s32 	%r434, %r427, 896;
	wmma.store.d.sync.aligned.row.m16n16k16.shared.f16 	[%r434], {%r64, %r64, %r64, %r64}, %r8;
	add.s32 	%r435, %r427, 1024;
	wmma.store.d.sync.aligned.row.m16n16k16.shared.f16 	[%r435], {%r64, %r64, %r64, %r64}, %r8;
	add.s32 	%r436, %r427, 1152;
	wmma.store.d.sync.aligned.row.m16n16k16.shared.f16 	[%r436], {%r64, %r64, %r64, %r64}, %r8;
	add.s32 	%r437, %r427, 1280;
	wmma.store.d.sync.aligned.row.m16n16k16.shared.f16 	[%r437], {%r64, %r64, %r64, %r64}, %r8;
	add.s32 	%r438, %r427, 1408;
	wmma.store.d.sync.aligned.row.m16n16k16.shared.f16 	[%r438], {%r64, %r64, %r64, %r64}, %r8;
	add.s32 	%r439, %r427, 1536;
	wmma.store.d.sync.aligned.row.m16n16k16.shared.f16 	[%r439], {%r64, %r64, %r64, %r64}, %r8;
	add.s32 	%r440, %r427, 1664;
	wmma.store.d.sync.aligned.row.m16n16k16.shared.f16 	[%r440], {%r64, %r64, %r64, %r64}, %r8;
	add.s32 	%r441, %r427, 1792;
	wmma.store.d.sync.aligned.row.m16n16k16.shared.f16 	[%r441], {%r64, %r64, %r64, %r64}, %r8;
	add.s32 	%r442, %r427, 1920;
	wmma.store.d.sync.aligned.row.m16n16k16.shared.f16 	[%r442], {%r64, %r64, %r64, %r64}, %r8;
	add.s32 	%r1375, %r1375, 1024;
	add.s32 	%r1374, %r1374, 16;
	setp.ne.s32 	%p17, %r1374, %r34;
	@%p17 bra 	$L__BB18_24;
$L__BB18_25:
	add.s32 	%r443, %r298, -1;
	shr.u32 	%r444, %r443, 6;
	add.s32 	%r445, %r444, 1;
	and.b32  	%r120, %r445, 15;
	setp.eq.s32 	%p18, %r120, 0;
	@%p18 bra 	$L__BB18_35;
	add.s32 	%r446, %r120, -1;
	setp.lt.u32 	%p19, %r446, 7;
	@%p19 bra 	$L__BB18_28;
	add.s32 	%r447, %r1375, %r30;
	add.s32 	%r448, %r447, %r114;
	shl.b32 	%r449, %r448, 1;
	add.s32 	%r450, %r15, %r449;
	wmma.store.d.sync.aligned.row.m16n16k16.shared.f16 	[%r450], {%r64, %r64, %r64, %r64}, %r8;
	add.s32 	%r451, %r450, 128;
	wmma.store.d.sync.aligned.row.m16n16k16.shared.f16 	[%r451], {%r64, %r64, %r64, %r64}, %r8;
	add.s32 	%r452, %r450, 256;
	wmma.store.d.sync.aligned.row.m16n16k16.shared.f16 	[%r452], {%r64, %r64, %r64, %r64}, %r8;
	add.s32 	%r453, %r450, 384;
	wmma.store.d.sync.aligned.row.m16n16k16.shared.f16 	[%r453], {%r64, %r64, %r64, %r64}, %r8;
	add.s32 	%r454, %r450, 512;
	wmma.store.d.sync.aligned.row.m16n16k16.shared.f16 	[%r454], {%r64, %r64, %r64, %r64}, %r8;
	add.s32 	%r455, %r450, 640;
	wmma.store.d.sync.aligned.row.m16n16k16.shared.f16 	[%r455], {%r64, %r64, %r64, %r64}, %r8;
	add.s32 	%r456, %r450, 768;
	wmma.store.d.sync.aligned.row.m16n16k16.shared.f16 	[%r456], {%r64, %r64, %r64, %r64}, %r8;
	add.s32 	%r457, %r450, 896;
	wmma.store.d.sync.aligned.row.m16n16k16.shared.f16 	[%r457], {%r64, %r64, %r64, %r64}, %r8;
	add.s32 	%r1375, %r1375, 512;
$L__BB18_28:
	and.b32  	%r123, %r445, 7;
	setp.eq.s32 	%p20, %r123, 0;
	@%p20 bra 	$L__BB18_35;
	add.s32 	%r461, %r123, -1;
	setp.lt.u32 	%p21, %r461, 3;
	@%p21 bra 	$L__BB18_31;
	add.s32 	%r462, %r1375, %r30;
	add.s32 	%r463, %r462, %r114;
	shl.b32 	%r464, %r463, 1;
	add.s32 	%r465, %r15, %r464;
	wmma.store.d.sync.aligned.row.m16n16k16.shared.f16 	[%r465], {%r64, %r64, %r64, %r64}, %r8;
	add.s32 	%r466, %r465, 128;
	wmma.store.d.sync.aligned.row.m16n16k16.shared.f16 	[%r466], {%r64, %r64, %r64, %r64}, %r8;
	add.s32 	%r467, %r465, 256;
	wmma.store.d.sync.aligned.row.m16n16k16.shared.f16 	[%r467], {%r64, %r64, %r64, %r64}, %r8;
	add.s32 	%r468, %r465, 384;
	wmma.store.d.sync.aligned.row.m16n16k16.shared.f16 	[%r468], {%r64, %r64, %r64, %r64}, %r8;
	add.s32 	%r1375, %r1375, 256;
$L__BB18_31:
	setp.eq.s32 	%p22, %r35, 0;
	@%p22 bra 	$L__BB18_35;
	setp.eq.s32 	%p23, %r35, 1;
	add.s32 	%r469, %r1375, %r30;
	add.s32 	%r470, %r469, %r114;
	shl.b32 	%r471, %r470, 1;
	add.s32 	%r126, %r15, %r471;
	wmma.store.d.sync.aligned.row.m16n16k16.shared.f16 	[%r126], {%r64, %r64, %r64, %r64}, %r8;
	@%p23 bra 	$L__BB18_35;
	setp.eq.s32 	%p24, %r35, 2;
	add.s32 	%r472, %r126, 128;
	wmma.store.d.sync.aligned.row.m16n16k16.shared.f16 	[%r472], {%r64, %r64, %r64, %r64}, %r8;
	@%p24 bra 	$L__BB18_35;
	add.s32 	%r473, %r126, 256;
	wmma.store.d.sync.aligned.row.m16n16k16.shared.f16 	[%r473], {%r64, %r64, %r64, %r64}, %r8;
$L__BB18_35:
	add.s32 	%r1372, %r1372, 64;
	setp.lt.s32 	%p25, %r1372, %r297;
	@%p25 bra 	$L__BB18_22;
	bra.uni 	$L__BB18_85;
$L__BB18_36:
	setp.lt.s32 	%p100, %r11, 1;
	@%p100 bra 	$L__BB18_73;
	ld.param.u32 	%r1342, [_Z33block_attn_mask_16warp_n64_kernelP6__halfS0_S0_PKiS2_S2_S2_S0_S2_S2_iiifiiii_param_16];
	ld.param.u64 	%rd129, [_Z33block_attn_mask_16warp_n64_kernelP6__halfS0_S0_PKiS2_S2_S2_S0_S2_S2_iiifiiii_param_0];
	and.b32  	%r47, %r1, 31;
	cvta.to.global.u64 	%rd3, %rd129;
	shr.u32 	%r1287, %r1, 5;
	mul.lo.s32 	%r48, %r1287, 40;
	mov.u32 	%r1288, %ctaid.x;
	mul.lo.s32 	%r1289, %r297, %r1288;
	mad.lo.s32 	%r1290, %r1342, %r1289, %r5;
	shr.u32 	%r1291, %r1290, 31;
	add.s32 	%r1292, %r1290, %r1291;
	shr.s32 	%r1293, %r1292, 1;
	add.s32 	%r49, %r1293, %r1;
	and.b32  	%r50, %r11, 3;
	setp.lt.u32 	%p101, %r11, 4;
	mov.b32 	%r1445, 0;
	@%p101 bra 	$L__BB18_64;
	and.b32  	%r1445, %r11, 2147483644;
	add.s32 	%r52, %r48, %r47;
	mov.b32 	%r1444, 0;
$L__BB18_39:
	.pragma "nounroll";
	mad.lo.s32 	%r1295, %r1444, 640, %r52;
	shl.b32 	%r281, %r1295, 1;
	div.s32 	%r1296, %r281, %r6;
	shl.b32 	%r1297, %r1296, 2;
	add.s32 	%r1298, %r27, %r1297;
	ld.shared.f32 	%f441, [%r1298];
	shl.b32 	%r1299, %r1295, 2;
	add.s32 	%r282, %r16, %r1299;
	ld.shared.u32 	%r1300, [%r282];
	mov.b32 	{%rs265, %rs2}, %r1300;
	// begin inline asm
	{  cvt.rn.f16.f32 %rs264, %f441;}

	// end inline asm
	// begin inline asm
	{  cvt.f32.f16 %f442, %rs265;}

	// end inline asm
	// begin inline asm
	{  cvt.f32.f16 %f443, %rs264;}

	// end inline asm
	// begin inline asm
	{rcp.approx.ftz.f32 %f444, %f443;
}
	// end inline asm
	mul.f32 	%f446, %f442, %f444;
	// begin inline asm
	{  cvt.rn.f16.f32 %rs394, %f446;}

	// end inline asm
	// begin inline asm
	{abs.f16 %rs268,%rs394;
}
	// end inline asm
	mov.b16 	%rs272, 143;
	// begin inline asm
	{ .reg .pred __$temp3;
  setp.lt.f16  __$temp3, %rs268, %rs272;
  selp.u16 %rs270, 1, 0, __$temp3;}
	// end inline asm
	setp.eq.s16 	%p102, %rs270, 0;
	@%p102 bra 	$L__BB18_42;
	mov.f32 	%f447, 0f00000000;
	// begin inline asm
	{  cvt.rn.f16.f32 %rs273, %f447;}

	// end inline asm
	// begin inline asm
	{ .reg .pred __$temp3;
  setp.lt.f16  __$temp3, %rs273, %rs268;
  selp.u16 %rs274, 1, 0, __$temp3;}
	// end inline asm
	setp.eq.s16 	%p103, %rs274, 0;
	@%p103 bra 	$L__BB18_42;
	neg.f32 	%f449, %f443;
	fma.rn.f32 	%f450, %f449, %f446, %f442;
	fma.rn.f32 	%f448, %f444, %f450, %f446;
	// begin inline asm
	{  cvt.rn.f16.f32 %rs394, %f448;}

	// end inline asm
$L__BB18_42:
	// begin inline asm
	{  cvt.f32.f16 %f451, %rs2;}

	// end inline asm
	mul.f32 	%f452, %f451, %f444;
	// begin inline asm
	{  cvt.rn.f16.f32 %rs395, %f452;}

	// end inline asm
	// begin inline asm
	{abs.f16 %rs280,%rs395;
}
	// end inline asm
	mov.b16 	%rs284, 143;
	// begin inline asm
	{ .reg .pred __$temp3;
  setp.lt.f16  __$temp3, %rs280, %rs284;
  selp.u16 %rs282, 1, 0, __$temp3;}
	// end inline asm
	setp.eq.s16 	%p104, %rs282, 0;
	@%p104 bra 	$L__BB18_45;
	mov.f32 	%f453, 0f00000000;
	// begin inline asm
	{  cvt.rn.f16.f32 %rs285, %f453;}

	// end inline asm
	// begin inline asm
	{ .reg .pred __$temp3;
  setp.lt.f16  __$temp3, %rs285, %rs280;
  selp.u16 %rs286, 1, 0, __$temp3;}
	// end inline asm
	setp.eq.s16 	%p105, %rs286, 0;
	@%p105 bra 	$L__BB18_45;
	neg.f32 	%f455, %f443;
	fma.rn.f32 	%f456, %f455, %f452, %f451;
	fma.rn.f32 	%f454, %f444, %f456, %f452;
	// begin inline asm
	{  cvt.rn.f16.f32 %rs395, %f454;}

	// end inline asm
$L__BB18_45:
	shl.b32 	%r1301, %r1444, 9;
	add.s32 	%r1302, %r49, %r1301;
	mul.wide.s32 	%rd123, %r1302, 4;
	add.s64 	%rd8, %rd3, %rd123;
	mov.b32 	%r1303, {%rs394, %rs395};
	st.global.u32 	[%rd8], %r1303;
	add.s32 	%r1304, %r281, 1280;
	div.s32 	%r1305, %r1304, %r6;
	shl.b32 	%r1306, %r1305, 2;
	add.s32 	%r1307, %r27, %r1306;
	ld.shared.f32 	%f457, [%r1307];
	ld.shared.u32 	%r1308, [%r282+2560];
	mov.b32 	{%rs291, %rs11}, %r1308;
	// begin inline asm
	{  cvt.rn.f16.f32 %rs290, %f457;}

	// end inline asm
	// begin inline asm
	{  cvt.f32.f16 %f458, %rs291;}

	// end inline asm
	// begin inline asm
	{  cvt.f32.f16 %f459, %rs290;}

	// end inline asm
	// begin inline asm
	{rcp.approx.ftz.f32 %f460, %f459;
}
	// end inline asm
	mul.f32 	%f462, %f458, %f460;
	// begin inline asm
	{  cvt.rn.f16.f32 %rs396, %f462;}

	// end inline asm
	// begin inline asm
	{abs.f16 %rs294,%rs396;
}
	// end inline asm
	mov.b16 	%rs298, 143;
	// begin inline asm
	{ .reg .pred __$temp3;
  setp.lt.f16  __$temp3, %rs294, %rs298;
  selp.u16 %rs296, 1, 0, __$temp3;}
	// end inline asm
	setp.eq.s16 	%p106, %rs296, 0;
	@%p106 bra 	$L__BB18_48;
	mov.f32 	%f463, 0f00000000;
	// begin inline asm
	{  cvt.rn.f16.f32 %rs299, %f463;}

	// end inline asm
	// begin inline asm
	{ .reg .pred __$temp3;
  setp.lt.f16  __$temp3, %rs299, %rs294;
  selp.u16 %rs300, 1, 0, __$temp3;}
	// end inline asm
	setp.eq.s16 	%p107, %rs300, 0;
	@%p107 bra 	$L__BB18_48;
	neg.f32 	%f465, %f459;
	fma.rn.f32 	%f466, %f465, %f462, %f458;
	fma.rn.f32 	%f464, %f460, %f466, %f462;
	// begin inline asm
	{  cvt.rn.f16.f32 %rs396, %f464;}

	// end inline asm
$L__BB18_48:
	// begin inline asm
	{  cvt.f32.f16 %f467, %rs11;}

	// end inline asm
	mul.f32 	%f468, %f467, %f460;
	// begin inline asm
	{  cvt.rn.f16.f32 %rs397, %f468;}

	// end inline asm
	// begin inline asm
	{abs.f16 %rs306,%rs397;
}
	// end inline asm
	mov.b16 	%rs310, 143;
	// begin inline asm
	{ .reg .pred __$temp3;
  setp.lt.f16  __$temp3, %rs306, %rs310;
  selp.u16 %rs308, 1, 0, __$temp3;}
	// end inline asm
	setp.eq.s16 	%p108, %rs308, 0;
	@%p108 bra 	$L__BB18_51;
	mov.f32 	%f469, 0f00000000;
	// begin inline asm
	{  cvt.rn.f16.f32 %rs311, %f469;}

	// end inline asm
	// begin inline asm
	{ .reg .pred __$temp3;
  setp.lt.f16  __$temp3, %rs311, %rs306;
  selp.u16 %rs312, 1, 0, __$temp3;}
	// end inline asm
	setp.eq.s16 	%p109, %rs312, 0;
	@%p109 bra 	$L__BB18_51;
	neg.f32 	%f471, %f459;
	fma.rn.f32 	%f472, %f471, %f468, %f467;
	fma.rn.f32 	%f470, %f460, %f472, %f468;
	// begin inline asm
	{  cvt.rn.f16.f32 %rs397, %f470;}

	// end inline asm
$L__BB18_51:
	mov.b32 	%r1309, {%rs396, %rs397};
	st.global.u32 	[%rd8+2048], %r1309;
	add.s32 	%r1310, %r281, 2560;
	div.s32 	%r1311, %r1310, %r6;
	shl.b32 	%r1312, %r1311, 2;
	add.s32 	%r1313, %r27, %r1312;
	ld.shared.f32 	%f473, [%r1313];
	ld.shared.u32 	%r1314, [%r282+5120];
	mov.b32 	{%rs317, %rs20}, %r1314;
	// begin inline asm
	{  cvt.rn.f16.f32 %rs316, %f473;}

	// end inline asm
	// begin inline asm
	{  cvt.f32.f16 %f474, %rs317;}

	// end inline asm
	// begin inline asm
	{  cvt.f32.f16 %f475, %rs316;}

	// end inline asm
	// begin inline asm
	{rcp.approx.ftz.f32 %f476, %f475;
}
	// end inline asm
	mul.f32 	%f478, %f474, %f476;
	// begin inline asm
	{  cvt.rn.f16.f32 %rs398, %f478;}

	// end inline asm
	// begin inline asm
	{abs.f16 %rs320,%rs398;
}
	// end inline asm
	mov.b16 	%rs324, 143;
	// begin inline asm
	{ .reg .pred __$temp3;
  setp.lt.f16  __$temp3, %rs320, %rs324;
  selp.u16 %rs322, 1, 0, __$temp3;}
	// end inline asm
	setp.eq.s16 	%p110, %rs322, 0;
	@%p110 bra 	$L__BB18_54;
	mov.f32 	%f479, 0f00000000;
	// begin inline asm
	{  cvt.rn.f16.f32 %rs325, %f479;}

	// end inline asm
	// begin inline asm
	{ .reg .pred __$temp3;
  setp.lt.f16  __$temp3, %rs325, %rs320;
  selp.u16 %rs326, 1, 0, __$temp3;}
	// end inline asm
	setp.eq.s16 	%p111, %rs326, 0;
	@%p111 bra 	$L__BB18_54;
	neg.f32 	%f481, %f475;
	fma.rn.f32 	%f482, %f481, %f478, %f474;
	fma.rn.f32 	%f480, %f476, %f482, %f478;
	// begin inline asm
	{  cvt.rn.f16.f32 %rs398, %f480;}

	// end inline asm
$L__BB18_54:
	// begin inline asm
	{  cvt.f32.f16 %f483, %rs20;}

	// end inline asm
	mul.f32 	%f484, %f483, %f476;
	// begin inline asm
	{  cvt.rn.f16.f32 %rs399, %f484;}

	// end inline asm
	// begin inline asm
	{abs.f16 %rs332,%rs399;
}
	// end inline asm
	mov.b16 	%rs336, 143;
	// begin inline asm
	{ .reg .pred __$temp3;
  setp.lt.f16  __$temp3, %rs332, %rs336;
  selp.u16 %rs334, 1, 0, __$temp3;}
	// end inline asm
	setp.eq.s16 	%p112, %rs334, 0;
	@%p112 bra 	$L__BB18_57;
	mov.f32 	%f485, 0f00000000;
	// begin inline asm
	{  cvt.rn.f16.f32 %rs337, %f485;}

	// end inline asm
	// begin inline asm
	{ .reg .pred __$temp3;
  setp.lt.f16  __$temp3, %rs337, %rs332;
  selp.u16 %rs338, 1, 0, __$temp3;}
	// end inline asm
	setp.eq.s16 	%p113, %rs338, 0;
	@%p113 bra 	$L__BB18_57;
	neg.f32 	%f487, %f475;
	fma.rn.f32 	%f488, %f487, %f484, %f483;
	fma.rn.f32 	%f486, %f476, %f488, %f484;
	// begin inline asm
	{  cvt.rn.f16.f32 %rs399, %f486;}

	// end inline asm
$L__BB18_57:
	mov.b32 	%r1315, {%rs398, %rs399};
	st.global.u32 	[%rd8+4096], %r1315;
	add.s32 	%r1316, %r281, 3840;
	div.s32 	%r1317, %r1316, %r6;
	shl.b32 	%r1318, %r1317, 2;
	add.s32 	%r1319, %r27, %r1318;
	ld.shared.f32 	%f489, [%r1319];
	ld.shared.u32 	%r1320, [%r282+7680];
	mov.b32 	{%rs343, %rs29}, %r1320;
	// begin inline asm
	{  cvt.rn.f16.f32 %rs342, %f489;}

	// end inline asm
	// begin inline asm
	{  cvt.f32.f16 %f490, %rs343;}

	// end inline asm
	// begin inline asm
	{  cvt.f32.f16 %f491, %rs342;}

	// end inline asm
	// begin inline asm
	{rcp.approx.ftz.f32 %f492, %f491;
}
	// end inline asm
	mul.f32 	%f494, %f490, %f492;
	// begin inline asm
	{  cvt.rn.f16.f32 %rs400, %f494;}

	// end inline asm
	// begin inline asm
	{abs.f16 %rs346,%rs400;
}
	// end inline asm
	mov.b16 	%rs350, 143;
	// begin inline asm
	{ .reg .pred __$temp3;
  setp.lt.f16  __$temp3, %rs346, %rs350;
  selp.u16 %rs348, 1, 0, __$temp3;}
	// end inline asm
	setp.eq.s16 	%p114, %rs348, 0;
	@%p114 bra 	$L__BB18_60;
	mov.f32 	%f495, 0f00000000;
	// begin inline asm
	{  cvt.rn.f16.f32 %rs351, %f495;}

	// end inline asm
	// begin inline asm
	{ .reg .pred __$temp3;
  setp.lt.f16  __$temp3, %rs351, %rs346;
  selp.u16 %rs352, 1, 0, __$temp3;}
	// end inline asm
	setp.eq.s16 	%p115, %rs352, 0;
	@%p115 bra 	$L__BB18_60;
	neg.f32 	%f497, %f491;
	fma.rn.f32 	%f498, %f497, %f494, %f490;
	fma.rn.f32 	%f496, %f492, %f498, %f494;
	// begin inline asm
	{  cvt.rn.f16.f32 %rs400, %f496;}

	// end inline asm
$L__BB18_60:
	// begin inline asm
	{  cvt.f32.f16 %f499, %rs29;}

	// end inline asm
	mul.f32 	%f500, %f499, %f492;
	// begin inline asm
	{  cvt.rn.f16.f32 %rs401, %f500;}

	// end inline asm
	// begin inline asm
	{abs.f16 %rs358,%rs401;
}
	// end inline asm
	mov.b16 	%rs362, 143;
	// begin inline asm
	{ .reg .pred __$temp3;
  setp.lt.f16  __$temp3, %rs358, %rs362;
  selp.u16 %rs360, 1, 0, __$temp3;}
	// end inline asm
	setp.eq.s16 	%p116, %rs360, 0;
	@%p116 bra 	$L__BB18_63;
	mov.f32 	%f501, 0f00000000;
	// begin inline asm
	{  cvt.rn.f16.f32 %rs363, %f501;}

	// end inline asm
	// begin inline asm
	{ .reg .pred __$temp3;
  setp.lt.f16  __$temp3, %rs363, %rs358;
  selp.u16 %rs364, 1, 0, __$temp3;}
	// end inline asm
	setp.eq.s16 	%p117, %rs364, 0;
	@%p117 bra 	$L__BB18_63;
	neg.f32 	%f503, %f491;
	fma.rn.f32 	%f504, %f503, %f500, %f499;
	fma.rn.f32 	%f502, %f492, %f504, %f500;
	// begin inline asm
	{  cvt.rn.f16.f32 %rs401, %f502;}

	// end inline asm
$L__BB18_63:
	mov.b32 	%r1321, {%rs400, %rs401};
	st.global.u32 	[%rd8+6144], %r1321;
	add.s32 	%r1444, %r1444, 4;
	setp.ne.s32 	%p118, %r1444, %r1445;
	@%p118 bra 	$L__BB18_39;
$L__BB18_64:
	setp.eq.s32 	%p119, %r50, 0;
	@%p119 bra 	$L__BB18_73;
	shl.b32 	%r1322, %r1445, 9;
	add.s32 	%r1449, %r49, %r1322;
	mul.lo.s32 	%r1323, %r297, %r8;
	shl.b32 	%r1324, %r1323, 1;
	shl.b32 	%r1325, %r298, 1;
	shl.b32 	%r1326, %r297, 1;
	add.s32 	%r1327, %r1325, %r1326;
	mad.lo.s32 	%r1328, %r1327, %r6, %r1324;
	mad.lo.s32 	%r1329, %r1445, 640, %r48;
	add.s32 	%r1330, %r1329, %r47;
	shl.b32 	%r1331, %r1330, 2;
	add.s32 	%r1332, %r1328, %r1331;
	mov.u32 	%r1333, shared_mem;
	add.s32 	%r1448, %r1333, %r1332;
	shl.b32 	%r1447, %r1330, 1;
	neg.s32 	%r1446, %r50;
$L__BB18_66:
	.pragma "nounroll";
	div.s32 	%r1334, %r1447, %r6;
	shl.b32 	%r1335, %r1334, 2;
	add.s32 	%r1336, %r27, %r1335;
	ld.shared.f32 	%f505, [%r1336];
	ld.shared.u32 	%r1337, [%r1448];
	mov.b32 	{%rs369, %rs38}, %r1337;
	// begin inline asm
	{  cvt.rn.f16.f32 %rs368, %f505;}

	// end inline asm
	// begin inline asm
	{  cvt.f32.f16 %f506, %rs369;}

	// end inline asm
	// begin inline asm
	{  cvt.f32.f16 %f507, %rs368;}

	// end inline asm
	// begin inline asm
	{rcp.approx.ftz.f32 %f508, %f507;
}
	// end inline asm
	mul.f32 	%f510, %f506, %f508;
	// begin inline asm
	{  cvt.rn.f16.f32 %rs402, %f510;}

	// end inline asm
	// begin inline asm
	{abs.f16 %rs372,%rs402;
}
	// end inline asm
	mov.b16 	%rs376, 143;
	// begin inline asm
	{ .reg .pred __$temp3;
  setp.lt.f16  __$temp3, %rs372, %rs376;
  selp.u16 %rs374, 1, 0, __$temp3;}
	// end inline asm
	setp.eq.s16 	%p120, %rs374, 0;
	@%p120 bra 	$L__BB18_69;
	mov.f32 	%f511, 0f00000000;
	// begin inline asm
	{  cvt.rn.f16.f32 %rs377, %f511;}

	// end inline asm
	// begin inline asm
	{ .reg .pred __$temp3;
  setp.lt.f16  __$temp3, %rs377, %rs372;
  selp.u16 %rs378, 1, 0, __$temp3;}
	// end inline asm
	setp.eq.s16 	%p121, %rs378, 0;
	@%p121 bra 	$L__BB18_69;
	neg.f32 	%f513, %f507;
	fma.rn.f32 	%f514, %f513, %f510, %f506;
	fma.rn.f32 	%f512, %f508, %f514, %f510;
	// begin inline asm
	{  cvt.rn.f16.f32 %rs402, %f512;}

	// end inline asm
$L__BB18_69:
	// begin inline asm
	{  cvt.f32.f16 %f515, %rs38;}

	// end inline asm
	mul.f32 	%f516, %f515, %f508;
	// begin inline asm
	{  cvt.rn.f16.f32 %rs403, %f516;}

	// end inline asm
	// begin inline asm
	{abs.f16 %rs384,%rs403;
}
	// end inline asm
	mov.b16 	%rs388, 143;
	// begin inline asm
	{ .reg .pred __$temp3;
  setp.lt.f16  __$temp3, %rs384, %rs388;
  selp.u16 %rs386, 1, 0, __$temp3;}
	// end inline asm
	setp.eq.s16 	%p122, %rs386, 0;
	@%p122 bra 	$L__BB18_72;
	mov.f32 	%f517, 0f00000000;
	// begin inline asm
	{  cvt.rn.f16.f32 %rs389, %f517;}

	// end inline asm
	// begin inline asm
	{ .reg .pred __$temp3;
  setp.lt.f16  __$temp3, %rs389, %rs384;
  selp.u16 %rs390, 1, 0, __$temp3;}
	// end inline asm
	setp.eq.s16 	%p123, %rs390, 0;
	@%p123 bra 	$L__BB18_72;
	neg.f32 	%f519, %f507;
	fma.rn.f32 	%f520, %f519, %f516, %f515;
	fma.rn.f32 	%f518, %f508, %f520, %f516;
	// begin inline asm
	{  cvt.rn.f16.f32 %rs403, %f518;}

	// end inline asm
$L__BB18_72:
	mul.wide.s32 	%rd124, %r1449, 4;
	add.s64 	%rd125, %rd3, %rd124;
	mov.b32 	%r1338, {%rs402, %rs403};
	st.global.u32 	[%rd125], %r1338;
	add.s32 	%r1449, %r1449, 512;
	add.s32 	%r1448, %r1448, 2560;
	add.s32 	%r1447, %r1447, 1280;
	add.s32 	%r1446, %r1446, 1;
	setp.ne.s32 	%p124, %r1446, 0;
	@%p124 bra 	$L__BB18_66;
$L__BB18_73:
	ret;
$L__BB18_74:
	mov.f32 	%f55, 0f00000000;
	// begin inline asm
	{  cvt.rn.f16.f32 %rs48, %f55;}

	// end inline asm
	mov.b32 	%r65, {%rs48, %rs48};
	mov.b32 	%r1351, 0;
$L__BB18_75:
	shr.u32 	%r476, %r1, 3;
	and.b32  	%r477, %r476, 112;
	add.s32 	%r478, %r1351, %r477;
	mul.lo.s32 	%r67, %r478, %r6;
	mul.lo.s32 	%r68, %r478, %r8;
	mov.b32 	%r1352, 0;
$L__BB18_76:
	setp.lt.u32 	%p26, %r300, 49;
	add.s32 	%r70, %r1352, %r30;
	mul.lo.s32 	%r71, %r70, %r6;
	mov.b32 	%r1367, 0;
	mov.u32 	%r1371, %r65;
	mov.u32 	%r1370, %r65;
	mov.u32 	%r1369, %r65;
	mov.u32 	%r1368, %r65;
	@%p26 bra 	$L__BB18_79;
	mov.b32 	%r1367, 0;
	mov.u32 	%r1371, %r65;
	mov.u32 	%r1370, %r65;
	mov.u32 	%r1369, %r65;
	mov.u32 	%r1368, %r65;
	mov.u32 	%r1358, %r1367;
$L__BB18_78:
	add.s32 	%r482, %r1367, %r67;
	shl.b32 	%r483, %r482, 1;
	mov.u32 	%r484, shared_mem;
	add.s32 	%r485, %r484, %r483;
	wmma.load.a.sync.aligned.row.m16n16k16.shared.f16 	{%r486, %r487, %r488, %r489, %r490, %r491, %r492, %r493}, [%r485], %r6;
	add.s32 	%r494, %r1367, %r71;
	shl.b32 	%r495, %r494, 1;
	add.s32 	%r496, %r14, %r495;
	wmma.load.b.sync.aligned.col.m16n16k16.shared.f16 	{%r497, %r498, %r499, %r500, %r501, %r502, %r503, %r504}, [%r496], %r6;
	wmma.mma.sync.aligned.row.col.m16n16k16.f16.f16 {%r505, %r506, %r507, %r508}, {%r486, %r487, %r488, %r489, %r490, %r491, %r492, %r493}, {%r497, %r498, %r499, %r500, %r501, %r502, %r503, %r504}, {%r1368, %r1369, %r1370, %r1371};
	add.s32 	%r509, %r485, 32;
	wmma.load.a.sync.aligned.row.m16n16k16.shared.f16 	{%r510, %r511, %r512, %r513, %r514, %r515, %r516, %r517}, [%r509], %r6;
	add.s32 	%r518, %r496, 32;
	wmma.load.b.sync.aligned.col.m16n16k16.shared.f16 	{%r519, %r520, %r521, %r522, %r523, %r524, %r525, %r526}, [%r518], %r6;
	wmma.mma.sync.aligned.row.col.m16n16k16.f16.f16 {%r527, %r528, %r529, %r530}, {%r510, %r511, %r512, %r513, %r514, %r515, %r516, %r517}, {%r519, %r520, %r521, %r522, %r523, %r524, %r525, %r526}, {%r505, %r506, %r507, %r508};
	add.s32 	%r531, %r485, 64;
	wmma.load.a.sync.aligned.row.m16n16k16.shared.f16 	{%r532, %r533, %r534, %r535, %r536, %r537, %r538, %r539}, [%r531], %r6;
	add.s32 	%r540, %r496, 64;
	wmma.load.b.sync.aligned.col.m16n16k16.shared.f16 	{%r541, %r542, %r543, %r544, %r545, %r546, %r547, %r548}, [%r540], %r6;
	wmma.mma.sync.aligned.row.col.m16n16k16.f16.f16 {%r549, %r550, %r551, %r552}, {%r532, %r533, %r534, %r535, %r536, %r537, %r538, %r539}, {%r541, %r542, %r543, %r544, %r545, %r546, %r547, %r548}, {%r527, %r528, %r529, %r530};
	add.s32 	%r553, %r485, 96;
	wmma.load.a.sync.aligned.row.m16n16k16.shared.f16 	{%r554, %r555, %r556, %r557, %r558, %r559, %r560, %r561}, [%r553], %r6;
	add.s32 	%r562, %r496, 96;
	wmma.load.b.sync.aligned.col.m16n16k16.shared.f16 	{%r563, %r564, %r565, %r566, %r567, %r568, %r569, %r570}, [%r562], %r6;
	wmma.mma.sync.aligned.row.col.m16n16k16.f16.f16 {%r1368, %r1369, %r1370, %r1371}, {%r554, %r555, %r556, %r557, %r558, %r559, %r560, %r561}, {%r563, %r564, %r565, %r566, %r567, %r568, %r569, %r570}, {%r549, %r550, %r551, %r552};
	add.s32 	%r1367, %r1367, 64;
	add.s32 	%r1358, %r1358, 4;
	setp.ne.s32 	%p27, %r1358, %r37;
	@%p27 bra 	$L__BB18_78;
$L__BB18_79:
	setp.eq.s32 	%p28, %r36, 0;
	@%p28 bra 	$L__BB18_83;
	setp.eq.s32 	%p29, %r36, 1;
	add.s32 	%r571, %r1367, %r67;
	shl.b32 	%r572, %r571, 1;
	mov.u32 	%r573, shared_mem;
	add.s32 	%r93, %r573, %r572;
	wmma.load.a.sync.aligned.row.m16n16k16.shared.f16 	{%r574, %r575, %r576, %r577, %r578, %r579, %r580, %r581}, [%r93], %r6;
	add.s32 	%r582, %r1367, %r71;
	shl.b32 	%r583, %r582, 1;
	add.s32 	%r94, %r14, %r583;
	wmma.load.b.sync.aligned.col.m16n16k16.shared.f16 	{%r584, %r585, %r586, %r587, %r588, %r589, %r590, %r591}, [%r94], %r6;
	wmma.mma.sync.aligned.row.col.m16n16k16.f16.f16 {%r1368, %r1369, %r1370, %r1371}, {%r574, %r575, %r576, %r577, %r578, %r579, %r580, %r581}, {%r584, %r585, %r586, %r587, %r588, %r589, %r590, %r591}, {%r1368, %r1369, %r1370, %r1371};
	@%p29 bra 	$L__BB18_83;
	setp.eq.s32 	%p30, %r36, 2;
	add.s32 	%r592, %r93, 32;
	wmma.load.a.sync.aligned.row.m16n16k16.shared.f16 	{%r593, %r594, %r595, %r596, %r597, %r598, %r599, %r600}, [%r592], %r6;
	add.s32 	%r601, %r94, 32;
	wmma.load.b.sync.aligned.col.m16n16k16.shared.f16 	{%r602, %r603, %r604, %r605, %r606, %r607, %r608, %r609}, [%r601], %r6;
	wmma.mma.sync.aligned.row.col.m16n16k16.f16.f16 {%r1368, %r1369, %r1370, %r1371}, {%r593, %r594, %r595, %r596, %r597, %r598, %r599, %r600}, {%r602, %r603, %r604, %r605, %r606, %r607, %r608, %r609}, {%r1368, %r1369, %r1370, %r1371};
	@%p30 bra 	$L__BB18_83;
	add.s32 	%r610, %r93, 64;
	wmma.load.a.sync.aligned.row.m16n16k16.shared.f16 	{%r611, %r612, %r613, %r614, %r615, %r616, %r617, %r618}, [%r610], %r6;
	add.s32 	%r619, %r94, 64;
	wmma.load.b.sync.aligned.col.m16n16k16.shared.f16 	{%r620, %r621, %r622, %r623, %r624, %r625, %r626, %r627}, [%r619], %r6;
	wmma.mma.sync.aligned.row.col.m16n16k16.f16.f16 {%r1368, %r1369, %r1370, %r1371}, {%r611, %r612, %r613, %r614, %r615, %r616, %r617, %r618}, {%r620, %r621, %r622, %r623, %r624, %r625, %r626, %r627}, {%r1368, %r1369, %r1370, %r1371};
$L__BB18_83:
	add.s32 	%r628, %r70, %r68;
	shl.b32 	%r629, %r628, 1;
	add.s32 	%r630, %r15, %r629;
	wmma.store.d.sync.aligned.row.m16n16k16.shared.f16 	[%r630], {%r1368, %r1369, %r1370, %r1371}, %r8;
	add.s32 	%r1352, %r1352, 64;
	setp.lt.s32 	%p31, %r1352, %r298;
	@%p31 bra 	$L__BB18_76;
	add.s32 	%r1351, %r1351, 64;
	setp.lt.s32 	%p32, %r1351, %r297;
	@%p32 bra 	$L__BB18_75;
$L__BB18_85:
	setp.lt.s32 	%p33, %r12, 1;
	bar.sync 	0;
	@%p33 bra 	$L__BB18_93;
	ld.param.u32 	%r1341, [_Z33block_attn_mask_16warp_n64_kernelP6__halfS0_S0_PKiS2_S2_S2_S0_S2_S2_iiifiiii_param_16];
	setp.lt.u32 	%p34, %r12, 4;
	mul.lo.s32 	%r632, %r56, %r298;
	mad.lo.s32 	%r633, %r632, %r1341, %r5;
	shr.u32 	%r634, %r633, 31;
	add.s32 	%r635, %r633, %r634;
	shr.s32 	%r636, %r635, 1;
	cvt.s64.s32 	%rd5, %r636;
	mov.b32 	%r1379, 0;
	@%p34 bra 	$L__BB18_89;
	mov.b32 	%r1378, 0;
$L__BB18_88:
	.pragma "nounroll";
	mad.lo.s32 	%r642, %r1378, 640, %r29;
	shl.b32 	%r643, %r1378, 9;
	add.s32 	%r644, %r643, %r1;
	cvt.u64.u32 	%rd73, %r644;
	add.s64 	%rd74, %rd73, %rd5;
	shl.b64 	%rd75, %rd74, 2;
	add.s64 	%rd69, %rd11, %rd75;
	shl.b32 	%r645, %r642, 2;
	add.s32 	%r638, %r14, %r645;
	// begin inline asm
	cp.async.ca.shared.global [%r638], [%rd69], 4, 4;
	// end inline asm
	add.s64 	%rd70, %rd69, 2048;
	add.s32 	%r639, %r638, 2560;
	// begin inline asm
	cp.async.ca.shared.global [%r639], [%rd70], 4, 4;
	// end inline asm
	add.s64 	%rd71, %rd69, 4096;
	add.s32 	%r640, %r638, 5120;
	// begin inline asm
	cp.async.ca.shared.global [%r640], [%rd71], 4, 4;
	// end inline asm
	add.s64 	%rd72, %rd69, 6144;
	add.s32 	%r641, %r638, 7680;
	// begin inline asm
	cp.async.ca.shared.global [%r641], [%rd72], 4, 4;
	// end inline asm
	add.s32 	%r1378, %r1378, 4;
	and.b32  	%r1379, %r12, 2147483644;
	setp.ne.s32 	%p35, %r1378, %r1379;
	@%p35 bra 	$L__BB18_88;
$L__BB18_89:
	and.b32  	%r133, %r12, 3;
	setp.eq.s32 	%p36, %r133, 0;
	@%p36 bra 	$L__BB18_93;
	setp.eq.s32 	%p37, %r133, 1;
	mad.lo.s32 	%r647, %r1379, 640, %r29;
	shl.b32 	%r648, %r1379, 9;
	add.s32 	%r134, %r648, %r1;
	cvt.u64.u32 	%rd77, %r134;
	add.s64 	%rd78, %rd77, %rd5;
	shl.b64 	%rd79, %rd78, 2;
	add.s64 	%rd76, %rd11, %rd79;
	shl.b32 	%r649, %r647, 2;
	add.s32 	%r646, %r14, %r649;
	// begin inline asm
	cp.async.ca.shared.global [%r646], [%rd76], 4, 4;
	// end inline asm
	@%p37 bra 	$L__BB18_93;
	setp.eq.s32 	%p38, %r133, 2;
	add.s32 	%r651, %r134, 512;
	cvt.u64.u32 	%rd81, %r651;
	add.s64 	%rd82, %rd81, %rd5;
	shl.b64 	%rd83, %rd82, 2;
	add.s64 	%rd80, %rd11, %rd83;
	add.s32 	%r650, %r646, 2560;
	// begin inline asm
	cp.async.ca.shared.global [%r650], [%rd80], 4, 4;
	// end inline asm
	@%p38 bra 	$L__BB18_93;
	add.s32 	%r653, %r134, 1024;
	cvt.u64.u32 	%rd85, %r653;
	add.s64 	%rd86, %rd85, %rd5;
	shl.b64 	%rd87, %rd86, 2;
	add.s64 	%rd84, %rd11, %rd87;
	add.s32 	%r652, %r646, 5120;
	// begin inline asm
	cp.async.ca.shared.global [%r652], [%rd84], 4, 4;
	// end inline asm
$L__BB18_93:
	// begin inline asm
	cp.async.commit_group;
	// end inline asm
	setp.ge.s32 	%p39, %r1348, %r17;
	@%p39 bra 	$L__BB18_96;
	ld.param.u64 	%rd131, [_Z33block_attn_mask_16warp_n64_kernelP6__halfS0_S0_PKiS2_S2_S2_S0_S2_S2_iiifiiii_param_4];
	ld.param.u64 	%rd130, [_Z33block_attn_mask_16warp_n64_kernelP6__halfS0_S0_PKiS2_S2_S2_S0_S2_S2_iiifiiii_param_3];
	cvta.to.global.u64 	%rd88, %rd130;
	mov.u32 	%r654, %ctaid.x;
	mul.wide.u32 	%rd89, %r654, 4;
	add.s64 	%rd90, %rd88, %rd89;
	ld.global.u32 	%r655, [%rd90];
	add.s32 	%r656, %r655, %r1348;
	cvta.to.global.u64 	%rd91, %rd131;
	mul.wide.s32 	%rd92, %r656, 4;
	add.s64 	%rd93, %rd91, %rd92;
	ld.global.u32 	%r657, [%rd93];
	setp.ne.s32 	%p40, %r56, %r657;
	@%p40 bra 	$L__BB18_96;
	add.s32 	%r1348, %r1348, 1;
	bra.uni 	$L__BB18_113;
$L__BB18_96:
	setp.ge.s32 	%p41, %r1347, %r18;
	@%p41 bra 	$L__BB18_157;
	ld.param.u64 	%rd133, [_Z33block_attn_mask_16warp_n64_kernelP6__halfS0_S0_PKiS2_S2_S2_S0_S2_S2_iiifiiii_param_6];
	ld.param.u64 	%rd132, [_Z33block_attn_mask_16warp_n64_kernelP6__halfS0_S0_PKiS2_S2_S2_S0_S2_S2_iiifiiii_param_5];
	cvta.to.global.u64 	%rd94, %rd132;
	mov.u32 	%r658, %ctaid.x;
	mul.wide.u32 	%rd95, %r658, 4;
	add.s64 	%rd96, %rd94, %rd95;
	ld.global.u32 	%r659, [%rd96];
	add.s32 	%r137, %r659, %r1347;
	cvta.to.global.u64 	%rd97, %rd133;
	mul.wide.s32 	%rd98, %r137, 4;
	add.s64 	%rd99, %rd97, %rd98;
	ld.global.u32 	%r660, [%rd99];
	setp.ne.s32 	%p42, %r56, %r660;
	@%p42 bra 	$L__BB18_157;
	setp.lt.s32 	%p43, %r13, 1;
	@%p43 bra 	$L__BB18_112;
	ld.param.u64 	%rd134, [_Z33block_attn_mask_16warp_n64_kernelP6__halfS0_S0_PKiS2_S2_S2_S0_S2_S2_iiifiiii_param_7];
	cvta.to.global.u64 	%rd6, %rd134;
	setp.lt.u32 	%p44, %r13, 16;
	mul.lo.s32 	%r662, %r298, %r297;
	mul.lo.s32 	%r663, %r137, %r662;
	shr.u32 	%r664, %r663, 31;
	add.s32 	%r665, %r663, %r664;
	shr.s32 	%r666, %r665, 1;
	add.s32 	%r138, %r666, %r1;
	mov.b32 	%r1382, 0;
	@%p44 bra 	$L__BB18_102;
	mov.b32 	%r1380, 0;
$L__BB18_101:
	.pragma "nounroll";
	mad.lo.s32 	%r716, %r1380, 640, %r29;
	shl.b32 	%r717, %r1380, 9;
	shl.b32 	%r718, %r716, 2;
	add.s32 	%r719, %r15, %r718;
	ld.shared.u32 	%r669, [%r719];
	add.s32 	%r720, %r138, %r717;
	mul.wide.s32 	%rd100, %r720, 4;
	add.s64 	%rd101, %rd6, %rd100;
	ld.global.u32 	%r670, [%rd101];
	// begin inline asm
	{add.f16x2 %r668,%r669,%r670;
}
	// end inline asm
	st.shared.u32 	[%r719], %r668;
	ld.shared.u32 	%r672, [%r719+2560];
	ld.global.u32 	%r673, [%rd101+2048];
	// begin inline asm
	{add.f16x2 %r671,%r672,%r673;
}
	// end inline asm
	st.shared.u32 	[%r719+2560], %r671;
	ld.shared.u32 	%r675, [%r719+5120];
	ld.global.u32 	%r676, [%rd101+4096];
	// begin inline asm
	{add.f16x2 %r674,%r675,%r676;
}
	// end inline asm
	st.shared.u32 	[%r719+5120], %r674;
	ld.shared.u32 	%r678, [%r719+7680];
	ld.global.u32 	%r679, [%rd101+6144];
	// begin inline asm
	{add.f16x2 %r677,%r678,%r679;
}
	// end inline asm
	st.shared.u32 	[%r719+7680], %r677;
	ld.shared.u32 	%r681, [%r719+10240];
	ld.global.u32 	%r682, [%rd101+8192];
	// begin inline asm
	{add.f16x2 %r680,%r681,%r682;
}
	// end inline asm
	st.shared.u32 	[%r719+10240], %r680;
	ld.shared.u32 	%r684, [%r719+12800];
	ld.global.u32 	%r685, [%rd101+10240];
	// begin inline asm
	{add.f16x2 %r683,%r684,%r685;
}
	// end inline asm
	st.shared.u32 	[%r719+12800], %r683;
	ld.shared.u32 	%r687, [%r719+15360];
	ld.global.u32 	%r688, [%rd101+12288];
	// begin inline asm
	{add.f16x2 %r686,%r687,%r688;
}
	// end inline asm
	st.shared.u32 	[%r719+15360], %r686;
	ld.shared.u32 	%r690, [%r719+17920];
	ld.global.u32 	%r691, [%rd101+14336];
	// begin inline asm
	{add.f16x2 %r689,%r690,%r691;
}
	// end inline asm
	st.shared.u32 	[%r719+17920], %r689;
	ld.shared.u32 	%r693, [%r719+20480];
	ld.global.u32 	%r694, [%rd101+16384];
	// begin inline asm
	{add.f16x2 %r692,%r693,%r694;
}
	// end inline asm
	st.shared.u32 	[%r719+20480], %r692;
	ld.shared.u32 	%r696, [%r719+23040];
	ld.global.u32 	%r697, [%rd101+18432];
	// begin inline asm
	{add.f16x2 %r695,%r696,%r697;
}
	// end inline asm
	st.shared.u32 	[%r719+23040], %r695;
	ld.shared.u32 	%r699, [%r719+25600];
	ld.global.u32 	%r700, [%rd101+20480];
	// begin inline asm
	{add.f16x2 %r698,%r699,%r700;
}
	// end inline asm
	st.shared.u32 	[%r719+25600], %r698;
	ld.shared.u32 	%r702, [%r719+28160];
	ld.global.u32 	%r703, [%rd101+22528];
	// begin inline asm
	{add.f16x2 %r701,%r702,%r703;
}
	// end inline asm
	st.shared.u32 	[%r719+28160], %r701;
	ld.shared.u32 	%r705, [%r719+30720];
	ld.global.u32 	%r706, [%rd101+24576];
	// begin inline asm
	{add.f16x2 %r704,%r705,%r706;
}
	// end inline asm
	st.shared.u32 	[%r719+30720], %r704;
	ld.shared.u32 	%r708, [%r719+33280];
	ld.global.u32 	%r709, [%rd101+26624];
	// begin inline asm
	{add.f16x2 %r707,%r708,%r709;
}
	// end inline asm
	st.shared.u32 	[%r719+33280], %r707;
	ld.shared.u32 	%r711, [%r719+35840];
	ld.global.u32 	%r712, [%rd101+28672];
	// begin inline asm
	{add.f16x2 %r710,%r711,%r712;
}
	// end inline asm
	st.shared.u32 	[%r719+35840], %r710;
	ld.shared.u32 	%r714, [%r719+38400];
	ld.global.u32 	%r715, [%rd101+30720];
	// begin inline asm
	{add.f16x2 %r713,%r714,%r715;
}
	// end inline asm
	st.shared.u32 	[%r719+38400], %r713;
	add.s32 	%r1380, %r1380, 16;
	and.b32  	%r1382, %r13, 2147483632;
	setp.ne.s32 	%p45, %r1380, %r1382;
	@%p45 bra 	$L__BB18_101;
$L__BB18_102:
	setp.eq.s32 	%p46, %r38, 0;
	@%p46 bra 	$L__BB18_112;
	and.b32  	%r721, %r13, 15;
	add.s32 	%r722, %r721, -1;
	setp.lt.u32 	%p47, %r722, 7;
	@%p47 bra 	$L__BB18_105;
	mad.lo.s32 	%r747, %r1382, 640, %r29;
	shl.b32 	%r748, %r1382, 9;
	shl.b32 	%r749, %r747, 2;
	add.s32 	%r750, %r15, %r749;
	ld.shared.u32 	%r724, [%r750];
	add.s32 	%r751, %r138, %r748;
	mul.wide.s32 	%rd102, %r751, 4;
	add.s64 	%rd103, %rd6, %rd102;
	ld.global.u32 	%r725, [%rd103];
	// begin inline asm
	{add.f16x2 %r723,%r724,%r725;
}
	// end inline asm
	st.shared.u32 	[%r750], %r723;
	ld.shared.u32 	%r727, [%r750+2560];
	ld.global.u32 	%r728, [%rd103+2048];
	// begin inline asm
	{add.f16x2 %r726,%r727,%r728;
}
	// end inline asm
	st.shared.u32 	[%r750+2560], %r726;
	ld.shared.u32 	%r730, [%r750+5120];
	ld.global.u32 	%r731, [%rd103+4096];
	// begin inline asm
	{add.f16x2 %r729,%r730,%r731;
}
	// end inline asm
	st.shared.u32 	[%r750+5120], %r729;
	ld.shared.u32 	%r733, [%r750+7680];
	ld.global.u32 	%r734, [%rd103+6144];
	// begin inline asm
	{add.f16x2 %r732,%r733,%r734;
}
	// end inline asm
	st.shared.u32 	[%r750+7680], %r732;
	ld.shared.u32 	%r736, [%r750+10240];
	ld.global.u32 	%r737, [%rd103+8192];
	// begin inline asm
	{add.f16x2 %r735,%r736,%r737;
}
	// end inline asm
	st.shared.u32 	[%r750+10240], %r735;
	ld.shared.u32 	%r739, [%r750+12800];
	ld.global.u32 	%r740, [%rd103+10240];
	// begin inline asm
	{add.f16x2 %r738,%r739,%r740;
}
	// end inline asm
	st.shared.u32 	[%r750+12800], %r738;
	ld.shared.u32 	%r742, [%r750+15360];
	ld.global.u32 	%r743, [%rd103+12288];
	// begin inline asm
	{add.f16x2 %r741,%r742,%r743;
}
	// end inline asm
	st.shared.u32 	[%r750+15360], %r741;
	ld.shared.u32 	%r745, [%r750+17920];
	ld.global.u32 	%r746, [%rd103+14336];
	// begin inline asm
	{add.f16x2 %r744,%r745,%r746;
}
	// end inline asm
	st.shared.u32 	[%r750+17920], %r744;
	add.s32 	%r1382, %r1382, 8;
$L__BB18_105:
	setp.eq.s32 	%p48, %r39, 0;
	@%p48 bra 	$L__BB18_112;
	and.b32  	%r752, %r13, 7;
	add.s32 	%r753, %r752, -1;
	setp.lt.u32 	%p49, %r753, 3;
	@%p49 bra 	$L__BB18_108;
	mad.lo.s32 	%r766, %r1382, 640, %r29;
	shl.b32 	%r767, %r1382, 9;
	shl.b32 	%r768, %r766, 2;
	add.s32 	%r769, %r15, %r768;
	ld.shared.u32 	%r755, [%r769];
	add.s32 	%r770, %r138, %r767;
	mul.wide.s32 	%rd104, %r770, 4;
	add.s64 	%rd105, %rd6, %rd104;
	ld.global.u32 	%r756, [%rd105];
	// begin inline asm
	{add.f16x2 %r754,%r755,%r756;
}
	// end inline asm
	st.shared.u32 	[%r769], %r754;
	ld.shared.u32 	%r758, [%r769+2560];
	ld.global.u32 	%r759, [%rd105+2048];
	// begin inline asm
	{add.f16x2 %r757,%r758,%r759;
}
	// end inline asm
	st.shared.u32 	[%r769+2560], %r757;
	ld.shared.u32 	%r761, [%r769+5120];
	ld.global.u32 	%r762, [%rd105+4096];
	// begin inline asm
	{add.f16x2 %r760,%r761,%r762;
}
	// end inline asm
	st.shared.u32 	[%r769+5120], %r760;
	ld.shared.u32 	%r764, [%r769+7680];
	ld.global.u32 	%r765, [%rd105+6144];
	// begin inline asm
	{add.f16x2 %r763,%r764,%r765;
}
	// end inline asm
	st.shared.u32 	[%r769+7680], %r763;
	add.s32 	%r1382, %r1382, 4;
$L__BB18_108:
	and.b32  	%r771, %r13, 3;
	setp.eq.s32 	%p50, %r771, 0;
	@%p50 bra 	$L__BB18_112;
	setp.eq.s32 	%p51, %r771, 1;
	mad.lo.s32 	%r776, %r1382, 640, %r29;
	shl.b32 	%r777, %r1382, 9;
	shl.b32 	%r778, %r776, 2;
	add.s32 	%r147, %r15, %r778;
	ld.shared.u32 	%r773, [%r147];
	add.s32 	%r779, %r138, %r777;
	mul.wide.s32 	%rd106, %r779, 4;
	add.s64 	%rd7, %rd6, %rd106;
	ld.global.u32 	%r774, [%rd7];
	// begin inline asm
	{add.f16x2 %r772,%r773,%r774;
}
	// end inline asm
	st.shared.u32 	[%r147], %r772;
	@%p51 bra 	$L__BB18_112;
	setp.eq.s32 	%p52, %r771, 2;
	ld.shared.u32 	%r781, [%r147+2560];
	ld.global.u32 	%r782, [%rd7+2048];
	// begin inline asm
	{add.f16x2 %r780,%r781,%r782;
}
	// end inline asm
	st.shared.u32 	[%r147+2560], %r780;
	@%p52 bra 	$L__BB18_112;
	ld.shared.u32 	%r785, [%r147+5120];
	ld.global.u32 	%r786, [%rd7+4096];
	// begin inline asm
	{add.f16x2 %r784,%r785,%r786;
}
	// end inline asm
	st.shared.u32 	[%r147+5120], %r784;
$L__BB18_112:
	bar.sync 	0;
	add.s32 	%r1347, %r1347, 1;
$L__BB18_113:
	div.s32 	%r151, %r1, %r28;
	mul.lo.s32 	%r787, %r151, %r28;
	sub.s32 	%r788, %r1, %r787;
	setp.ne.s32 	%p53, %r788, 0;
	@%p53 bra 	$L__BB18_138;
	setp.ne.s32 	%p54, %r1346, 0;
	shl.b32 	%r789, %r151, 2;
	add.s32 	%r152, %r26, %r789;
	shl.b32 	%r790, %r297, 2;
	add.s32 	%r153, %r152, %r790;
	add.s32 	%r154, %r153, %r790;
	add.s32 	%r155, %r27, %r789;
	@%p54 bra 	$L__BB18_116;
	mov.b32 	%r791, -8388608;
	st.shared.u32 	[%r152], %r791;
	mov.b32 	%r792, 0;
	st.shared.u32 	[%r153], %r792;
	st.shared.u32 	[%r154], %r791;
	st.shared.u32 	[%r155], %r792;
$L__BB18_116:
	setp.lt.s32 	%p55, %r298, 2;
	mul.lo.s32 	%r793, %r151, %r8;
	shl.b32 	%r794, %r793, 1;
	add.s32 	%r156, %r15, %r794;
	mov.f32 	%f535, 0f00000000;
	mov.f32 	%f534, 0fFF800000;
	@%p55 bra 	$L__BB18_125;
	setp.lt.u32 	%p56, %r31, 3;
	mov.f32 	%f534, 0fFF800000;
	mov.f32 	%f535, 0f00000000;
	mov.b32 	%r1388, 0;
	@%p56 bra 	$L__BB18_120;
	mov.f32 	%f534, 0fFF800000;
	mov.f32 	%f535, 0f00000000;
	mov.b32 	%r1386, 0;
$L__BB18_119:
	.pragma "nounroll";
	ld.param.f32 	%f521, [_Z33block_attn_mask_16warp_n64_kernelP6__halfS0_S0_PKiS2_S2_S2_S0_S2_S2_iiifiiii_param_13];
	shl.b32 	%r797, %r1386, 2;
	add.s32 	%r798, %r156, %r797;
	ld.shared.u32 	%r799, [%r798];
	mov.b32 	{%rs49, %rs50}, %r799;
	// begin inline asm
	{  cvt.f32.f16 %f63, %rs49;}

	// end inline asm
	mul.f32 	%f71, %f521, %f63;
	shl.b32 	%r800, %r1386, 1;
	mul.wide.u32 	%rd107, %r800, 4;
	add.s64 	%rd108, %rd1, %rd107;
	// begin inline asm
	{  cvt.f32.f16 %f64, %rs50;}

	// end inline asm
	mul.f32 	%f72, %f521, %f64;
	max.f32 	%f73, %f534, %f71;
	sub.f32 	%f74, %f534, %f73;
	mul.f32 	%f75, %f74, 0f3FB8AA3B;
	ex2.approx.f32 	%f76, %f75;
	sub.f32 	%f77, %f71, %f73;
	mul.f32 	%f78, %f77, 0f3FB8AA3B;
	ex2.approx.f32 	%f79, %f78;
	fma.rn.f32 	%f80, %f535, %f76, %f79;
	max.f32 	%f81, %f73, %f72;
	sub.f32 	%f82, %f73, %f81;
	mul.f32 	%f83, %f82, 0f3FB8AA3B;
	ex2.approx.f32 	%f84, %f83;
	sub.f32 	%f85, %f72, %f81;
	mul.f32 	%f86, %f85, 0f3FB8AA3B;
	ex2.approx.f32 	%f87, %f86;
	fma.rn.f32 	%f88, %f80, %f84, %f87;
	ld.shared.u32 	%r801, [%r798+4];
	mov.b32 	{%rs51, %rs52}, %r801;
	// begin inline asm
	{  cvt.f32.f16 %f65, %rs51;}

	// end inline asm
	mul.f32 	%f89, %f521, %f65;
	// begin inline asm
	{  cvt.f32.f16 %f66, %rs52;}

	// end inline asm
	mul.f32 	%f90, %f521, %f66;
	st.local.v4.f32 	[%rd108], {%f71, %f72, %f89, %f90};
	max.f32 	%f91, %f81, %f89;
	sub.f32 	%f92, %f81, %f91;
	mul.f32 	%f93, %f92, 0f3FB8AA3B;
	ex2.approx.f32 	%f94, %f93;
	sub.f32 	%f95, %f89, %f91;
	mul.f32 	%f96, %f95, 0f3FB8AA3B;
	ex2.approx.f32 	%f97, %f96;
	fma.rn.f32 	%f98, %f88, %f94, %f97;
	max.f32 	%f99, %f91, %f90;
	sub.f32 	%f100, %f91, %f99;
	mul.f32 	%f101, %f100, 0f3FB8AA3B;
	ex2.approx.f32 	%f102, %f101;
	sub.f32 	%f103, %f90, %f99;
	mul.f32 	%f104, %f103, 0f3FB8AA3B;
	ex2.approx.f32 	%f105, %f104;
	fma.rn.f32 	%f106, %f98, %f102, %f105;
	ld.shared.u32 	%r802, [%r798+8];
	mov.b32 	{%rs53, %rs54}, %r802;
	// begin inline asm
	{  cvt.f32.f16 %f67, %rs53;}

	// end inline asm
	mul.f32 	%f107, %f521, %f67;
	// begin inline asm
	{  cvt.f32.f16 %f68, %rs54;}

	// end inline asm
	mul.f32 	%f108, %f521, %f68;
	max.f32 	%f109, %f99, %f107;
	sub.f32 	%f110, %f99, %f109;
	mul.f32 	%f111, %f110, 0f3FB8AA3B;
	ex2.approx.f32 	%f112, %f111;
	sub.f32 	%f113, %f107, %f109;
	mul.f32 	%f114, %f113, 0f3FB8AA3B;
	ex2.approx.f32 	%f115, %f114;
	fma.rn.f32 	%f116, %f106, %f112, %f115;
	max.f32 	%f117, %f109, %f108;
	sub.f32 	%f118, %f109, %f117;
	mul.f32 	%f119, %f118, 0f3FB8AA3B;
	ex2.approx.f32 	%f120, %f119;
	sub.f32 	%f121, %f108, %f117;
	mul.f32 	%f122, %f121, 0f3FB8AA3B;
	ex2.approx.f32 	%f123, %f122;
	fma.rn.f32 	%f124, %f116, %f120, %f123;
	ld.shared.u32 	%r803, [%r798+12];
	mov.b32 	{%rs55, %rs56}, %r803;
	// begin inline asm
	{  cvt.f32.f16 %f69, %rs55;}

	// end inline asm
	mul.f32 	%f125, %f521, %f69;
	// begin inline asm
	{  cvt.f32.f16 %f70, %rs56;}

	// end inline asm
	mul.f32 	%f126, %f521, %f70;
	st.local.v4.f32 	[%rd108+16], {%f107, %f108, %f125, %f126};
	max.f32 	%f127, %f117, %f125;
	sub.f32 	%f128, %f117, %f127;
	mul.f32 	%f129, %f128, 0f3FB8AA3B;
	ex2.approx.f32 	%f130, %f129;
	sub.f32 	%f131, %f125, %f127;
	mul.f32 	%f132, %f131, 0f3FB8AA3B;
	ex2.approx.f32 	%f133, %f132;
	fma.rn.f32 	%f134, %f124, %f130, %f133;
	max.f32 	%f534, %f127, %f126;
	sub.f32 	%f135, %f127, %f534;
	mul.f32 	%f136, %f135, 0f3FB8AA3B;
	ex2.approx.f32 	%f137, %f136;
	sub.f32 	%f138, %f126, %f534;
	mul.f32 	%f139, %f138, 0f3FB8AA3B;
	ex2.approx.f32 	%f140, %f139;
	fma.rn.f32 	%f535, %f134, %f137, %f140;
	add.s32 	%r1386, %r1386, 4;
	setp.ne.s32 	%p57, %r1386, %r40;
	mov.u32 	%r1388, %r40;
	@%p57 bra 	$L__BB18_119;
$L__BB18_120:
	setp.eq.s32 	%p58, %r32, 0;
	@%p58 bra 	$L__BB18_125;
	setp.eq.s32 	%p59, %r32, 1;
	@%p59 bra 	$L__BB18_123;
	ld.param.f32 	%f522, [_Z33block_attn_mask_16warp_n64_kernelP6__halfS0_S0_PKiS2_S2_S2_S0_S2_S2_iiifiiii_param_13];
	shl.b32 	%r804, %r1388, 2;
	add.s32 	%r805, %r156, %r804;
	ld.shared.u32 	%r806, [%r805];
	mov.b32 	{%rs57, %rs58}, %r806;
	// begin inline asm
	{  cvt.f32.f16 %f142, %rs57;}

	// end inline asm
	mul.f32 	%f146, %f522, %f142;
	shl.b32 	%r807, %r1388, 1;
	mul.wide.u32 	%rd109, %r807, 4;
	add.s64 	%rd110, %rd1, %rd109;
	// begin inline asm
	{  cvt.f32.f16 %f143, %rs58;}

	// end inline asm
	mul.f32 	%f147, %f522, %f143;
	st.local.v2.f32 	[%rd110], {%f146, %f147};
	max.f32 	%f148, %f534, %f146;
	sub.f32 	%f149, %f534, %f148;
	mul.f32 	%f150, %f149, 0f3FB8AA3B;
	ex2.approx.f32 	%f151, %f150;
	sub.f32 	%f152, %f146, %f148;
	mul.f32 	%f153, %f152, 0f3FB8AA3B;
	ex2.approx.f32 	%f154, %f153;
	fma.rn.f32 	%f155, %f535, %f151, %f154;
	max.f32 	%f156, %f148, %f147;
	sub.f32 	%f157, %f148, %f156;
	mul.f32 	%f158, %f157, 0f3FB8AA3B;
	ex2.approx.f32 	%f159, %f158;
	sub.f32 	%f160, %f147, %f156;
	mul.f32 	%f161, %f160, 0f3FB8AA3B;
	ex2.approx.f32 	%f162, %f161;
	fma.rn.f32 	%f163, %f155, %f159, %f162;
	ld.shared.u32 	%r808, [%r805+4];
	mov.b32 	{%rs59, %rs60}, %r808;
	// begin inline asm
	{  cvt.f32.f16 %f144, %rs59;}

	// end inline asm
	mul.f32 	%f164, %f522, %f144;
	// begin inline asm
	{  cvt.f32.f16 %f145, %rs60;}

	// end inline asm
	mul.f32 	%f165, %f522, %f145;
	st.local.v2.f32 	[%rd110+8], {%f164, %f165};
	max.f32 	%f166, %f156, %f164;
	sub.f32 	%f167, %f156, %f166;
	mul.f32 	%f168, %f167, 0f3FB8AA3B;
	ex2.approx.f32 	%f169, %f168;
	sub.f32 	%f170, %f164, %f166;
	mul.f32 	%f171, %f170, 0f3FB8AA3B;
	ex2.approx.f32 	%f172, %f171;
	fma.rn.f32 	%f173, %f163, %f169, %f172;
	max.f32 	%f534, %f166, %f165;
	sub.f32 	%f174, %f166, %f534;
	mul.f32 	%f175, %f174, 0f3FB8AA3B;
	ex2.approx.f32 	%f176, %f175;
	sub.f32 	%f177, %f165, %f534;
	mul.f32 	%f178, %f177, 0f3FB8AA3B;
	ex2.approx.f32 	%f179, %f178;
	fma.rn.f32 	%f535, %f173, %f176, %f179;
	add.s32 	%r1388, %r1388, 2;
$L__BB18_123:
	setp.eq.s32 	%p60, %r41, 0;
	@%p60 bra 	$L__BB18_125;
	ld.param.f32 	%f523, [_Z33block_attn_mask_16warp_n64_kernelP6__halfS0_S0_PKiS2_S2_S2_S0_S2_S2_iiifiiii_param_13];
	shl.b32 	%r809, %r1388, 2;
	add.s32 	%r810, %r156, %r809;
	ld.shared.u32 	%r811, [%r810];
	mov.b32 	{%rs61, %rs62}, %r811;
	// begin inline asm
	{  cvt.f32.f16 %f180, %rs61;}

	// end inline asm
	mul.f32 	%f182, %f523, %f180;
	shl.b32 	%r812, %r1388, 1;
	mul.wide.u32 	%rd111, %r812, 4;
	add.s64 	%rd112, %rd1, %rd111;
	// begin inline asm
	{  cvt.f32.f16 %f181, %rs62;}

	// end inline asm
	mul.f32 	%f183, %f523, %f181;
	st.local.v2.f32 	[%rd112], {%f182, %f183};
	max.f32 	%f184, %f534, %f182;
	sub.f32 	%f185, %f534, %f184;
	mul.f32 	%f186, %f185, 0f3FB8AA3B;
	ex2.approx.f32 	%f187, %f186;
	sub.f32 	%f188, %f182, %f184;
	mul.f32 	%f189, %f188, 0f3FB8AA3B;
	ex2.approx.f32 	%f190, %f189;
	fma.rn.f32 	%f191, %f535, %f187, %f190;
	max.f32 	%f534, %f184, %f183;
	sub.f32 	%f192, %f184, %f534;
	mul.f32 	%f193, %f192, 0f3FB8AA3B;
	ex2.approx.f32 	%f194, %f193;
	sub.f32 	%f195, %f183, %f534;
	mul.f32 	%f196, %f195, 0f3FB8AA3B;
	ex2.approx.f32 	%f197, %f196;
	fma.rn.f32 	%f535, %f191, %f194, %f197;
$L__BB18_125:
	setp.lt.s32 	%p61, %r298, 2;
	ld.shared.f32 	%f198, [%r154];
	max.f32 	%f19, %f198, %f534;
	@%p61 bra 	$L__BB18_137;
	setp.lt.u32 	%p62, %r31, 7;
	mov.b32 	%r1391, 0;
	@%p62 bra 	$L__BB18_129;
	mov.b32 	%r1389, 0;
$L__BB18_128:
	.pragma "nounroll";
	shl.b32 	%r823, %r1389, 1;
	mul.wide.u32 	%rd113, %r823, 4;
	add.s64 	%rd114, %rd1, %rd113;
	ld.local.v4.f32 	{%f215, %f216, %f217, %f218}, [%rd114];
	sub.f32 	%f219, %f215, %f19;
	mul.f32 	%f220, %f219, 0f3FB8AA3B;
	ex2.approx.f32 	%f199, %f220;
	sub.f32 	%f221, %f216, %f19;
	mul.f32 	%f222, %f221, 0f3FB8AA3B;
	ex2.approx.f32 	%f200, %f222;
	// begin inline asm
	{ cvt.rn.f16x2.f32 %r815, %f200, %f199; }

	// end inline asm
	shl.b32 	%r824, %r1389, 2;
	add.s32 	%r825, %r156, %r824;
	st.shared.u32 	[%r825], %r815;
	sub.f32 	%f223, %f217, %f19;
	mul.f32 	%f224, %f223, 0f3FB8AA3B;
	ex2.approx.f32 	%f201, %f224;
	sub.f32 	%f225, %f218, %f19;
	mul.f32 	%f226, %f225, 0f3FB8AA3B;
	ex2.approx.f32 	%f202, %f226;
	// begin inline asm
	{ cvt.rn.f16x2.f32 %r816, %f202, %f201; }

	// end inline asm
	st.shared.u32 	[%r825+4], %r816;
	ld.local.v4.f32 	{%f227, %f228, %f229, %f230}, [%rd114+16];
	sub.f32 	%f231, %f227, %f19;
	mul.f32 	%f232, %f231, 0f3FB8AA3B;
	ex2.approx.f32 	%f203, %f232;
	sub.f32 	%f233, %f228, %f19;
	mul.f32 	%f234, %f233, 0f3FB8AA3B;
	ex2.approx.f32 	%f204, %f234;
	// begin inline asm
	{ cvt.rn.f16x2.f32 %r817, %f204, %f203; }

	// end inline asm
	st.shared.u32 	[%r825+8], %r817;
	sub.f32 	%f235, %f229, %f19;
	mul.f32 	%f236, %f235, 0f3FB8AA3B;
	ex2.approx.f32 	%f205, %f236;
	sub.f32 	%f237, %f230, %f19;
	mul.f32 	%f238, %f237, 0f3FB8AA3B;
	ex2.approx.f32 	%f206, %f238;
	// begin inline asm
	{ cvt.rn.f16x2.f32 %r818, %f206, %f205; }

	// end inline asm
	st.shared.u32 	[%r825+12], %r818;
	ld.local.v4.f32 	{%f239, %f240, %f241, %f242}, [%rd114+32];
	sub.f32 	%f243, %f239, %f19;
	mul.f32 	%f244, %f243, 0f3FB8AA3B;
	ex2.approx.f32 	%f207, %f244;
	sub.f32 	%f245, %f240, %f19;
	mul.f32 	%f246, %f245, 0f3FB8AA3B;
	ex2.approx.f32 	%f208, %f246;
	// begin inline asm
	{ cvt.rn.f16x2.f32 %r819, %f208, %f207; }

	// end inline asm
	st.shared.u32 	[%r825+16], %r819;
	sub.f32 	%f247, %f241, %f19;
	mul.f32 	%f248, %f247, 0f3FB8AA3B;
	ex2.approx.f32 	%f209, %f248;
	sub.f32 	%f249, %f242, %f19;
	mul.f32 	%f250, %f249, 0f3FB8AA3B;
	ex2.approx.f32 	%f210, %f250;
	// begin inline asm
	{ cvt.rn.f16x2.f32 %r820, %f210, %f209; }

	// end inline asm
	st.shared.u32 	[%r825+20], %r820;
	ld.local.v4.f32 	{%f251, %f252, %f253, %f254}, [%rd114+48];
	sub.f32 	%f255, %f251, %f19;
	mul.f32 	%f256, %f255, 0f3FB8AA3B;
	ex2.approx.f32 	%f211, %f256;
	sub.f32 	%f257, %f252, %f19;
	mul.f32 	%f258, %f257, 0f3FB8AA3B;
	ex2.approx.f32 	%f212, %f258;
	// begin inline asm
	{ cvt.rn.f16x2.f32 %r821, %f212, %f211; }

	// end inline asm
	st.shared.u32 	[%r825+24], %r821;
	sub.f32 	%f259, %f253, %f19;
	mul.f32 	%f260, %f259, 0f3FB8AA3B;
	ex2.approx.f32 	%f213, %f260;
	sub.f32 	%f261, %f254, %f19;
	mul.f32 	%f262, %f261, 0f3FB8AA3B;
	ex2.approx.f32 	%f214, %f262;
	// begin inline asm
	{ cvt.rn.f16x2.f32 %r822, %f214, %f213; }

	// end inline asm
	st.shared.u32 	[%r825+28], %r822;
	add.s32 	%r1389, %r1389, 8;
	setp.ne.s32 	%p63, %r1389, %r42;
	mov.u32 	%r1391, %r42;
	@%p63 bra 	$L__BB18_128;
$L__BB18_129:
	setp.eq.s32 	%p64, %r33, 0;
	@%p64 bra 	$L__BB18_137;
	add.s32 	%r826, %r33, -1;
	setp.lt.u32 	%p65, %r826, 3;
	@%p65 bra 	$L__BB18_132;
	shl.b32 	%r831, %r1391, 1;
	mul.wide.u32 	%rd115, %r831, 4;
	add.s64 	%rd116, %rd1, %rd115;
	ld.local.v2.f32 	{%f271, %f272}, [%rd116];
	sub.f32 	%f273, %f271, %f19;
	mul.f32 	%f274, %f273, 0f3FB8AA3B;
	ex2.approx.f32 	%f263, %f274;
	sub.f32 	%f275, %f272, %f19;
	mul.f32 	%f276, %f275, 0f3FB8AA3B;
	ex2.approx.f32 	%f264, %f276;
	// begin inline asm
	{ cvt.rn.f16x2.f32 %r827, %f264, %f263; }

	// end inline asm
	shl.b32 	%r832, %r1391, 2;
	add.s32 	%r833, %r156, %r832;
	st.shared.u32 	[%r833], %r827;
	ld.local.v2.f32 	{%f277, %f278}, [%rd116+8];
	sub.f32 	%f279, %f277, %f19;
	mul.f32 	%f280, %f279, 0f3FB8AA3B;
	ex2.approx.f32 	%f265, %f280;
	sub.f32 	%f281, %f278, %f19;
	mul.f32 	%f282, %f281, 0f3FB8AA3B;
	ex2.approx.f32 	%f266, %f282;
	// begin inline asm
	{ cvt.rn.f16x2.f32 %r828, %f266, %f265; }

	// end inline asm
	st.shared.u32 	[%r833+4], %r828;
	ld.local.v2.f32 	{%f283, %f284}, [%rd116+16];
	sub.f32 	%f285, %f283, %f19;
	mul.f32 	%f286, %f285, 0f3FB8AA3B;
	ex2.approx.f32 	%f267, %f286;
	sub.f32 	%f287, %f284, %f19;
	mul.f32 	%f288, %f287, 0f3FB8AA3B;
	ex2.approx.f32 	%f268, %f288;
	// begin inline asm
	{ cvt.rn.f16x2.f32 %r829, %f268, %f267; }

	// end inline asm
	st.shared.u32 	[%r833+8], %r829;
	ld.local.v2.f32 	{%f289, %f290}, [%rd116+24];
	sub.f32 	%f291, %f289, %f19;
	mul.f32 	%f292, %f291, 0f3FB8AA3B;
	ex2.approx.f32 	%f269, %f292;
	sub.f32 	%f293, %f290, %f19;
	mul.f32 	%f294, %f293, 0f3FB8AA3B;
	ex2.approx.f32 	%f270, %f294;
	// begin inline asm
	{ cvt.rn.f16x2.f32 %r830, %f270, %f269; }

	// end inline asm
	st.shared.u32 	[%r833+12], %r830;
	add.s32 	%r1391, %r1391, 4;
$L__BB18_132:
	setp.eq.s32 	%p66, %r32, 0;
	@%p66 bra 	$L__BB18_137;
	setp.eq.s32 	%p67, %r32, 1;
	@%p67 bra 	$L__BB18_135;
	shl.b32 	%r836, %r1391, 1;
	mul.wide.u32 	%rd117, %r836, 4;
	add.s64 	%rd118, %rd1, %rd117;
	ld.local.v2.f32 	{%f299, %f300}, [%rd118];
	sub.f32 	%f301, %f299, %f19;
	mul.f32 	%f302, %f301, 0f3FB8AA3B;
	ex2.approx.f32 	%f295, %f302;
	sub.f32 	%f303, %f300, %f19;
	mul.f32 	%f304, %f303, 0f3FB8AA3B;
	ex2.approx.f32 	%f296, %f304;
	// begin inline asm
	{ cvt.rn.f16x2.f32 %r834, %f296, %f295; }

	// end inline asm
	shl.b32 	%r837, %r1391, 2;
	add.s32 	%r838, %r156, %r837;
	st.shared.u32 	[%r838], %r834;
	add.s32 	%r839, %r836, 2;
	mul.wide.u32 	%rd119, %r839, 4;
	add.s64 	%rd120, %rd1, %rd119;
	ld.local.v2.f32 	{%f305, %f306}, [%rd120];
	sub.f32 	%f307, %f305, %f19;
	mul.f32 	%f308, %f307, 0f3FB8AA3B;
	ex2.approx.f32 	%f297, %f308;
	sub.f32 	%f309, %f306, %f19;
	mul.f32 	%f310, %f309, 0f3FB8AA3B;
	ex2.approx.f32 	%f298, %f310;
	// begin inline asm
	{ cvt.rn.f16x2.f32 %r835, %f298, %f297; }

	// end inline asm
	st.shared.u32 	[%r838+4], %r835;
	add.s32 	%r1391, %r1391, 2;
$L__BB18_135:
	setp.eq.s32 	%p68, %r41, 0;
	@%p68 bra 	$L__BB18_137;
	shl.b32 	%r841, %r1391, 1;
	mul.wide.u32 	%rd121, %r841, 4;
	add.s64 	%rd122, %rd1, %rd121;
	ld.local.v2.f32 	{%f313, %f314}, [%rd122];
	sub.f32 	%f315, %f313, %f19;
	mul.f32 	%f316, %f315, 0f3FB8AA3B;
	ex2.approx.f32 	%f311, %f316;
	sub.f32 	%f317, %f314, %f19;
	mul.f32 	%f318, %f317, 0f3FB8AA3B;
	ex2.approx.f32 	%f312, %f318;
	// begin inline asm
	{ cvt.rn.f16x2.f32 %r840, %f312, %f311; }

	// end inline asm
	shl.b32 	%r842, %r1391, 2;
	add.s32 	%r843, %r156, %r842;
	st.shared.u32 	[%r843], %r840;
$L__BB18_137:
	ld.shared.f32 	%f319, [%r155];
	ld.shared.f32 	%f320, [%r154];
	sub.f32 	%f321, %f320, %f19;
	mul.f32 	%f322, %f321, 0f3FB8AA3B;
	ex2.approx.f32 	%f323, %f322;
	sub.f32 	%f324, %f534, %f19;
	mul.f32 	%f325, %f324, 0f3FB8AA3B;
	ex2.approx.f32 	%f326, %f325;
	mul.f32 	%f327, %f535, %f326;
	fma.rn.f32 	%f328, %f319, %f323, %f327;
	st.shared.f32 	[%r152], %f320;
	ld.shared.f32 	%f329, [%r155];
	st.shared.f32 	[%r153], %f329;
	st.shared.f32 	[%r154], %f19;
	st.shared.f32 	[%r155], %f328;
$L__BB18_138:
	setp.lt.s32 	%p69, %r297, 1;
	// begin inline asm
	cp.async.wait_group 0;
	// end inline asm
	bar.sync 	0;
	@%p69 bra 	$L__BB18_156;
	setp.lt.s32 	%p70, %r300, 1;
	@%p70 bra 	$L__BB18_156;
	mov.f32 	%f330, 0f00000000;
	// begin inline asm
	{  cvt.rn.f16.f32 %rs63, %f330;}

	// end inline asm
	mov.b32 	%r169, {%rs63, %rs63};
	mov.b32 	%r1393, 0;
$L__BB18_141:
	setp.eq.s32 	%p71, %r1346, 0;
	shr.u32 	%r845, %r1, 3;
	and.b32  	%r846, %r845, 112;
	add.s32 	%r847, %r1393, %r846;
	mul.lo.s32 	%r171, %r847, %r8;
	mul.lo.s32 	%r172, %r847, %r6;
	@%p71 bra 	$L__BB18_158;
	and.b32  	%r851, %r1, 31;
	shr.u32 	%r852, %r851, 2;
	add.s32 	%r853, %r847, %r852;
	shl.b32 	%r854, %r853, 2;
	add.s32 	%r178, %r26, %r854;
	shl.b32 	%r855, %r297, 2;
	add.s32 	%r856, %r26, %r855;
	add.s32 	%r857, %r856, %r855;
	add.s32 	%r179, %r857, %r854;
	setp.lt.s32 	%p72, %r298, 1;
	@%p72 bra 	$L__BB18_179;
	mov.b32 	%r1402, 0;
$L__BB18_144:
	setp.lt.u32 	%p76, %r298, 49;
	add.s32 	%r194, %r1402, %r30;
	mov.b32 	%r1417, 0;
	mov.u32 	%r1421, %r169;
	mov.u32 	%r1420, %r169;
	mov.u32 	%r1419, %r169;
	mov.u32 	%r1418, %r169;
	@%p76 bra 	$L__BB18_147;
	mov.b32 	%r1417, 0;
	mov.u32 	%r1421, %r169;
	mov.u32 	%r1420, %r169;
	mov.u32 	%r1419, %r169;
	mov.u32 	%r1418, %r169;
	mov.u32 	%r1408, %r1417;
$L__BB18_146:
	add.s32 	%r911, %r1417, %r171;
	shl.b32 	%r912, %r911, 1;
	add.s32 	%r913, %r15, %r912;
	wmma.load.a.sync.aligned.row.m16n16k16.shared.f16 	{%r914, %r915, %r916, %r917, %r918, %r919, %r920, %r921}, [%r913], %r8;
	mad.lo.s32 	%r922, %r1417, %r6, %r194;
	shl.b32 	%r923, %r922, 1;
	add.s32 	%r924, %r14, %r923;
	wmma.load.b.sync.aligned.row.m16n16k16.shared.f16 	{%r925, %r926, %r927, %r928, %r929, %r930, %r931, %r932}, [%r924], %r6;
	wmma.mma.sync.aligned.row.row.m16n16k16.f16.f16 {%r933, %r934, %r935, %r936}, {%r914, %r915, %r916, %r917, %r918, %r919, %r920, %r921}, {%r925, %r926, %r927, %r928, %r929, %r930, %r931, %r932}, {%r1418, %r1419, %r1420, %r1421};
	add.s32 	%r937, %r913, 32;
	wmma.load.a.sync.aligned.row.m16n16k16.shared.f16 	{%r938, %r939, %r940, %r941, %r942, %r943, %r944, %r945}, [%r937], %r8;
	shl.b32 	%r946, %r6, 5;
	add.s32 	%r947, %r924, %r946;
	wmma.load.b.sync.aligned.row.m16n16k16.shared.f16 	{%r948, %r949, %r950, %r951, %r952, %r953, %r954, %r955}, [%r947], %r6;
	wmma.mma.sync.aligned.row.row.m16n16k16.f16.f16 {%r956, %r957, %r958, %r959}, {%r938, %r939, %r940, %r941, %r942, %r943, %r944, %r945}, {%r948, %r949, %r950, %r951, %r952, %r953, %r954, %r955}, {%r933, %r934, %r935, %r936};
	add.s32 	%r960, %r913, 64;
	wmma.load.a.sync.aligned.row.m16n16k16.shared.f16 	{%r961, %r962, %r963, %r964, %r965, %r966, %r967, %r968}, [%r960], %r8;
	shl.b32 	%r969, %r6, 6;
	add.s32 	%r970, %r924, %r969;
	wmma.load.b.sync.aligned.row.m16n16k16.shared.f16 	{%r971, %r972, %r973, %r974, %r975, %r976, %r977, %r978}, [%r970], %r6;
	wmma.mma.sync.aligned.row.row.m16n16k16.f16.f16 {%r979, %r980, %r981, %r982}, {%r961, %r962, %r963, %r964, %r965, %r966, %r967, %r968}, {%r971, %r972, %r973, %r974, %r975, %r976, %r977, %r978}, {%r956, %r957, %r958, %r959};
	add.s32 	%r983, %r913, 96;
	wmma.load.a.sync.aligned.row.m16n16k16.shared.f16 	{%r984, %r985, %r986, %r987, %r988, %r989, %r990, %r991}, [%r983], %r8;
	add.s32 	%r992, %r970, %r946;
	wmma.load.b.sync.aligned.row.m16n16k16.shared.f16 	{%r993, %r994, %r995, %r996, %r997, %r998, %r999, %r1000}, [%r992], %r6;
	wmma.mma.sync.aligned.row.row.m16n16k16.f16.f16 {%r1418, %r1419, %r1420, %r1421}, {%r984, %r985, %r986, %r987, %r988, %r989, %r990, %r991}, {%r993, %r994, %r995, %r996, %r997, %r998, %r999, %r1000}, {%r979, %r980, %r981, %r982};
	add.s32 	%r1417, %r1417, 64;
	add.s32 	%r1408, %r1408, 4;
	setp.ne.s32 	%p77, %r1408, %r45;
	@%p77 bra 	$L__BB18_146;
$L__BB18_147:
	setp.eq.s32 	%p78, %r44, 0;
	@%p78 bra 	$L__BB18_151;
	setp.eq.s32 	%p79, %r44, 1;
	add.s32 	%r1001, %r1417, %r171;
	shl.b32 	%r1002, %r1001, 1;
	add.s32 	%r216, %r15, %r1002;
	wmma.load.a.sync.aligned.row.m16n16k16.shared.f16 	{%r1003, %r1004, %r1005, %r1006, %r1007, %r1008, %r1009, %r1010}, [%r216], %r8;
	mad.lo.s32 	%r1011, %r1417, %r6, %r194;
	shl.b32 	%r1012, %r1011, 1;
	add.s32 	%r217, %r14, %r1012;
	wmma.load.b.sync.aligned.row.m16n16k16.shared.f16 	{%r1013, %r1014, %r1015, %r1016, %r1017, %r1018, %r1019, %r1020}, [%r217], %r6;
	wmma.mma.sync.aligned.row.row.m16n16k16.f16.f16 {%r1418, %r1419, %r1420, %r1421}, {%r1003, %r1004, %r1005, %r1006, %r1007, %r1008, %r1009, %r1010}, {%r1013, %r1014, %r1015, %r1016, %r1017, %r1018, %r1019, %r1020}, {%r1418, %r1419, %r1420, %r1421};
	@%p79 bra 	$L__BB18_151;
	setp.eq.s32 	%p80, %r44, 2;
	add.s32 	%r1021, %r216, 32;
	wmma.load.a.sync.aligned.row.m16n16k16.shared.f16 	{%r1022, %r1023, %r1024, %r1025, %r1026, %r1027, %r1028, %r1029}, [%r1021], %r8;
	shl.b32 	%r1030, %r6, 5;
	add.s32 	%r1031, %r217, %r1030;
	wmma.load.b.sync.aligned.row.m16n16k16.shared.f16 	{%r1032, %r1033, %r1034, %r1035, %r1036, %r1037, %r1038, %r1039}, [%r1031], %r6;
	wmma.mma.sync.aligned.row.row.m16n16k16.f16.f16 {%r1418, %r1419, %r1420, %r1421}, {%r1022, %r1023, %r1024, %r1025, %r1026, %r1027, %r1028, %r1029}, {%r1032, %r1033, %r1034, %r1035, %r1036, %r1037, %r1038, %r1039}, {%r1418, %r1419, %r1420, %r1421};
	@%p80 bra 	$L__BB18_151;
	add.s32 	%r1040, %r216, 64;
	wmma.load.a.sync.aligned.row.m16n16k16.shared.f16 	{%r1041, %r1042, %r1043, %r1044, %r1045, %r1046, %r1047, %r1048}, [%r1040], %r8;
	shl.b32 	%r1049, %r6, 6;
	add.s32 	%r1050, %r217, %r1049;
	wmma.load.b.sync.aligned.row.m16n16k16.shared.f16 	{%r1051, %r1052, %r1053, %r1054, %r1055, %r1056, %r1057, %r1058}, [%r1050], %r6;
	wmma.mma.sync.aligned.row.row.m16n16k16.f16.f16 {%r1418, %r1419, %r1420, %r1421}, {%r1041, %r1042, %r1043, %r1044, %r1045, %r1046, %r1047, %r1048}, {%r1051, %r1052, %r1053, %r1054, %r1055, %r1056, %r1057, %r1058}, {%r1418, %r1419, %r1420, %r1421};
$L__BB18_151:
	add.s32 	%r1059, %r194, %r172;
	shl.b32 	%r1060, %r1059, 1;
	add.s32 	%r1061, %r16, %r1060;
	wmma.load.c.sync.aligned.row.m16n16k16.shared.f16 	{%r1062, %r1063, %r1064, %r1065}, [%r1061], %r6;
	ld.shared.f32 	%f415, [%r178];
	ld.shared.f32 	%f416, [%r179];
	sub.f32 	%f417, %f415, %f416;
	fma.rn.f32 	%f418, %f417, 0f3BBB989D, 0f3F000000;
	cvt.sat.f32.f32 	%f419, %f418;
	mov.f32 	%f420, 0f4B400001;
	mov.f32 	%f421, 0f437C0000;
	fma.rm.f32 	%f422, %f419, %f421, %f420;
	add.f32 	%f423, %f422, 0fCB40007F;
	neg.f32 	%f424, %f423;
	fma.rn.f32 	%f425, %f417, 0f3FB8AA3B, %f424;
	fma.rn.f32 	%f426, %f417, 0f32A57060, %f425;
	mov.b32 	%r1066, %f422;
	shl.b32 	%r1067, %r1066, 23;
	mov.b32 	%f427, %r1067;
	ex2.approx.ftz.f32 	%f428, %f426;
	mul.f32 	%f413, %f428, %f427;
	mov.b32 	{%rs219, %rs225}, %r1418;
	mov.b32 	{%rs216, %rs222}, %r1062;
	// begin inline asm
	{  cvt.rn.f16.f32 %rs214, %f413;}

	// end inline asm
	// begin inline asm
	{mul.f16 %rs215,%rs216,%rs214;
}
	// end inline asm
	// begin inline asm
	{add.f16 %rs218,%rs219,%rs215;
}
	// end inline asm
	// begin inline asm
	{mul.f16 %rs221,%rs222,%rs214;
}
	// end inline asm
	// begin inline asm
	{add.f16 %rs224,%rs225,%rs221;
}
	// end inline asm
	mov.b32 	%r1068, {%rs218, %rs224};
	mov.b32 	{%rs231, %rs237}, %r1420;
	mov.b32 	{%rs228, %rs234}, %r1064;
	// begin inline asm
	{mul.f16 %rs227,%rs228,%rs214;
}
	// end inline asm
	// begin inline asm
	{add.f16 %rs230,%rs231,%rs227;
}
	// end inline asm
	// begin inline asm
	{mul.f16 %rs233,%rs234,%rs214;
}
	// end inline asm
	// begin inline asm
	{add.f16 %rs236,%rs237,%rs233;
}
	// end inline asm
	mov.b32 	%r1069, {%rs230, %rs236};
	ld.shared.f32 	%f429, [%r178+32];
	ld.shared.f32 	%f430, [%r179+32];
	sub.f32 	%f431, %f429, %f430;
	fma.rn.f32 	%f432, %f431, 0f3BBB989D, 0f3F000000;
	cvt.sat.f32.f32 	%f433, %f432;
	fma.rm.f32 	%f434, %f433, %f421, %f420;
	add.f32 	%f435, %f434, 0fCB40007F;
	neg.f32 	%f436, %f435;
	fma.rn.f32 	%f437, %f431, 0f3FB8AA3B, %f436;
	fma.rn.f32 	%f438, %f431, 0f32A57060, %f437;
	mov.b32 	%r1070, %f434;
	shl.b32 	%r1071, %r1070, 23;
	mov.b32 	%f439, %r1071;
	ex2.approx.ftz.f32 	%f440, %f438;
	mul.f32 	%f414, %f440, %f439;
	mov.b32 	{%rs244, %rs250}, %r1419;
	mov.b32 	{%rs241, %rs247}, %r1063;
	// begin inline asm
	{  cvt.rn.f16.f32 %rs239, %f414;}

	// end inline asm
	// begin inline asm
	{mul.f16 %rs240,%rs241,%rs239;
}
	// end inline asm
	// begin inline asm
	{add.f16 %rs243,%rs244,%rs240;
}
	// end inline asm
	// begin inline asm
	{mul.f16 %rs246,%rs247,%rs239;
}
	// end inline asm
	// begin inline asm
	{add.f16 %rs249,%rs250,%rs246;
}
	// end inline asm
	mov.b32 	%r1072, {%rs243, %rs249};
	mov.b32 	{%rs256, %rs262}, %r1421;
	mov.b32 	{%rs253, %rs259}, %r1065;
	// begin inline asm
	{mul.f16 %rs252,%rs253,%rs239;
}
	// end inline asm
	// begin inline asm
	{add.f16 %rs255,%rs256,%rs252;
}
	// end inline asm
	// begin inline asm
	{mul.f16 %rs258,%rs259,%rs239;
}
	// end inline asm
	// begin inline asm
	{add.f16 %rs261,%rs262,%rs258;
}
	// end inline asm
	mov.b32 	%r1073, {%rs255, %rs261};
	wmma.store.d.sync.aligned.row.m16n16k16.shared.f16 	[%r1061], {%r1068, %r1072, %r1069, %r1073}, %r6;
	add.s32 	%r1402, %r1402, 64;
	setp.lt.s32 	%p81, %r1402, %r300;
	@%p81 bra 	$L__BB18_144;
	bra.uni 	$L__BB18_155;
$L__BB18_152:
	add.s32 	%r860, %r30, %r172;
	add.s32 	%r861, %r1396, %r860;
	shl.b32 	%r862, %r861, 1;
	add.s32 	%r863, %r16, %r862;
	wmma.load.c.sync.aligned.row.m16n16k16.shared.f16 	{%r864, %r865, %r866, %r867}, [%r863], %r6;
	ld.shared.f32 	%f335, [%r178];
	ld.shared.f32 	%f336, [%r179];
	sub.f32 	%f337, %f335, %f336;
	fma.rn.f32 	%f338, %f337, 0f3BBB989D, 0f3F000000;
	cvt.sat.f32.f32 	%f339, %f338;
	mov.f32 	%f340, 0f4B400001;
	mov.f32 	%f341, 0f437C0000;
	fma.rm.f32 	%f342, %f339, %f341, %f340;
	add.f32 	%f343, %f342, 0fCB40007F;
	neg.f32 	%f344, %f343;
	fma.rn.f32 	%f345, %f337, 0f3FB8AA3B, %f344;
	fma.rn.f32 	%f346, %f337, 0f32A57060, %f345;
	mov.b32 	%r868, %f342;
	shl.b32 	%r869, %r868, 23;
	mov.b32 	%f347, %r869;
	ex2.approx.ftz.f32 	%f348, %f346;
	mul.f32 	%f331, %f348, %f347;
	mov.b32 	{%rs66, %rs72}, %r864;
	// begin inline asm
	{  cvt.rn.f16.f32 %rs64, %f331;}

	// end inline asm
	// begin inline asm
	{mul.f16 %rs65,%rs66,%rs64;
}
	// end inline asm
	// begin inline asm
	{add.f16 %rs68,%rs63,%rs65;
}
	// end inline asm
	// begin inline asm
	{mul.f16 %rs71,%rs72,%rs64;
}
	// end inline asm
	// begin inline asm
	{add.f16 %rs74,%rs63,%rs71;
}
	// end inline asm
	mov.b32 	%r870, {%rs68, %rs74};
	mov.b32 	{%rs78, %rs84}, %r866;
	// begin inline asm
	{mul.f16 %rs77,%rs78,%rs64;
}
	// end inline asm
	// begin inline asm
	{add.f16 %rs80,%rs63,%rs77;
}
	// end inline asm
	// begin inline asm
	{mul.f16 %rs83,%rs84,%rs64;
}
	// end inline asm
	// begin inline asm
	{add.f16 %rs86,%rs63,%rs83;
}
	// end inline asm
	mov.b32 	%r871, {%rs80, %rs86};
	ld.shared.f32 	%f349, [%r178+32];
	ld.shared.f32 	%f350, [%r179+32];
	sub.f32 	%f351, %f349, %f350;
	fma.rn.f32 	%f352, %f351, 0f3BBB989D, 0f3F000000;
	cvt.sat.f32.f32 	%f353, %f352;
	fma.rm.f32 	%f354, %f353, %f341, %f340;
	add.f32 	%f355, %f354, 0fCB40007F;
	neg.f32 	%f356, %f355;
	fma.rn.f32 	%f357, %f351, 0f3FB8AA3B, %f356;
	fma.rn.f32 	%f358, %f351, 0f32A57060, %f357;
	mov.b32 	%r872, %f354;
	shl.b32 	%r873, %r872, 23;
	mov.b32 	%f359, %r873;
	ex2.approx.ftz.f32 	%f360, %f358;
	mul.f32 	%f332, %f360, %f359;
	mov.b32 	{%rs91, %rs97}, %r865;
	// begin inline asm
	{  cvt.rn.f16.f32 %rs89, %f332;}

	// end inline asm
	// begin inline asm
	{mul.f16 %rs90,%rs91,%rs89;
}
	// end inline asm
	// begin inline asm
	{add.f16 %rs93,%rs63,%rs90;
}
	// end inline asm
	// begin inline asm
	{mul.f16 %rs96,%rs97,%rs89;
}
	// end inline asm
	// begin inline asm
	{add.f16 %rs99,%rs63,%rs96;
}
	// end inline asm
	mov.b32 	%r874, {%rs93, %rs99};
	mov.b32 	{%rs103, %rs109}, %r867;
	// begin inline asm
	{mul.f16 %rs102,%rs103,%rs89;
}
	// end inline asm
	// begin inline asm
	{add.f16 %rs105,%rs63,%rs102;
}
	// end inline asm
	// begin inline asm
	{mul.f16 %rs108,%rs109,%rs89;
}
	// end inline asm
	// begin inline asm
	{add.f16 %rs111,%rs63,%rs108;
}
	// end inline asm
	mov.b32 	%r875, {%rs105, %rs111};
	wmma.store.d.sync.aligned.row.m16n16k16.shared.f16 	[%r863], {%r870, %r874, %r871, %r875}, %r6;
	add.s32 	%r876, %r863, 128;
	wmma.load.c.sync.aligned.row.m16n16k16.shared.f16 	{%r877, %r878, %r879, %r880}, [%r876], %r6;
	ld.shared.f32 	%f361, [%r178];
	ld.shared.f32 	%f362, [%r179];
	sub.f32 	%f363, %f361, %f362;
	fma.rn.f32 	%f364, %f363, 0f3BBB989D, 0f3F000000;
	cvt.sat.f32.f32 	%f365, %f364;
	fma.rm.f32 	%f366, %f365, %f341, %f340;
	add.f32 	%f367, %f366, 0fCB40007F;
	neg.f32 	%f368, %f367;
	fma.rn.f32 	%f369, %f363, 0f3FB8AA3B, %f368;
	fma.rn.f32 	%f370, %f363, 0f32A57060, %f369;
	mov.b32 	%r881, %f366;
	shl.b32 	%r882, %r881, 23;
	mov.b32 	%f371, %r882;
	ex2.approx.ftz.f32 	%f372, %f370;
	mul.f32 	%f333, %f372, %f371;
	mov.b32 	{%rs116, %rs122}, %r877;
	// begin inline asm
	{  cvt.rn.f16.f32 %rs114, %f333;}

	// end inline asm
	// begin inline asm
	{mul.f16 %rs115,%rs116,%rs114;
}
	// end inline asm
	// begin inline asm
	{add.f16 %rs118,%rs63,%rs115;
}
	// end inline asm
	// begin inline asm
	{mul.f16 %rs121,%rs122,%rs114;
}
	// end inline asm
	// begin inline asm
	{add.f16 %rs124,%rs63,%rs121;
}
	// end inline asm
	mov.b32 	%r883, {%rs118, %rs124};
	mov.b32 	{%rs128, %rs134}, %r879;
	// begin inline asm
	{mul.f16 %rs127,%rs128,%rs114;
}
	// end inline asm
	// begin inline asm
	{add.f16 %rs130,%rs63,%rs127;
}
	// end inline asm
	// begin inline asm
	{mul.f16 %rs133,%rs134,%rs114;
}
	// end inline asm
	// begin inline asm
	{add.f16 %rs136,%rs63,%rs133;
}
	// end inline asm
	mov.b32 	%r884, {%rs130, %rs136};
	ld.shared.f32 	%f373, [%r178+32];
	ld.shared.f32 	%f374, [%r179+32];
	sub.f32 	%f375, %f373, %f374;
	fma.rn.f32 	%f376, %f375, 0f3BBB989D, 0f3F000000;
	cvt.sat.f32.f32 	%f377, %f376;
	fma.rm.f32 	%f378, %f377, %f341, %f340;
	add.f32 	%f379, %f378, 0fCB40007F;
	neg.f32 	%f380, %f379;
	fma.rn.f32 	%f381, %f375, 0f3FB8AA3B, %f380;
	fma.rn.f32 	%f382, %f375, 0f32A57060, %f381;
	mov.b32 	%r885, %f378;
	shl.b32 	%r886, %r885, 23;
	mov.b32 	%f383, %r886;
	ex2.approx.ftz.f32 	%f384, %f382;
	mul.f32 	%f334, %f384, %f383;
	mov.b32 	{%rs141, %rs147}, %r878;
	// begin inline asm
	{  cvt.rn.f16.f32 %rs139, %f334;}

	// end inline asm
	// begin inline asm
	{mul.f16 %rs140,%rs141,%rs139;
}
	// end inline asm
	// begin inline asm
	{add.f16 %rs143,%rs63,%rs140;
}
	// end inline asm
	// begin inline asm
	{mul.f16 %rs146,%rs147,%rs139;
}
	// end inline asm
	// begin inline asm
	{add.f16 %rs149,%rs63,%rs146;
}
	// end inline asm
	mov.b32 	%r887, {%rs143, %rs149};
	mov.b32 	{%rs153, %rs159}, %r880;
	// begin inline asm
	{mul.f16 %rs152,%rs153,%rs139;
}
	// end inline asm
	// begin inline asm
	{add.f16 %rs155,%rs63,%rs152;
}
	// end inline asm
	// begin inline asm
	{mul.f16 %rs158,%rs159,%rs139;
}
	// end inline asm
	// begin inline asm
	{add.f16 %rs161,%rs63,%rs158;
}
	// end inline asm
	mov.b32 	%r888, {%rs155, %rs161};
	wmma.store.d.sync.aligned.row.m16n16k16.shared.f16 	[%r876], {%r883, %r887, %r884, %r888}, %r6;
	add.s32 	%r1396, %r1396, 128;
	add.s32 	%r1395, %r1395, 2;
	setp.ne.s32 	%p74, %r1395, %r43;
	@%p74 bra 	$L__BB18_152;
$L__BB18_153:
	add.s32 	%r889, %r300, -1;
	and.b32  	%r890, %r889, 64;
	setp.ne.s32 	%p75, %r890, 0;
	@%p75 bra 	$L__BB18_155;
	add.s32 	%r891, %r1396, %r30;
	add.s32 	%r892, %r891, %r172;
	shl.b32 	%r893, %r892, 1;
	add.s32 	%r894, %r16, %r893;
	wmma.load.c.sync.aligned.row.m16n16k16.shared.f16 	{%r895, %r896, %r897, %r898}, [%r894], %r6;
	ld.shared.f32 	%f387, [%r178];
	ld.shared.f32 	%f388, [%r179];
	sub.f32 	%f389, %f387, %f388;
	fma.rn.f32 	%f390, %f389, 0f3BBB989D, 0f3F000000;
	cvt.sat.f32.f32 	%f391, %f390;
	mov.f32 	%f392, 0f4B400001;
	mov.f32 	%f393, 0f437C0000;
	fma.rm.f32 	%f394, %f391, %f393, %f392;
	add.f32 	%f395, %f394, 0fCB40007F;
	neg.f32 	%f396, %f395;
	fma.rn.f32 	%f397, %f389, 0f3FB8AA3B, %f396;
	fma.rn.f32 	%f398, %f389, 0f32A57060, %f397;
	mov.b32 	%r899, %f394;
	shl.b32 	%r900, %r899, 23;
	mov.b32 	%f399, %r900;
	ex2.approx.ftz.f32 	%f400, %f398;
	mul.f32 	%f385, %f400, %f399;
	mov.b32 	{%rs166, %rs172}, %r895;
	// begin inline asm
	{  cvt.rn.f16.f32 %rs164, %f385;}

	// end inline asm
	// begin inline asm
	{mul.f16 %rs165,%rs166,%rs164;
}
	// end inline asm
	// begin inline asm
	{add.f16 %rs168,%rs63,%rs165;
}
	// end inline asm
	// begin inline asm
	{mul.f16 %rs171,%rs172,%rs164;
}
	// end inline asm
	// begin inline asm
	{add.f16 %rs174,%rs63,%rs171;
}
	// end inline asm
	mov.b32 	%r901, {%rs168, %rs174};
	mov.b32 	{%rs178, %rs184}, %r897;
	// begin inline asm
	{mul.f16 %rs177,%rs178,%rs164;
}
	// end inline asm
	// begin inline asm
	{add.f16 %rs180,%rs63,%rs177;
}
	// end inline asm
	// begin inline asm
	{mul.f16 %rs183,%rs184,%rs164;
}
	// end inline asm
	// begin inline asm
	{add.f16 %rs186,%rs63,%rs183;
}
	// end inline asm
	mov.b32 	%r902, {%rs180, %rs186};
	ld.shared.f32 	%f401, [%r178+32];
	ld.shared.f32 	%f402, [%r179+32];
	sub.f32 	%f403, %f401, %f402;
	fma.rn.f32 	%f404, %f403, 0f3BBB989D, 0f3F000000;
	cvt.sat.f32.f32 	%f405, %f404;
	fma.rm.f32 	%f406, %f405, %f393, %f392;
	add.f32 	%f407, %f406, 0fCB40007F;
	neg.f32 	%f408, %f407;
	fma.rn.f32 	%f409, %f403, 0f3FB8AA3B, %f408;
	fma.rn.f32 	%f410, %f403, 0f32A57060, %f409;
	mov.b32 	%r903, %f406;
	shl.b32 	%r904, %r903, 23;
	mov.b32 	%f411, %r904;
	ex2.approx.ftz.f32 	%f412, %f410;
	mul.f32 	%f386, %f412, %f411;
	mov.b32 	{%rs191, %rs197}, %r896;
	// begin inline asm
	{  cvt.rn.f16.f32 %rs189, %f386;}

	// end inline asm
	// begin inline asm
	{mul.f16 %rs190,%rs191,%rs189;
}
	// end inline asm
	// begin inline asm
	{add.f16 %rs193,%rs63,%rs190;
}
	// end inline asm
	// begin inline asm
	{mul.f16 %rs196,%rs197,%rs189;
}
	// end inline asm
	// begin inline asm
	{add.f16 %rs199,%rs63,%rs196;
}
	// end inline asm
	mov.b32 	%r905, {%rs193, %rs199};
	mov.b32 	{%rs203, %rs209}, %r898;
	// begin inline asm
	{mul.f16 %rs202,%rs203,%rs189;
}
	// end inline asm
	// begin inline asm
	{add.f16 %rs205,%rs63,%rs202;
}
	// end inline asm
	// begin inline asm
	{mul.f16 %rs208,%rs209,%rs189;
}
	// end inline asm
	// begin inline asm
	{add.f16 %rs211,%rs63,%rs208;
}
	// end inline asm
	mov.b32 	%r906, {%rs205, %rs211};
	wmma.store.d.sync.aligned.row.m16n16k16.shared.f16 	[%r894], {%r901, %r905, %r902, %r906}, %r6;
$L__BB18_155:
	add.s32 	%r1393, %r1393, 64;
	setp.lt.s32 	%p98, %r1393, %r297;
	@%p98 bra 	$L__BB18_141;
$L__BB18_156:
	bar.sync 	0;
$L__BB18_157:
	add.s32 	%r1346, %r1346, 1;
	add.s32 	%r1285, %r18, %r17;
	setp.lt.s32 	%p99, %r1346, %r1285;
	@%p99 bra 	$L__BB18_11;
	bra.uni 	$L__BB18_36;
$L__BB18_158:
	setp.lt.s32 	%p82, %r298, 1;
	@%p82 bra 	$L__BB18_181;
	mov.b32 	%r1422, 0;
$L__BB18_160:
	setp.lt.u32 	%p92, %r298, 49;
	add.s32 	%r236, %r1422, %r30;
	mov.b32 	%r1437, 0;
	mov.u32 	%r1441, %r169;
	mov.u32 	%r1440, %r169;
	mov.u32 	%r1439, %r169;
	mov.u32 	%r1438, %r169;
	@%p92 bra 	$L__BB18_163;
	mov.b32 	%r1437, 0;
	mov.u32 	%r1441, %r169;
	mov.u32 	%r1440, %r169;
	mov.u32 	%r1439, %r169;
	mov.u32 	%r1438, %r169;
	mov.u32 	%r1428, %r1437;
$L__BB18_162:
	add.s32 	%r1134, %r1437, %r171;
	shl.b32 	%r1135, %r1134, 1;
	add.s32 	%r1136, %r15, %r1135;
	wmma.load.a.sync.aligned.row.m16n16k16.shared.f16 	{%r1137, %r1138, %r1139, %r1140, %r1141, %r1142, %r1143, %r1144}, [%r1136], %r8;
	mad.lo.s32 	%r1145, %r1437, %r6, %r236;
	shl.b32 	%r1146, %r1145, 1;
	add.s32 	%r1147, %r14, %r1146;
	wmma.load.b.sync.aligned.row.m16n16k16.shared.f16 	{%r1148, %r1149, %r1150, %r1151, %r1152, %r1153, %r1154, %r1155}, [%r1147], %r6;
	wmma.mma.sync.aligned.row.row.m16n16k16.f16.f16 {%r1156, %r1157, %r1158, %r1159}, {%r1137, %r1138, %r1139, %r1140, %r1141, %r1142, %r1143, %r1144}, {%r1148, %r1149, %r1150, %r1151, %r1152, %r1153, %r1154, %r1155}, {%r1438, %r1439, %r1440, %r1441};
	add.s32 	%r1160, %r1136, 32;
	wmma.load.a.sync.aligned.row.m16n16k16.shared.f16 	{%r1161, %r1162, %r1163, %r1164, %r1165, %r1166, %r1167, %r1168}, [%r1160], %r8;
	shl.b32 	%r1169, %r6, 5;
	add.s32 	%r1170, %r1147, %r1169;
	wmma.load.b.sync.aligned.row.m16n16k16.shared.f16 	{%r1171, %r1172, %r1173, %r1174, %r1175, %r1176, %r1177, %r1178}, [%r1170], %r6;
	wmma.mma.sync.aligned.row.row.m16n16k16.f16.f16 {%r1179, %r1180, %r1181, %r1182}, {%r1161, %r1162, %r1163, %r1164, %r1165, %r1166, %r1167, %r1168}, {%r1171, %r1172, %r1173, %r1174, %r1175, %r1176, %r1177, %r1178}, {%r1156, %r1157, %r1158, %r1159};
	add.s32 	%r1183, %r1136, 64;
	wmma.load.a.sync.aligned.row.m16n16k16.shared.f16 	{%r1184, %r1185, %r1186, %r1187, %r1188, %r1189, %r1190, %r1191}, [%r1183], %r8;
	shl.b32 	%r1192, %r6, 6;
	add.s32 	%r1193, %r1147, %r1192;
	wmma.load.b.sync.aligned.row.m16n16k16.shared.f16 	{%r1194, %r1195, %r1196, %r1197, %r1198, %r1199, %r1200, %r1201}, [%r1193], %r6;
	wmma.mma.sync.aligned.row.row.m16n16k16.f16.f16 {%r1202, %r1203, %r1204, %r1205}, {%r1184, %r1185, %r1186, %r1187, %r1188, %r1189, %r1190, %r1191}, {%r1194, %r1195, %r1196, %r1197, %r1198, %r1199, %r1200, %r1201}, {%r1179, %r1180, %r1181, %r1182};
	add.s32 	%r1206, %r1136, 96;
	wmma.load.a.sync.aligned.row.m16n16k16.shared.f16 	{%r1207, %r1208, %r1209, %r1210, %r1211, %r1212, %r1213, %r1214}, [%r1206], %r8;
	add.s32 	%r1215, %r1193, %r1169;
	wmma.load.b.sync.aligned.row.m16n16k16.shared.f16 	{%r1216, %r1217, %r1218, %r1219, %r1220, %r1221, %r1222, %r1223}, [%r1215], %r6;
	wmma.mma.sync.aligned.row.row.m16n16k16.f16.f16 {%r1438, %r1439, %r1440, %r1441}, {%r1207, %r1208, %r1209, %r1210, %r1211, %r1212, %r1213, %r1214}, {%r1216, %r1217, %r1218, %r1219, %r1220, %r1221, %r1222, %r1223}, {%r1202, %r1203, %r1204, %r1205};
	add.s32 	%r1437, %r1437, 64;
	add.s32 	%r1428, %r1428, 4;
	setp.ne.s32 	%p93, %r1428, %r45;
	@%p93 bra 	$L__BB18_162;
$L__BB18_163:
	setp.eq.s32 	%p94, %r44, 0;
	@%p94 bra 	$L__BB18_167;
	setp.eq.s32 	%p95, %r44, 1;
	add.s32 	%r1224, %r1437, %r171;
	shl.b32 	%r1225, %r1224, 1;
	add.s32 	%r258, %r15, %r1225;
	wmma.load.a.sync.aligned.row.m16n16k16.shared.f16 	{%r1226, %r1227, %r1228, %r1229, %r1230, %r1231, %r1232, %r1233}, [%r258], %r8;
	mad.lo.s32 	%r1234, %r1437, %r6, %r236;
	shl.b32 	%r1235, %r1234, 1;
	add.s32 	%r259, %r14, %r1235;
	wmma.load.b.sync.aligned.row.m16n16k16.shared.f16 	{%r1236, %r1237, %r1238, %r1239, %r1240, %r1241, %r1242, %r1243}, [%r259], %r6;
	wmma.mma.sync.aligned.row.row.m16n16k16.f16.f16 {%r1438, %r1439, %r1440, %r1441}, {%r1226, %r1227, %r1228, %r1229, %r1230, %r1231, %r1232, %r1233}, {%r1236, %r1237, %r1238, %r1239, %r1240, %r1241, %r1242, %r1243}, {%r1438, %r1439, %r1440, %r1441};
	@%p95 bra 	$L__BB18_167;
	setp.eq.s32 	%p96, %r44, 2;
	add.s32 	%r1244, %r258, 32;
	wmma.load.a.sync.aligned.row.m16n16k16.shared.f16 	{%r1245, %r1246, %r1247, %r1248, %r1249, %r1250, %r1251, %r1252}, [%r1244], %r8;
	shl.b32 	%r1253, %r6, 5;
	add.s32 	%r1254, %r259, %r1253;
	wmma.load.b.sync.aligned.row.m16n16k16.shared.f16 	{%r1255, %r1256, %r1257, %r1258, %r1259, %r1260, %r1261, %r1262}, [%r1254], %r6;
	wmma.mma.sync.aligned.row.row.m16n16k16.f16.f16 {%r1438, %r1439, %r1440, %r1441}, {%r1245, %r1246, %r1247, %r1248, %r1249, %r1250, %r1251, %r1252}, {%r1255, %r1256, %r1257, %r1258, %r1259, %r1260, %r1261, %r1262}, {%r1438, %r1439, %r1440, %r1441};
	@%p96 bra 	$L__BB18_167;
	add.s32 	%r1263, %r258, 64;
	wmma.load.a.sync.aligned.row.m16n16k16.shared.f16 	{%r1264, %r1265, %r1266, %r1267, %r1268, %r1269, %r1270, %r1271}, [%r1263], %r8;
	shl.b32 	%r1272, %r6, 6;
	add.s32 	%r1273, %r259, %r1272;
	wmma.load.b.sync.aligned.row.m16n16k16.shared.f16 	{%r1274, %r1275, %r1276, %r1277, %r1278, %r1279, %r1280, %r1281}, [%r1273], %r6;
	wmma.mma.sync.aligned.row.row.m16n16k16.f16.f16 {%r1438, %r1439, %r1440, %r1441}, {%r1264, %r1265, %r1266, %r1267, %r1268, %r1269, %r1270, %r1271}, {%r1274, %r1275, %r1276, %r1277, %r1278, %r1279, %r1280, %r1281}, {%r1438, %r1439, %r1440, %r1441};
$L__BB18_167:
	add.s32 	%r1282, %r236, %r172;
	shl.b32 	%r1283, %r1282, 1;
	add.s32 	%r1284, %r16, %r1283;
	wmma.store.d.sync.aligned.row.m16n16k16.shared.f16 	[%r1284], {%r1438, %r1439, %r1440, %r1441}, %r6;
	add.s32 	%r1422, %r1422, 64;
	setp.lt.s32 	%p97, %r1422, %r300;
	@%p97 bra 	$L__BB18_160;
	bra.uni 	$L__BB18_155;
$L__BB18_168:
	.pragma "nounroll";
	add.s32 	%r1076, %r30, %r172;
	add.s32 	%r1077, %r1399, %r1076;
	shl.b32 	%r1078, %r1077, 1;
	add.s32 	%r1079, %r16, %r1078;
	wmma.store.d.sync.aligned.row.m16n16k16.shared.f16 	[%r1079], {%r169, %r169, %r169, %r169}, %r6;
	add.s32 	%r1080, %r1079, 128;
	wmma.store.d.sync.aligned.row.m16n16k16.shared.f16 	[%r1080], {%r169, %r169, %r169, %r169}, %r6;
	add.s32 	%r1081, %r1079, 256;
	wmma.store.d.sync.aligned.row.m16n16k16.shared.f16 	[%r1081], {%r169, %r169, %r169, %r169}, %r6;
	add.s32 	%r1082, %r1079, 384;
	wmma.store.d.sync.aligned.row.m16n16k16.shared.f16 	[%r1082], {%r169, %r169, %r169, %r169}, %r6;
	add.s32 	%r1083, %r1079, 512;
	wmma.store.d.sync.aligned.row.m16n16k16.shared.f16 	[%r1083], {%r169, %r169, %r169, %r169}, %r6;
	add.s32 	%r1084, %r1079, 640;
	wmma.store.d.sync.aligned.row.m16n16k16.shared.f16 	[%r1084], {%r169, %r169, %r169, %r169}, %r6;
	add.s32 	%r1085, %r1079, 768;
	wmma.store.d.sync.aligned.row.m16n16k16.shared.f16 	[%r1085], {%r169, %r169, %r169, %r169}, %r6;
	add.s32 	%r1086, %r1079, 896;
	wmma.store.d.sync.aligned.row.m16n16k16.shared.f16 	[%r1086], {%r169, %r169, %r169, %r169}, %r6;
	add.s32 	%r1087, %r1079, 1024;
	wmma.store.d.sync.aligned.row.m16n16k16.shared.f16 	[%r1087], {%r169, %r169, %r169, %r169}, %r6;
	add.s32 	%r1088, %r1079, 1152;
	wmma.store.d.sync.aligned.row.m16n16k16.shared.f16 	[%r1088], {%r169, %r169, %r169, %r169}, %r6;
	add.s32 	%r1089, %r1079, 1280;
	wmma.store.d.sync.aligned.row.m16n16k16.shared.f16 	[%r1089], {%r169, %r169, %r169, %r169}, %r6;
	add.s32 	%r1090, %r1079, 1408;
	wmma.store.d.sync.aligned.row.m16n16k16.shared.f16 	[%r1090], {%r169, %r169, %r169, %r169}, %r6;
	add.s32 	%r1091, %r1079, 1536;
	wmma.store.d.sync.aligned.row.m16n16k16.shared.f16 	[%r1091], {%r169, %r169, %r169, %r169}, %r6;
	add.s32 	%r1092, %r1079, 1664;
	wmma.store.d.sync.aligned.row.m16n16k16.shared.f16 	[%r1092], {%r169, %r169, %r169, %r169}, %r6;
	add.s32 	%r1093, %r1079, 1792;
	wmma.store.d.sync.aligned.row.m16n16k16.shared.f16 	[%r1093], {%r169, %r169, %r169, %r169}, %r6;
	add.s32 	%r1094, %r1079, 1920;
	wmma.store.d.sync.aligned.row.m16n16k16.shared.f16 	[%r1094], {%r169, %r169, %r169, %r169}, %r6;
	add.s32 	%r1399, %r1399, 1024;
	add.s32 	%r1398, %r1398, 16;
	add.s32 	%r1095, %r300, -1;
	shr.u32 	%r1096, %r1095, 6;
	add.s32 	%r1097, %r1096, 1;
	and.b32  	%r1098, %r1097, 134217712;
	setp.ne.s32 	%p84, %r1398, %r1098;
	@%p84 bra 	$L__BB18_168;
$L__BB18_169:
	add.s32 	%r1099, %r300, -1;
	shr.u32 	%r1100, %r1099, 6;
	add.s32 	%r1101, %r1100, 1;
	and.b32  	%r186, %r1101, 15;
	setp.eq.s32 	%p85, %r186, 0;
	@%p85 bra 	$L__BB18_155;
	add.s32 	%r1102, %r186, -1;
	setp.lt.u32 	%p86, %r1102, 7;
	@%p86 bra 	$L__BB18_172;
	add.s32 	%r1103, %r1399, %r30;
	add.s32 	%r1104, %r1103, %r172;
	shl.b32 	%r1105, %r1104, 1;
	add.s32 	%r1106, %r16, %r1105;
	wmma.store.d.sync.aligned.row.m16n16k16.shared.f16 	[%r1106], {%r169, %r169, %r169, %r169}, %r6;
	add.s32 	%r1107, %r1106, 128;
	wmma.store.d.sync.aligned.row.m16n16k16.shared.f16 	[%r1107], {%r169, %r169, %r169, %r169}, %r6;
	add.s32 	%r1108, %r1106, 256;
	wmma.store.d.sync.aligned.row.m16n16k16.shared.f16 	[%r1108], {%r169, %r169, %r169, %r169}, %r6;
	add.s32 	%r1109, %r1106, 384;
	wmma.store.d.sync.aligned.row.m16n16k16.shared.f16 	[%r1109], {%r169, %r169, %r169, %r169}, %r6;
	add.s32 	%r1110, %r1106, 512;
	wmma.store.d.sync.aligned.row.m16n16k16.shared.f16 	[%r1110], {%r169, %r169, %r169, %r169}, %r6;
	add.s32 	%r1111, %r1106, 640;
	wmma.store.d.sync.aligned.row.m16n16k16.shared.f16 	[%r1111], {%r169, %r169, %r169, %r169}, %r6;
	add.s32 	%r1112, %r1106, 768;
	wmma.store.d.sync.aligned.row.m16n16k16.shared.f16 	[%r1112], {%r169, %r169, %r169, %r169}, %r6;
	add.s32 	%r1113, %r1106, 896;
	wmma.store.d.sync.aligned.row.m16n16k16.shared.f16 	[%r1113], {%r169, %r169, %r169, %r169}, %r6;
	add.s32 	%r1399, %r1399, 512;
$L__BB18_172:
	and.b32  	%r189, %r1101, 7;
	setp.eq.s32 	%p87, %r189, 0;
	@%p87 bra 	$L__BB18_155;
	add.s32 	%r1117, %r189, -1;
	setp.lt.u32 	%p88, %r1117, 3;
	@%p88 bra 	$L__BB18_175;
	add.s32 	%r1118, %r1399, %r30;
	add.s32 	%r1119, %r1118, %r172;
	shl.b32 	%r1120, %r1119, 1;
	add.s32 	%r1121, %r16, %r1120;
	wmma.store.d.sync.aligned.row.m16n16k16.shared.f16 	[%r1121], {%r169, %r169, %r169, %r169}, %r6;
	add.s32 	%r1122, %r1121, 128;
	wmma.store.d.sync.aligned.row.m16n16k16.shared.f16 	[%r1122], {%r169, %r169, %r169, %r169}, %r6;
	add.s32 	%r1123, %r1121, 256;
	wmma.store.d.sync.aligned.row.m16n16k16.shared.f16 	[%r1123], {%r169, %r169, %r169, %r169}, %r6;
	add.s32 	%r1124, %r1121, 384;
	wmma.store.d.sync.aligned.row.m16n16k16.shared.f16 	[%r1124], {%r169, %r169, %r169, %r169}, %r6;
	add.s32 	%r1399, %r1399, 256;
$L__BB18_175:
	setp.eq.s32 	%p89, %r46, 0;
	@%p89 bra 	$L__BB18_155;
	setp.eq.s32 	%p90, %r46, 1;
	add.s32 	%r1125, %r1399, %r30;
	add.s32 	%r1126, %r1125, %r172;
	shl.b32 	%r1127, %r1126, 1;
	add.s32 	%r192, %r16, %r1127;
	wmma.store.d.sync.aligned.row.m16n16k16.shared.f16 	[%r192], {%r169, %r169, %r169, %r169}, %r6;
	@%p90 bra 	$L__BB18_155;
	setp.eq.s32 	%p91, %r46, 2;
	add.s32 	%r1128, %r192, 128;
	wmma.store.d.sync.aligned.row.m16n16k16.shared.f16 	[%r1128], {%r169, %r169, %r169, %r169}, %r6;
	@%p91 bra 	$L__BB18_155;
	add.s32 	%r1129, %r192, 256;
	wmma.store.d.sync.aligned.row.m16n16k16.shared.f16 	[%r1129], {%r169, %r169, %r169, %r169}, %r6;
	bra.uni 	$L__BB18_155;
$L__BB18_179:
	setp.lt.u32 	%p73, %r300, 65;
	mov.b32 	%r1396, 0;
	@%p73 bra 	$L__BB18_153;
	mov.b32 	%r1396, 0;
	mov.u32 	%r1395, %r1396;
	bra.uni 	$L__BB18_152;
$L__BB18_181:
	setp.lt.u32 	%p83, %r300, 961;
	mov.b32 	%r1399, 0;
	@%p83 bra 	$L__BB18_169;
	mov.b32 	%r1399, 0;
	mov.u32 	%r1398, %r1399;
	bra.uni 	$L__BB18_168;

}
	// .globl	_Z34block_attn_mask_16warp_n128_kernelP6__halfS0_S0_PKiS2_S2_S2_S0_S2_S2_iiifiiii
.visible .entry _Z34block_attn_mask_16warp_n128_kernelP6__halfS0_S0_PKiS2_S2_S2_S0_S2_S2_iiifiiii(
	.param .u64 .ptr .align 1 _Z34block_attn_mask_16warp_n128_kernelP6__halfS0_S0_PKiS2_S2_S2_S0_S2_S2_iiifiiii_param_0,
	.param .u64 .ptr .align 1 _Z34block_attn_mask_16warp_n128_kernelP6__halfS0_S0_PKiS2_S2_S2_S0_S2_S2_iiifiiii_param_1,
	.param .u64 .ptr .align 1 _Z34block_attn_mask_16warp_n128_kernelP6__halfS0_S0_PKiS2_S2_S2_S0_S2_S2_iiifiiii_param_2,
	.param .u64 .ptr .align 1 _Z34block_attn_mask_16warp_n128_kernelP6__halfS0_S0_PKiS2_S2_S2_S0_S2_S2_iiifiiii_param_3,
	.param .u64 .ptr .align 1 _Z34block_attn_mask_16warp_n128_kernelP6__halfS0_S0_PKiS2_S2_S2_S0_S2_S2_iiifiiii_param_4,
	.param .u64 .ptr .align 1 _Z34block_attn_mask_16warp_n128_kernelP6__halfS0_S0_PKiS2_S2_S2_S0_S2_S2_iiifiiii_param_5,
	.param .u64 .ptr .align 1 _Z34block_attn_mask_16warp_n128_kernelP6__halfS0_S0_PKiS2_S2_S2_S0_S2_S2_iiifiiii_param_6,
	.param .u64 .ptr .align 1 _Z34block_attn_mask_16warp_n128_kernelP6__halfS0_S0_PKiS2_S2_S2_S0_S2_S2_iiifiiii_param_7,
	.param .u64 .ptr .align 1 _Z34block_attn_mask_16warp_n128_kernelP6__halfS0_S0_PKiS2_S2_S2_S0_S2_S2_iiifiiii_param_8,
	.param .u64 .ptr .align 1 _Z34block_attn_mask_16warp_n128_kernelP6__halfS0_S0_PKiS2_S2_S2_S0_S2_S2_iiifiiii_param_9,
	.param .u32 _Z34block_attn_mask_16warp_n128_kernelP6__halfS0_S0_PKiS2_S2_S2_S0_S2_S2_iiifiiii_param_10,
	.param .u32 _Z34block_attn_mask_16warp_n128_kernelP6__halfS0_S0_PKiS2_S2_S2_S0_S2_S2_iiifiiii_param_11,
	.param .u32 _Z34block_attn_mask_16warp_n128_kernelP6__halfS0_S0_PKiS2_S2_S2_S0_S2_S2_iiifiiii_param_12,
	.param .f32 _Z34block_attn_mask_16warp_n128_kernelP6__halfS0_S0_PKiS2_S2_S2_S0_S2_S2_iiifiiii_param_13,
	.param .u32 _Z34block_attn_mask_16warp_n128_kernelP6__halfS0_S0_PKiS2_S2_S2_S0_S2_S2_iiifiiii_param_14,
	.param .u32 _Z34block_attn_mask_16warp_n128_kernelP6__halfS0_S0_PKiS2_S2_S2_S0_S2_S2_iiifiiii_param_15,
	.param .u32 _Z34block_attn_mask_16warp_n128_kernelP6__halfS0_S0_PKiS2_S2_S2_S0_S2_S2_iiifiiii_param_16,
	.param .u32 _Z34block_attn_mask_16warp_n128_kernelP6__halfS0_S0_PKiS2_S2_S2_S0_S2_S2_iiifiiii_param_17
)
{
	.local .align 16 .b8 	__local_depot19[256];
	.reg .b64 	%SP;
	.reg .b64 	%SPL;
	.reg .pred 	%p<125>;
	.reg .b16 	%rs<404>;
	.reg .b32 	%r<1453>;
	.reg .b32 	%f<536>;
	.reg .b64 	%rd<137>;

	mov.u64 	%SPL, __local_depot19;
	ld.param.u64 	%rd10, [_Z34block_attn_mask_16warp_n128_kernelP6__halfS0_S0_PKiS2_S2_S2_S0_S2_S2_iiifiiii_param_1];
	ld.param.u64 	%rd11, [_Z34block_attn_mask_16warp_n128_kernelP6__halfS0_S0_PKiS2_S2_S2_S0_S2_S2_iiifiiii_param_2];
	ld.param.u64 	%rd12, [_Z34block_attn_mask_16warp_n128_kernelP6__halfS0_S0_PKiS2_S2_S2_S0_S2_S2_iiifiiii_param_3];
	ld.param.u64 	%rd14, [_Z34block_attn_mask_16warp_n128_kernelP6__halfS0_S0_PKiS2_S2_S2_S0_S2_S2_iiifiiii_param_5];
	ld.param.u32 	%r297, [_Z34block_attn_mask_16warp_n128_kernelP6__halfS0_S0_PKiS2_S2_S2_S0_S2_S2_iiifiiii_param_10];
	ld.param.u32 	%r298, [_Z34block_attn_mask_16warp_n128_kernelP6__halfS0_S0_PKiS2_S2_S2_S0_S2_S2_iiifiiii_param_11];
	ld.param.u32 	%r301, [_Z34block_attn_mask_16warp_n128_kernelP6__halfS0_S0_PKiS2_S2_S2_S0_S2_S2_iiifiiii_param_14];
	ld.param.u32 	%r302, [_Z34block_attn_mask_16warp_n128_kernelP6__halfS0_S0_PKiS2_S2_S2_S0_S2_S2_iiifiiii_param_15];
	ld.param.u32 	%r300, [_Z34block_attn_mask_16warp_n128_kernelP6__halfS0_S0_PKiS2_S2_S2_S0_S2_S2_iiifiiii_param_17];
	cvta.to.global.u64 	%rd19, %rd14;
	cvta.to.global.u64 	%rd20, %rd12;
	add.u64 	%rd1, %SPL, 0;
	mov.u32 	%r303, %ctaid.y;
	mov.u32 	%r304, %ctaid.z;
	mov.u32 	%r305, %ctaid.x;
	mov.u32 	%r1, %tid.x;
	shr.u32 	%r2, %r1, 5;
	and.b32  	%r3, %r1, 31;
	mul.lo.s32 	%r4, %r297, %r305;
	mul.lo.s32 	%r306, %r301, %r303;
	mad.lo.s32 	%r5, %r302, %r304, %r306;
	mul.lo.s32 	%r307, %r300, %r297;
	mul.lo.s32 	%r308, %r300, %r298;
	mul.lo.s32 	%r309, %r298, %r297;
	add.s32 	%r6, %r300, 16;
	shl.b32 	%r310, %r297, 4;
	add.s32 	%r7, %r307, %r310;
	shl.b32 	%r311, %r298, 4;
	add.s32 	%r312, %r308, %r311;
	add.s32 	%r8, %r298, 16;
	add.s32 	%r313, %r309, %r310;
	shr.s32 	%r314, %r307, 31;
	shr.u32 	%r315, %r314, 23;
	add.s32 	%r316, %r307, %r315;
	shr.s32 	%r9, %r316, 9;
	shr.s32 	%r317, %r308, 31;
	shr.u32 	%r318, %r317, 23;
	add.s32 	%r319, %r308, %r318;
	shr.s32 	%r320, %r309, 31;
	shr.u32 	%r321, %r320, 23;
	add.s32 	%r322, %r309, %r321;
	shr.s32 	%r10, %r322, 9;
	shr.s32 	%r11, %r316, 10;
	shr.s32 	%r12, %r319, 10;
	shr.s32 	%r13, %r322, 10;
	shl.b32 	%r323, %r7, 1;
	mov.u32 	%r324, shared_mem;
	add.s32 	%r14, %r324, %r323;
	shl.b32 	%r325, %r312, 1;
	add.s32 	%r15, %r14, %r325;
	shl.b32 	%r326, %r313, 1;
	add.s32 	%r16, %r15, %r326;
	mul.wide.u32 	%rd22, %r305, 4;
	add.s64 	%rd23, %rd20, %rd22;
	ld.global.u32 	%r327, [%rd23+4];
	ld.global.u32 	%r328, [%rd23];
	sub.s32 	%r17, %r327, %r328;
	add.s64 	%rd24, %rd19, %rd22;
	ld.global.u32 	%r329, [%rd24+4];
	ld.global.u32 	%r330, [%rd24];
	sub.s32 	%r18, %r329, %r330;
	setp.lt.s32 	%p2, %r11, 1;
	@%p2 bra 	$L__BB19_9;
	ld.param.u32 	%r1342, [_Z34block_attn_mask_16warp_n128_kernelP6__halfS0_S0_PKiS2_S2_S2_S0_S2_S2_iiifiiii_param_16];
	mad.lo.s32 	%r19, %r2, 40, %r3;
	mad.lo.s32 	%r332, %r1342, %r4, %r5;
	shr.u32 	%r333, %r332, 31;
	add.s32 	%r334, %r332, %r333;
	shr.s32 	%r335, %r334, 1;
	cvt.s64.s32 	%rd2, %r335;
	setp.lt.u32 	%p3, %r11, 4;
	mov.b32 	%r1348, 0;
	@%p3 bra 	$L__BB19_4;
	and.b32  	%r1348, %r11, 2147483644;
	mov.b32 	%r1346, 0;
$L__BB19_3:
	.pragma "nounroll";
	ld.param.u64 	%rd126, [_Z34block_attn_mask_16warp_n128_kernelP6__halfS0_S0_PKiS2_S2_S2_S0_S2_S2_iiifiiii_param_0];
	mad.lo.s32 	%r342, %r1346, 640, %r19;
	shl.b32 	%r343, %r1346, 9;
	add.s32 	%r344, %r343, %r1;
	cvt.u64.u32 	%rd29, %r344;
	add.s64 	%rd30, %rd29, %rd2;
	shl.b64 	%rd31, %rd30, 2;
	add.s64 	%rd25, %rd126, %rd31;
	shl.b32 	%r345, %r342, 2;
	add.s32 	%r337, %r324, %r345;
	// begin inline asm
	cp.async.ca.shared.global [%r337], [%rd25], 4, 4;
	// end inline asm
	mov.f32 	%f51, 0f00000000;
	// begin inline asm
	{.reg .f16 low;
  cvt.rn.f16.f32 low, %f51;
  mov.b32 %r338, {low,low};}

	// end inline asm
	add.s32 	%r347, %r16, %r345;
	st.shared.u32 	[%r347], %r338;
	add.s64 	%rd26, %rd25, 2048;
	add.s32 	%r339, %r337, 2560;
	// begin inline asm
	cp.async.ca.shared.global [%r339], [%rd26], 4, 4;
	// end inline asm
	st.shared.u32 	[%r347+2560], %r338;
	add.s64 	%rd27, %rd25, 4096;
	add.s32 	%r340, %r337, 5120;
	// begin inline asm
	cp.async.ca.shared.global [%r340], [%rd27], 4, 4;
	// end inline asm
	st.shared.u32 	[%r347+5120], %r338;
	add.s64 	%rd28, %rd25, 6144;
	add.s32 	%r341, %r337, 7680;
	// begin inline asm
	cp.async.ca.shared.global [%r341], [%rd28], 4, 4;
	// end inline asm
	st.shared.u32 	[%r347+7680], %r338;
	add.s32 	%r1346, %r1346, 4;
	setp.ne.s32 	%p4, %r1346, %r1348;
	@%p4 bra 	$L__BB19_3;
$L__BB19_4:
	and.b32  	%r348, %r11, 3;
	setp.eq.s32 	%p5, %r348, 0;
	@%p5 bra 	$L__BB19_9;
	setp.eq.s32 	%p6, %r348, 1;
	@%p6 bra 	$L__BB19_7;
	ld.param.u64 	%rd127, [_Z34block_attn_mask_16warp_n128_kernelP6__halfS0_S0_PKiS2_S2_S2_S0_S2_S2_iiifiiii_param_0];
	mad.lo.s32 	%r352, %r1348, 640, %r19;
	shl.b32 	%r353, %r1348, 9;
	add.s32 	%r354, %r353, %r1;
	cvt.u64.u32 	%rd34, %r354;
	add.s64 	%rd35, %rd34, %rd2;
	shl.b64 	%rd36, %rd35, 2;
	add.s64 	%rd32, %rd127, %rd36;
	shl.b32 	%r355, %r352, 2;
	add.s32 	%r349, %r324, %r355;
	// begin inline asm
	cp.async.ca.shared.global [%r349], [%rd32], 4, 4;
	// end inline asm
	mov.f32 	%f52, 0f00000000;
	// begin inline asm
	{.reg .f16 low;
  cvt.rn.f16.f32 low, %f52;
  mov.b32 %r350, {low,low};}

	// end inline asm
	add.s32 	%r357, %r16, %r355;
	st.shared.u32 	[%r357], %r350;
	add.s32 	%r358, %r354, 512;
	cvt.u64.u32 	%rd37, %r358;
	add.s64 	%rd38, %rd37, %rd2;
	shl.b64 	%rd39, %rd38, 2;
	add.s64 	%rd33, %rd127, %rd39;
	add.s32 	%r351, %r349, 2560;
	// begin inline asm
	cp.async.ca.shared.global [%r351], [%rd33], 4, 4;
	// end inline asm
	st.shared.u32 	[%r357+2560], %r350;
	add.s32 	%r1348, %r1348, 2;
$L__BB19_7:
	and.b32  	%r359, %r9, 2;
	setp.eq.s32 	%p7, %r359, 0;
	@%p7 bra 	$L__BB19_9;
	ld.param.u64 	%rd128, [_Z34block_attn_mask_16warp_n128_kernelP6__halfS0_S0_PKiS2_S2_S2_S0_S2_S2_iiifiiii_param_0];
	mad.lo.s32 	%r362, %r1348, 640, %r19;
	shl.b32 	%r363, %r1348, 9;
	add.s32 	%r364, %r363, %r1;
	cvt.u64.u32 	%rd41, %r364;
	add.s64 	%rd42, %rd41, %rd2;
	shl.b64 	%rd43, %rd42, 2;
	add.s64 	%rd40, %rd128, %rd43;
	shl.b32 	%r365, %r362, 2;
	add.s32 	%r360, %r324, %r365;
	// begin inline asm
	cp.async.ca.shared.global [%r360], [%rd40], 4, 4;
	// end inline asm
	mov.f32 	%f53, 0f00000000;
	// begin inline asm
	{.reg .f16 low;
  cvt.rn.f16.f32 low, %f53;
  mov.b32 %r361, {low,low};}

	// end inline asm
	add.s32 	%r367, %r16, %r365;
	st.shared.u32 	[%r367], %r361;
$L__BB19_9:
	add.s32 	%r26, %r16, %r323;
	shl.b32 	%r369, %r297, 2;
	add.s32 	%r370, %r26, %r369;
	add.s32 	%r371, %r370, %r369;
	add.s32 	%r27, %r371, %r369;
	// begin inline asm
	cp.async.commit_group;
	// end inline asm
	// begin inline asm
	cp.async.wait_group 0;
	// end inline asm
	bar.sync 	0;
	add.s32 	%r372, %r18, %r17;
	setp.lt.s32 	%p8, %r372, 1;
	@%p8 bra 	$L__BB19_36;
	div.s32 	%r28, 512, %r297;
	mad.lo.s32 	%r29, %r2, 40, %r3;
	shl.b32 	%r376, %r2, 4;
	and.b32  	%r30, %r376, 112;
	shr.u32 	%r377, %r298, 31;
	add.s32 	%r378, %r298, %r377;
	shr.s32 	%r379, %r378, 1;
	and.b32  	%r31, %r376, 48;
	add.s32 	%r32, %r379, -1;
	and.b32  	%r33, %r379, 3;
	and.b32  	%r34, %r379, 7;
	add.s32 	%r380, %r298, -1;
	shr.u32 	%r381, %r380, 7;
	add.s32 	%r382, %r381, 1;
	add.s32 	%r383, %r300, -1;
	shr.u32 	%r384, %r383, 4;
	add.s32 	%r385, %r384, 1;
	shr.u32 	%r386, %r383, 6;
	add.s32 	%r387, %r386, 1;
	shr.u32 	%r388, %r380, 4;
	add.s32 	%r389, %r388, 1;
	min.s32 	%r390, %r297, %r298;
	setp.lt.s32 	%p1, %r390, 1;
	and.b32  	%r35, %r382, 67108848;
	and.b32  	%r36, %r382, 3;
	and.b32  	%r37, %r385, 3;
	and.b32  	%r38, %r385, 536870908;
	and.b32  	%r39, %r10, 30;
	and.b32  	%r40, %r10, 14;
	and.b32  	%r41, %r379, 1073741820;
	and.b32  	%r42, %r379, 1;
	and.b32  	%r43, %r379, 1073741816;
	and.b32  	%r44, %r387, 134217726;
	and.b32  	%r45, %r389, 3;
	and.b32  	%r46, %r389, 536870908;
	and.b32  	%r47, %r387, 3;
	mov.b32 	%r1349, 0;
	mov.u32 	%r1350, %r1349;
	mov.u32 	%r1351, %r1349;
$L__BB19_11:
	ld.param.u64 	%rd136, [_Z34block_attn_mask_16warp_n128_kernelP6__halfS0_S0_PKiS2_S2_S2_S0_S2_S2_iiifiiii_param_9];
	ld.param.u64 	%rd135, [_Z34block_attn_mask_16warp_n128_kernelP6__halfS0_S0_PKiS2_S2_S2_S0_S2_S2_iiifiiii_param_8];
	setp.lt.s32 	%p9, %r12, 1;
	cvta.to.global.u64 	%rd44, %rd135;
	mov.u32 	%r391, %ctaid.x;
	mul.wide.u32 	%rd45, %r391, 4;
	add.s64 	%rd46, %rd44, %rd45;
	ld.global.u32 	%r392, [%rd46];
	add.s32 	%r393, %r392, %r1349;
	cvta.to.global.u64 	%rd47, %rd136;
	mul.wide.s32 	%rd48, %r393, 4;
	add.s64 	%rd49, %rd47, %rd48;
	ld.global.u32 	%r57, [%rd49];
	mul.lo.s32 	%r58, %r57, %r298;
	@%p9 bra 	$L__BB19_19;
	ld.param.u32 	%r1343, [_Z34block_attn_mask_16warp_n128_kernelP6__halfS0_S0_PKiS2_S2_S2_S0_S2_S2_iiifiiii_param_16];
	setp.lt.u32 	%p10, %r12, 4;
	mad.lo.s32 	%r395, %r58, %r1343, %r5;
	shr.u32 	%r396, %r395, 31;
	add.s32 	%r397, %r395, %r396;
	shr.s32 	%r398, %r397, 1;
	cvt.s64.s32 	%rd4, %r398;
	mov.b32 	%r1353, 0;
	@%p10 bra 	$L__BB19_15;
	mov.b32 	%r1352, 0;
$L__BB19_14:
	.pragma "nounroll";
	mad.lo.s32 	%r404, %r1352, 640, %r29;
	shl.b32 	%r405, %r1352, 9;
	add.s32 	%r406, %r405, %r1;
	cvt.u64.u32 	%rd54, %r406;
	add.s64 	%rd55, %rd54, %rd4;
	shl.b64 	%rd56, %rd55, 2;
	add.s64 	%rd50, %rd10, %rd56;
	shl.b32 	%r407, %r404, 2;
	add.s32 	%r400, %r14, %r407;
	// begin inline asm
	cp.async.ca.shared.global [%r400], [%rd50], 4, 4;
	// end inline asm
	add.s64 	%rd51, %rd50, 2048;
	add.s32 	%r401, %r400, 2560;
	// begin inline asm
	cp.async.ca.shared.global [%r401], [%rd51], 4, 4;
	// end inline asm
	add.s64 	%rd52, %rd50, 4096;
	add.s32 	%r402, %r400, 5120;
	// begin inline asm
	cp.async.ca.shared.global [%r402], [%rd52], 4, 4;
	// end inline asm
	add.s64 	%rd53, %rd50, 6144;
	add.s32 	%r403, %r400, 7680;
	// begin inline asm
	cp.async.ca.shared.global [%r403], [%rd53], 4, 4;
	// end inline asm
	add.s32 	%r1352, %r1352, 4;
	and.b32  	%r1353, %r12, 2147483644;
	setp.ne.s32 	%p11, %r1352, %r1353;
	@%p11 bra 	$L__BB19_14;
$L__BB19_15:
	and.b32  	%r408, %r12, 3;
	setp.eq.s32 	%p12, %r408, 0;
	@%p12 bra 	$L__BB19_19;
	setp.eq.s32 	%p13, %r408, 1;
	mad.lo.s32 	%r411, %r1353, 640, %r29;
	shl.b32 	%r412, %r1353, 9;
	add.s32 	%r63, %r412, %r1;
	cvt.u64.u32 	%rd58, %r63;
	add.s64 	%rd59, %rd58, %rd4;
	shl.b64 	%rd60, %rd59, 2;
	add.s64 	%rd57, %rd10, %rd60;
	shl.b32 	%r413, %r411, 2;
	add.s32 	%r409, %r14, %r413;
	// begin inline asm
	cp.async.ca.shared.global [%r409], [%rd57], 4, 4;
	// end inline asm
	@%p13 bra 	$L__BB19_19;
	setp.eq.s32 	%p14, %r408, 2;
	add.s32 	%r416, %r63, 512;
	cvt.u64.u32 	%rd62, %r416;
	add.s64 	%rd63, %rd62, %rd4;
	shl.b64 	%rd64, %rd63, 2;
	add.s64 	%rd61, %rd10, %rd64;
	add.s32 	%r414, %r409, 2560;
	// begin inline asm
	cp.async.ca.shared.global [%r414], [%rd61], 4, 4;
	// end inline asm
	@%p14 bra 	$L__BB19_19;
	add.s32 	%r418, %r63, 1024;
	cvt.u64.u32 	%rd66, %r418;
	add.s64 	%rd67, %rd66, %rd4;
	shl.b64 	%rd68, %rd67, 2;
	add.s64 	%rd65, %rd10, %rd68;
	add.s32 	%r417, %r409, 5120;
	// begin inline asm
	cp.async.ca.shared.global [%r417], [%rd65], 4, 4;
	// end inline asm
$L__BB19_19:
	// begin inline asm
	cp.async.commit_group;
	// end inline asm
	// begin inline asm
	cp.async.wait_group 0;
	// end inline asm
	bar.sync 	0;
	@%p1 bra 	$L__BB19_85;
	setp.gt.s32 	%p15, %r300, 0;
	@%p15 bra 	$L__BB19_74;
	mov.f32 	%f54, 0f00000000;
	// begin inline asm
	{  cvt.rn.f16.f32 %rs47, %f54;}

	// end inline asm
	mov.b32 	%r65, {%rs47, %rs47};
	mov.b32 	%r1375, 0;
$L__BB19_22:
	setp.lt.u32 	%p16, %r298, 1921;
	shr.u32 	%r421, %r1, 4;
	and.b32  	%r422, %r421, 48;
	add.s32 	%r423, %r1375, %r422;
	mul.lo.s32 	%r115, %r423, %r8;
	mov.b32 	%r1378, 0;
	@%p16 bra 	$L__BB19_25;
	add.s32 	%r128, %r30, %r115;
	mov.b32 	%r1378, 0;
	mov.u32 	%r1377, %r1378;
$L__BB19_24:
	.pragma "nounroll";
	add.s32 	%r425, %r1378, %r128;
	shl.b32 	%r426, %r425, 1;
	add.s32 	%r427, %r15, %r426;
	wmma.store.d.sync.aligned.row.m16n16k16.shared.f16 	[%r427], {%r65, %r65, %r65, %r65}, %r8;
	add.s32 	%r428, %r427, 256;
	wmma.store.d.sync.aligned.row.m16n16k16.shared.f16 	[%r428], {%r65, %r65, %r65, %r65}, %r8;
	add.s32 	%r429, %r427, 512;
	wmma.store.d.sync.aligned.row.m16n16k16.shared.f16 	[%r429], {%r65, %r65, %r65, %r65}, %r8;
	add.s32 	%r430, %r427, 768;
	wmma.store.d.sync.aligned.row.m16n16k16.shared.f16 	[%r430], {%r65, %r65, %r65, %r65}, %r8;
	add.s32 	%r431, %r427, 1024;
	wmma.store.d.sync.aligned.row.m16n16k16.shared.f16 	[%r431], {%r65, %r65, %r65, %r65}, %r8;
	add.s32 	%r432, %r427, 1280;
	wmma.store.d.sync.aligned.row.m16n16k16.shared.f16 	[%r432], {%r65, %r65, %r65, %r65}, %r8;
	add.s32 	%r433, %r427, 1536;
	wmma.store.d.sync.aligned.row.m16n16k16.shared.f16 	[%r433], {%r65, %r65, %r65, %r65}, %r8;
	add.s32 	%r434, %r427, 1792;
	wmma.store.d.sync.aligned.row.m16n16k16.shared.f16 	[%r434], {%r65, %r65, %r65, %r65}, %r8;
	add.s32 	%r435, %r427, 2048;
	wmma.store.d.sync.aligned.row.m16n16k16.shared.f16 	[%r435], {%r65, %r65, %r65, %r65}, %r8;
	add.s32 	%r436, %r427, 2304;
	wmma.store.d.sync.aligned.row.m16n16k16.shared.f16 	[%r436], {%r65, %r65, %r65, %r65}, %r8;
	add.s32 	%r437, %r427, 2560;
	wmma.store.d.sync.aligned.row.m16n16k16.shared.f16 	[%r437], {%r65, %r65, %r65, %r65}, %r8;
	add.s32 	%r438, %r427, 2816;
	wmma.store.d.sync.aligned.row.m16n16k16.shared.f16 	[%r438], {%r65, %r65, %r65, %r65}, %r8;
	add.s32 	%r439, %r427, 3072;
	wmma.store.d.sync.aligned.row.m16n16k16.shared.f16 	[%r439], {%r65, %r65, %r65, %r65}, %r8;
	add.s32 	%r440, %r427, 3328;
	wmma.store.d.sync.aligned.row.m16n16k16.shared.f16 	[%r440], {%r65, %r65, %r65, %r65}, %r8;
	add.s32 	%r441, %r427, 3584;
	wmma.store.d.sync.aligned.row.m16n16k16.shared.f16 	[%r441], {%r65, %r65, %r65, %r65}, %r8;
	add.s32 	%r442, %r427, 3840;
	wmma.store.d.sync.aligned.row.m16n16k16.shared.f16 	[%r442], {%r65, %r65, %r65, %r65}, %r8;
	add.s32 	%r1378, %r1378, 2048;
	add.s32 	%r1377, %r1377, 16;
	setp.ne.s32 	%p17, %r1377, %r35;
	@%p17 bra 	$L__BB19_24;
$L__BB19_25:
	add.s32 	%r443, %r298, -1;
	shr.u32 	%r444, %r443, 7;
	add.s32 	%r445, %r444, 1;
	and.b32  	%r121, %r445, 15;
	setp.eq.s32 	%p18, %r121, 0;
	@%p18 bra 	$L__BB19_35;
	add.s32 	%r446, %r121, -1;
	setp.lt.u32 	%p19, %r446, 7;
	@%p19 bra 	$L__BB19_28;
	add.s32 	%r447, %r1378, %r30;
	add.s32 	%r448, %r447, %r115;
	shl.b32 	%r449, %r448, 1;
	add.s32 	%r450, %r15, %r449;
	wmma.store.d.sync.aligned.row.m16n16k16.shared.f16 	[%r450], {%r65, %r65, %r65, %r65}, %r8;
	add.s32 	%r451, %r450, 256;
	wmma.store.d.sync.aligned.row.m16n16k16.shared.f16 	[%r451], {%r65, %r65, %r65, %r65}, %r8;
	add.s32 	%r452, %r450, 512;
	wmma.store.d.sync.aligned.row.m16n16k16.shared.f16 	[%r452], {%r65, %r65, %r65, %r65}, %r8;
	add.s32 	%r453, %r450, 768;
	wmma.store.d.sync.aligned.row.m16n16k16.shared.f16 	[%r453], {%r65, %r65, %r65, %r65}, %r8;
	add.s32 	%r454, %r450, 1024;
	wmma.store.d.sync.aligned.row.m16n16k16.shared.f16 	[%r454], {%r65, %r65, %r65, %r65}, %r8;
	add.s32 	%r455, %r450, 1280;
	wmma.store.d.sync.aligned.row.m16n16k16.shared.f16 	[%r455], {%r65, %r65, %r65, %r65}, %r8;
	add.s32 	%r456, %r450, 1536;
	wmma.store.d.sync.aligned.row.m16n16k16.shared.f16 	[%r456], {%r65, %r65, %r65, %r65}, %r8;
	add.s32 	%r457, %r450, 1792;
	wmma.store.d.sync.aligned.row.m16n16k16.shared.f16 	[%r457], {%r65, %r65, %r65, %r65}, %r8;
	add.s32 	%r1378, %r1378, 1024;
$L__BB19_28:
	and.b32  	%r124, %r445, 7;
	setp.eq.s32 	%p20, %r124, 0;
	@%p20 bra 	$L__BB19_35;
	add.s32 	%r461, %r124, -1;
	setp.lt.u32 	%p21, %r461, 3;
	@%p21 bra 	$L__BB19_31;
	add.s32 	%r462, %r1378, %r30;
	add.s32 	%r463, %r462, %r115;
	shl.b32 	%r464, %r463, 1;
	add.s32 	%r465, %r15, %r464;
	wmma.store.d.sync.aligned.row.m16n16k16.shared.f16 	[%r465], {%r65, %r65, %r65, %r65}, %r8;
	add.s32 	%r466, %r465, 256;
	wmma.store.d.sync.aligned.row.m16n16k16.shared.f16 	[%r466], {%r65, %r65, %r65, %r65}, %r8;
	add.s32 	%r467, %r465, 512;
	wmma.store.d.sync.aligned.row.m16n16k16.shared.f16 	[%r467], {%r65, %r65, %r65, %r65}, %r8;
	add.s32 	%r468, %r465, 768;
	wmma.store.d.sync.aligned.row.m16n16k16.shared.f16 	[%r468], {%r65, %r65, %r65, %r65}, %r8;
	add.s32 	%r1378, %r1378, 512;
$L__BB19_31:
	setp.eq.s32 	%p22, %r36, 0;
	@%p22 bra 	$L__BB19_35;
	setp.eq.s32 	%p23, %r36, 1;
	add.s32 	%r469, %r1378, %r30;
	add.s32 	%r470, %r469, %r115;
	shl.b32 	%r471, %r470, 1;
	add.s32 	%r127, %r15, %r471;
	wmma.store.d.sync.aligned.row.m16n16k16.shared.f16 	[%r127], {%r65, %r65, %r65, %r65}, %r8;
	@%p23 bra 	$L__BB19_35;
	setp.eq.s32 	%p24, %r36, 2;
	add.s32 	%r472, %r127, 256;
	wmma.store.d.sync.aligned.row.m16n16k16.shared.f16 	[%r472], {%r65, %r65, %r65, %r65}, %r8;
	@%p24 bra 	$L__BB19_35;
	add.s32 	%r473, %r127, 512;
	wmma.store.d.sync.aligned.row.m16n16k16.shared.f16 	[%r473], {%r65, %r65, %r65, %r65}, %r8;
$L__BB19_35:
	add.s32 	%r1375, %r1375, 32;
	setp.lt.s32 	%p25, %r1375, %r297;
	@%p25 bra 	$L__BB19_22;
	bra.uni 	$L__BB19_85;
$L__BB19_36:
	setp.lt.s32 	%p100, %r11, 1;
	@%p100 bra 	$L__BB19_73;
	ld.param.u32 	%r1345, [_Z34block_attn_mask_16warp_n128_kernelP6__halfS0_S0_PKiS2_S2_S2_S0_S2_S2_iiifiiii_param_16];
	ld.param.u64 	%rd129, [_Z34block_attn_mask_16warp_n128_kernelP6__halfS0_S0_PKiS2_S2_S2_S0_S2_S2_iiifiiii_param_0];
	and.b32  	%r48, %r1, 31;
	cvta.to.global.u64 	%rd3, %rd129;
	shr.u32 	%r1290, %r1, 5;
	mul.lo.s32 	%r49, %r1290, 40;
	mov.u32 	%r1291, %ctaid.x;
	mul.lo.s32 	%r1292, %r297, %r1291;
	mad.lo.s32 	%r1293, %r1345, %r1292, %r5;
	shr.u32 	%r1294, %r1293, 31;
	add.s32 	%r1295, %r1293, %r1294;
	shr.s32 	%r1296, %r1295, 1;
	add.s32 	%r50, %r1296, %r1;
	and.b32  	%r51, %r11, 3;
	setp.lt.u32 	%p101, %r11, 4;
	mov.b32 	%r1448, 0;
	@%p101 bra 	$L__BB19_64;
	and.b32  	%r1448, %r11, 2147483644;
	add.s32 	%r53, %r49, %r48;
	mov.b32 	%r1447, 0;
$L__BB19_39:
	.pragma "nounroll";
	mad.lo.s32 	%r1298, %r1447, 640, %r53;
	shl.b32 	%r281, %r1298, 1;
	div.s32 	%r1299, %r281, %r6;
	shl.b32 	%r1300, %r1299, 2;
	add.s32 	%r1301, %r27, %r1300;
	ld.shared.f32 	%f441, [%r1301];
	shl.b32 	%r1302, %r1298, 2;
	add.s32 	%r282, %r16, %r1302;
	ld.shared.u32 	%r1303, [%r282];
	mov.b32 	{%rs265, %rs2}, %r1303;
	// begin inline asm
	{  cvt.rn.f16.f32 %rs264, %f441;}

	// end inline asm
	// begin inline asm
	{  cvt.f32.f16 %f442, %rs265;}

	// end inline asm
	// begin inline asm
	{  cvt.f32.f16 %f443, %rs264;}

	// end inline asm
	// begin inline asm
	{rcp.approx.ftz.f32 %f444, %f443;
}
	// end inline asm
	mul.f32 	%f446, %f442, %f444;
	// begin inline asm
	{  cvt.rn.f16.f32 %rs394, %f446;}

	// end inline asm
	// begin inline asm
	{abs.f16 %rs268,%rs394;
}
	// end inline asm
	mov.b16 	%rs272, 143;
	// begin inline asm
	{ .reg .pred __$temp3;
  setp.lt.f16  __$temp3, %rs268, %rs272;
  selp.u16 %rs270, 1, 0, __$temp3;}
	// end inline asm
	setp.eq.s16 	%p102, %rs270, 0;
	@%p102 bra 	$L__BB19_42;
	mov.f32 	%f447, 0f00000000;
	// begin inline asm
	{  cvt.rn.f16.f32 %rs273, %f447;}

	// end inline asm
	// begin inline asm
	{ .reg .pred __$temp3;
  setp.lt.f16  __$temp3, %rs273, %rs268;
  selp.u16 %rs274, 1, 0, __$temp3;}
	// end inline asm
	setp.eq.s16 	%p103, %rs274, 0;
	@%p103 bra 	$L__BB19_42;
	neg.f32 	%f449, %f443;
	fma.rn.f32 	%f450, %f449, %f446, %f442;
	fma.rn.f32 	%f448, %f444, %f450, %f446;
	// begin inline asm
	{  cvt.rn.f16.f32 %rs394, %f448;}

	// end inline asm
$L__BB19_42:
	// begin inline asm
	{  cvt.f32.f16 %f451, %rs2;}

	// end inline asm
	mul.f32 	%f452, %f451, %f444;
	// begin inline asm
	{  cvt.rn.f16.f32 %rs395, %f452;}

	// end inline asm
	// begin inline asm
	{abs.f16 %rs280,%rs395;
}
	// end inline asm
	mov.b16 	%rs284, 143;
	// begin inline asm
	{ .reg .pred __$temp3;
  setp.lt.f16  __$temp3, %rs280, %rs284;
  selp.u16 %rs282, 1, 0, __$temp3;}
	// end inline asm
	setp.eq.s16 	%p104, %rs282, 0;
	@%p104 bra 	$L__BB19_45;
	mov.f32 	%f453, 0f00000000;
	// begin inline asm
	{  cvt.rn.f16.f32 %rs285, %f453;}

	// end inline asm
	// begin inline asm
	{ .reg .pred __$temp3;
  setp.lt.f16  __$temp3, %rs285, %rs280;
  selp.u16 %rs286, 1, 0, __$temp3;}
	// end inline asm
	setp.eq.s16 	%p105, %rs286, 0;
	@%p105 bra 	$L__BB19_45;
	neg.f32 	%f455, %f443;
	fma.rn.f32 	%f456, %f455, %f452, %f451;
	fma.rn.f32 	%f454, %f444, %f456, %f452;
	// begin inline asm
	{  cvt.rn.f16.f32 %rs395, %f454;}

	// end inline asm
$L__BB19_45:
	shl.b32 	%r1304, %r1447, 9;
	add.s32 	%r1305, %r50, %r1304;
	mul.wide.s32 	%rd123, %r1305, 4;
	add.s64 	%rd8, %rd3, %rd123;
	mov.b32 	%r1306, {%rs394, %rs395};
	st.global.u32 	[%rd8], %r1306;
	add.s32 	%r1307, %r281, 1280;
	div.s32 	%r1308, %r1307, %r6;
	shl.b32 	%r1309, %r1308, 2;
	add.s32 	%r1310, %r27, %r1309;
	ld.shared.f32 	%f457, [%r1310];
	ld.shared.u32 	%r1311, [%r282+2560];
	mov.b32 	{%rs291, %rs11}, %r1311;
	// begin inline asm
	{  cvt.rn.f16.f32 %rs290, %f457;}

	// end inline asm
	// begin inline asm
	{  cvt.f32.f16 %f458, %rs291;}

	// end inline asm
	// begin inline asm
	{  cvt.f32.f16 %f459, %rs290;}

	// end inline asm
	// begin inline asm
	{rcp.approx.ftz.f32 %f460, %f459;
}
	// end inline asm
	mul.f32 	%f462, %f458, %f460;
	// begin inline asm
	{  cvt.rn.f16.f32 %rs396, %f462;}

	// end inline asm
	// begin inline asm
	{abs.f16 %rs294,%rs396;
}
	// end inline asm
	mov.b16 	%rs298, 143;
	// begin inline asm
	{ .reg .pred __$temp3;
  setp.lt.f16  __$temp3, %rs294, %rs298;
  selp.u16 %rs296, 1, 0, __$temp3;}
	// end inline asm
	setp.eq.s16 	%p106, %rs296, 0;
	@%p106 bra 	$L__BB19_48;
	mov.f32 	%f463, 0f00000000;
	// begin inline asm
	{  cvt.rn.f16.f32 %rs299, %f463;}

	// end inline asm
	// begin inline asm
	{ .reg .pred __$temp3;
  setp.lt.f16  __$temp3, %rs299, %rs294;
  selp.u16 %rs300, 1, 0, __$temp3;}
	// end inline asm
	setp.eq.s16 	%p107, %rs300, 0;
	@%p107 bra 	$L__BB19_48;
	neg.f32 	%f465, %f459;
	fma.rn.f32 	%f466, %f465, %f462, %f458;
	fma.rn.f32 	%f464, %f460, %f466, %f462;
	// begin inline asm
	{  cvt.rn.f16.f32 %rs396, %f464;}

	// end inline asm
$L__BB19_48:
	// begin inline asm
	{  cvt.f32.f16 %f467, %rs11;}

	// end inline asm
	mul.f32 	%f468, %f467, %f460;
	// begin inline asm
	{  cvt.rn.f16.f32 %rs397, %f468;}

	// end inline asm
	// begin inline asm
	{abs.f16 %rs306,%rs397;
}
	// end inline asm
	mov.b16 	%rs310, 143;
	// begin inline asm
	{ .reg .pred __$temp3;
  setp.lt.f16  __$temp3, %rs306, %rs310;
  selp.u16 %rs308, 1, 0, __$temp3;}
	// end inline asm
	setp.eq.s16 	%p108, %rs308, 0;
	@%p108 bra 	$L__BB19_51;
	mov.f32 	%f469, 0f00000000;
	// begin inline asm
	{  cvt.rn.f16.f32 %rs311, %f469;}

	// end inline asm
	// begin inline asm
	{ .reg .pred __$temp3;
  setp.lt.f16  __$temp3, %rs311, %rs306;
  selp.u16 %rs312, 1, 0, __$temp3;}
	// end inline asm
	setp.eq.s16 	%p109, %rs312, 0;
	@%p109 bra 	$L__BB19_51;
	neg.f32 	%f471, %f459;
	fma.rn.f32 	%f472, %f471, %f468, %f467;
	fma.rn.f32 	%f470, %f460, %f472, %f468;
	// begin inline asm
	{  cvt.rn.f16.f32 %rs397, %f470;}

	// end inline asm
$L__BB19_51:
	mov.b32 	%r1312, {%rs396, %rs397};
	st.global.u32 	[%rd8+2048], %r1312;
	add.s32 	%r1313, %r281, 2560;
	div.s32 	%r1314, %r1313, %r6;
	shl.b32 	%r1315, %r1314, 2;
	add.s32 	%r1316, %r27, %r1315;
	ld.shared.f32 	%f473, [%r1316];
	ld.shared.u32 	%r1317, [%r282+5120];
	mov.b32 	{%rs317, %rs20}, %r1317;
	// begin inline asm
	{  cvt.rn.f16.f32 %rs316, %f473;}

	// end inline asm
	// begin inline asm
	{  cvt.f32.f16 %f474, %rs317;}

	// end inline asm
	// begin inline asm
	{  cvt.f32.f16 %f475, %rs316;}

	// end inline asm
	// begin inline asm
	{rcp.approx.ftz.f32 %f476, %f475;
}
	// end inline asm
	mul.f32 	%f478, %f474, %f476;
	// begin inline asm
	{  cvt.rn.f16.f32 %rs398, %f478;}

	// end inline asm
	// begin inline asm
	{abs.f16 %rs320,%rs398;
}
	// end inline asm
	mov.b16 	%rs324, 143;
	// begin inline asm
	{ .reg .pred __$temp3;
  setp.lt.f16  __$temp3, %rs320, %rs324;
  selp.u16 %rs322, 1, 0, __$temp3;}
	// end inline asm
	setp.eq.s16 	%p110, %rs322, 0;
	@%p110 bra 	$L__BB19_54;
	mov.f32 	%f479, 0f00000000;
	// begin inline asm
	{  cvt.rn.f16.f32 %rs325, %f479;}

	// end inline asm
	// begin inline asm
	{ .reg .pred __$temp3;
  setp.lt.f16  __$temp3, %rs325, %rs320;
  selp.u16 %rs326, 1, 0, __$temp3;}
	// end inline asm
	setp.eq.s16 	%p111, %rs326, 0;
	@%p111 bra 	$L__BB19_54;
	neg.f32 	%f481, %f475;
	fma.rn.f32 	%f482, %f481, %f478, %f474;
	fma.rn.f32 	%f480, %f476, %f482, %f478;
	// begin inline asm
	{  cvt.rn.f16.f32 %rs398, %f480;}

	// end inline asm
$L__BB19_54:
	// begin inline asm
	{  cvt.f32.f16 %f483, %rs20;}

	// end inline asm
	mul.f32 	%f484, %f483, %f476;
	// begin inline asm
	{  cvt.rn.f16.f32 %rs399, %f484;}

	// end inline asm
	// begin inline asm
	{abs.f16 %rs332,%rs399;
}
	// end inline asm
	mov.b16 	%rs336, 143;
	// begin inline asm
	{ .reg .pred __$temp3;
  setp.lt.f16  __$temp3, %rs332, %rs336;
  selp.u16 %rs334, 1, 0, __$temp3;}
	// end inline asm
	setp.eq.s16 	%p112, %rs334, 0;
	@%p112 bra 	$L__BB19_57;
	mov.f32 	%f485, 0f00000000;
	// begin inline asm
	{  cvt.rn.f16.f32 %rs337, %f485;}

	// end inline asm
	// begin inline asm
	{ .reg .pred __$temp3;
  setp.lt.f16  __$temp3, %rs337, %rs332;
  selp.u16 %rs338, 1, 0, __$temp3;}
	// end inline asm
	setp.eq.s16 	%p113, %rs338, 0;
	@%p113 bra 	$L__BB19_57;
	neg.f32 	%f487, %f475;
	fma.rn.f32 	%f488, %f487, %f484, %f483;
	fma.rn.f32 	%f486, %f476, %f488, %f484;
	// begin inline asm
	{  cvt.rn.f16.f32 %rs399, %f486;}

	// end inline asm
$L__BB19_57:
	mov.b32 	%r1318, {%rs398, %rs399};
	st.global.u32 	[%rd8+4096], %r1318;
	add.s32 	%r1319, %r281, 3840;
	div.s32 	%r1320, %r1319, %r6;
	shl.b32 	%r1321, %r1320, 2;
	add.s32 	%r1322, %r27, %r1321;
	ld.shared.f32 	%f489, [%r1322];
	ld.shared.u32 	%r1323, [%r282+7680];
	mov.b32 	{%rs343, %rs29}, %r1323;
	// begin inline asm
	{  cvt.rn.f16.f32 %rs342, %f489;}

	// end inline asm
	// begin inline asm
	{  cvt.f32.f16 %f490, %rs343;}

	// end inline asm
	// begin inline asm
	{  cvt.f32.f16 %f491, %rs342;}

	// end inline asm
	// begin inline asm
	{rcp.approx.ftz.f32 %f492, %f491;
}
	// end inline asm
	mul.f32 	%f494, %f490, %f492;
	// begin inline asm
	{  cvt.rn.f16.f32 %rs400, %f494;}

	// end inline asm
	// begin inline asm
	{abs.f16 %rs346,%rs400;
}
	// end inline asm
	mov.b16 	%rs350, 143;
	// begin inline asm
	{ .reg .pred __$temp3;
  setp.lt.f16  __$temp3, %rs346, %rs350;
  selp.u16 %rs348, 1, 0, __$temp3;}
	// end inline asm
	setp.eq.s16 	%p114, %rs348, 0;
	@%p114 bra 	$L__BB19_60;
	mov.f32 	%f495, 0f00000000;
	// begin inline asm
	{  cvt.rn.f16.f32 %rs351, %f495;}

	// end inline asm
	// begin inline asm
	{ .reg .pred __$temp3;
  setp.lt.f16  __$temp3, %rs351, %rs346;
  selp.u16 %rs352, 1, 0, __$temp3;}
	// end inline asm
	setp.eq.s16 	%p115, %rs352, 0;
	@%p115 bra 	$L__BB19_60;
	neg.f32 	%f497, %f491;
	fma.rn.f32 	%f498, %f497, %f494, %f490;
	fma.rn.f32 	%f496, %f492, %f498, %f494;
	// begin inline asm
	{  cvt.rn.f16.f32 %rs400, %f496;}

	// end inline asm
$L__BB19_60:
	// begin inline asm
	{  cvt.f32.f16 %f499, %rs29;}

	// end inline asm
	mul.f32 	%f500, %f499, %f492;
	// begin inline asm
	{  cvt.rn.f16.f32 %rs401, %f500;}

	// end inline asm
	// begin inline asm
	{abs.f16 %rs358,%rs401;
}
	// end inline asm
	mov.b16 	%rs362, 143;
	// begin inline asm
	{ .reg .pred __$temp3;
  setp.lt.f16  __$temp3, %rs358, %rs362;
  selp.u16 %rs360, 1, 0, __$temp3;}
	// end inline asm
	setp.eq.s16 	%p116, %rs360, 0;
	@%p116 bra 	$L__BB19_63;
	mov.f32 	%f501, 0f00000000;
	// begin inline asm
	{  cvt.rn.f16.f32 %rs363, %f501;}

	// end inline asm
	// begin inline asm
	{ .reg .pred __$temp3;
  setp.lt.f16  __$temp3, %rs363, %rs358;
  selp.u16 %rs364, 1, 0, __$temp3;}
	// end inline asm
	setp.eq.s16 	%p117, %rs364, 0;
	@%p117 bra 	$L__BB19_63;
	neg.f32 	%f503, %f491;
	fma.rn.f32 	%f504, %f503, %f500, %f499;
	fma.rn.f32 	%f502, %f492, %f504, %f500;
	// begin inline asm
	{  cvt.rn.f16.f32 %rs401, %f502;}

	// end inline asm
$L__BB19_63:
	mov.b32 	%r1324, {%rs400, %rs401};
	st.global.u32 	[%rd8+6144], %r1324;
	add.s32 	%r1447, %r1447, 4;
	setp.ne.s32 	%p118, %r1447, %r1448;
	@%p118 bra 	$L__BB19_39;
$L__BB19_64:
	setp.eq.s32 	%p119, %r51, 0;
	@%p119 bra 	$L__BB19_73;
	shl.b32 	%r1325, %r1448, 9;
	add.s32 	%r1452, %r50, %r1325;
	mul.lo.s32 	%r1326, %r297, %r8;
	shl.b32 	%r1327, %r1326, 1;
	shl.b32 	%r1328, %r298, 1;
	shl.b32 	%r1329, %r297, 1;
	add.s32 	%r1330, %r1328, %r1329;
	mad.lo.s32 	%r1331, %r1330, %r6, %r1327;
	mad.lo.s32 	%r1332, %r1448, 640, %r49;
	add.s32 	%r1333, %r1332, %r48;
	shl.b32 	%r1334, %r1333, 2;
	add.s32 	%r1335, %r1331, %r1334;
	mov.u32 	%r1336, shared_mem;
	add.s32 	%r1451, %r1336, %r1335;
	shl.b32 	%r1450, %r1333, 1;
	neg.s32 	%r1449, %r51;
$L__BB19_66:
	.pragma "nounroll";
	div.s32 	%r1337, %r1450, %r6;
	shl.b32 	%r1338, %r1337, 2;
	add.s32 	%r1339, %r27, %r1338;
	ld.shared.f32 	%f505, [%r1339];
	ld.shared.u32 	%r1340, [%r1451];
	mov.b32 	{%rs369, %rs38}, %r1340;
	// begin inline asm
	{  cvt.rn.f16.f32 %rs368, %f505;}

	// end inline asm
	// begin inline asm
	{  cvt.f32.f16 %f506, %rs369;}

	// end inline asm
	// begin inline asm
	{  cvt.f32.f16 %f507, %rs368;}

	// end inline asm
	// begin inline asm
	{rcp.approx.ftz.f32 %f508, %f507;
}
	// end inline asm
	mul.f32 	%f510, %f506, %f508;
	// begin inline asm
	{  cvt.rn.f16.f32 %rs402, %f510;}

	// end inline asm
	// begin inline asm
	{abs.f16 %rs372,%rs402;
}
	// end inline asm
	mov.b16 	%rs376, 143;
	// begin inline asm
	{ .reg .pred __$temp3;
  setp.lt.f16  __$temp3, %rs372, %rs376;
  selp.u16 %rs374, 1, 0, __$temp3;}
	// end inline asm
	setp.eq.s16 	%p120, %rs374, 0;
	@%p120 bra 	$L__BB19_69;
	mov.f32 	%f511, 0f00000000;
	// begin inline asm
	{  cvt.rn.f16.f32 %rs377, %f511;}

	// end inline asm
	// begin inline asm
	{ .reg .pred __$temp3;
  setp.lt.f16  __$temp3, %rs377, %rs372;
  selp.u16 %rs378, 1, 0, __$temp3;}
	// end inline asm
	setp.eq.s16 	%p121, %rs378, 0;
	@%p121 bra 	$L__BB19_69;
	neg.f32 	%f513, %f507;
	fma.rn.f32 	%f514, %f513, %f510, %f506;
	fma.rn.f32 	%f512, %f508, %f514, %f510;
	// begin inline asm
	{  cvt.rn.f16.f32 %rs402, %f512;}

	// end inline asm
$L__BB19_69:
	// begin inline asm
	{  cvt.f32.f16 %f515, %rs38;}

	// end inline asm
	mul.f32 	%f516, %f515, %f508;
	// begin inline asm
	{  cvt.rn.f16.f32 %rs403, %f516;}

	// end inline asm
	// begin inline asm
	{abs.f16 %rs384,%rs403;
}
	// end inline asm
	mov.b16 	%rs388, 143;
	// begin inline asm
	{ .reg .pred __$temp3;
  setp.lt.f16  __$temp3, %rs384, %rs388;
  selp.u16 %rs386, 1, 0, __$temp3;}
	// end inline asm
	setp.eq.s16 	%p122, %rs386, 0;
	@%p122 bra 	$L__BB19_72;
	mov.f32 	%f517, 0f00000000;
	// begin inline asm
	{  cvt.rn.f16.f32 %rs389, %f517;}

	// end inline asm
	// begin inline asm
	{ .reg .pred __$temp3;
  setp.lt.f16  __$temp3, %rs389, %rs384;
  selp.u16 %rs390, 1, 0, __$temp3;}
	// end inline asm
	setp.eq.s16 	%p123, %rs390, 0;
	@%p123 bra 	$L__BB19_72;
	neg.f32 	%f519, %f507;
	fma.rn.f32 	%f520, %f519, %f516, %f515;
	fma.rn.f32 	%f518, %f508, %f520, %f516;
	// begin inline asm
	{  cvt.rn.f16.f32 %rs403, %f518;}

	// end inline asm
$L__BB19_72:
	mul.wide.s32 	%rd124, %r1452, 4;
	add.s64 	%rd125, %rd3, %rd124;
	mov.b32 	%r1341, {%rs402, %rs403};
	st.global.u32 	[%rd125], %r1341;
	add.s32 	%r1452, %r1452, 512;
	add.s32 	%r1451, %r1451, 2560;
	add.s32 	%r1450, %r1450, 1280;
	add.s32 	%r1449, %r1449, 1;
	setp.ne.s32 	%p124, %r1449, 0;
	@%p124 bra 	$L__BB19_66;
$L__BB19_73:
	ret;
$L__BB19_74:
	mov.f32 	%f55, 0f00000000;
	// begin inline asm
	{  cvt.rn.f16.f32 %rs48, %f55;}

	// end inline asm
	mov.b32 	%r66, {%rs48, %rs48};
	mov.b32 	%r1354, 0;
$L__BB19_75:
	shr.u32 	%r476, %r1, 4;
	and.b32  	%r477, %r476, 48;
	add.s32 	%r478, %r1354, %r477;
	mul.lo.s32 	%r68, %r478, %r6;
	mul.lo.s32 	%r69, %r478, %r8;
	mov.b32 	%r1355, 0;
$L__BB19_76:
	setp.lt.u32 	%p26, %r300, 49;
	add.s32 	%r71, %r1355, %r30;
	mul.lo.s32 	%r72, %r71, %r6;
	mov.b32 	%r1370, 0;
	mov.u32 	%r1374, %r66;
	mov.u32 	%r1373, %r66;
	mov.u32 	%r1372, %r66;
	mov.u32 	%r1371, %r66;
	@%p26 bra 	$L__BB19_79;
	mov.b32 	%r1370, 0;
	mov.u32 	%r1374, %r66;
	mov.u32 	%r1373, %r66;
	mov.u32 	%r1372, %r66;
	mov.u32 	%r1371, %r66;
	mov.u32 	%r1361, %r1370;
$L__BB19_78:
	add.s32 	%r482, %r1370, %r68;
	shl.b32 	%r483, %r482, 1;
	mov.u32 	%r484, shared_mem;
	add.s32 	%r485, %r484, %r483;
	wmma.load.a.sync.aligned.row.m16n16k16.shared.f16 	{%r486, %r487, %r488, %r489, %r490, %r491, %r492, %r493}, [%r485], %r6;
	add.s32 	%r494, %r1370, %r72;
	shl.b32 	%r495, %r494, 1;
	add.s32 	%r496, %r14, %r495;
	wmma.load.b.sync.aligned.col.m16n16k16.shared.f16 	{%r497, %r498, %r499, %r500, %r501, %r502, %r503, %r504}, [%r496], %r6;
	wmma.mma.sync.aligned.row.col.m16n16k16.f16.f16 {%r505, %r506, %r507, %r508}, {%r486, %r487, %r488, %r489, %r490, %r491, %r492, %r493}, {%r497, %r498, %r499, %r500, %r501, %r502, %r503, %r504}, {%r1371, %r1372, %r1373, %r1374};
	add.s32 	%r509, %r485, 32;
	wmma.load.a.sync.aligned.row.m16n16k16.shared.f16 	{%r510, %r511, %r512, %r513, %r514, %r515, %r516, %r517}, [%r509], %r6;
	add.s32 	%r518, %r496, 32;
	wmma.load.b.sync.aligned.col.m16n16k16.shared.f16 	{%r519, %r520, %r521, %r522, %r523, %r524, %r525, %r526}, [%r518], %r6;
	wmma.mma.sync.aligned.row.col.m16n16k16.f16.f16 {%r527, %r528, %r529, %r530}, {%r510, %r511, %r512, %r513, %r514, %r515, %r516, %r517}, {%r519, %r520, %r521, %r522, %r523, %r524, %r525, %r526}, {%r505, %r506, %r507, %r508};
	add.s32 	%r531, %r485, 64;
	wmma.load.a.sync.aligned.row.m16n16k16.shared.f16 	{%r532, %r533, %r534, %r535, %r536, %r537, %r538, %r539}, [%r531], %r6;
	add.s32 	%r540, %r496, 64;
	wmma.load.b.sync.aligned.col.m16n16k16.shared.f16 	{%r541, %r542, %r543, %r544, %r545, %r546, %r547, %r548}, [%r540], %r6;
	wmma.mma.sync.aligned.row.col.m16n16k16.f16.f16 {%r549, %r550, %r551, %r552}, {%r532, %r533, %r534, %r535, %r536, %r537, %r538, %r539}, {%r541, %r542, %r543, %r544, %r545, %r546, %r547, %r548}, {%r527, %r528, %r529, %r530};
	add.s32 	%r553, %r485, 96;
	wmma.load.a.sync.aligned.row.m16n16k16.shared.f16 	{%r554, %r555, %r556, %r557, %r558, %r559, %r560, %r561}, [%r553], %r6;
	add.s32 	%r562, %r496, 96;
	wmma.load.b.sync.aligned.col.m16n16k16.shared.f16 	{%r563, %r564, %r565, %r566, %r567, %r568, %r569, %r570}, [%r562], %r6;
	wmma.mma.sync.aligned.row.col.m16n16k16.f16.f16 {%r1371, %r1372, %r1373, %r1374}, {%r554, %r555, %r556, %r557, %r558, %r559, %r560, %r561}, {%r563, %r564, %r565, %r566, %r567, %r568, %r569, %r570}, {%r549, %r550, %r551, %r552};
	add.s32 	%r1370, %r1370, 64;
	add.s32 	%r1361, %r1361, 4;
	setp.ne.s32 	%p27, %r1361, %r38;
	@%p27 bra 	$L__BB19_78;
$L__BB19_79:
	setp.eq.s32 	%p28, %r37, 0;
	@%p28 bra 	$L__BB19_83;
	setp.eq.s32 	%p29, %r37, 1;
	add.s32 	%r571, %r1370, %r68;
	shl.b32 	%r572, %r571, 1;
	mov.u32 	%r573, shared_mem;
	add.s32 	%r94, %r573, %r572;
	wmma.load.a.sync.aligned.row.m16n16k16.shared.f16 	{%r574, %r575, %r576, %r577, %r578, %r579, %r580, %r581}, [%r94], %r6;
	add.s32 	%r582, %r1370, %r72;
	shl.b32 	%r583, %r582, 1;
	add.s32 	%r95, %r14, %r583;
	wmma.load.b.sync.aligned.col.m16n16k16.shared.f16 	{%r584, %r585, %r586, %r587, %r588, %r589, %r590, %r591}, [%r95], %r6;
	wmma.mma.sync.aligned.row.col.m16n16k16.f16.f16 {%r1371, %r1372, %r1373, %r1374}, {%r574, %r575, %r576, %r577, %r578, %r579, %r580, %r581}, {%r584, %r585, %r586, %r587, %r588, %r589, %r590, %r591}, {%r1371, %r1372, %r1373, %r1374};
	@%p29 bra 	$L__BB19_83;
	setp.eq.s32 	%p30, %r37, 2;
	add.s32 	%r592, %r94, 32;
	wmma.load.a.sync.aligned.row.m16n16k16.shared.f16 	{%r593, %r594, %r595, %r596, %r597, %r598, %r599, %r600}, [%r592], %r6;
	add.s32 	%r601, %r95, 32;
	wmma.load.b.sync.aligned.col.m16n16k16.shared.f16 	{%r602, %r603, %r604, %r605, %r606, %r607, %r608, %r609}, [%r601], %r6;
	wmma.mma.sync.aligned.row.col.m16n16k16.f16.f16 {%r1371, %r1372, %r1373, %r1374}, {%r593, %r594, %r595, %r596, %r597, %r598, %r599, %r600}, {%r602, %r603, %r604, %r605, %r606, %r607, %r608, %r609}, {%r1371, %r1372, %r1373, %r1374};
	@%p30 bra 	$L__BB19_83;
	add.s32 	%r610, %r94, 64;
	wmma.load.a.sync.aligned.row.m16n16k16.shared.f16 	{%r611, %r612, %r613, %r614, %r615, %r616, %r617, %r618}, [%r610], %r6;
	add.s32 	%r619, %r95, 64;
	wmma.load.b.sync.aligned.col.m16n16k16.shared.f16 	{%r620, %r621, %r622, %r623, %r624, %r625, %r626, %r627}, [%r619], %r6;
	wmma.mma.sync.aligned.row.col.m16n16k16.f16.f16 {%r1371, %r1372, %r1373, %r1374}, {%r611, %r612, %r613, %r614, %r615, %r616, %r617, %r618}, {%r620, %r621, %r622, %r623, %r624, %r625, %r626, %r627}, {%r1371, %r1372, %r1373, %r1374};
$L__BB19_83:
	add.s32 	%r628, %r71, %r69;
	shl.b32 	%r629, %r628, 1;
	add.s32 	%r630, %r15, %r629;
	wmma.store.d.sync.aligned.row.m16n16k16.shared.f16 	[%r630], {%r1371, %r1372, %r1373, %r1374}, %r8;
	add.s32 	%r1355, %r1355, 128;
	setp.lt.s32 	%p31, %r1355, %r298;
	@%p31 bra 	$L__BB19_76;
	add.s32 	%r1354, %r1354, 32;
	setp.lt.s32 	%p32, %r1354, %r297;
	@%p32 bra 	$L__BB19_75;
$L__BB19_85:
	setp.lt.s32 	%p33, %r12, 1;
	bar.sync 	0;
	@%p33 bra 	$L__BB19_93;
	ld.param.u32 	%r1344, [_Z34block_attn_mask_16warp_n128_kernelP6__halfS0_S0_PKiS2_S2_S2_S0_S2_S2_iiifiiii_param_16];
	setp.lt.u32 	%p34, %r12, 4;
	mul.lo.s32 	%r632, %r57, %r298;
	mad.lo.s32 	%r633, %r632, %r1344, %r5;
	shr.u32 	%r634, %r633, 31;
	add.s32 	%r635, %r633, %r634;
	shr.s32 	%r636, %r635, 1;
	cvt.s64.s32 	%rd5, %r636;
	mov.b32 	%r1382, 0;
	@%p34 bra 	$L__BB19_89;
	mov.b32 	%r1381, 0;
$L__BB19_88:
	.pragma "nounroll";
	mad.lo.s32 	%r642, %r1381, 640, %r29;
	shl.b32 	%r643, %r1381, 9;
	add.s32 	%r644, %r643, %r1;
	cvt.u64.u32 	%rd73, %r644;
	add.s64 	%rd74, %rd73, %rd5;
	shl.b64 	%rd75, %rd74, 2;
	add.s64 	%rd69, %rd11, %rd75;
	shl.b32 	%r645, %r642, 2;
	add.s32 	%r638, %r14, %r645;
	// begin inline asm
	cp.async.ca.shared.global [%r638], [%rd69], 4, 4;
	// end inline asm
	add.s64 	%rd70, %rd69, 2048;
	add.s32 	%r639, %r638, 2560;
	// begin inline asm
	cp.async.ca.shared.global [%r639], [%rd70], 4, 4;
	// end inline asm
	add.s64 	%rd71, %rd69, 4096;
	add.s32 	%r640, %r638, 5120;
	// begin inline asm
	cp.async.ca.shared.global [%r640], [%rd71], 4, 4;
	// end inline asm
	add.s64 	%rd72, %rd69, 6144;
	add.s32 	%r641, %r638, 7680;
	// begin inline asm
	cp.async.ca.shared.global [%r641], [%rd72], 4, 4;
	// end inline asm
	add.s32 	%r1381, %r1381, 4;
	and.b32  	%r1382, %r12, 2147483644;
	setp.ne.s32 	%p35, %r1381, %r1382;
	@%p35 bra 	$L__BB19_88;
$L__BB19_89:
	and.b32  	%r646, %r12, 3;
	setp.eq.s32 	%p36, %r646, 0;
	@%p36 bra 	$L__BB19_93;
	setp.eq.s32 	%p37, %r646, 1;
	mad.lo.s32 	%r649, %r1382, 640, %r29;
	shl.b32 	%r650, %r1382, 9;
	add.s32 	%r134, %r650, %r1;
	cvt.u64.u32 	%rd77, %r134;
	add.s64 	%rd78, %rd77, %rd5;
	shl.b64 	%rd79, %rd78, 2;
	add.s64 	%rd76, %rd11, %rd79;
	shl.b32 	%r651, %r649, 2;
	add.s32 	%r647, %r14, %r651;
	// begin inline asm
	cp.async.ca.shared.global [%r647], [%rd76], 4, 4;
	// end inline asm
	@%p37 bra 	$L__BB19_93;
	setp.eq.s32 	%p38, %r646, 2;
	add.s32 	%r654, %r134, 512;
	cvt.u64.u32 	%rd81, %r654;
	add.s64 	%rd82, %rd81, %rd5;
	shl.b64 	%rd83, %rd82, 2;
	add.s64 	%rd80, %rd11, %rd83;
	add.s32 	%r652, %r647, 2560;
	// begin inline asm
	cp.async.ca.shared.global [%r652], [%rd80], 4, 4;
	// end inline asm
	@%p38 bra 	$L__BB19_93;
	add.s32 	%r656, %r134, 1024;
	cvt.u64.u32 	%rd85, %r656;
	add.s64 	%rd86, %rd85, %rd5;
	shl.b64 	%rd87, %rd86, 2;
	add.s64 	%rd84, %rd11, %rd87;
	add.s32 	%r655, %r647, 5120;
	// begin inline asm
	cp.async.ca.shared.global [%r655], [%rd84], 4, 4;
	// end inline asm
$L__BB19_93:
	// begin inline asm
	cp.async.commit_group;
	// end inline asm
	setp.ge.s32 	%p39, %r1351, %r17;
	@%p39 bra 	$L__BB19_96;
	ld.param.u64 	%rd131, [_Z34block_attn_mask_16warp_n128_kernelP6__halfS0_S0_PKiS2_S2_S2_S0_S2_S2_iiifiiii_param_4];
	ld.param.u64 	%rd130, [_Z34block_attn_mask_16warp_n128_kernelP6__halfS0_S0_PKiS2_S2_S2_S0_S2_S2_iiifiiii_param_3];
	cvta.to.global.u64 	%rd88, %rd130;
	mov.u32 	%r657, %ctaid.x;
	mul.wide.u32 	%rd89, %r657, 4;
	add.s64 	%rd90, %rd88, %rd89;
	ld.global.u32 	%r658, [%rd90];
	add.s32 	%r659, %r658, %r1351;
	cvta.to.global.u64 	%rd91, %rd131;
	mul.wide.s32 	%rd92, %r659, 4;
	add.s64 	%rd93, %rd91, %rd92;
	ld.global.u32 	%r660, [%rd93];
	setp.ne.s32 	%p40, %r57, %r660;
	@%p40 bra 	$L__BB19_96;
	add.s32 	%r1351, %r1351, 1;
	bra.uni 	$L__BB19_113;
$L__BB19_96:
	setp.ge.s32 	%p41, %r1350, %r18;
	@%p41 bra 	$L__BB19_157;
	ld.param.u64 	%rd133, [_Z34block_attn_mask_16warp_n128_kernelP6__halfS0_S0_PKiS2_S2_S2_S0_S2_S2_iiifiiii_param_6];
	ld.param.u64 	%rd132, [_Z34block_attn_mask_16warp_n128_kernelP6__halfS0_S0_PKiS2_S2_S2_S0_S2_S2_iiifiiii_param_5];
	cvta.to.global.u64 	%rd94, %rd132;
	mov.u32 	%r661, %ctaid.x;
	mul.wide.u32 	%rd95, %r661, 4;
	add.s64 	%rd96, %rd94, %rd95;
	ld.global.u32 	%r662, [%rd96];
	add.s32 	%r137, %r662, %r1350;
	cvta.to.global.u64 	%rd97, %rd133;
	mul.wide.s32 	%rd98, %r137, 4;
	add.s64 	%rd99, %rd97, %rd98;
	ld.global.u32 	%r663, [%rd99];
	setp.ne.s32 	%p42, %r57, %r663;
	@%p42 bra 	$L__BB19_157;
	setp.lt.s32 	%p43, %r13, 1;
	@%p43 bra 	$L__BB19_112;
	ld.param.u64 	%rd134, [_Z34block_attn_mask_16warp_n128_kernelP6__halfS0_S0_PKiS2_S2_S2_S0_S2_S2_iiifiiii_param_7];
	cvta.to.global.u64 	%rd6, %rd134;
	setp.lt.u32 	%p44, %r13, 16;
	mul.lo.s32 	%r665, %r298, %r297;
	mul.lo.s32 	%r666, %r137, %r665;
	shr.u32 	%r667, %r666, 31;
	add.s32 	%r668, %r666, %r667;
	shr.s32 	%r669, %r668, 1;
	add.s32 	%r138, %r669, %r1;
	mov.b32 	%r1385, 0;
	@%p44 bra 	$L__BB19_102;
	mov.b32 	%r1383, 0;
$L__BB19_101:
	.pragma "nounroll";
	mad.lo.s32 	%r719, %r1383, 640, %r29;
	shl.b32 	%r720, %r1383, 9;
	shl.b32 	%r721, %r719, 2;
	add.s32 	%r722, %r15, %r721;
	ld.shared.u32 	%r672, [%r722];
	add.s32 	%r723, %r138, %r720;
	mul.wide.s32 	%rd100, %r723, 4;
	add.s64 	%rd101, %rd6, %rd100;
	ld.global.u32 	%r673, [%rd101];
	// begin inline asm
	{add.f16x2 %r671,%r672,%r673;
}
	// end inline asm
	st.shared.u32 	[%r722], %r671;
	ld.shared.u32 	%r675, [%r722+2560];
	ld.global.u32 	%r676, [%rd101+2048];
	// begin inline asm
	{add.f16x2 %r674,%r675,%r676;
}
	// end inline asm
	st.shared.u32 	[%r722+2560], %r674;
	ld.shared.u32 	%r678, [%r722+5120];
	ld.global.u32 	%r679, [%rd101+4096];
	// begin inline asm
	{add.f16x2 %r677,%r678,%r679;
}
	// end inline asm
	st.shared.u32 	[%r722+5120], %r677;
	ld.shared.u32 	%r681, [%r722+7680];
	ld.global.u32 	%r682, [%rd101+6144];
	// begin inline asm
	{add.f16x2 %r680,%r681,%r682;
}
	// end inline asm
	st.shared.u32 	[%r722+7680], %r680;
	ld.shared.u32 	%r684, [%r722+10240];
	ld.global.u32 	%r685, [%rd101+8192];
	// begin inline asm
	{add.f16x2 %r683,%r684,%r685;
}
	// end inline asm
	st.shared.u32 	[%r722+10240], %r683;
	ld.shared.u32 	%r687, [%r722+12800];
	ld.global.u32 	%r688, [%rd101+10240];
	// begin inline asm
	{add.f16x2 %r686,%r687,%r688;
}
	// end inline asm
	st.shared.u32 	[%r722+12800], %r686;
	ld.shared.u32 	%r690, [%r722+15360];
	ld.global.u32 	%r691, [%rd101+12288];
	// begin inline asm
	{add.f16x2 %r689,%r690,%r691;
}
	// end inline asm
	st.shared.u32 	[%r722+15360], %r689;
	ld.shared.u32 	%r693, [%r722+17920];
	ld.global.u32 	%r694, [%rd101+14336];
	// begin inline asm
	{add.f16x2 %r692,%r693,%r694;
}
	// end inline asm
	st.shared.u32 	[%r722+17920], %r692;
	ld.shared.u32 	%r696, [%r722+20480];
	ld.global.u32 	%r697, [%rd101+16384];
	// begin inline asm
	{add.f16x2 %r695,%r696,%r697;
}
	// end inline asm
	st.shared.u32 	[%r722+20480], %r695;
	ld.shared.u32 	%r699, [%r722+23040];
	ld.global.u32 	%r700, [%rd101+18432];
	// begin inline asm
	{add.f16x2 %r698,%r699,%r700;
}
	// end inline asm
	st.shared.u32 	[%r722+23040], %r698;
	ld.shared.u32 	%r702, [%r722+25600];
	ld.global.u32 	%r703, [%rd101+20480];
	// begin inline asm
	{add.f16x2 %r701,%r702,%r703;
}
	// end inline asm
	st.shared.u32 	[%r722+25600], %r701;
	ld.shared.u32 	%r705, [%r722+28160];
	ld.global.u32 	%r706, [%rd101+22528];
	// begin inline asm
	{add.f16x2 %r704,%r705,%r706;
}
	// end inline asm
	st.shared.u32 	[%r722+28160], %r704;
	ld.shared.u32 	%r708, [%r722+30720];
	ld.global.u32 	%r709, [%rd101+24576];
	// begin inline asm
	{add.f16x2 %r707,%r708,%r709;
}
	// end inline asm
	st.shared.u32 	[%r722+30720], %r707;
	ld.shared.u32 	%r711, [%r722+33280];
	ld.global.u32 	%r712, [%rd101+26624];
	// begin inline asm
	{add.f16x2 %r710,%r711,%r712;
}
	// end inline asm
	st.shared.u32 	[%r722+33280], %r710;
	ld.shared.u32 	%r714, [%r722+35840];
	ld.global.u32 	%r715, [%rd101+28672];
	// begin inline asm
	{add.f16x2 %r713,%r714,%r715;
}
	// end inline asm
	st.shared.u32 	[%r722+35840], %r713;
	ld.shared.u32 	%r717, [%r722+38400];
	ld.global.u32 	%r718, [%rd101+30720];
	// begin inline asm
	{add.f16x2 %r716,%r717,%r718;
}
	// end inline asm
	st.shared.u32 	[%r722+38400], %r716;
	add.s32 	%r1383, %r1383, 16;
	and.b32  	%r1385, %r13, 2147483632;
	setp.ne.s32 	%p45, %r1383, %r1385;
	@%p45 bra 	$L__BB19_101;
$L__BB19_102:
	setp.eq.s32 	%p46, %r39, 0;
	@%p46 bra 	$L__BB19_112;
	and.b32  	%r724, %r13, 15;
	add.s32 	%r725, %r724, -1;
	setp.lt.u32 	%p47, %r725, 7;
	@%p47 bra 	$L__BB19_105;
	mad.lo.s32 	%r750, %r1385, 640, %r29;
	shl.b32 	%r751, %r1385, 9;
	shl.b32 	%r752, %r750, 2;
	add.s32 	%r753, %r15, %r752;
	ld.shared.u32 	%r727, [%r753];
	add.s32 	%r754, %r138, %r751;
	mul.wide.s32 	%rd102, %r754, 4;
	add.s64 	%rd103, %rd6, %rd102;
	ld.global.u32 	%r728, [%rd103];
	// begin inline asm
	{add.f16x2 %r726,%r727,%r728;
}
	// end inline asm
	st.shared.u32 	[%r753], %r726;
	ld.shared.u32 	%r730, [%r753+2560];
	ld.global.u32 	%r731, [%rd103+2048];
	// begin inline asm
	{add.f16x2 %r729,%r730,%r731;
}
	// end inline asm
	st.shared.u32 	[%r753+2560], %r729;
	ld.shared.u32 	%r733, [%r753+5120];
	ld.global.u32 	%r734, [%rd103+4096];
	// begin inline asm
	{add.f16x2 %r732,%r733,%r734;
}
	// end inline asm
	st.shared.u32 	[%r753+5120], %r732;
	ld.shared.u32 	%r736, [%r753+7680];
	ld.global.u32 	%r737, [%rd103+6144];
	// begin inline asm
	{add.f16x2 %r735,%r736,%r737;
}
	// end inline asm
	st.shared.u32 	[%r753+7680], %r735;
	ld.shared.u32 	%r739, [%r753+10240];
	ld.global.u32 	%r740, [%rd103+8192];
	// begin inline asm
	{add.f16x2 %r738,%r739,%r740;
}
	// end inline asm
	st.shared.u32 	[%r753+10240], %r738;
	ld.shared.u32 	%r742, [%r753+12800];
	ld.global.u32 	%r743, [%rd103+10240];
	// begin inline asm
	{add.f16x2 %r741,%r742,%r743;
}
	// end inline asm
	st.shared.u32 	[%r753+12800], %r741;
	ld.shared.u32 	%r745, [%r753+15360];
	ld.global.u32 	%r746, [%rd103+12288];
	// begin inline asm
	{add.f16x2 %r744,%r745,%r746;
}
	// end inline asm
	st.shared.u32 	[%r753+15360], %r744;
	ld.shared.u32 	%r748, [%r753+17920];
	ld.global.u32 	%r749, [%rd103+14336];
	// begin inline asm
	{add.f16x2 %r747,%r748,%r749;
}
	// end inline asm
	st.shared.u32 	[%r753+17920], %r747;
	add.s32 	%r1385, %r1385, 8;
$L__BB19_105:
	setp.eq.s32 	%p48, %r40, 0;
	@%p48 bra 	$L__BB19_112;
	and.b32  	%r755, %r13, 7;
	add.s32 	%r756, %r755, -1;
	setp.lt.u32 	%p49, %r756, 3;
	@%p49 bra 	$L__BB19_108;
	mad.lo.s32 	%r769, %r1385, 640, %r29;
	shl.b32 	%r770, %r1385, 9;
	shl.b32 	%r771, %r769, 2;
	add.s32 	%r772, %r15, %r771;
	ld.shared.u32 	%r758, [%r772];
	add.s32 	%r773, %r138, %r770;
	mul.wide.s32 	%rd104, %r773, 4;
	add.s64 	%rd105, %rd6, %rd104;
	ld.global.u32 	%r759, [%rd105];
	// begin inline asm
	{add.f16x2 %r757,%r758,%r759;
}
	// end inline asm
	st.shared.u32 	[%r772], %r757;
	ld.shared.u32 	%r761, [%r772+2560];
	ld.global.u32 	%r762, [%rd105+2048];
	// begin inline asm
	{add.f16x2 %r760,%r761,%r762;
}
	// end inline asm
	st.shared.u32 	[%r772+2560], %r760;
	ld.shared.u32 	%r764, [%r772+5120];
	ld.global.u32 	%r765, [%rd105+4096];
	// begin inline asm
	{add.f16x2 %r763,%r764,%r765;
}
	// end inline asm
	st.shared.u32 	[%r772+5120], %r763;
	ld.shared.u32 	%r767, [%r772+7680];
	ld.global.u32 	%r768, [%rd105+6144];
	// begin inline asm
	{add.f16x2 %r766,%r767,%r768;
}
	// end inline asm
	st.shared.u32 	[%r772+7680], %r766;
	add.s32 	%r1385, %r1385, 4;
$L__BB19_108:
	and.b32  	%r774, %r13, 3;
	setp.eq.s32 	%p50, %r774, 0;
	@%p50 bra 	$L__BB19_112;
	setp.eq.s32 	%p51, %r774, 1;
	mad.lo.s32 	%r779, %r1385, 640, %r29;
	shl.b32 	%r780, %r1385, 9;
	shl.b32 	%r781, %r779, 2;
	add.s32 	%r147, %r15, %r781;
	ld.shared.u32 	%r776, [%r147];
	add.s32 	%r782, %r138, %r780;
	mul.wide.s32 	%rd106, %r782, 4;
	add.s64 	%rd7, %rd6, %rd106;
	ld.global.u32 	%r777, [%rd7];
	// begin inline asm
	{add.f16x2 %r775,%r776,%r777;
}
	// end inline asm
	st.shared.u32 	[%r147], %r775;
	@%p51 bra 	$L__BB19_112;
	setp.eq.s32 	%p52, %r774, 2;
	ld.shared.u32 	%r784, [%r147+2560];
	ld.global.u32 	%r785, [%rd7+2048];
	// begin inline asm
	{add.f16x2 %r783,%r784,%r785;
}
	// end inline asm
	st.shared.u32 	[%r147+2560], %r783;
	@%p52 bra 	$L__BB19_112;
	ld.shared.u32 	%r788, [%r147+5120];
	ld.global.u32 	%r789, [%rd7+4096];
	// begin inline asm
	{add.f16x2 %r787,%r788,%r789;
}
	// end inline asm
	st.shared.u32 	[%r147+5120], %r787;
$L__BB19_112:
	bar.sync 	0;
	add.s32 	%r1350, %r1350, 1;
$L__BB19_113:
	div.s32 	%r151, %r1, %r28;
	mul.lo.s32 	%r790, %r151, %r28;
	sub.s32 	%r791, %r1, %r790;
	setp.ne.s32 	%p53, %r791, 0;
	@%p53 bra 	$L__BB19_138;
	setp.ne.s32 	%p54, %r1349, 0;
	shl.b32 	%r792, %r151, 2;
	add.s32 	%r152, %r26, %r792;
	shl.b32 	%r793, %r297, 2;
	add.s32 	%r153, %r152, %r793;
	add.s32 	%r154, %r153, %r793;
	add.s32 	%r155, %r27, %r792;
	@%p54 bra 	$L__BB19_116;
	mov.b32 	%r794, -8388608;
	st.shared.u32 	[%r152], %r794;
	mov.b32 	%r795, 0;
	st.shared.u32 	[%r153], %r795;
	st.shared.u32 	[%r154], %r794;
	st.shared.u32 	[%r155], %r795;
$L__BB19_116:
	setp.lt.s32 	%p55, %r298, 2;
	mul.lo.s32 	%r796, %r151, %r8;
	shl.b32 	%r797, %r796, 1;
	add.s32 	%r156, %r15, %r797;
	mov.f32 	%f535, 0f00000000;
	mov.f32 	%f534, 0fFF800000;
	@%p55 bra 	$L__BB19_125;
	setp.lt.u32 	%p56, %r32, 3;
	mov.f32 	%f534, 0fFF800000;
	mov.f32 	%f535, 0f00000000;
	mov.b32 	%r1391, 0;
	@%p56 bra 	$L__BB19_120;
	mov.f32 	%f534, 0fFF800000;
	mov.f32 	%f535, 0f00000000;
	mov.b32 	%r1389, 0;
$L__BB19_119:
	.pragma "nounroll";
	ld.param.f32 	%f521, [_Z34block_attn_mask_16warp_n128_kernelP6__halfS0_S0_PKiS2_S2_S2_S0_S2_S2_iiifiiii_param_13];
	shl.b32 	%r800, %r1389, 2;
	add.s32 	%r801, %r156, %r800;
	ld.shared.u32 	%r802, [%r801];
	mov.b32 	{%rs49, %rs50}, %r802;
	// begin inline asm
	{  cvt.f32.f16 %f63, %rs49;}

	// end inline asm
	mul.f32 	%f71, %f521, %f63;
	shl.b32 	%r803, %r1389, 1;
	mul.wide.u32 	%rd107, %r803, 4;
	add.s64 	%rd108, %rd1, %rd107;
	// begin inline asm
	{  cvt.f32.f16 %f64, %rs50;}

	// end inline asm
	mul.f32 	%f72, %f521, %f64;
	max.f32 	%f73, %f534, %f71;
	sub.f32 	%f74, %f534, %f73;
	mul.f32 	%f75, %f74, 0f3FB8AA3B;
	ex2.approx.f32 	%f76, %f75;
	sub.f32 	%f77, %f71, %f73;
	mul.f32 	%f78, %f77, 0f3FB8AA3B;
	ex2.approx.f32 	%f79, %f78;
	fma.rn.f32 	%f80, %f535, %f76, %f79;
	max.f32 	%f81, %f73, %f72;
	sub.f32 	%f82, %f73, %f81;
	mul.f32 	%f83, %f82, 0f3FB8AA3B;
	ex2.approx.f32 	%f84, %f83;
	sub.f32 	%f85, %f72, %f81;
	mul.f32 	%f86, %f85, 0f3FB8AA3B;
	ex2.approx.f32 	%f87, %f86;
	fma.rn.f32 	%f88, %f80, %f84, %f87;
	ld.shared.u32 	%r804, [%r801+4];
	mov.b32 	{%rs51, %rs52}, %r804;
	// begin inline asm
	{  cvt.f32.f16 %f65, %rs51;}

	// end inline asm
	mul.f32 	%f89, %f521, %f65;
	// begin inline asm
	{  cvt.f32.f16 %f66, %rs52;}

	// end inline asm
	mul.f32 	%f90, %f521, %f66;
	st.local.v4.f32 	[%rd108], {%f71, %f72, %f89, %f90};
	max.f32 	%f91, %f81, %f89;
	sub.f32 	%f92, %f81, %f91;
	mul.f32 	%f93, %f92, 0f3FB8AA3B;
	ex2.approx.f32 	%f94, %f93;
	sub.f32 	%f95, %f89, %f91;
	mul.f32 	%f96, %f95, 0f3FB8AA3B;
	ex2.approx.f32 	%f97, %f96;
	fma.rn.f32 	%f98, %f88, %f94, %f97;
	max.f32 	%f99, %f91, %f90;
	sub.f32 	%f100, %f91, %f99;
	mul.f32 	%f101, %f100, 0f3FB8AA3B;
	ex2.approx.f32 	%f102, %f101;
	sub.f32 	%f103, %f90, %f99;
	mul.f32 	%f104, %f103, 0f3FB8AA3B;
	ex2.approx.f32 	%f105, %f104;
	fma.rn.f32 	%f106, %f98, %f102, %f105;
	ld.shared.u32 	%r805, [%r801+8];
	mov.b32 	{%rs53, %rs54}, %r805;
	// begin inline asm
	{  cvt.f32.f16 %f67, %rs53;}

	// end inline asm
	mul.f32 	%f107, %f521, %f67;
	// begin inline asm
	{  cvt.f32.f16 %f68, %rs54;}

	// end inline asm
	mul.f32 	%f108, %f521, %f68;
	max.f32 	%f109, %f99, %f107;
	sub.f32 	%f110, %f99, %f109;
	mul.f32 	%f111, %f110, 0f3FB8AA3B;
	ex2.approx.f32 	%f112, %f111;
	sub.f32 	%f113, %f107, %f109;
	mul.f32 	%f114, %f113, 0f3FB8AA3B;
	ex2.approx.f32 	%f115, %f114;
	fma.rn.f32 	%f116, %f106, %f112, %f115;
	max.f32 	%f117, %f109, %f108;
	sub.f32 	%f118, %f109, %f117;
	mul.f32 	%f119, %f118, 0f3FB8AA3B;
	ex2.approx.f32 	%f120, %f119;
	sub.f32 	%f121, %f108, %f117;
	mul.f32 	%f122, %f121, 0f3FB8AA3B;
	ex2.approx.f32 	%f123, %f122;
	fma.rn.f32 	%f124, %f116, %f120, %f123;
	ld.shared.u32 	%r806, [%r801+12];
	mov.b32 	{%rs55, %rs56}, %r806;
	// begin inline asm
	{  cvt.f32.f16 %f69, %rs55;}

	// end inline asm
	mul.f32 	%f125, %f521, %f69;
	// begin inline asm
	{  cvt.f32.f16 %f70, %rs56;}

	// end inline asm
	mul.f32 	%f126, %f521, %f70;
	st.local.v4.f32 	[%rd108+16], {%f107, %f108, %f125, %f126};
	max.f32 	%f127, %f117, %f125;
	sub.f32 	%f128, %f117, %f127;
	mul.f32 	%f129, %f128, 0f3FB8AA3B;
	ex2.approx.f32 	%f130, %f129;
	sub.f32 	%f131, %f125, %f127;
	mul.f32 	%f132, %f131, 0f3FB8AA3B;
	ex2.approx.f32 	%f133, %f132;
	fma.rn.f32 	%f134, %f124, %f130, %f133;
	max.f32 	%f534, %f127, %f126;
	sub.f32 	%f135, %f127, %f534;
	mul.f32 	%f136, %f135, 0f3FB8AA3B;
	ex2.approx.f32 	%f137, %f136;
	sub.f32 	%f138, %f126, %f534;
	mul.f32 	%f139, %f138, 0f3FB8AA3B;
	ex2.approx.f32 	%f140, %f139;
	fma.rn.f32 	%f535, %f134, %f137, %f140;
	add.s32 	%r1389, %r1389, 4;
	setp.ne.s32 	%p57, %r1389, %r41;
	mov.u32 	%r1391, %r41;
	@%p57 bra 	$L__BB19_119;
$L__BB19_120:
	setp.eq.s32 	%p58, %r33, 0;
	@%p58 bra 	$L__BB19_125;
	setp.eq.s32 	%p59, %r33, 1;
	@%p59 bra 	$L__BB19_123;
	ld.param.f32 	%f522, [_Z34block_attn_mask_16warp_n128_kernelP6__halfS0_S0_PKiS2_S2_S2_S0_S2_S2_iiifiiii_param_13];
	shl.b32 	%r807, %r1391, 2;
	add.s32 	%r808, %r156, %r807;
	ld.shared.u32 	%r809, [%r808];
	mov.b32 	{%rs57, %rs58}, %r809;
	// begin inline asm
	{  cvt.f32.f16 %f142, %rs57;}

	// end inline asm
	mul.f32 	%f146, %f522, %f142;
	shl.b32 	%r810, %r1391, 1;
	mul.wide.u32 	%rd109, %r810, 4;
	add.s64 	%rd110, %rd1, %rd109;
	// begin inline asm
	{  cvt.f32.f16 %f143, %rs58;}

	// end inline asm
	mul.f32 	%f147, %f522, %f143;
	st.local.v2.f32 	[%rd110], {%f146, %f147};
	max.f32 	%f148, %f534, %f146;
	sub.f32 	%f149, %f534, %f148;
	mul.f32 	%f150, %f149, 0f3FB8AA3B;
	ex2.approx.f32 	%f151, %f150;
	sub.f32 	%f152, %f146, %f148;
	mul.f32 	%f153, %f152, 0f3FB8AA3B;
	ex2.approx.f32 	%f154, %f153;
	fma.rn.f32 	%f155, %f535, %f151, %f154;
	max.f32 	%f156, %f148, %f147;
	sub.f32 	%f157, %f148, %f156;
	mul.f32 	%f158, %f157, 0f3FB8AA3B;
	ex2.approx.f32 	%f159, %f158;
	sub.f32 	%f160, %f147, %f156;
	mul.f32 	%f161, %f160, 0f3FB8AA3B;
	ex2.approx.f32 	%f162, %f161;
	fma.rn.f32 	%f163, %f155, %f159, %f162;
	ld.shared.u32 	%r811, [%r808+4];
	mov.b32 	{%rs59, %rs60}, %r811;
	// begin inline asm
	{  cvt.f32.f16 %f144, %rs59;}

	// end inline asm
	mul.f32 	%f164, %f522, %f144;
	// begin inline asm
	{  cvt.f32.f16 %f145, %rs60;}

	// end inline asm
	mul.f32 	%f165, %f522, %f145;
	st.local.v2.f32 	[%rd110+8], {%f164, %f165};
	max.f32 	%f166, %f156, %f164;
	sub.f32 	%f167, %f156, %f166;
	mul.f32 	%f168, %f167, 0f3FB8AA3B;
	ex2.approx.f32 	%f169, %f168;
	sub.f32 	%f170, %f164, %f166;
	mul.f32 	%f171, %f170, 0f3FB8AA3B;
	ex2.approx.f32 	%f172, %f171;
	fma.rn.f32 	%f173, %f163, %f169, %f172;
	max.f32 	%f534, %f166, %f165;
	sub.f32 	%f174, %f166, %f534;
	mul.f32 	%f175, %f174, 0f3FB8AA3B;
	ex2.approx.f32 	%f176, %f175;
	sub.f32 	%f177, %f165, %f534;
	mul.f32 	%f178, %f177, 0f3FB8AA3B;
	ex2.approx.f32 	%f179, %f178;
	fma.rn.f32 	%f535, %f173, %f176, %f179;
	add.s32 	%r1391, %r1391, 2;
$L__BB19_123:
	setp.eq.s32 	%p60, %r42, 0;
	@%p60 bra 	$L__BB19_125;
	ld.param.f32 	%f523, [_Z34block_attn_mask_16warp_n128_kernelP6__halfS0_S0_PKiS2_S2_S2_S0_S2_S2_iiifiiii_param_13];
	shl.b32 	%r812, %r1391, 2;
	add.s32 	%r813, %r156, %r812;
	ld.shared.u32 	%r814, [%r813];
	mov.b32 	{%rs61, %rs62}, %r814;
	// begin inline asm
	{  cvt.f32.f16 %f180, %rs61;}

	// end inline asm
	mul.f32 	%f182, %f523, %f180;
	shl.b32 	%r815, %r1391, 1;
	mul.wide.u32 	%rd111, %r815, 4;
	add.s64 	%rd112, %rd1, %rd111;
	// begin inline asm
	{  cvt.f32.f16 %f181, %rs62;}

	// end inline asm
	mul.f32 	%f183, %f523, %f181;
	st.local.v2.f32 	[%rd112], {%f182, %f183};
	max.f32 	%f184, %f534, %f182;
	sub.f32 	%f185, %f534, %f184;
	mul.f32 	%f186, %f185, 0f3FB8AA3B;
	ex2.approx.f32 	%f187, %f186;
	sub.f32 	%f188, %f182, %f184;
	mul.f32 	%f189, %f188, 0f3FB8AA3B;
	ex2.approx.f32 	%f190, %f189;
	fma.rn.f32 	%f191, %f535, %f187, %f190;
	max.f32 	%f534, %f184, %f183;
	sub.f32 	%f192, %f184, %f534;
	mul.f32 	%f193, %f192, 0f3FB8AA3B;
	ex2.approx.f32 	%f194, %f193;
	sub.f32 	%f195, %f183, %f534;
	mul.f32 	%f196, %f195, 0f3FB8AA3B;
	ex2.approx.f32 	%f197, %f196;
	fma.rn.f32 	%f535, %f191, %f194, %f197;
$L__BB19_125:
	setp.lt.s32 	%p61, %r298, 2;
	ld.shared.f32 	%f198, [%r154];
	max.f32 	%f19, %f198, %f534;
	@%p61 bra 	$L__BB19_137;
	setp.lt.u32 	%p62, %r32, 7;
	mov.b32 	%r1394, 0;
	@%p62 bra 	$L__BB19_129;
	mov.b32 	%r1392, 0;
$L__BB19_128:
	.pragma "nounroll";
	shl.b32 	%r826, %r1392, 1;
	mul.wide.u32 	%rd113, %r826, 4;
	add.s64 	%rd114, %rd1, %rd113;
	ld.local.v4.f32 	{%f215, %f216, %f217, %f218}, [%rd114];
	sub.f32 	%f219, %f215, %f19;
	mul.f32 	%f220, %f219, 0f3FB8AA3B;
	ex2.approx.f32 	%f199, %f220;
	sub.f32 	%f221, %f216, %f19;
	mul.f32 	%f222, %f221, 0f3FB8AA3B;
	ex2.approx.f32 	%f200, %f222;
	// begin inline asm
	{ cvt.rn.f16x2.f32 %r818, %f200, %f199; }

	// end inline asm
	shl.b32 	%r827, %r1392, 2;
	add.s32 	%r828, %r156, %r827;
	st.shared.u32 	[%r828], %r818;
	sub.f32 	%f223, %f217, %f19;
	mul.f32 	%f224, %f223, 0f3FB8AA3B;
	ex2.approx.f32 	%f201, %f224;
	sub.f32 	%f225, %f218, %f19;
	mul.f32 	%f226, %f225, 0f3FB8AA3B;
	ex2.approx.f32 	%f202, %f226;
	// begin inline asm
	{ cvt.rn.f16x2.f32 %r819, %f202, %f201; }

	// end inline asm
	st.shared.u32 	[%r828+4], %r819;
	ld.local.v4.f32 	{%f227, %f228, %f229, %f230}, [%rd114+16];
	sub.f32 	%f231, %f227, %f19;
	mul.f32 	%f232, %f231, 0f3FB8AA3B;
	ex2.approx.f32 	%f203, %f232;
	sub.f32 	%f233, %f228, %f19;
	mul.f32 	%f234, %f233, 0f3FB8AA3B;
	ex2.approx.f32 	%f204, %f234;
	// begin inline asm
	{ cvt.rn.f16x2.f32 %r820, %f204, %f203; }

	// end inline asm
	st.shared.u32 	[%r828+8], %r820;
	sub.f32 	%f235, %f229, %f19;
	mul.f32 	%f236, %f235, 0f3FB8AA3B;
	ex2.approx.f32 	%f205, %f236;
	sub.f32 	%f237, %f230, %f19;
	mul.f32 	%f238, %f237, 0f3FB8AA3B;
	ex2.approx.f32 	%f206, %f238;
	// begin inline asm
	{ cvt.rn.f16x2.f32 %r821, %f206, %f205; }

	// end inline asm
	st.shared.u32 	[%r828+12], %r821;
	ld.local.v4.f32 	{%f239, %f240, %f241, %f242}, [%rd114+32];
	sub.f32 	%f243, %f239, %f19;
	mul.f32 	%f244, %f243, 0f3FB8AA3B;
	ex2.approx.f32 	%f207, %f244;
	sub.f32 	%f245, %f240, %f19;
	mul.f32 	%f246, %f245, 0f3FB8AA3B;
	ex2.approx.f32 	%f208, %f246;
	// begin inline asm
	{ cvt.rn.f16x2.f32 %r822, %f208, %f207; }

	// end inline asm
	st.shared.u32 	[%r828+16], %r822;
	sub.f32 	%f247, %f241, %f19;
	mul.f32 	%f248, %f247, 0f3FB8AA3B;
	ex2.approx.f32 	%f209, %f248;
	sub.f32 	%f249, %f242, %f19;
	mul.f32 	%f250, %f249, 0f3FB8AA3B;
	ex2.approx.f32 	%f210, %f250;
	// begin inline asm
	{ cvt.rn.f16x2.f32 %r823, %f210, %f209; }

	// end inline asm
	st.shared.u32 	[%r828+20], %r823;
	ld.local.v4.f32 	{%f251, %f252, %f253, %f254}, [%rd114+48];
	sub.f32 	%f255, %f251, %f19;
	mul.f32 	%f256, %f255, 0f3FB8AA3B;
	ex2.approx.f32 	%f211, %f256;
	sub.f32 	%f257, %f252, %f19;
	mul.f32 	%f258, %f257, 0f3FB8AA3B;
	ex2.approx.f32 	%f212, %f258;
	// begin inline asm
	{ cvt.rn.f16x2.f32 %r824, %f212, %f211; }

	// end inline asm
	st.shared.u32 	[%r828+24], %r824;
	sub.f32 	%f259, %f253, %f19;
	mul.f32 	%f260, %f259, 0f3FB8AA3B;
	ex2.approx.f32 	%f213, %f260;
	sub.f32 	%f261, %f254, %f19;
	mul.f32 	%f262, %f261, 0f3FB8AA3B;
	ex2.approx.f32 	%f214, %f262;
	// begin inline asm
	{ cvt.rn.f16x2.f32 %r825, %f214, %f213; }

	// end inline asm
	st.shared.u32 	[%r828+28], %r825;
	add.s32 	%r1392, %r1392, 8;
	setp.ne.s32 	%p63, %r1392, %r43;
	mov.u32 	%r1394, %r43;
	@%p63 bra 	$L__BB19_128;
$L__BB19_129:
	setp.eq.s32 	%p64, %r34, 0;
	@%p64 bra 	$L__BB19_137;
	add.s32 	%r829, %r34, -1;
	setp.lt.u32 	%p65, %r829, 3;
	@%p65 bra 	$L__BB19_132;
	shl.b32 	%r834, %r1394, 1;
	mul.wide.u32 	%rd115, %r834, 4;
	add.s64 	%rd116, %rd1, %rd115;
	ld.local.v2.f32 	{%f271, %f272}, [%rd116];
	sub.f32 	%f273, %f271, %f19;
	mul.f32 	%f274, %f273, 0f3FB8AA3B;
	ex2.approx.f32 	%f263, %f274;
	sub.f32 	%f275, %f272, %f19;
	mul.f32 	%f276, %f275, 0f3FB8AA3B;
	ex2.approx.f32 	%f264, %f276;
	// begin inline asm
	{ cvt.rn.f16x2.f32 %r830, %f264, %f263; }

	// end inline asm
	shl.b32 	%r835, %r1394, 2;
	add.s32 	%r836, %r156, %r835;
	st.shared.u32 	[%r836], %r830;
	ld.local.v2.f32 	{%f277, %f278}, [%rd116+8];
	sub.f32 	%f279, %f277, %f19;
	mul.f32 	%f280, %f279, 0f3FB8AA3B;
	ex2.approx.f32 	%f265, %f280;
	sub.f32 	%f281, %f278, %f19;
	mul.f32 	%f282, %f281, 0f3FB8AA3B;
	ex2.approx.f32 	%f266, %f282;
	// begin inline asm
	{ cvt.rn.f16x2.f32 %r831, %f266, %f265; }

	// end inline asm
	st.shared.u32 	[%r836+4], %r831;
	ld.local.v2.f32 	{%f283, %f284}, [%rd116+16];
	sub.f32 	%f285, %f283, %f19;
	mul.f32 	%f286, %f285, 0f3FB8AA3B;
	ex2.approx.f32 	%f267, %f286;
	sub.f32 	%f287, %f284, %f19;
	mul.f32 	%f288, %f287, 0f3FB8AA3B;
	ex2.approx.f32 	%f268, %f288;
	// begin inline asm
	{ cvt.rn.f16x2.f32 %r832, %f268, %f267; }

	// end inline asm
	st.shared.u32 	[%r836+8], %r832;
	ld.local.v2.f32 	{%f289, %f290}, [%rd116+24];
	sub.f32 	%f291, %f289, %f19;
	mul.f32 	%f292, %f291, 0f3FB8AA3B;
	ex2.approx.f32 	%f269, %f292;
	sub.f32 	%f293, %f290, %f19;
	mul.f32 	%f294, %f293, 0f3FB8AA3B;
	ex2.approx.f32 	%f270, %f294;
	// begin inline asm
	{ cvt.rn.f16x2.f32 %r833, %f270, %f269; }

	// end inline asm
	st.shared.u32 	[%r836+12], %r833;
	add.s32 	%r1394, %r1394, 4;
$L__BB19_132:
	setp.eq.s32 	%p66, %r33, 0;
	@%p66 bra 	$L__BB19_137;
	setp.eq.s32 	%p67, %r33, 1;
	@%p67 bra 	$L__BB19_135;
	shl.b32 	%r839, %r1394, 1;
	mul.wide.u32 	%rd117, %r839, 4;
	add.s64 	%rd118, %rd1, %rd117;
	ld.local.v2.f32 	{%f299, %f300}, [%rd118];
	sub.f32 	%f301, %f299, %f19;
	mul.f32 	%f302, %f301, 0f3FB8AA3B;
	ex2.approx.f32 	%f295, %f302;
	sub.f32 	%f303, %f300, %f19;
	mul.f32 	%f304, %f303, 0f3FB8AA3B;
	ex2.approx.f32 	%f296, %f304;
	// begin inline asm
	{ cvt.rn.f16x2.f32 %r837, %f296, %f295; }

	// end inline asm
	shl.b32 	%r840, %r1394, 2;
	add.s32 	%r841, %r156, %r840;
	st.shared.u32 	[%r841], %r837;
	add.s32 	%r842, %r839, 2;
	mul.wide.u32 	%rd119, %r842, 4;
	add.s64 	%rd120, %rd1, %rd119;
	ld.local.v2.f32 	{%f305, %f306}, [%rd120];
	sub.f32 	%f307, %f305, %f19;
	mul.f32 	%f308, %f307, 0f3FB8AA3B;
	ex2.approx.f32 	%f297, %f308;
	sub.f32 	%f309, %f306, %f19;
	mul.f32 	%f310, %f309, 0f3FB8AA3B;
	ex2.approx.f32 	%f298, %f310;
	// begin inline asm
	{ cvt.rn.f16x2.f32 %r838, %f298, %f297; }

	// end inline asm
	st.shared.u32 	[%r841+4], %r838;
	add.s32 	%r1394, %r1394, 2;
$L__BB19_135:
	setp.eq.s32 	%p68, %r42, 0;
	@%p68 bra 	$L__BB19_137;
	shl.b32 	%r844, %r1394, 1;
	mul.wide.u32 	%rd121, %r844, 4;
	add.s64 	%rd122, %rd1, %rd121;
	ld.local.v2.f32 	{%f313, %f314}, [%rd122];
	sub.f32 	%f315, %f313, %f19;
	mul.f32 	%f316, %f315, 0f3FB8AA3B;
	ex2.approx.f32 	%f311, %f316;
	sub.f32 	%f317, %f314, %f19;
	mul.f32 	%f318, %f317, 0f3FB8AA3B;
	ex2.approx.f32 	%f312, %f318;
	// begin inline asm
	{ cvt.rn.f16x2.f32 %r843, %f312, %f311; }

	// end inline asm
	shl.b32 	%r845, %r1394, 2;
	add.s32 	%r846, %r156, %r845;
	st.shared.u32 	[%r846], %r843;
$L__BB19_137:
	ld.shared.f32 	%f319, [%r155];
	ld.shared.f32 	%f320, [%r154];
	sub.f32 	%f321, %f320, %f19;
	mul.f32 	%f322, %f321, 0f3FB8AA3B;
	ex2.approx.f32 	%f323, %f322;
	sub.f32 	%f324, %f534, %f19;
	mul.f32 	%f325, %f324, 0f3FB8AA3B;
	ex2.approx.f32 	%f326, %f325;
	mul.f32 	%f327, %f535, %f326;
	fma.rn.f32 	%f328, %f319, %f323, %f327;
	st.shared.f32 	[%r152], %f320;
	ld.shared.f32 	%f329, [%r155];
	st.shared.f32 	[%r153], %f329;
	st.shared.f32 	[%r154], %f19;
	st.shared.f32 	[%r155], %f328;
$L__BB19_138:
	setp.lt.s32 	%p69, %r297, 1;
	// begin inline asm
	cp.async.wait_group 0;
	// end inline asm
	bar.sync 	0;
	@%p69 bra 	$L__BB19_156;
	setp.lt.s32 	%p70, %r300, 1;
	@%p70 bra 	$L__BB19_156;
	mov.f32 	%f330, 0f00000000;
	// begin inline asm
	{  cvt.rn.f16.f32 %rs63, %f330;}

	// end inline asm
	mov.b32 	%r169, {%rs63, %rs63};
	mov.b32 	%r1396, 0;
$L__BB19_141:
	setp.eq.s32 	%p71, %r1349, 0;
	shr.u32 	%r848, %r1, 4;
	and.b32  	%r849, %r848, 48;
	add.s32 	%r850, %r1396, %r849;
	mul.lo.s32 	%r171, %r850, %r8;
	mul.lo.s32 	%r172, %r850, %r6;
	@%p71 bra 	$L__BB19_158;
	and.b32  	%r854, %r1, 31;
	shr.u32 	%r855, %r854, 2;
	add.s32 	%r856, %r850, %r855;
	shl.b32 	%r857, %r856, 2;
	add.s32 	%r178, %r26, %r857;
	shl.b32 	%r858, %r297, 2;
	add.s32 	%r859, %r26, %r858;
	add.s32 	%r860, %r859, %r858;
	add.s32 	%r179, %r860, %r857;
	setp.lt.s32 	%p72, %r298, 1;
	@%p72 bra 	$L__BB19_179;
	mov.b32 	%r1405, 0;
$L__BB19_144:
	setp.lt.u32 	%p76, %r298, 49;
	add.s32 	%r194, %r1405, %r31;
	mov.b32 	%r1420, 0;
	mov.u32 	%r1424, %r169;
	mov.u32 	%r1423, %r169;
	mov.u32 	%r1422, %r169;
	mov.u32 	%r1421, %r169;
	@%p76 bra 	$L__BB19_147;
	mov.b32 	%r1420, 0;
	mov.u32 	%r1424, %r169;
	mov.u32 	%r1423, %r169;
	mov.u32 	%r1422, %r169;
	mov.u32 	%r1421, %r169;
	mov.u32 	%r1411, %r1420;
$L__BB19_146:
	add.s32 	%r914, %r1420, %r171;
	shl.b32 	%r915, %r914, 1;
	add.s32 	%r916, %r15, %r915;
	wmma.load.a.sync.aligned.row.m16n16k16.shared.f16 	{%r917, %r918, %r919, %r920, %r921, %r922, %r923, %r924}, [%r916], %r8;
	mad.lo.s32 	%r925, %r1420, %r6, %r194;
	shl.b32 	%r926, %r925, 1;
	add.s32 	%r927, %r14, %r926;
	wmma.load.b.sync.aligned.row.m16n16k16.shared.f16 	{%r928, %r929, %r930, %r931, %r932, %r933, %r934, %r935}, [%r927], %r6;
	wmma.mma.sync.aligned.row.row.m16n16k16.f16.f16 {%r936, %r937, %r938, %r939}, {%r917, %r918, %r919, %r920, %r921, %r922, %r923, %r924}, {%r928, %r929, %r930, %r931, %r932, %r933, %r934, %r935}, {%r1421, %r1422, %r1423, %r1424};
	add.s32 	%r940, %r916, 32;
	wmma.load.a.sync.aligned.row.m16n16k16.shared.f16 	{%r941, %r942, %r943, %r944, %r945, %r946, %r947, %r948}, [%r940], %r8;
	shl.b32 	%r949, %r6, 5;
	add.s32 	%r950, %r927, %r949;
	wmma.load.b.sync.aligned.row.m16n16k16.shared.f16 	{%r951, %r952, %r953, %r954, %r955, %r956, %r957, %r958}, [%r950], %r6;
	wmma.mma.sync.aligned.row.row.m16n16k16.f16.f16 {%r959, %r960, %r961, %r962}, {%r941, %r942, %r943, %r944, %r945, %r946, %r947, %r948}, {%r951, %r952, %r953, %r954, %r955, %r956, %r957, %r958}, {%r936, %r937, %r938, %r939};
	add.s32 	%r963, %r916, 64;
	wmma.load.a.sync.aligned.row.m16n16k16.shared.f16 	{%r964, %r965, %r966, %r967, %r968, %r969, %r970, %r971}, [%r963], %r8;
	shl.b32 	%r972, %r6, 6;
	add.s32 	%r973, %r927, %r972;
	wmma.load.b.sync.aligned.row.m16n16k16.shared.f16 	{%r974, %r975, %r976, %r977, %r978, %r979, %r980, %r981}, [%r973], %r6;
	wmma.mma.sync.aligned.row.row.m16n16k16.f16.f16 {%r982, %r983, %r984, %r985}, {%r964, %r965, %r966, %r967, %r968, %r969, %r970, %r971}, {%r974, %r975, %r976, %r977, %r978, %r979, %r980, %r981}, {%r959, %r960, %r961, %r962};
	add.s32 	%r986, %r916, 96;
	wmma.load.a.sync.aligned.row.m16n16k16.shared.f16 	{%r987, %r988, %r989, %r990, %r991, %r992, %r993, %r994}, [%r986], %r8;
	add.s32 	%r995, %r973, %r949;
	wmma.load.b.sync.aligned.row.m16n16k16.shared.f16 	{%r996, %r997, %r998, %r999, %r1000, %r1001, %r1002, %r1003}, [%r995], %r6;
	wmma.mma.sync.aligned.row.row.m16n16k16.f16.f16 {%r1421, %r1422, %r1423, %r1424}, {%r987, %r988, %r989, %r990, %r991, %r992, %r993, %r994}, {%r996, %r997, %r998, %r999, %r1000, %r1001, %r1002, %r1003}, {%r982, %r983, %r984, %r985};
	add.s32 	%r1420, %r1420, 64;
	add.s32 	%r1411, %r1411, 4;
	setp.ne.s32 	%p77, %r1411, %r46;
	@%p77 bra 	$L__BB19_146;
$L__BB19_147:
	setp.eq.s32 	%p78, %r45, 0;
	@%p78 bra 	$L__BB19_151;
	setp.eq.s32 	%p79, %r45, 1;
	add.s32 	%r1004, %r1420, %r171;
	shl.b32 	%r1005, %r1004, 1;
	add.s32 	%r216, %r15, %r1005;
	wmma.load.a.sync.aligned.row.m16n16k16.shared.f16 	{%r1006, %r1007, %r1008, %r1009, %r1010, %r1011, %r1012, %r1013}, [%r216], %r8;
	mad.lo.s32 	%r1014, %r1420, %r6, %r194;
	shl.b32 	%r1015, %r1014, 1;
	add.s32 	%r217, %r14, %r1015;
	wmma.load.b.sync.aligned.row.m16n16k16.shared.f16 	{%r1016, %r1017, %r1018, %r1019, %r1020, %r1021, %r1022, %r1023}, [%r217], %r6;
	wmma.mma.sync.aligned.row.row.m16n16k16.f16.f16 {%r1421, %r1422, %r1423, %r1424}, {%r1006, %r1007, %r1008, %r1009, %r1010, %r1011, %r1012, %r1013}, {%r1016, %r1017, %r1018, %r1019, %r1020, %r1021, %r1022, %r1023}, {%r1421, %r1422, %r1423, %r1424};
	@%p79 bra 	$L__BB19_151;
	setp.eq.s32 	%p80, %r45, 2;
	add.s32 	%r1024, %r216, 32;
	wmma.load.a.sync.aligned.row.m16n16k16.shared.f16 	{%r1025, %r1026, %r1027, %r1028, %r1029, %r1030, %r1031, %r1032}, [%r1024], %r8;
	shl.b32 	%r1033, %r6, 5;
	add.s32 	%r1034, %r217, %r1033;
	wmma.load.b.sync.aligned.row.m16n16k16.shared.f16 	{%r1035, %r1036, %r1037, %r1038, %r1039, %r1040, %r1041, %r1042}, [%r1034], %r6;
	wmma.mma.sync.aligned.row.row.m16n16k16.f16.f16 {%r1421, %r1422, %r1423, %r1424}, {%r1025, %r1026, %r1027, %r1028, %r1029, %r1030, %r1031, %r1032}, {%r1035, %r1036, %r1037, %r1038, %r1039, %r1040, %r1041, %r1042}, {%r1421, %r1422, %r1423, %r1424};
	@%p80 bra 	$L__BB19_151;
	add.s32 	%r1043, %r216, 64;
	wmma.load.a.sync.aligned.row.m16n16k16.shared.f16 	{%r1044, %r1045, %r1046, %r1047, %r1048, %r1049, %r1050, %r1051}, [%r1043], %r8;
	shl.b32 	%r1052, %r6, 6;
	add.s32 	%r1053, %r217, %r1052;
	wmma.load.b.sync.aligned.row.m16n16k16.shared.f16 	{%r1054, %r1055, %r1056, %r1057, %r1058, %r1059, %r1060, %r1061}, [%r1053], %r6;
	wmma.mma.sync.aligned.row.row.m16n16k16.f16.f16 {%r1421, %r1422, %r1423, %r1424}, {%r1044, %r1045, %r1046, %r1047, %r1048, %r1049, %r1050, %r1051}, {%r1054, %r1055, %r1056, %r1057, %r1058, %r1059, %r1060, %r1061}, {%r1421, %r1422, %r1423, %r1424};
$L__BB19_151:
	add.s32 	%r1062, %r194, %r172;
	shl.b32 	%r1063, %r1062, 1;
	add.s32 	%r1064, %r16, %r1063;
	wmma.load.c.sync.aligned.row.m16n16k16.shared.f16 	{%r1065, %r1066, %r1067, %r1068}, [%r1064], %r6;
	ld.shared.f32 	%f415, [%r178];
	ld.shared.f32 	%f416, [%r179];
	sub.f32 	%f417, %f415, %f416;
	fma.rn.f32 	%f418, %f417, 0f3BBB989D, 0f3F000000;
	cvt.sat.f32.f32 	%f419, %f418;
	mov.f32 	%f420, 0f4B400001;
	mov.f32 	%f421, 0f437C0000;
	fma.rm.f32 	%f422, %f419, %f421, %f420;
	add.f32 	%f423, %f422, 0fCB40007F;
	neg.f32 	%f424, %f423;
	fma.rn.f32 	%f425, %f417, 0f3FB8AA3B, %f424;
	fma.rn.f32 	%f426, %f417, 0f32A57060, %f425;
	mov.b32 	%r1069, %f422;
	shl.b32 	%r1070, %r1069, 23;
	mov.b32 	%f427, %r1070;
	ex2.approx.ftz.f32 	%f428, %f426;
	mul.f32 	%f413, %f428, %f427;
	mov.b32 	{%rs219, %rs225}, %r1421;
	mov.b32 	{%rs216, %rs222}, %r1065;
	// begin inline asm
	{  cvt.rn.f16.f32 %rs214, %f413;}

	// end inline asm
	// begin inline asm
	{mul.f16 %rs215,%rs216,%rs214;
}
	// end inline asm
	// begin inline asm
	{add.f16 %rs218,%rs219,%rs215;
}
	// end inline asm
	// begin inline asm
	{mul.f16 %rs221,%rs222,%rs214;
}
	// end inline asm
	// begin inline asm
	{add.f16 %rs224,%rs225,%rs221;
}
	// end inline asm
	mov.b32 	%r1071, {%rs218, %rs224};
	mov.b32 	{%rs231, %rs237}, %r1423;
	mov.b32 	{%rs228, %rs234}, %r1067;
	// begin inline asm
	{mul.f16 %rs227,%rs228,%rs214;
}
	// end inline asm
	// begin inline asm
	{add.f16 %rs230,%rs231,%rs227;
}
	// end inline asm
	// begin inline asm
	{mul.f16 %rs233,%rs234,%rs214;
}
	// end inline asm
	// begin inline asm
	{add.f16 %rs236,%rs237,%rs233;
}
	// end inline asm
	mov.b32 	%r1072, {%rs230, %rs236};
	ld.shared.f32 	%f429, [%r178+32];
	ld.shared.f32 	%f430, [%r179+32];
	sub.f32 	%f431, %f429, %f430;
	fma.rn.f32 	%f432, %f431, 0f3BBB989D, 0f3F000000;
	cvt.sat.f32.f32 	%f433, %f432;
	fma.rm.f32 	%f434, %f433, %f421, %f420;
	add.f32 	%f435, %f434, 0fCB40007F;
	neg.f32 	%f436, %f435;
	fma.rn.f32 	%f437, %f431, 0f3FB8AA3B, %f436;
	fma.rn.f32 	%f438, %f431, 0f32A57060, %f437;
	mov.b32 	%r1073, %f434;
	shl.b32 	%r1074, %r1073, 23;
	mov.b32 	%f439, %r1074;
	ex2.approx.ftz.f32 	%f440, %f438;
	mul.f32 	%f414, %f440, %f439;
	mov.b32 	{%rs244, %rs250}, %r1422;
	mov.b32 	{%rs241, %rs247}, %r1066;
	// begin inline asm
	{  cvt.rn.f16.f32 %rs239, %f414;}

	// end inline asm
	// begin inline asm
	{mul.f16 %rs240,%rs241,%rs239;
}
	// end inline asm
	// begin inline asm
	{add.f16 %rs243,%rs244,%rs240;
}
	// end inline asm
	// begin inline asm
	{mul.f16 %rs246,%rs247,%rs239;
}
	// end inline asm
	// begin inline asm
	{add.f16 %rs249,%rs250,%rs246;
}
	// end inline asm
	mov.b32 	%r1075, {%rs243, %rs249};
	mov.b32 	{%rs256, %rs262}, %r1424;
	mov.b32 	{%rs253, %rs259}, %r1068;
	// begin inline asm
	{mul.f16 %rs252,%rs253,%rs239;
}
	// end inline asm
	// begin inline asm
	{add.f16 %rs255,%rs256,%rs252;
}
	// end inline asm
	// begin inline asm
	{mul.f16 %rs258,%rs259,%rs239;
}
	// end inline asm
	// begin inline asm
	{add.f16 %rs261,%rs262,%rs258;
}
	// end inline asm
	mov.b32 	%r1076, {%rs255, %rs261};
	wmma.store.d.sync.aligned.row.m16n16k16.shared.f16 	[%r1064], {%r1071, %r1075, %r1072, %r1076}, %r6;
	add.s32 	%r1405, %r1405, 64;
	setp.lt.s32 	%p81, %r1405, %r300;
	@%p81 bra 	$L__BB19_144;
	bra.uni 	$L__BB19_155;
$L__BB19_152:
	add.s32 	%r863, %r31, %r172;
	add.s32 	%r864, %r1399, %r863;
	shl.b32 	%r865, %r864, 1;
	add.s32 	%r866, %r16, %r865;
	wmma.load.c.sync.aligned.row.m16n16k16.shared.f16 	{%r867, %r868, %r869, %r870}, [%r866], %r6;
	ld.shared.f32 	%f335, [%r178];
	ld.shared.f32 	%f336, [%r179];
	sub.f32 	%f337, %f335, %f336;
	fma.rn.f32 	%f338, %f337, 0f3BBB989D, 0f3F000000;
	cvt.sat.f32.f32 	%f339, %f338;
	mov.f32 	%f340, 0f4B400001;
	mov.f32 	%f341, 0f437C0000;
	fma.rm.f32 	%f342, %f339, %f341, %f340;
	add.f32 	%f343, %f342, 0fCB40007F;
	neg.f32 	%f344, %f343;
	fma.rn.f32 	%f345, %f337, 0f3FB8AA3B, %f344;
	fma.rn.f32 	%f346, %f337, 0f32A57060, %f345;
	mov.b32 	%r871, %f342;
	shl.b32 	%r872, %r871, 23;
	mov.b32 	%f347, %r872;
	ex2.approx.ftz.f32 	%f348, %f346;
	mul.f32 	%f331, %f348, %f347;
	mov.b32 	{%rs66, %rs72}, %r867;
	// begin inline asm
	{  cvt.rn.f16.f32 %rs64, %f331;}

	// end inline asm
	// begin inline asm
	{mul.f16 %rs65,%rs66,%rs64;
}
	// end inline asm
	// begin inline asm
	{add.f16 %rs68,%rs63,%rs65;
}
	// end inline asm
	// begin inline asm
	{mul.f16 %rs71,%rs72,%rs64;
}
	// end inline asm
	// begin inline asm
	{add.f16 %rs74,%rs63,%rs71;
}
	// end inline asm
	mov.b32 	%r873, {%rs68, %rs74};
	mov.b32 	{%rs78, %rs84}, %r869;
	// begin inline asm
	{mul.f16 %rs77,%rs78,%rs64;
}
	// end inline asm
	// begin inline asm
	{add.f16 %rs80,%rs63,%rs77;
}
	// end inline asm
	// begin inline asm
	{mul.f16 %rs83,%rs84,%rs64;
}
	// end inline asm
	// begin inline asm
	{add.f16 %rs86,%rs63,%rs83;
}
	// end inline asm
	mov.b32 	%r874, {%rs80, %rs86};
	ld.shared.f32 	%f349, [%r178+32];
	ld.shared.f32 	%f350, [%r179+32];
	sub.f32 	%f351, %f349, %f350;
	fma.rn.f32 	%f352, %f351, 0f3BBB989D, 0f3F000000;
	cvt.sat.f32.f32 	%f353, %f352;
	fma.rm.f32 	%f354, %f353, %f341, %f340;
	add.f32 	%f355, %f354, 0fCB40007F;
	neg.f32 	%f356, %f355;
	fma.rn.f32 	%f357, %f351, 0f3FB8AA3B, %f356;
	fma.rn.f32 	%f358, %f351, 0f32A57060, %f357;
	mov.b32 	%r875, %f354;
	shl.b32 	%r876, %r875, 23;
	mov.b32 	%f359, %r876;
	ex2.approx.ftz.f32 	%f360, %f358;
	mul.f32 	%f332, %f360, %f359;
	mov.b32 	{%rs91, %rs97}, %r868;
	// begin inline asm
	{  cvt.rn.f16.f32 %rs89, %f332;}

	// end inline asm
	// begin inline asm
	{mul.f16 %rs90,%rs91,%rs89;
}
	// end inline asm
	// begin inline asm
	{add.f16 %rs93,%rs63,%rs90;
}
	// end inline asm
	// begin inline asm
	{mul.f16 %rs96,%rs97,%rs89;
}
	// end inline asm
	// begin inline asm
	{add.f16 %rs99,%rs63,%rs96;
}
	// end inline asm
	mov.b32 	%r877, {%rs93, %rs99};
	mov.b32 	{%rs103, %rs109}, %r870;
	// begin inline asm
	{mul.f16 %rs102,%rs103,%rs89;
}
	// end inline asm
	// begin inline asm
	{add.f16 %rs105,%rs63,%rs102;
}
	// end inline asm
	// begin inline asm
	{mul.f16 %rs108,%rs109,%rs89;
}
	// end inline asm
	// begin inline asm
	{add.f16 %rs111,%rs63,%rs108;
}
	// end inline asm
	mov.b32 	%r878, {%rs105, %rs111};
	wmma.store.d.sync.aligned.row.m16n16k16.shared.f16 	[%r866], {%r873, %r877, %r874, %r878}, %r6;
	add.s32 	%r879, %r866, 128;
	wmma.load.c.sync.aligned.row.m16n16k16.shared.f16 	{%r880, %r881, %r882, %r883}, [%r879], %r6;
	ld.shared.f32 	%f361, [%r178];
	ld.shared.f32 	%f362, [%r179];
	sub.f32 	%f363, %f361, %f362;
	fma.rn.f32 	%f364, %f363, 0f3BBB989D, 0f3F000000;
	cvt.sat.f32.f32 	%f365, %f364;
	fma.rm.f32 	%f366, %f365, %f341, %f340;
	add.f32 	%f367, %f366, 0fCB40007F;
	neg.f32 	%f368, %f367;
	fma.rn.f32 	%f369, %f363, 0f3FB8AA3B, %f368;
	fma.rn.f32 	%f370, %f363, 0f32A57060, %f369;
	mov.b32 	%r884, %f366;
	shl.b32 	%r885, %r884, 23;
	mov.b32 	%f371, %r885;
	ex2.approx.ftz.f32 	%f372, %f370;
	mul.f32 	%f333, %f372, %f371;
	mov.b32 	{%rs116, %rs122}, %r880;
	// begin inline asm
	{  cvt.rn.f16.f32 %rs114, %f333;}

	// end inline asm
	// begin inline asm
	{mul.f16 %rs115,%rs116,%rs114;
}
	// end inline asm
	// begin inline asm
	{add.f16 %rs118,%rs63,%rs115;
}
	// end inline asm
	// begin inline asm
	{mul.f16 %rs121,%rs122,%rs114;
}
	// end inline asm
	// begin inline asm
	{add.f16 %rs124,%rs63,%rs121;
}
	// end inline asm
	mov.b32 	%r886, {%rs118, %rs124};
	mov.b32 	{%rs128, %rs134}, %r882;
	// begin inline asm
	{mul.f16 %rs127,%rs128,%rs114;
}
	// end inline asm
	// begin inline asm
	{add.f16 %rs130,%rs63,%rs127;
}
	// end inline asm
	// begin inline asm
	{mul.f16 %rs133,%rs134,%rs114;
}
	// end inline asm
	// begin inline asm
	{add.f16 %rs136,%rs63,%rs133;
}
	// end inline asm
	mov.b32 	%r887, {%rs130, %rs136};
	ld.shared.f32 	%f373, [%r178+32];
	ld.shared.f32 	%f374, [%r179+32];
	sub.f32 	%f375, %f373, %f374;
	fma.rn.f32 	%f376, %f375, 0f3BBB989D, 0f3F000000;
	cvt.sat.f32.f32 	%f377, %f376;
	fma.rm.f32 	%f378, %f377, %f341, %f340;
	add.f32 	%f379, %f378, 0fCB40007F;
	neg.f32 	%f380, %f379;
	fma.rn.f32 	%f381, %f375, 0f3FB8AA3B, %f380;
	fma.rn.f32 	%f382, %f375, 0f32A57060, %f381;
	mov.b32 	%r888, %f378;
	shl.b32 	%r889, %r888, 23;
	mov.b32 	%f383, %r889;
	ex2.approx.ftz.f32 	%f384, %f382;
	mul.f32 	%f334, %f384, %f383;
	mov.b32 	{%rs141, %rs147}, %r881;
	// begin inline asm
	{  cvt.rn.f16.f32 %rs139, %f334;}

	// end inline asm
	// begin inline asm
	{mul.f16 %rs140,%rs141,%rs139;
}
	// end inline asm
	// begin inline asm
	{add.f16 %rs143,%rs63,%rs140;
}
	// end inline asm
	// begin inline asm
	{mul.f16 %rs146,%rs147,%rs139;
}
	// end inline asm
	// begin inline asm
	{add.f16 %rs149,%rs63,%rs146;
}
	// end inline asm
	mov.b32 	%r890, {%rs143, %rs149};
	mov.b32 	{%rs153, %rs159}, %r883;
	// begin inline asm
	{mul.f16 %rs152,%rs153,%rs139;
}
	// end inline asm
	// begin inline asm
	{add.f16 %rs155,%rs63,%rs152;
}
	// end inline asm
	// begin inline asm
	{mul.f16 %rs158,%rs159,%rs139;
}
	// end inline asm
	// begin inline asm
	{add.f16 %rs161,%rs63,%rs158;
}
	// end inline asm
	mov.b32 	%r891, {%rs155, %rs161};
	wmma.store.d.sync.aligned.row.m16n16k16.shared.f16 	[%r879], {%r886, %r890, %r887, %r891}, %r6;
	add.s32 	%r1399, %r1399, 128;
	add.s32 	%r1398, %r1398, 2;
	setp.ne.s32 	%p74, %r1398, %r44;
	@%p74 bra 	$L__BB19_152;
$L__BB19_153:
	add.s32 	%r892, %r300, -1;
	and.b32  	%r893, %r892, 64;
	setp.ne.s32 	%p75, %r893, 0;
	@%p75 bra 	$L__BB19_155;
	add.s32 	%r894, %r1399, %r31;
	add.s32 	%r895, %r894, %r172;
	shl.b32 	%r896, %r895, 1;
	add.s32 	%r897, %r16, %r896;
	wmma.load.c.sync.aligned.row.m16n16k16.shared.f16 	{%r898, %r899, %r900, %r901}, [%r897], %r6;
	ld.shared.f32 	%f387, [%r178];
	ld.shared.f32 	%f388, [%r179];
	sub.f32 	%f389, %f387, %f388;
	fma.rn.f32 	%f390, %f389, 0f3BBB989D, 0f3F000000;
	cvt.sat.f32.f32 	%f391, %f390;
	mov.f32 	%f392, 0f4B400001;
	mov.f32 	%f393, 0f437C0000;
	fma.rm.f32 	%f394, %f391, %f393, %f392;
	add.f32 	%f395, %f394, 0fCB40007F;
	neg.f32 	%f396, %f395;
	fma.rn.f32 	%f397, %f389, 0f3FB8AA3B, %f396;
	fma.rn.f32 	%f398, %f389, 0f32A57060, %f397;
	mov.b32 	%r902, %f394;
	shl.b32 	%r903, %r902, 23;
	mov.b32 	%f399, %r903;
	ex2.approx.ftz.f32 	%f400, %f398;
	mul.f32 	%f385, %f400, %f399;
	mov.b32 	{%rs166, %rs172}, %r898;
	// begin inline asm
	{  cvt.rn.f16.f32 %rs164, %f385;}

	// end inline asm
	// begin inline asm
	{mul.f16 %rs165,%rs166,%rs164;
}
	// end inline asm
	// begin inline asm
	{add.f16 %rs168,%rs63,%rs165;
}
	// end inline asm
	// begin inline asm
	{mul.f16 %rs171,%rs172,%rs164;
}
	// end inline asm
	// begin inline asm
	{add.f16 %rs174,%rs63,%rs171;
}
	// end inline asm
	mov.b32 	%r904, {%rs168, %rs174};
	mov.b32 	{%rs178, %rs184}, %r900;
	// begin inline asm
	{mul.f16 %rs177,%rs178,%rs164;
}
	// end inline asm
	// begin inline asm
	{add.f16 %rs180,%rs63,%rs177;
}
	// end inline asm
	// begin inline asm
	{mul.f16 %rs183,%rs184,%rs164;
}
	// end inline asm
	// begin inline asm
	{add.f16 %rs186,%rs63,%rs183;
}
	// end inline asm
	mov.b32 	%r905, {%rs180, %rs186};
	ld.shared.f32 	%f401, [%r178+32];
	ld.shared.f32 	%f402, [%r179+32];
	sub.f32 	%f403, %f401, %f402;
	fma.rn.f32 	%f404, %f403, 0f3BBB989D, 0f3F000000;
	cvt.sat.f32.f32 	%f405, %f404;
	fma.rm.f32 	%f406, %f405, %f393, %f392;
	add.f32 	%f407, %f406, 0fCB40007F;
	neg.f32 	%f408, %f407;
	fma.rn.f32 	%f409, %f403, 0f3FB8AA3B, %f408;
	fma.rn.f32 	%f410, %f403, 0f32A57060, %f409;
	mov.b32 	%r906, %f406;
	shl.b32 	%r907, %r906, 23;
	mov.b32 	%f411, %r907;
	ex2.approx.ftz.f32 	%f412, %f410;
	mul.f32 	%f386, %f412, %f411;
	mov.b32 	{%rs191, %rs197}, %r899;
	// begin inline asm
	{  cvt.rn.f16.f32 %rs189, %f386;}

	// end inline asm
	// begin inline asm
	{mul.f16 %rs190,%rs191,%rs189;
}
	// end inline asm
	// begin inline asm
	{add.f16 %rs193,%rs63,%rs190;
}
	// end inline asm
	// begin inline asm
	{mul.f16 %rs196,%rs197,%rs189;
}
	// end inline asm
	// begin inline asm
	{add.f16 %rs199,%rs63,%rs196;
}
	// end inline asm
	mov.b32 	%r908, {%rs193, %rs199};
	mov.b32 	{%rs203, %rs209}, %r901;
	// begin inline asm
	{mul.f16 %rs202,%rs203,%rs189;
}
	// end inline asm
	// begin inline asm
	{add.f16 %rs205,%rs63,%rs202;
}
	// end inline asm
	// begin inline asm
	{mul.f16 %rs208,%rs209,%rs189;
}
	// end inline asm
	// begin inline asm
	{add.f16 %rs211,%rs63,%rs208;
}
	// end inline asm
	mov.b32 	%r909, {%rs205, %rs211};
	wmma.store.d.sync.aligned.row.m16n16k16.shared.f16 	[%r897], {%r904, %r908, %r905, %r909}, %r6;
$L__BB19_155:
	add.s32 	%r1396, %r1396, 32;
	setp.lt.s32 	%p98, %r1396, %r297;
	@%p98 bra 	$L__BB19_141;
$L__BB19_156:
	bar.sync 	0;
$L__BB19_157:
	add.s32 	%r1349, %r1349, 1;
	add.s32 	%r1288, %r18, %r17;
	setp.lt.s32 	%p99, %r1349, %r1288;
	@%p99 bra 	$L__BB19_11;
	bra.uni 	$L__BB19_36;
$L__BB19_158:
	setp.lt.s32 	%p82, %r298, 1;
	@%p82 bra 	$L__BB19_181;
	mov.b32 	%r1425, 0;
$L__BB19_160:
	setp.lt.u32 	%p92, %r298, 49;
	add.s32 	%r236, %r1425, %r31;
	mov.b32 	%r1440, 0;
	mov.u32 	%r1444, %r169;
	mov.u32 	%r1443, %r169;
	mov.u32 	%r1442, %r169;
	mov.u32 	%r1441, %r169;
	@%p92 bra 	$L__BB19_163;
	mov.b32 	%r1440, 0;
	mov.u32 	%r1444, %r169;
	mov.u32 	%r1443, %r169;
	mov.u32 	%r1442, %r169;
	mov.u32 	%r1441, %r169;
	mov.u32 	%r1431, %r1440;
$L__BB19_162:
	add.s32 	%r1137, %r1440, %r171;
	shl.b32 	%r1138, %r1137, 1;
	add.s32 	%r1139, %r15, %r1138;
	wmma.load.a.sync.aligned.row.m16n16k16.shared.f16 	{%r1140, %r1141, %r1142, %r1143, %r1144, %r1145, %r1146, %r1147}, [%r1139], %r8;
	mad.lo.s32 	%r1148, %r1440, %r6, %r236;
	shl.b32 	%r1149, %r1148, 1;
	add.s32 	%r1150, %r14, %r1149;
	wmma.load.b.sync.aligned.row.m16n16k16.shared.f16 	{%r1151, %r1152, %r1153, %r1154, %r1155, %r1156, %r1157, %r1158}, [%r1150], %r6;
	wmma.mma.sync.aligned.row.row.m16n16k16.f16.f16 {%r1159, %r1160, %r1161, %r1162}, {%r1140, %r1141, %r1142, %r1143, %r1144, %r1145, %r1146, %r1147}, {%r1151, %r1152, %r1153, %r1154, %r1155, %r1156, %r1157, %r1158}, {%r1441, %r1442, %r1443, %r1444};
	add.s32 	%r1163, %r1139, 32;
	wmma.load.a.sync.aligned.row.m16n16k16.shared.f16 	{%r1164, %r1165, %r1166, %r1167, %r1168, %r1169, %r1170, %r1171}, [%r1163], %r8;
	shl.b32 	%r1172, %r6, 5;
	add.s32 	%r1173, %r1150, %r1172;
	wmma.load.b.sync.aligned.row.m16n16k16.shared.f16 	{%r1174, %r1175, %r1176, %r1177, %r1178, %r1179, %r1180, %r1181}, [%r1173], %r6;
	wmma.mma.sync.aligned.row.row.m16n16k16.f16.f16 {%r1182, %r1183, %r1184, %r1185}, {%r1164, %r1165, %r1166, %r1167, %r1168, %r1169, %r1170, %r1171}, {%r1174, %r1175, %r1176, %r1177, %r1178, %r1179, %r1180, %r1181}, {%r1159, %r1160, %r1161, %r1162};
	add.s32 	%r1186, %r1139, 64;
	wmma.load.a.sync.aligned.row.m16n16k16.shared.f16 	{%r1187, %r1188, %r1189, %r1190, %r1191, %r1192, %r1193, %r1194}, [%r1186], %r8;
	shl.b32 	%r1195, %r6, 6;
	add.s32 	%r1196, %r1150, %r1195;
	wmma.load.b.sync.aligned.row.m16n16k16.shared.f16 	{%r1197, %r1198, %r1199, %r1200, %r1201, %r1202, %r1203, %r1204}, [%r1196], %r6;
	wmma.mma.sync.aligned.row.row.m16n16k16.f16.f16 {%r1205, %r1206, %r1207, %r1208}, {%r1187, %r1188, %r1189, %r1190, %r1191, %r1192, %r1193, %r1194}, {%r1197, %r1198, %r1199, %r1200, %r1201, %r1202, %r1203, %r1204}, {%r1182, %r1183, %r1184, %r1185};
	add.s32 	%r1209, %r1139, 96;
	wmma.load.a.sync.aligned.row.m16n16k16.shared.f16 	{%r1210, %r1211, %r1212, %r1213, %r1214, %r1215, %r1216, %r1217}, [%r1209], %r8;
	add.s32 	%r1218, %r1196, %r1172;
	wmma.load.b.sync.aligned.row.m16n16k16.shared.f16 	{%r1219, %r1220, %r1221, %r1222, %r1223, %r1224, %r1225, %r1226}, [%r1218], %r6;
	wmma.mma.sync.aligned.row.row.m16n16k16.f16.f16 {%r1441, %r1442, %r1443, %r1444}, {%r1210, %r1211, %r1212, %r1213, %r1214, %r1215, %r1216, %r1217}, {%r1219, %r1220, %r1221, %r1222, %r1223, %r1224, %r1225, %r1226}, {%r1205, %r1206, %r1207, %r1208};
	add.s32 	%r1440, %r1440, 64;
	add.s32 	%r1431, %r1431, 4;
	setp.ne.s32 	%p93, %r1431, %r46;
	@%p93 bra 	$L__BB19_162;
$L__BB19_163:
	setp.eq.s32 	%p94, %r45, 0;
	@%p94 bra 	$L__BB19_167;
	setp.eq.s32 	%p95, %r45, 1;
	add.s32 	%r1227, %r1440, %r171;
	shl.b32 	%r1228, %r1227, 1;
	add.s32 	%r258, %r15, %r1228;
	wmma.load.a.sync.aligned.row.m16n16k16.shared.f16 	{%r1229, %r1230, %r1231, %r1232, %r1233, %r1234, %r1235, %r1236}, [%r258], %r8;
	mad.lo.s32 	%r1237, %r1440, %r6, %r236;
	shl.b32 	%r1238, %r1237, 1;
	add.s32 	%r259, %r14, %r1238;
	wmma.load.b.sync.aligned.row.m16n16k16.shared.f16 	{%r1239, %r1240, %r1241, %r1242, %r1243, %r1244, %r1245, %r1246}, [%r259], %r6;
	wmma.mma.sync.aligned.row.row.m16n16k16.f16.f16 {%r1441, %r1442, %r1443, %r1444}, {%r1229, %r1230, %r1231, %r1232, %r1233, %r1234, %r1235, %r1236}, {%r1239, %r1240, %r1241, %r1242, %r1243, %r1244, %r1245, %r1246}, {%r1441, %r1442, %r1443, %r1444};
	@%p95 bra 	$L__BB19_167;
	setp.eq.s32 	%p96, %r45, 2;
	add.s32 	%r1247, %r258, 32;
	wmma.load.a.sync.aligned.row.m16n16k16.shared.f16 	{%r1248, %r1249, %r1250, %r1251, %r1252, %r1253, %r1254, %r1255}, [%r1247], %r8;
	shl.b32 	%r1256, %r6, 5;
	add.s32 	%r1257, %r259, %r1256;
	wmma.load.b.sync.aligned.row.m16n16k16.shared.f16 	{%r1258, %r1259, %r1260, %r1261, %r1262, %r1263, %r1264, %r1265}, [%r1257], %r6;
	wmma.mma.sync.aligned.row.row.m16n16k16.f16.f16 {%r1441, %r1442, %r1443, %r1444}, {%r1248, %r1249, %r1250, %r1251, %r1252, %r1253, %r1254, %r1255}, {%r1258, %r1259, %r1260, %r1261, %r1262, %r1263, %r1264, %r1265}, {%r1441, %r1442, %r1443, %r1444};
	@%p96 bra 	$L__BB19_167;
	add.s32 	%r1266, %r258, 64;
	wmma.load.a.sync.aligned.row.m16n16k16.shared.f16 	{%r1267, %r1268, %r1269, %r1270, %r1271, %r1272, %r1273, %r1274}, [%r1266], %r8;
	shl.b32 	%r1275, %r6, 6;
	add.s32 	%r1276, %r259, %r1275;
	wmma.load.b.sync.aligned.row.m16n16k16.shared.f16 	{%r1277, %r1278, %r1279, %r1280, %r1281, %r1282, %r1283, %r1284}, [%r1276], %r6;
	wmma.mma.sync.aligned.row.row.m16n16k16.f16.f16 {%r1441, %r1442, %r1443, %r1444}, {%r1267, %r1268, %r1269, %r1270, %r1271, %r1272, %r1273, %r1274}, {%r1277, %r1278, %r1279, %r1280, %r1281, %r1282, %r1283, %r1284}, {%r1441, %r1442, %r1443, %r1444};
$L__BB19_167:
	add.s32 	%r1285, %r236, %r172;
	shl.b32 	%r1286, %r1285, 1;
	add.s32 	%r1287, %r16, %r1286;
	wmma.store.d.sync.aligned.row.m16n16k16.shared.f16 	[%r1287], {%r1441, %r1442, %r1443, %r1444}, %r6;
	add.s32 	%r1425, %r1425, 64;
	setp.lt.s32 	%p97, %r1425, %r300;
	@%p97 bra 	$L__BB19_160;
	bra.uni 	$L__BB19_155;
$L__BB19_168:
	.pragma "nounroll";
	add.s32 	%r1079, %r31, %r172;
	add.s32 	%r1080, %r1402, %r1079;
	shl.b32 	%r1081, %r1080, 1;
	add.s32 	%r1082, %r16, %r1081;
	wmma.store.d.sync.aligned.row.m16n16k16.shared.f16 	[%r1082], {%r169, %r169, %r169, %r169}, %r6;
	add.s32 	%r1083, %r1082, 128;
	wmma.store.d.sync.aligned.row.m16n16k16.shared.f16 	[%r1083], {%r169, %r169, %r169, %r169}, %r6;
	add.s32 	%r1084, %r1082, 256;
	wmma.store.d.sync.aligned.row.m16n16k16.shared.f16 	[%r1084], {%r169, %r169, %r169, %r169}, %r6;
	add.s32 	%r1085, %r1082, 384;
	wmma.store.d.sync.aligned.row.m16n16k16.shared.f16 	[%r1085], {%r169, %r169, %r169, %r169}, %r6;
	add.s32 	%r1086, %r1082, 512;
	wmma.store.d.sync.aligned.row.m16n16k16.shared.f16 	[%r1086], {%r169, %r169, %r169, %r169}, %r6;
	add.s32 	%r1087, %r1082, 640;
	wmma.store.d.sync.aligned.row.m16n16k16.shared.f16 	[%r1087], {%r169, %r169, %r169, %r169}, %r6;
	add.s32 	%r1088, %r1082, 768;
	wmma.store.d.sync.aligned.row.m16n16k16.shared.f16 	[%r1088], {%r169, %r169, %r169, %r169}, %r6;
	add.s32 	%r1089, %r1082, 896;
	wmma.store.d.sync.aligned.row.m16n16k16.shared.f16 	[%r1089], {%r169, %r169, %r169, %r169}, %r6;
	add.s32 	%r1090, %r1082, 1024;
	wmma.store.d.sync.aligned.row.m16n16k16.shared.f16 	[%r1090], {%r169, %r169, %r169, %r169}, %r6;
	add.s32 	%r1091, %r1082, 1152;
	wmma.store.d.sync.aligned.row.m16n16k16.shared.f16 	[%r1091], {%r169, %r169, %r169, %r169}, %r6;
	add.s32 	%r1092, %r1082, 1280;
	wmma.store.d.sync.aligned.row.m16n16k16.shared.f16 	[%r1092], {%r169, %r169, %r169, %r169}, %r6;
	add.s32 	%r1093, %r1082, 1408;
	wmma.store.d.sync.aligned.row.m16n16k16.shared.f16 	[%r1093], {%r169, %r169, %r169, %r169}, %r6;
	add.s32 	%r1094, %r1082, 1536;
	wmma.store.d.sync.aligned.row.m16n16k16.shared.f16 	[%r1094], {%r169, %r169, %r169, %r169}, %r6;
	add.s32 	%r1095, %r1082, 1664;
	wmma.store.d.sync.aligned.row.m16n16k16.shared.f16 	[%r1095], {%r169, %r169, %r169, %r169}, %r6;
	add.s32 	%r1096, %r1082, 1792;
	wmma.store.d.sync.aligned.row.m16n16k16.shared.f16 	[%r1096], {%r169, %r169, %r169, %r169}, %r6;
	add.s32 	%r1097, %r1082, 1920;
	wmma.store.d.sync.aligned.row.m16n16k16.shared.f16 	[%r1097], {%r169, %r169, %r169, %r169}, %r6;
	add.s32 	%r1402, %r1402, 1024;
	add.s32 	%r1401, %r1401, 16;
	add.s32 	%r1098, %r300, -1;
	shr.u32 	%r1099, %r1098, 6;
	add.s32 	%r1100, %r1099, 1;
	and.b32  	%r1101, %r1100, 134217712;
	setp.ne.s32 	%p84, %r1401, %r1101;
	@%p84 bra 	$L__BB19_168;
$L__BB19_169:
	add.s32 	%r1102, %r300, -1;
	shr.u32 	%r1103, %r1102, 6;
	add.s32 	%r1104, %r1103, 1;
	and.b32  	%r186, %r1104, 15;
	setp.eq.s32 	%p85, %r186, 0;
	@%p85 bra 	$L__BB19_155;
	add.s32 	%r1105, %r186, -1;
	setp.lt.u32 	%p86, %r1105, 7;
	@%p86 bra 	$L__BB19_172;
	add.s32 	%r1106, %r1402, %r31;
	add.s32 	%r1107, %r1106, %r172;
	shl.b32 	%r1108, %r1107, 1;
	add.s32 	%r1109, %r16, %r1108;
	wmma.store.d.sync.aligned.row.m16n16k16.shared.f16 	[%r1109], {%r169, %r169, %r169, %r169}, %r6;
	add.s32 	%r1110, %r1109, 128;
	wmma.store.d.sync.aligned.row.m16n16k16.shared.f16 	[%r1110], {%r169, %r169, %r169, %r169}, %r6;
	add.s32 	%r1111, %r1109, 256;
	wmma.store.d.sync.aligned.row.m16n16k16.shared.f16 	[%r1111], {%r169, %r169, %r169, %r169}, %r6;
	add.s32 	%r1112, %r1109, 384;
	wmma.store.d.sync.aligned.row.m16n16k16.shared.f16 	[%r1112], {%r169, %r169, %r169, %r169}, %r6;
	add.s32 	%r1113, %r1109, 512;
	wmma.store.d.sync.aligned.row.m16n16k16.shared.f16 	[%r1113], {%r169, %r169, %r169, %r169}, %r6;
	add.s32 	%r1114, %r1109, 640;
	wmma.store.d.sync.aligned.row.m16n16k16.shared.f16 	[%r1114], {%r169, %r169, %r169, %r169}, %r6;
	add.s32 	%r1115, %r1109, 768;
	wmma.store.d.sync.aligned.row.m16n16k16.shared.f16 	[%r1115], {%r169, %r169, %r169, %r169}, %r6;
	add.s32 	%r1116, %r1109, 896;
	wmma.store.d.sync.aligned.row.m16n16k16.shared.f16 	[%r1116], {%r169, %r169, %r169, %r169}, %r6;
	add.s32 	%r1402, %r1402, 512;
$L__BB19_172:
	and.b32  	%r189, %r1104, 7;
	setp.eq.s32 	%p87, %r189, 0;
	@%p87 bra 	$L__BB19_155;
	add.s32 	%r1120, %r189, -1;
	setp.lt.u32 	%p88, %r1120, 3;
	@%p88 bra 	$L__BB19_175;
	add.s32 	%r1121, %r1402, %r31;
	add.s32 	%r1122, %r1121, %r172;
	shl.b32 	%r1123, %r1122, 1;
	add.s32 	%r1124, %r16, %r1123;
	wmma.store.d.sync.aligned.row.m16n16k16.shared.f16 	[%r1124], {%r169, %r169, %r169, %r169}, %r6;
	add.s32 	%r1125, %r1124, 128;
	wmma.store.d.sync.aligned.row.m16n16k16.shared.f16 	[%r1125], {%r169, %r169, %r169, %r169}, %r6;
	add.s32 	%r1126, %r1124, 256;
	wmma.store.d.sync.aligned.row.m16n16k16.shared.f16 	[%r1126], {%r169, %r169, %r169, %r169}, %r6;
	add.s32 	%r1127, %r1124, 384;
	wmma.store.d.sync.aligned.row.m16n16k16.shared.f16 	[%r1127], {%r169, %r169, %r169, %r169}, %r6;
	add.s32 	%r1402, %r1402, 256;
$L__BB19_175:
	setp.eq.s32 	%p89, %r47, 0;
	@%p89 bra 	$L__BB19_155;
	setp.eq.s32 	%p90, %r47, 1;
	add.s32 	%r1128, %r1402, %r31;
	add.s32 	%r1129, %r1128, %r172;
	shl.b32 	%r1130, %r1129, 1;
	add.s32 	%r192, %r16, %r1130;
	wmma.store.d.sync.aligned.row.m16n16k16.shared.f16 	[%r192], {%r169, %r169, %r169, %r169}, %r6;
	@%p90 bra 	$L__BB19_155;
	setp.eq.s32 	%p91, %r47, 2;
	add.s32 	%r1131, %r192, 128;
	wmma.store.d.sync.aligned.row.m16n16k16.shared.f16 	[%r1131], {%r169, %r169, %r169, %r169}, %r6;
	@%p91 bra 	$L__BB19_155;
	add.s32 	%r1132, %r192, 256;
	wmma.store.d.sync.aligned.row.m16n16k16.shared.f16 	[%r1132], {%r169, %r169, %r169, %r169}, %r6;
	bra.uni 	$L__BB19_155;
$L__BB19_179:
	setp.lt.u32 	%p73, %r300, 65;
	mov.b32 	%r1399, 0;
	@%p73 bra 	$L__BB19_153;
	mov.b32 	%r1399, 0;
	mov.u32 	%r1398, %r1399;
	bra.uni 	$L__BB19_152;
$L__BB19_181:
	setp.lt.u32 	%p83, %r300, 961;
	mov.b32 	%r1402, 0;
	@%p83 bra 	$L__BB19_169;
	mov.b32 	%r1402, 0;
	mov.u32 	%r1401, %r1402;
	bra.uni 	$L__BB19_168;

}


// ===== COMPILED SASS (sm_100) =====

	.target	sm_100

	.elftype	@"ET_EXEC"


//--------------------- .note.nv.tkinfo           --------------------------
	.section	.note.nv.tkinfo,"",@"SHT_NOTE"
	.sectionflags	@"SHF_NOTE_NV_TKINFO"
	.tkinfo
        /*0018*/ 	.word	0x00000002
        /*0030*/ 	.string	""
        /*0030*/ 	.string	"ptxas"
        /*0030*/ 	.string	"Cuda compilation tools, release 13.0, V13.0.88"
        /*0030*/ 	.string	"Build cuda_13.0.r13.0/compiler.36424714_0"
        /*0030*/ 	.string	"-arch sm_100 -m 64 "



//--------------------- .note.nv.cuinfo           --------------------------
	.section	.note.nv.cuinfo,"",@"SHT_NOTE"
	.sectionflags	@"SHF_NOTE_NV_CUINFO"
        /*0018*/ 	.short	0x0002
        /*001a*/ 	.short	0x0064
        /*001c*/ 	.short	0x0082
	.zero		2


//--------------------- .nv.info                  --------------------------
	.section	.nv.info,"",@"SHT_CUDA_INFO"
	.align	4


	//----- nvinfo : EIATTR_REGCOUNT
	.align		4
        /*0000*/ 	.byte	0x04, 0x2f
        /*0002*/ 	.short	(.L_1 - .L_0)
	.align		4
.L_0:
        /*0004*/ 	.word	index@(_Z32block_attn_mask_1warp_n16_kernelP6__halfS0_S0_PKiS2_S2_S2_S0_S2_S2_iiifiiii)
        /*0008*/ 	.word	0x00000020


	//----- nvinfo : EIATTR_FRAME_SIZE
	.align		4
.L_1:
        /*000c*/ 	.byte	0x04, 0x11
        /*000e*/ 	.short	(.L_3 - .L_2)
	.align		4
.L_2:
        /*0010*/ 	.word	index@(_Z32block_attn_mask_1warp_n16_kernelP6__halfS0_S0_PKiS2_S2_S2_S0_S2_S2_iiifiiii)
        /*0014*/ 	.word	0x00000040


	//----- nvinfo : EIATTR_REGCOUNT
	.align		4
.L_3:
        /*0018*/ 	.byte	0x04, 0x2f
        /*001a*/ 	.short	(.L_5 - .L_4)
	.align		4
.L_4:
        /*001c*/ 	.word	index@(_Z32block_attn_mask_1warp_n32_kernelP6__halfS0_S0_PKiS2_S2_S2_S0_S2_S2_iiifiiii)
        /*0020*/ 	.word	0x00000020


	//----- nvinfo : EIATTR_FRAME_SIZE
	.align		4
.L_5:
        /*0024*/ 	.byte	0x04, 0x11
        /*0026*/ 	.short	(.L_7 - .L_6)
	.align		4
.L_6:
        /*0028*/ 	.word	index@(_Z32block_attn_mask_1warp_n32_kernelP6__halfS0_S0_PKiS2_S2_S2_S0_S2_S2_iiifiiii)
        /*002c*/ 	.word	0x00000080


	//----- nvinfo : EIATTR_REGCOUNT
	.align		4
.L_7:
        /*0030*/ 	.byte	0x04, 0x2f
        /*0032*/ 	.short	(.L_9 - .L_8)
	.align		4
.L_8:
        /*0034*/ 	.word	index@(_Z32block_attn_mask_1warp_n64_kernelP6__halfS0_S0_PKiS2_S2_S2_S0_S2_S2_iiifiiii)
        /*0038*/ 	.word	0x00000020


	//----- nvinfo : EIATTR_FRAME_SIZE
	.align		4
.L_9:
        /*003c*/ 	.byte	0x04, 0x11
        /*003e*/ 	.short	(.L_11 - .L_10)
	.align		4
.L_10:
        /*0040*/ 	.word	index@(_Z32block_attn_mask_1warp_n64_kernelP6__halfS0_S0_PKiS2_S2_S2_S0_S2_S2_iiifiiii)
        /*0044*/ 	.word	0x00000100


	//----- nvinfo : EIATTR_REGCOUNT
	.align		4
.L_11:
        /*0048*/ 	.byte	0x04, 0x2f
        /*004a*/ 	.short	(.L_13 - .L_12)
	.align		4
.L_12:
        /*004c*/ 	.word	index@(_Z33block_attn_mask_1warp_n128_kernelP6__halfS0_S0_PKiS2_S2_S2_S0_S2_S2_iiifiiii)
        /*0050*/ 	.word	0x00000020


	//----- nvinfo : EIATTR_FRAME_SIZE
	.align		4
.L_13:
        /*0054*/ 	.byte	0x04, 0x11
        /*0056*/ 	.short	(.L_15 - .L_14)
	.align		4
.L_14:
        /*0058*/ 	.word	index@(_Z33block_attn_mask_1warp_n128_kernelP6__halfS0_S0_PKiS2_S2_S2_S0_S2_S2_iiifiiii)
        /*005c*/ 	.word	0x00000100


	//----- nvinfo : EIATTR_REGCOUNT
	.align		4
.L_15:
        /*0060*/ 	.byte	0x04, 0x2f
        /*0062*/ 	.short	(.L_17 - .L_16)
	.align		4
.L_16:
        /*0064*/ 	.word	index@(_Z32block_attn_mask_2warp_n16_kernelP6__halfS0_S0_PKiS2_S2_S2_S0_S2_S2_iiifiiii)
        /*0068*/ 	.word	0x00000020


	//----- nvinfo : EIATTR_FRAME_SIZE
	.align		4
.L_17:
        /*006c*/ 	.byte	0x04, 0x11
        /*006e*/ 	.short	(.L_19 - .L_18)
	.align		4
.L_18:
        /*0070*/ 	.word	index@(_Z32block_attn_mask_2warp_n16_kernelP6__halfS0_S0_PKiS2_S2_S2_S0_S2_S2_iiifiiii)
        /*0074*/ 	.word	0x00000040


	//----- nvinfo : EIATTR_REGCOUNT
	.align		4
.L_19:
        /*0078*/ 	.byte	0x04, 0x2f
        /*007a*/ 	.short	(.L_21 - .L_20)
	.align		4
.L_20:
        /*007c*/ 	.word	index@(_Z32block_attn_mask_2warp_n32_kernelP6__halfS0_S0_PKiS2_S2_S2_S0_S2_S2_iiifiiii)
        /*0080*/ 	.word	0x00000028


	//----- nvinfo : EIATTR_FRAME_SIZE
	.align		4
.L_21:
        /*0084*/ 	.byte	0x04, 0x11
        /*0086*/ 	.short	(.L_23 - .L_22)
	.align		4
.L_22:
        /*0088*/ 	.word	index@(_Z32block_attn_mask_2warp_n32_kernelP6__halfS0_S0_PKiS2_S2_S2_S0_S2_S2_iiifiiii)
        /*008c*/ 	.word	0x00000080


	//----- nvinfo : EIATTR_REGCOUNT
	.align		4
.L_23:
        /*0090*/ 	.byte	0x04, 0x2f
        /*0092*/ 	.short	(.L_25 - .L_24)
	.align		4
.L_24:
        /*0094*/ 	.word	index@(_Z32block_attn_mask_2warp_n64_kernelP6__halfS0_S0_PKiS2_S2_S2_S0_S2_S2_iiifiiii)
        /*0098*/ 	.word	0x00000025


	//----- nvinfo : EIATTR_FRAME_SIZE
	.align		4
.L_25:
        /*009c*/ 	.byte	0x04, 0x11
        /*009e*/ 	.short	(.L_27 - .L_26)
	.align		4
.L_26:
        /*00a0*/ 	.word	index@(_Z32block_attn_mask_2warp_n64_kernelP6__halfS0_S0_PKiS2_S2_S2_S0_S2_S2_iiifiiii)
        /*00a4*/ 	.word	0x00000100


	//----- nvinfo : EIATTR_REGCOUNT
	.align		4
.L_27:
        /*00a8*/ 	.byte	0x04, 0x2f
        /*00aa*/ 	.short	(.L_29 - .L_28)
	.align		4
.L_28:
        /*00ac*/ 	.word	index@(_Z33block_attn_mask_2warp_n128_kernelP6__halfS0_S0_PKiS2_S2_S2_S0_S2_S2_iiifiiii)
        /*00b0*/ 	.word	0x00000030


	//----- nvinfo : EIATTR_FRAME_SIZE
	.align		4
.L_29:
        /*00b4*/ 	.byte	0x04, 0x11
        /*00b6*/ 	.short	(.L_31 - .L_30)
	.align		4
.L_30:
        /*00b8*/ 	.word	index@(_Z33block_attn_mask_2warp_n128_kernelP6__halfS0_S0_PKiS2_S2_S2_S0_S2_S2_iiifiiii)
        /*00bc*/ 	.word	0x00000100


	//----- nvinfo : EIATTR_REGCOUNT
	.align		4
.L_31:
        /*00c0*/ 	.byte	0x04, 0x2f
        /*00c2*/ 	.short	(.L_33 - .L_32)
	.align		4
.L_32:
        /*00c4*/ 	.word	index@(_Z32block_attn_mask_4warp_n16_kernelP6__halfS0_S0_PKiS2_S2_S2_S0_S2_S2_iiifiiii)
        /*00c8*/ 	.word	0x00000020


	//----- nvinfo : EIATTR_FRAME_SIZE
	.align		4
.L_33:
        /*00cc*/ 	.byte	0x04, 0x11
        /*00ce*/ 	.short	(.L_35 - .L_34)
	.align		4
.L_34:
        /*00d0*/ 	.word	index@(_Z32block_attn_mask_4warp_n16_kernelP6__halfS0_S0_PKiS2_S2_S2_S0_S2_S2_iiifiiii)
        /*00d4*/ 	.word	0x00000040


	//----- nvinfo : EIATTR_REGCOUNT
	.align		4
.L_35:
        /*00d8*/ 	.byte	0x04, 0x2f
        /*00da*/ 	.short	(.L_37 - .L_36)
	.align		4
.L_36:
        /*00dc*/ 	.word	index@(_Z32block_attn_mask_4warp_n32_kernelP6__halfS0_S0_PKiS2_S2_S2_S0_S2_S2_iiifiiii)
        /*00e0*/ 	.word	0x00000020


	//----- nvinfo : EIATTR_FRAME_SIZE
	.align		4
.L_37:
        /*00e4*/ 	.byte	0x04, 0x11
        /*00e6*/ 	.short	(.L_39 - .L_38)
	.align		4
.L_38:
        /*00e8*/ 	.word	index@(_Z32block_attn_mask_4warp_n32_kernelP6__halfS0_S0_PKiS2_S2_S2_S0_S2_S2_iiifiiii)
        /*00ec*/ 	.word	0x00000000


	//----- nvinfo : EIATTR_REGCOUNT
	.align		4
.L_39:
        /*00f0*/ 	.byte	0x04, 0x2f
        /*00f2*/ 	.short	(.L_41 - .L_40)
	.align		4
.L_40:
        /*00f4*/ 	.word	index@(_Z35block_attn_mask_4warp_m16n64_kernelP6__halfS0_S0_PKiS2_S2_S2_S0_S2_S2_iiifiiii)
        /*00f8*/ 	.word	0x00000028


	//----- nvinfo : EIATTR_FRAME_SIZE
	.align		4
.L_41:
        /*00fc*/ 	.byte	0x04, 0x11
        /*00fe*/ 	.short	(.L_43 - .L_42)
	.align		4
.L_42:
        /*0100*/ 	.word	index@(_Z35block_attn_mask_4warp_m16n64_kernelP6__halfS0_S0_PKiS2_S2_S2_S0_S2_S2_iiifiiii)
        /*0104*/ 	.word	0x00000100


	//----- nvinfo : EIATTR_REGCOUNT
	.align		4
.L_43:
        /*0108*/ 	.byte	0x04, 0x2f
        /*010a*/ 	.short	(.L_45 - .L_44)
	.align		4
.L_44:
        /*010c*/ 	.word	index@(_Z32block_attn_mask_4warp_n64_kernelP6__halfS0_S0_PKiS2_S2_S2_S0_S2_S2_iiifiiii)
        /*0110*/ 	.word	0x00000028


	//----- nvinfo : EIATTR_FRAME_SIZE
	.align		4
.L_45:
        /*0114*/ 	.byte	0x04, 0x11
        /*0116*/ 	.short	(.L_47 - .L_46)
	.align		4
.L_46:
        /*0118*/ 	.word	index@(_Z32block_attn_mask_4warp_n64_kernelP6__halfS0_S0_PKiS2_S2_S2_S0_S2_S2_iiifiiii)
        /*011c*/ 	.word	0x00000100


	//----- nvinfo : EIATTR_REGCOUNT
	.align		4
.L_47:
        /*0120*/ 	.byte	0x04, 0x2f
        /*0122*/ 	.short	(.L_49 - .L_48)
	.align		4
.L_48:
        /*0124*/ 	.word	index@(_Z36block_attn_mask_4warp_m16n128_kernelP6__halfS0_S0_PKiS2_S2_S2_S0_S2_S2_iiifiiii)
        /*0128*/ 	.word	0x00000028


	//----- nvinfo : EIATTR_FRAME_SIZE
	.align		4
.L_49:
        /*012c*/ 	.byte	0x04, 0x11
        /*012e*/ 	.short	(.L_51 - .L_50)
	.align		4
.L_50:
        /*0130*/ 	.word	index@(_Z36block_attn_mask_4warp_m16n128_kernelP6__halfS0_S0_PKiS2_S2_S2_S0_S2_S2_iiifiiii)
        /*0134*/ 	.word	0x00000100


	//----- nvinfo : EIATTR_REGCOUNT
	.align		4
.L_51:
        /*0138*/ 	.byte	0x04, 0x2f
        /*013a*/ 	.short	(.L_53 - .L_52)
	.align		4
.L_52:
        /*013c*/ 	.word	index@(_Z36block_attn_mask_4warp_m32n128_kernelP6__halfS0_S0_PKiS2_S2_S2_S0_S2_S2_iiifiiii)
        /*0140*/ 	.word	0x00000028


	//----- nvinfo : EIATTR_FRAME_SIZE
	.align		4
.L_53:
        /*0144*/ 	.byte	0x04, 0x11
        /*0146*/ 	.short	(.L_55 - .L_54)
	.align		4
.L_54:
        /*0148*/ 	.word	index@(_Z36block_attn_mask_4warp_m32n128_kernelP6__halfS0_S0_PKiS2_S2_S2_S0_S2_S2_iiifiiii)
        /*014c*/ 	.word	0x00000100


	//----- nvinfo : EIATTR_REGCOUNT
	.align		4
.L_55:
        /*0150*/ 	.byte	0x04, 0x2f
        /*0152*/ 	.short	(.L_57 - .L_56)
	.align		4
.L_56:
        /*0154*/ 	.word	index@(_Z32block_attn_mask_8warp_n32_kernelP6__halfS0_S0_PKiS2_S2_S2_S0_S2_S2_iiifiiii)
        /*0158*/ 	.word	0x00000020


	//----- nvinfo : EIATTR_FRAME_SIZE
	.align		4
.L_57:
        /*015c*/ 	.byte	0x04, 0x11
        /*015e*/ 	.short	(.L_59 - .L_58)
	.align		4
.L_58:
        /*0160*/ 	.word	index@(_Z32block_attn_mask_8warp_n32_kernelP6__halfS0_S0_PKiS2_S2_S2_S0_S2_S2_iiifiiii)
        /*0164*/ 	.word	0x00000000


	//----- nvinfo : EIATTR_REGCOUNT
	.align		4
.L_59:
        /*0168*/ 	.byte	0x04, 0x2f
        /*016a*/ 	.short	(.L_61 - .L_60)
	.align		4
.L_60:
        /*016c*/ 	.word	index@(_Z32block_attn_mask_8warp_n64_kernelP6__halfS0_S0_PKiS2_S2_S2_S0_S2_S2_iiifiiii)
        /*0170*/ 	.word	0x00000028


	//----- nvinfo : EIATTR_FRAME_SIZE
	.align		4
.L_61:
        /*0174*/ 	.byte	0x04, 0x11
        /*0176*/ 	.short	(.L_63 - .L_62)
	.align		4
.L_62:
        /*0178*/ 	.word	index@(_Z32block_attn_mask_8warp_n64_kernelP6__halfS0_S0_PKiS2_S2_S2_S0_S2_S2_iiifiiii)
        /*017c*/ 	.word	0x00000100


	//----- nvinfo : EIATTR_REGCOUNT
	.align		4
.L_63:
        /*0180*/ 	.byte	0x04, 0x2f
        /*0182*/ 	.short	(.L_65 - .L_64)
	.align		4
.L_64:
        /*0184*/ 	.word	index@(_Z36block_attn_mask_8warp_m16n128_kernelP6__halfS0_S0_PKiS2_S2_S2_S0_S2_S2_iiifiiii)
        /*0188*/ 	.word	0x00000030


	//----- nvinfo : EIATTR_FRAME_SIZE
	.align		4
.L_65:
        /*018c*/ 	.byte	0x04, 0x11
        /*018e*/ 	.short	(.L_67 - .L_66)
	.align		4
.L_66:
        /*0190*/ 	.word	index@(_Z36block_attn_mask_8warp_m16n128_kernelP6__halfS0_S0_PKiS2_S2_S2_S0_S2_S2_iiifiiii)
        /*0194*/ 	.word	0x00000100


	//----- nvinfo : EIATTR_REGCOUNT
	.align		4
.L_67:
        /*0198*/ 	.byte	0x04, 0x2f
        /*019a*/ 	.short	(.L_69 - .L_68)
	.align		4
.L_68:
        /*019c*/ 	.word	index@(_Z36block_attn_mask_8warp_m32n128_kernelP6__halfS0_S0_PKiS2_S2_S2_S0_S2_S2_iiifiiii)
        /*01a0*/ 	.word	0x00000028


	//----- nvinfo : EIATTR_FRAME_SIZE
	.align		4
.L_69:
        /*01a4*/ 	.byte	0x04, 0x11
        /*01a6*/ 	.short	(.L_71 - .L_70)
	.align		4
.L_70:
        /*01a8*/ 	.word	index@(_Z36block_attn_mask_8warp_m32n128_kernelP6__halfS0_S0_PKiS2_S2_S2_S0_S2_S2_iiifiiii)
        /*01ac*/ 	.word	0x00000100


	//----- nvinfo : EIATTR_REGCOUNT
	.align		4
.L_71:
        /*01b0*/ 	.byte	0x04, 0x2f
        /*01b2*/ 	.short	(.L_73 - .L_72)
	.align		4
.L_72:
        /*01b4*/ 	.word	index@(_Z33block_attn_mask_16warp_n64_kernelP6__halfS0_S0_PKiS2_S2_S2_S0_S2_S2_iiifiiii)
        /*01b8*/ 	.word	0x00000028


	//----- nvinfo : EIATTR_FRAME_SIZE
	.align		4
.L_73:
        /*01bc*/ 	.byte	0x04, 0x11
        /*01be*/ 	.short	(.L_75 - .L_74)
	.align		4
.L_74:
        /*01c0*/ 	.word	index@(_Z33block_attn_mask_16warp_n64_kernelP6__halfS0_S0_PKiS2_S2_S2_S0_S2_S2_iiifiiii)
        /*01c4*/ 	.word	0x00000100


	//----- nvinfo : EIATTR_REGCOUNT
	.align		4
.L_75:
        /*01c8*/ 	.byte	0x04, 0x2f
        /*01ca*/ 	.short	(.L_77 - .L_76)
	.align		4
.L_76:
        /*01cc*/ 	.word	index@(_Z34block_attn_mask_16warp_n128_kernelP6__halfS0_S0_PKiS2_S2_S2_S0_S2_S2_iiifiiii)
        /*01d0*/ 	.word	0x00000028


	//----- nvinfo : EIATTR_FRAME_SIZE
	.align		4
.L_77:
        /*01d4*/ 	.byte	0x04, 0x11
        /*01d6*/ 	.short	(.L_79 - .L_78)
	.align		4
.L_78:
        /*01d8*/ 	.word	index@(_Z34block_attn_mask_16warp_n128_kernelP6__halfS0_S0_PKiS2_S2_S2_S0_S2_S2_iiifiiii)
        /*01dc*/ 	.word	0x00000100


	//----- nvinfo : EIATTR_MIN_STACK_SIZE
	.align		4
.L_79:
        /*01e0*/ 	.byte	0x04, 0x12
        /*01e2*/ 	.short	(.L_81 - .L_80)
	.align		4
.L_80:
        /*01e4*/ 	.word	index@(_Z34block_attn_mask_16warp_n128_kernelP6__halfS0_S0_PKiS2_S2_S2_S0_S2_S2_iiifiiii)
        /*01e8*/ 	.word	0x00000100


	//----- nvinfo : EIATTR_MIN_STACK_SIZE
	.align		4
.L_81:
        /*01ec*/ 	.byte	0x04, 0x12
        /*01ee*/ 	.short	(.L_83 - .L_82)
	.align		4
.L_82:
        /*01f0*/ 	.word	index@(_Z33block_attn_mask_16warp_n64_kernelP6__halfS0_S0_PKiS2_S2_S2_S0_S2_S2_iiifiiii)
        /*01f4*/ 	.word	0x00000100


	//----- nvinfo : EIATTR_MIN_STACK_SIZE
	.align		4
.L_83:
        /*01f8*/ 	.byte	0x04, 0x12
        /*01fa*/ 	.short	(.L_85 - .L_84)
	.align		4
.L_84:
        /*01fc*/ 	.word	index@(_Z36block_attn_mask_8warp_m32n128_kernelP6__halfS0_S0_PKiS2_S2_S2_S0_S2_S2_iiifiiii)
        /*0200*/ 	.word	0x00000100


	//----- nvinfo : EIATTR_MIN_STACK_SIZE
	.align		4
.L_85:
        /*0204*/ 	.byte	0x04, 0x12
        /*0206*/ 	.short	(.L_87 - .L_86)
	.align		4
.L_86:
        /*0208*/ 	.word	index@(_Z36block_attn_mask_8warp_m16n128_kernelP6__halfS0_S0_PKiS2_S2_S2_S0_S2_S2_iiifiiii)
        /*020c*/ 	.word	0x00000100


	//----- nvinfo : EIATTR_MIN_STACK_SIZE
	.align		4
.L_87:
        /*0210*/ 	.byte	0x04, 0x12
        /*0212*/ 	.short	(.L_89 - .L_88)
	.align		4
.L_88:
        /*0214*/ 	.word	index@(_Z32block_attn_mask_8warp_n64_kernelP6__halfS0_S0_PKiS2_S2_S2_S0_S2_S2_iiifiiii)
        /*0218*/ 	.word	0x00000100


	//----- nvinfo : EIATTR_MIN_STACK_SIZE
	.align		4
.L_89:
        /*021c*/ 	.byte	0x04, 0x12
        /*021e*/ 	.short	(.L_91 - .L_90)
	.align		4
.L_90:
        /*0220*/ 	.word	index@(_Z32block_attn_mask_8warp_n32_kernelP6__halfS0_S0_PKiS2_S2_S2_S0_S2_S2_iiifiiii)
        /*0224*/ 	.word	0x00000000


	//----- nvinfo : EIATTR_MIN_STACK_SIZE
	.align		4
.L_91:
        /*0228*/ 	.byte	0x04, 0x12
        /*022a*/ 	.short	(.L_93 - .L_92)
	.align		4
.L_92:
        /*022c*/ 	.word	index@(_Z36block_attn_mask_4warp_m32n128_kernelP6__halfS0_S0_PKiS2_S2_S2_S0_S2_S2_iiifiiii)
        /*0230*/ 	.word	0x00000100


	//----- nvinfo : EIATTR_MIN_STACK_SIZE
	.align		4
.L_93:
        /*0234*/ 	.byte	0x04, 0x12
        /*0236*/ 	.short	(.L_95 - .L_94)
	.align		4
.L_94:
        /*0238*/ 	.word	index@(_Z36block_attn_mask_4warp_m16n128_kernelP6__halfS0_S0_PKiS2_S2_S2_S0_S2_S2_iiifiiii)
        /*023c*/ 	.word	0x00000100


	//----- nvinfo : EIATTR_MIN_STACK_SIZE
	.align		4
.L_95:
        /*0240*/ 	.byte	0x04, 0x12
        /*0242*/ 	.short	(.L_97 - .L_96)
	.align		4
.L_96:
        /*0244*/ 	.word	index@(_Z32block_attn_mask_4warp_n64_kernelP6__halfS0_S0_PKiS2_S2_S2_S0_S2_S2_iiifiiii)
        /*0248*/ 	.word	0x00000100


	//----- nvinfo : EIATTR_MIN_STACK_SIZE
	.align		4
.L_97:
        /*024c*/ 	.byte	0x04, 0x12
        /*024e*/ 	.short	(.L_99 - .L_98)
	.align		4
.L_98:
        /*0250*/ 	.word	index@(_Z35block_attn_mask_4warp_m16n64_kernelP6__halfS0_S0_PKiS2_S2_S2_S0_S2_S2_iiifiiii)
        /*0254*/ 	.word	0x00000100


	//----- nvinfo : EIATTR_MIN_STACK_SIZE
	.align		4
.L_99:
        /*0258*/ 	.byte	0x04, 0x12
        /*025a*/ 	.short	(.L_101 - .L_100)
	.align		4
.L_100:
        /*025c*/ 	.word	index@(_Z32block_attn_mask_4warp_n32_kernelP6__halfS0_S0_PKiS2_S2_S2_S0_S2_S2_iiifiiii)
        /*0260*/ 	.word	0x00000000


	//----- nvinfo : EIATTR_MIN_STACK_SIZE
	.align		4
.L_101:
        /*0264*/ 	.byte	0x04, 0x12
        /*0266*/ 	.short	(.L_103 - .L_102)
	.align		4
.L_102:
        /*0268*/ 	.word	index@(_Z32block_attn_mask_4warp_n16_kernelP6__halfS0_S0_PKiS2_S2_S2_S0_S2_S2_iiifiiii)
        /*026c*/ 	.word	0x00000040


	//----- nvinfo : EIATTR_MIN_STACK_SIZE
	.align		4
.L_103:
        /*0270*/ 	.byte	0x04, 0x12
        /*0272*/ 	.short	(.L_105 - .L_104)
	.align		4
.L_104:
        /*0274*/ 	.word	index@(_Z33block_attn_mask_2warp_n128_kernelP6__halfS0_S0_PKiS2_S2_S2_S0_S2_S2_iiifiiii)
        /*0278*/ 	.word	0x00000100


	//----- nvinfo : EIATTR_MIN_STACK_SIZE
	.align		4
.L_105:
        /*027c*/ 	.byte	0x04, 0x12
        /*027e*/ 	.short	(.L_107 - .L_106)
	.align		4
.L_106:
        /*0280*/ 	.word	index@(_Z32block_attn_mask_2warp_n64_kernelP6__halfS0_S0_PKiS2_S2_S2_S0_S2_S2_iiifiiii)
        /*0284*/ 	.word	0x00000100


	//----- nvinfo : EIATTR_MIN_STACK_SIZE
	.align		4
.L_107:
        /*0288*/ 	.byte	0x04, 0x12
        /*028a*/ 	.short	(.L_109 - .L_108)
	.align		4
.L_108:
        /*028c*/ 	.word	index@(_Z32block_attn_mask_2warp_n32_kernelP6__halfS0_S0_PKiS2_S2_S2_S0_S2_S2_iiifiiii)
        /*0290*/ 	.word	0x00000080


	//----- nvinfo : EIATTR_MIN_STACK_SIZE
	.align		4
.L_109:
        /*0294*/ 	.byte	0x04, 0x12
        /*0296*/ 	.short	(.L_111 - .L_110)
	.align		4
.L_110:
        /*0298*/ 	.word	index@(_Z32block_attn_mask_2warp_n16_kernelP6__halfS0_S0_PKiS2_S2_S2_S0_S2_S2_iiifiiii)
        /*029c*/ 	.word	0x00000040


	//----- nvinfo : EIATTR_MIN_STACK_SIZE
	.align		4
.L_111:
        /*02a0*/ 	.byte	0x04, 0x12
        /*02a2*/ 	.short	(.L_113 - .L_112)
	.align		4
.L_112:
        /*02a4*/ 	.word	index@(_Z33block_attn_mask_1warp_n128_kernelP6__halfS0_S0_PKiS2_S2_S2_S0_S2_S2_iiifiiii)
        /*02a8*/ 	.word	0x00000100


	//----- nvinfo : EIATTR_MIN_STACK_SIZE
	.align		4
.L_113:
        /*02ac*/ 	.byte	0x04, 0x12
        /*02ae*/ 	.short	(.L_115 - .L_114)
	.align		4
.L_114:
        /*02b0*/ 	.word	index@(_Z32block_attn_mask_1warp_n64_kernelP6__halfS0_S0_PKiS2_S2_S2_S0_S2_S2_iiifiiii)
        /*02b4*/ 	.word	0x00000100


	//----- nvinfo : EIATTR_MIN_STACK_SIZE
	.align		4
.L_115:
        /*02b8*/ 	.byte	0x04, 0x12
        /*02ba*/ 	.short	(.L_117 - .L_116)
	.align		4
.L_116:
        /*02bc*/ 	.word	index@(_Z32block_attn_mask_1warp_n32_kernelP6__halfS0_S0_PKiS2_S2_S2_S0_S2_S2_iiifiiii)
        /*02c0*/ 	.word	0x00000080


	//----- nvinfo : EIATTR_MIN_STACK_SIZE
	.align		4
.L_117:
        /*02c4*/ 	.byte	0x04, 0x12
        /*02c6*/ 	.short	(.L_119 - .L_118)
	.align		4
.L_118:
        /*02c8*/ 	.word	index@(_Z32block_attn_mask_1warp_n16_kernelP6__halfS0_S0_PKiS2_S2_S2_S0_S2_S2_iiifiiii)
        /*02cc*/ 	.word	0x00000040
.L_119:


//--------------------- .nv.compat                --------------------------
	.section	.nv.compat,"",@"SHT_CUDA_COMPAT_INFO"
	.align	4
        /*0000*/ 	.byte	0x02, 0x09, 0x00, 0x00, 0x02, 0x02, 0x01, 0x00, 0x02, 0x05, 0x05, 0x00, 0x03, 0x07, 0x01, 0x01
        /*0010*/ 	.byte	0x02, 0x03, 0x00, 0x00, 0x02, 0x06, 0x01, 0x00, 0x04, 0x0b, 0x08, 0x00, 0x01, 0x00, 0x00, 0x00
        /*0020*/ 	.byte	0x00, 0x00, 0x00, 0x00


//--------------------- .nv.info._Z34block_attn_mask_16warp_n128_kernelP6__halfS0_S0_PKiS2_S2_S2_S0_S2_S2_iiifiiii --------------------------
	.section	.nv.info._Z34block_attn_mask_16warp_n128_kernelP6__halfS0_S0_PKiS2_S2_S2_S0_S2_S2_iiifiiii,"",@"SHT_CUDA_INFO"
	.sectionflags	@""
	.align	4


	//----- nvinfo : EIATTR_CUDA_API_VERSION
	.align		4
        /*0000*/ 	.byte	0x04, 0x37
        /*0002*/ 	.short	(.L_121 - .L_120)
.L_120:
        /*0004*/ 	.word	0x00000082


	//----- nvinfo : EIATTR_KPARAM_INFO
	.align		4
.L_121:
        /*0008*/ 	.byte	0x04, 0x17
        /*000a*/ 	.short	(.L_123 - .L_122)
.L_122:
        /*000c*/ 	.word	0x00000000
        /*0010*/ 	.short	0x0011
        /*0012*/ 	.short	0x006c
        /*0014*/ 	.byte	0x00, 0xf0, 0x11, 0x00


	//----- nvinfo : EIATTR_KPARAM_INFO
	.align		4
.L_123:
        /*0018*/ 	.byte	0x04, 0x17
        /*001a*/ 	.short	(.L_125 - .L_124)
.L_124:
        /*001c*/ 	.word	0x00000000
        /*0020*/ 	.short	0x0010
        /*0022*/ 	.short	0x0068
        /*0024*/ 	.byte	0x00, 0xf0, 0x11, 0x00


	//----- nvinfo : EIATTR_KPARAM_INFO
	.align		4
.L_125:
        /*0028*/ 	.byte	0x04, 0x17
        /*002a*/ 	.short	(.L_127 - .L_126)
.L_126:
        /*002c*/ 	.word	0x00000000
        /*0030*/ 	.short	0x000f
        /*0032*/ 	.short	0x0064
        /*0034*/ 	.byte	0x00, 0xf0, 0x11, 0x00


	//----- nvinfo : EIATTR_KPARAM_INFO
	.align		4
.L_127:
        /*0038*/ 	.byte	0x04, 0x17
        /*003a*/ 	.short	(.L_129 - .L_128)
.L_128:
        /*003c*/ 	.word	0x00000000
        /*0040*/ 	.short	0x000e
        /*0042*/ 	.short	0x0060
        /*0044*/ 	.byte	0x00, 0xf0, 0x11, 0x00


	//----- nvinfo : EIATTR_KPARAM_INFO
	.align		4
.L_129:
        /*0048*/ 	.byte	0x04, 0x17
        /*004a*/ 	.short	(.L_131 - .L_130)
.L_130:
        /*004c*/ 	.word	0x00000000
        /*0050*/ 	.short	0x000d
        /*0052*/ 	.short	0x005c
        /*0054*/ 	.byte	0x00, 0xf0, 0x11, 0x00


	//----- nvinfo : EIATTR_KPARAM_INFO
	.align		4
.L_131:
        /*0058*/ 	.byte	0x04, 0x17
        /*005a*/ 	.short	(.L_133 - .L_132)
.L_132:
        /*005c*/ 	.word	0x00000000
        /*0060*/ 	.short	0x000c
        /*0062*/ 	.short	0x0058
        /*0064*/ 	.byte	0x00, 0xf0, 0x11, 0x00


	//----- nvinfo : EIATTR_KPARAM_INFO
	.align		4
.L_133:
        /*0068*/ 	.byte	0x04, 0x17
        /*006a*/ 	.short	(.L_135 - .L_134)
.L_134:
        /*006c*/ 	.word	0x00000000
        /*0070*/ 	.short	0x000b
        /*0072*/ 	.short	0x0054
        /*0074*/ 	.byte	0x00, 0xf0, 0x11, 0x00


	//----- nvinfo : EIATTR_KPARAM_INFO
	.align		4
.L_135:
        /*0078*/ 	.byte	0x04, 0x17
        /*007a*/ 	.short	(.L_137 - .L_136)
.L_136:
        /*007c*/ 	.word	0x00000000
        /*0080*/ 	.short	0x000a
        /*0082*/ 	.short	0x0050
        /*0084*/ 	.byte	0x00, 0xf0, 0x11, 0x00


	//----- nvinfo : EIATTR_KPARAM_INFO
	.align		4
.L_137:
        /*0088*/ 	.byte	0x04, 0x17
        /*008a*/ 	.short	(.L_139 - .L_138)
.L_138:
        /*008c*/ 	.word	0x00000000
        /*0090*/ 	.short	0x0009
        /*0092*/ 	.short	0x0048
        /*0094*/ 	.byte	0x00, 0xf5, 0x21, 0x00


	//----- nvinfo : EIATTR_KPARAM_INFO
	.align		4
.L_139:
        /*0098*/ 	.byte	0x04, 0x17
        /*009a*/ 	.short	(.L_141 - .L_140)
.L_140:
        /*009c*/ 	.word	0x00000000
        /*00a0*/ 	.short	0x0008
        /*00a2*/ 	.short	0x0040
        /*00a4*/ 	.byte	0x00, 0xf5, 0x21, 0x00


	//----- nvinfo : EIATTR_KPARAM_INFO
	.align		4
.L_141:
        /*00a8*/ 	.byte	0x04, 0x17
        /*00aa*/ 	.short	(.L_143 - .L_142)
.L_142:
        /*00ac*/ 	.word	0x00000000
        /*00b0*/ 	.short	0x0007
        /*00b2*/ 	.short	0x0038
        /*00b4*/ 	.byte	0x00, 0xf5, 0x21, 0x00


	//----- nvinfo : EIATTR_KPARAM_INFO
	.align		4
.L_143:
        /*00b8*/ 	.byte	0x04, 0x17
        /*00ba*/ 	.short	(.L_145 - .L_144)
.L_144:
        /*00bc*/ 	.word	0x00000000
        /*00c0*/ 	.short	0x0006
        /*00c2*/ 	.short	0x0030
        /*00c4*/ 	.byte	0x00, 0xf5, 0x21, 0x00


	//----- nvinfo : EIATTR_KPARAM_INFO
	.align		4
.L_145:
        /*00c8*/ 	.byte	0x04, 0x17
        /*00ca*/ 	.short	(.L_147 - .L_146)
.L_146:
        /*00cc*/ 	.word	0x00000000
        /*00d0*/ 	.short	0x0005
        /*00d2*/ 	.short	0x0028
        /*00d4*/ 	.byte	0x00, 0xf5, 0x21, 0x00


	//----- nvinfo : EIATTR_KPARAM_INFO
	.align		4
.L_147:
        /*00d8*/ 	.byte	0x04, 0x17
        /*00da*/ 	.short	(.L_149 - .L_148)
.L_148:
        /*00dc*/ 	.word	0x00000000
        /*00e0*/ 	.short	0x0004
        /*00e2*/ 	.short	0x0020
        /*00e4*/ 	.byte	0x00, 0xf5, 0x21, 0x00


	//----- nvinfo : EIATTR_KPARAM_INFO
	.align		4
.L_149:
        /*00e8*/ 	.byte	0x04, 0x17
        /*00ea*/ 	.short	(.L_151 - .L_150)
.L_150:
        /*00ec*/ 	.word	0x00000000
        /*00f0*/ 	.short	0x0003
        /*00f2*/ 	.short	0x0018
        /*00f4*/ 	.byte	0x00, 0xf5, 0x21, 0x00


	//----- nvinfo : EIATTR_KPARAM_INFO
	.align		4
.L_151:
        /*00f8*/ 	.byte	0x04, 0x17
        /*00fa*/ 	.short	(.L_153 - .L_152)
.L_152:
        /*00fc*/ 	.word	0x00000000
        /*0100*/ 	.short	0x0002
        /*0102*/ 	.short	0x0010
        /*0104*/ 	.byte	0x00, 0xf5, 0x21, 0x00


	//----- nvinfo : EIATTR_KPARAM_INFO
	.align		4
.L_153:
        /*0108*/ 	.byte	0x04, 0x17
        /*010a*/ 	.short	(.L_155 - .L_154)
.L_154:
        /*010c*/ 	.word	0x00000000
        /*0110*/ 	.short	0x0001
        /*0112*/ 	.short	0x0008
        /*0114*/ 	.byte	0x00, 0xf5, 0x21, 0x00


	//----- nvinfo : EIATTR_KPARAM_INFO
	.align		4
.L_155:
        /*0118*/ 	.byte	0x04, 0x17
        /*011a*/ 	.short	(.L_157 - .L_156)
.L_156:
        /*011c*/ 	.word	0x00000000
        /*0120*/ 	.short	0x0000
        /*0122*/ 	.short	0x0000
        /*0124*/ 	.byte	0x00, 0xf5, 0x21, 0x00


	//----- nvinfo : EIATTR_SPARSE_MMA_MASK
	.align		4
.L_157:
        /*0128*/ 	.byte	0x03, 0x50
        /*012a*/ 	.short	0x0000


	//----- nvinfo : EIATTR_WMMA_USED
	.align		4
        /*012c*/ 	.byte	0x01, 0x2b
	.zero		2


	//----- nvinfo : EIATTR_MAXREG_COUNT
	.align		4
        /*0130*/ 	.byte	0x03, 0x1b
        /*0132*/ 	.short	0x00ff


	//----- nvinfo : EIATTR_NUM_BARRIERS
	.align		4
        /*0134*/ 	.byte	0x02, 0x4c
        /*0136*/ 	.byte	0x01
	.zero		1


	//----- nvinfo : EIATTR_MERCURY_ISA_VERSION
	.align		4
        /*0138*/ 	.byte	0x03, 0x5f
        /*013a*/ 	.short	0x0101


	//----- nvinfo : EIATTR_VRC_CTA_INIT_COUNT
	.align		4
        /*013c*/ 	.byte	0x02, 0x4a
	.zero		1
	.zero		1


	//----- nvinfo : EIATTR_EXIT_INSTR_OFFSETS
	.align		4
        /*0140*/ 	.byte	0x04, 0x1c
        /*0142*/ 	.short	(.L_159 - .L_158)


	//   ....[0]....
.L_158:
        /*0144*/ 	.word	0x00009770


	//   ....[1]....
        /*0148*/ 	.word	0x0000a570


	//   ....[2]....
        /*014c*/ 	.word	0x0000aa70


	//----- nvinfo : EIATTR_CRS_STACK_SIZE
	.align		4
.L_159:
        /*0150*/ 	.byte	0x04, 0x1e
        /*0152*/ 	.short	(.L_161 - .L_160)
.L_160:
        /*0154*/ 	.word	0x00000000


	//----- nvinfo : EIATTR_CBANK_PARAM_SIZE
	.align		4
.L_161:
        /*0158*/ 	.byte	0x03, 0x19
        /*015a*/ 	.short	0x0070


	//----- nvinfo : EIATTR_PARAM_CBANK
	.align		4
        /*015c*/ 	.byte	0x04, 0x0a
        /*015e*/ 	.short	(.L_163 - .L_162)
	.align		4
.L_162:
        /*0160*/ 	.word	index@(.nv.constant0._Z34block_attn_mask_16warp_n128_kernelP6__halfS0_S0_PKiS2_S2_S2_S0_S2_S2_iiifiiii)
        /*0164*/ 	.short	0x0380
        /*0166*/ 	.short	0x0070


	//----- nvinfo : EIATTR_SW_WAR
	.align		4
.L_163:
        /*0168*/ 	.byte	0x04, 0x36
        /*016a*/ 	.short	(.L_165 - .L_164)
.L_164:
        /*016c*/ 	.word	0x00000008
.L_165:


//--------------------- .nv.info._Z33block_attn_mask_16warp_n64_kernelP6__halfS0_S0_PKiS2_S2_S2_S0_S2_S2_iiifiiii --------------------------
	.section	.nv.info._Z33block_attn_mask_16warp_n64_kernelP6__halfS0_S0_PKiS2_S2_S2_S0_S2_S2_iiifiiii,"",@"SHT_CUDA_INFO"
	.sectionflags	@""
	.align	4


	//----- nvinfo : EIATTR_CUDA_API_VERSION
	.align		4
        /*0000*/ 	.byte	0x04, 0x37
        /*0002*/ 	.short	(.L_167 - .L_166)
.L_166:
        /*0004*/ 	.word	0x00000082


	//----- nvinfo : EIATTR_KPARAM_INFO
	.align		4
.L_167:
        /*0008*/ 	.byte	0x04, 0x17
        /*000a*/ 	.short	(.L_169 - .L_168)
.L_168:
        /*000c*/ 	.word	0x00000000
        /*0010*/ 	.short	0x0011
        /*0012*/ 	.short	0x006c
        /*0014*/ 	.byte	0x00, 0xf0, 0x11, 0x00


	//----- nvinfo : EIATTR_KPARAM_INFO
	.align		4
.L_169:
        /*0018*/ 	.byte	0x04, 0x17
        /*001a*/ 	.short	(.L_171 - .L_170)
.L_170:
        /*001c*/ 	.word	0x00000000
        /*0020*/ 	.short	0x0010
        /*0022*/ 	.short	0x0068
        /*0024*/ 	.byte	0x00, 0xf0, 0x11, 0x00


	//----- nvinfo : EIATTR_KPARAM_INFO
	.align		4
.L_171:
        /*0028*/ 	.byte	0x04, 0x17
        /*002a*/ 	.short	(.L_173 - .L_172)
.L_172:
        /*002c*/ 	.word	0x00000000
        /*0030*/ 	.short	0x000f
        /*0032*/ 	.short	0x0064
        /*0034*/ 	.byte	0x00, 0xf0, 0x11, 0x00


	//----- nvinfo : EIATTR_KPARAM_INFO
	.align		4
.L_173:
        /*0038*/ 	.byte	0x04, 0x17
        /*003a*/ 	.short	(.L_175 - .L_174)
.L_174:
        /*003c*/ 	.word	0x00000000
        /*0040*/ 	.short	0x000e
        /*0042*/ 	.short	0x0060
        /*0044*/ 	.byte	0x00, 0xf0, 0x11, 0x00


	//----- nvinfo : EIATTR_KPARAM_INFO
	.align		4
.L_175:
        /*0048*/ 	.byte	0x04, 0x17
        /*004a*/ 	.short	(.L_177 - .L_176)
.L_176:
        /*004c*/ 	.word	0x00000000
        /*0050*/ 	.short	0x000d
        /*0052*/ 	.short	0x005c
        /*0054*/ 	.byte	0x00, 0xf0, 0x11, 0x00


	//----- nvinfo : EIATTR_KPARAM_INFO
	.align		4
.L_177:
        /*0058*/ 	.byte	0x04, 0x17
        /*005a*/ 	.short	(.L_179 - .L_178)
.L_178:
        /*005c*/ 	.word	0x00000000
        /*0060*/ 	.short	0x000c
        /*0062*/ 	.short	0x0058
        /*0064*/ 	.byte	0x00, 0xf0, 0x11, 0x00


	//----- nvinfo : EIATTR_KPARAM_INFO
	.align		4
.L_179:
        /*0068*/ 	.byte	0x04, 0x17
        /*006a*/ 	.short	(.L_181 - .L_180)
.L_180:
        /*006c*/ 	.word	0x00000000
        /*0070*/ 	.short	0x000b
        /*0072*/ 	.short	0x0054
        /*0074*/ 	.byte	0x00, 0xf0, 0x11, 0x00


	//----- nvinfo : EIATTR_KPARAM_INFO
	.align		4
.L_181:
        /*0078*/ 	.byte	0x04, 0x17
        /*007a*/ 	.short	(.L_183 - .L_182)
.L_182:
        /*007c*/ 	.word	0x00000000
        /*0080*/ 	.short	0x000a
        /*0082*/ 	.short	0x0050
        /*0084*/ 	.byte	0x00, 0xf0, 0x11, 0x00


	//----- nvinfo : EIATTR_KPARAM_INFO
	.align		4
.L_183:
        /*0088*/ 	.byte	0x04, 0x17
        /*008a*/ 	.short	(.L_185 - .L_184)
.L_184:
        /*008c*/ 	.word	0x00000000
        /*0090*/ 	.short	0x0009
        /*0092*/ 	.short	0x0048
        /*0094*/ 	.byte	0x00, 0xf5, 0x21, 0x00


	//----- nvinfo : EIATTR_KPARAM_INFO
	.align		4
.L_185:
        /*0098*/ 	.byte	0x04, 0x17
        /*009a*/ 	.short	(.L_187 - .L_186)
.L_186:
        /*009c*/ 	.word	0x00000000
        /*00a0*/ 	.short	0x0008
        /*00a2*/ 	.short	0x0040
        /*00a4*/ 	.byte	0x00, 0xf5, 0x21, 0x00


	//----- nvinfo : EIATTR_KPARAM_INFO
	.align		4
.L_187:
        /*00a8*/ 	.byte	0x04, 0x17
        /*00aa*/ 	.short	(.L_189 - .L_188)
.L_188:
        /*00ac*/ 	.word	0x00000000
        /*00b0*/ 	.short	0x0007
        /*00b2*/ 	.short	0x0038
        /*00b4*/ 	.byte	0x00, 0xf5, 0x21, 0x00


	//----- nvinfo : EIATTR_KPARAM_INFO
	.align		4
.L_189:
        /*00b8*/ 	.byte	0x04, 0x17
        /*00ba*/ 	.short	(.L_191 - .L_190)
.L_190:
        /*00bc*/ 	.word	0x00000000
        /*00c0*/ 	.short	0x0006
        /*00c2*/ 	.short	0x0030
        /*00c4*/ 	.byte	0x00, 0xf5, 0x21, 0x00


	//----- nvinfo : EIATTR_KPARAM_INFO
	.align		4
.L_191:
        /*00c8*/ 	.byte	0x04, 0x17
        /*00ca*/ 	.short	(.L_193 - .L_192)
.L_192:
        /*00cc*/ 	.word	0x00000000
        /*00d0*/ 	.short	0x0005
        /*00d2*/ 	.short	0x0028
        /*00d4*/ 	.byte	0x00, 0xf5, 0x21, 0x00


	//----- nvinfo : EIATTR_KPARAM_INFO
	.align		4
.L_193:
        /*00d8*/ 	.byte	0x04, 0x17
        /*00da*/ 	.short	(.L_195 - .L_194)
.L_194:
        /*00dc*/ 	.word	0x00000000
        /*00e0*/ 	.short	0x0004
        /*00e2*/ 	.short	0x0020
        /*00e4*/ 	.byte	0x00, 0xf5, 0x21, 0x00


	//----- nvinfo : EIATTR_KPARAM_INFO
	.align		4
.L_195:
        /*00e8*/ 	.byte	0x04, 0x17
        /*00ea*/ 	.short	(.L_197 - .L_196)
.L_196:
        /*00ec*/ 	.word	0x00000000
        /*00f0*/ 	.short	0x0003
        /*00f2*/ 	.short	0x0018
        /*00f4*/ 	.byte	0x00, 0xf5, 0x21, 0x00


	//----- nvinfo : EIATTR_KPARAM_INFO
	.align		4
.L_197:
        /*00f8*/ 	.byte	0x04, 0x17
        /*00fa*/ 	.short	(.L_199 - .L_198)
.L_198:
        /*00fc*/ 	.word	0x00000000
        /*0100*/ 	.short	0x0002
        /*0102*/ 	.short	0x0010
        /*0104*/ 	.byte	0x00, 0xf5, 0x21, 0x00


	//----- nvinfo : EIATTR_KPARAM_INFO
	.align		4
.L_199:
        /*0108*/ 	.byte	0x04, 0x17
        /*010a*/ 	.short	(.L_201 - .L_200)
.L_200:
        /*010c*/ 	.word	0x00000000
        /*0110*/ 	.short	0x0001
        /*0112*/ 	.short	0x0008
        /*0114*/ 	.byte	0x00, 0xf5, 0x21, 0x00


	//----- nvinfo : EIATTR_KPARAM_INFO
	.align		4
.L_201:
        /*0118*/ 	.byte	0x04, 0x17
        /*011a*/ 	.short	(.L_203 - .L_202)
.L_202:
        /*011c*/ 	.word	0x00000000
        /*0120*/ 	.short	0x0000
        /*0122*/ 	.short	0x0000
        /*0124*/ 	.byte	0x00, 0xf5, 0x21, 0x00


	//----- nvinfo : EIATTR_SPARSE_MMA_MASK
	.align		4
.L_203:
        /*0128*/ 	.byte	0x03, 0x50
        /*012a*/ 	.short	0x0000


	//----- nvinfo : EIATTR_WMMA_USED
	.align		4
        /*012c*/ 	.byte	0x01, 0x2b
	.zero		2


	//----- nvinfo : EIATTR_MAXREG_COUNT
	.align		4
        /*0130*/ 	.byte	0x03, 0x1b
        /*0132*/ 	.short	0x00ff


	//----- nvinfo : EIATTR_NUM_BARRIERS
	.align		4
        /*0134*/ 	.byte	0x02, 0x4c
        /*0136*/ 	.byte	0x01
	.zero		1


	//----- nvinfo : EIATTR_MERCURY_ISA_VERSION
	.align		4
        /*0138*/ 	.byte	0x03, 0x5f
        /*013a*/ 	.short	0x0101


	//----- nvinfo : EIATTR_VRC_CTA_INIT_COUNT
	.align		4
        /*013c*/ 	.byte	0x02, 0x4a
	.zero		1
	.zero		1


	//----- nvinfo : EIATTR_EXIT_INSTR_OFFSETS
	.align		4
        /*0140*/ 	.byte	0x04, 0x1c
        /*0142*/ 	.short	(.L_205 - .L_204)


	//   ....[0]....
.L_204:
        /*0144*/ 	.word	0x00009760


	//   ....[1]....
        /*0148*/ 	.word	0x0000a570


	//   ....[2]....
        /*014c*/ 	.word	0x0000aa60


	//----- nvinfo : EIATTR_CRS_STACK_SIZE
	.align		4
.L_205:
        /*0150*/ 	.byte	0x04, 0x1e
        /*0152*/ 	.short	(.L_207 - .L_206)
.L_206:
        /*0154*/ 	.word	0x00000000


	//----- nvinfo : EIATTR_CBANK_PARAM_SIZE
	.align		4
.L_207:
        /*0158*/ 	.byte	0x03, 0x19
        /*015a*/ 	.short	0x0070


	//----- nvinfo : EIATTR_PARAM_CBANK
	.align		4
        /*015c*/ 	.byte	0x04, 0x0a
        /*015e*/ 	.short	(.L_209 - .L_208)
	.align		4
.L_208:
        /*0160*/ 	.word	index@(.nv.constant0._Z33block_attn_mask_16warp_n64_kernelP6__halfS0_S0_PKiS2_S2_S2_S0_S2_S2_iiifiiii)
        /*0164*/ 	.short	0x0380
        /*0166*/ 	.short	0x0070


	//----- nvinfo : EIATTR_SW_WAR
	.align		4
.L_209:
        /*0168*/ 	.byte	0x04, 0x36
        /*016a*/ 	.short	(.L_211 - .L_210)
.L_210:
        /*016c*/ 	.word	0x00000008
.L_211:


//--------------------- .nv.info._Z36block_attn_mask_8warp_m32n128_kernelP6__halfS0_S0_PKiS2_S2_S2_S0_S2_S2_iiifiiii --------------------------
	.section	.nv.info._Z36block_attn_mask_8warp_m32n128_kernelP6__halfS0_S0_PKiS2_S2_S2_S0_S2_S2_iiifiiii,"",@"SHT_CUDA_INFO"
	.sectionflags	@""
	.align	4


	//----- nvinfo : EIATTR_CUDA_API_VERSION
	.align		4
        /*0000*/ 	.byte	0x04, 0x37
        /*0002*/ 	.short	(.L_213 - .L_212)
.L_212:
        /*0004*/ 	.word	0x00000082


	//----- nvinfo : EIATTR_KPARAM_INFO
	.align		4
.L_213:
        /*0008*/ 	.byte	0x04, 0x17
        /*000a*/ 	.short	(.L_215 - .L_214)
.L_214:
        /*000c*/ 	.word	0x00000000
        /*0010*/ 	.short	0x0011
        /*0012*/ 	.short	0x006c
        /*0014*/ 	.byte	0x00, 0xf0, 0x11, 0x00


	//----- nvinfo : EIATTR_KPARAM_INFO
	.align		4
.L_215:
        /*0018*/ 	.byte	0x04, 0x17
        /*001a*/ 	.short	(.L_217 - .L_216)
.L_216:
        /*001c*/ 	.word	0x00000000
        /*0020*/ 	.short	0x0010
        /*0022*/ 	.short	0x0068
        /*0024*/ 	.byte	0x00, 0xf0, 0x11, 0x00


	//----- nvinfo : EIATTR_KPARAM_INFO
	.align		4
.L_217:
        /*0028*/ 	.byte	0x04, 0x17
        /*002a*/ 	.short	(.L_219 - .L_218)
.L_218:
        /*002c*/ 	.word	0x00000000
        /*0030*/ 	.short	0x000f
        /*0032*/ 	.short	0x0064
        /*0034*/ 	.byte	0x00, 0xf0, 0x11, 0x00


	//----- nvinfo : EIATTR_KPARAM_INFO
	.align		4
.L_219:
        /*0038*/ 	.byte	0x04, 0x17
        /*003a*/ 	.short	(.L_221 - .L_220)
.L_220:
        /*003c*/ 	.word	0x00000000
        /*0040*/ 	.short	0x000e
        /*0042*/ 	.short	0x0060
        /*0044*/ 	.byte	0x00, 0xf0, 0x11, 0x00


	//----- nvinfo : EIATTR_KPARAM_INFO
	.align		4
.L_221:
        /*0048*/ 	.byte	0x04, 0x17
        /*004a*/ 	.short	(.L_223 - .L_222)
.L_222:
        /*004c*/ 	.word	0x00000000
        /*0050*/ 	.short	0x000d
        /*0052*/ 	.short	0x005c
        /*0054*/ 	.byte	0x00, 0xf0, 0x11, 0x00


	//----- nvinfo : EIATTR_KPARAM_INFO
	.align		4
.L_223:
        /*0058*/ 	.byte	0x04, 0x17
        /*005a*/ 	.short	(.L_225 - .L_224)
.L_224:
        /*005c*/ 	.word	0x00000000
        /*0060*/ 	.short	0x000c
        /*0062*/ 	.short	0x0058
        /*0064*/ 	.byte	0x00, 0xf0, 0x11, 0x00


	//----- nvinfo : EIATTR_KPARAM_INFO
	.align		4
.L_225:
        /*0068*/ 	.byte	0x04, 0x17
        /*006a*/ 	.short	(.L_227 - .L_226)
.L_226:
        /*006c*/ 	.word	0x00000000
        /*0070*/ 	.short	0x000b
        /*0072*/ 	.short	0x0054
        /*0074*/ 	.byte	0x00, 0xf0, 0x11, 0x00


	//----- nvinfo : EIATTR_KPARAM_INFO
	.align		4
.L_227:
        /*0078*/ 	.byte	0x04, 0x17
        /*007a*/ 	.short	(.L_229 - .L_228)
.L_228:
        /*007c*/ 	.word	0x00000000
        /*0080*/ 	.short	0x000a
        /*0082*/ 	.short	0x0050
        /*0084*/ 	.byte	0x00, 0xf0, 0x11, 0x00


	//----- nvinfo : EIATTR_KPARAM_INFO
	.align		4
.L_229:
        /*0088*/ 	.byte	0x04, 0x17
        /*008a*/ 	.short	(.L_231 - .L_230)
.L_230:
        /*008c*/ 	.word	0x00000000
        /*0090*/ 	.short	0x0009
        /*0092*/ 	.short	0x0048
        /*0094*/ 	.byte	0x00, 0xf5, 0x21, 0x00


	//----- nvinfo : EIATTR_KPARAM_INFO
	.align		4
.L_231:
        /*0098*/ 	.byte	0x04, 0x17
        /*009a*/ 	.short	(.L_233 - .L_232)
.L_232:
        /*009c*/ 	.word	0x00000000
        /*00a0*/ 	.short	0x0008
        /*00a2*/ 	.short	0x0040
        /*00a4*/ 	.byte	0x00, 0xf5, 0x21, 0x00


	//----- nvinfo : EIATTR_KPARAM_INFO
	.align		4
.L_233:
        /*00a8*/ 	.byte	0x04, 0x17
        /*00aa*/ 	.short	(.L_235 - .L_234)
.L_234:
        /*00ac*/ 	.word	0x00000000
        /*00b0*/ 	.short	0x0007
        /*00b2*/ 	.short	0x0038
        /*00b4*/ 	.byte	0x00, 0xf5, 0x21, 0x00


	//----- nvinfo : EIATTR_KPARAM_INFO
	.align		4
.L_235:
        /*00b8*/ 	.byte	0x04, 0x17
        /*00ba*/ 	.short	(.L_237 - .L_236)
.L_236:
        /*00bc*/ 	.word	0x00000000
        /*00c0*/ 	.short	0x0006
        /*00c2*/ 	.short	0x0030
        /*00c4*/ 	.byte	0x00, 0xf5, 0x21, 0x00


	//----- nvinfo : EIATTR_KPARAM_INFO
	.align		4
.L_237:
        /*00c8*/ 	.byte	0x04, 0x17
        /*00ca*/ 	.short	(.L_239 - .L_238)
.L_238:
        /*00cc*/ 	.word	0x00000000
        /*00d0*/ 	.short	0x0005
        /*00d2*/ 	.short	0x0028
        /*00d4*/ 	.byte	0x00, 0xf5, 0x21, 0x00


	//----- nvinfo : EIATTR_KPARAM_INFO
	.align		4
.L_239:
        /*00d8*/ 	.byte	0x04, 0x17
        /*00da*/ 	.short	(.L_241 - .L_240)
.L_240:
        /*00dc*/ 	.word	0x00000000
        /*00e0*/ 	.short	0x0004
        /*00e2*/ 	.short	0x0020
        /*00e4*/ 	.byte	0x00, 0xf5, 0x21, 0x00


	//----- nvinfo : EIATTR_KPARAM_INFO
	.align		4
.L_241:
        /*00e8*/ 	.byte	0x04, 0x17
        /*00ea*/ 	.short	(.L_243 - .L_242)
.L_242:
        /*00ec*/ 	.word	0x00000000
        /*00f0*/ 	.short	0x0003
        /*00f2*/ 	.short	0x0018
        /*00f4*/ 	.byte	0x00, 0xf5, 0x21, 0x00


	//----- nvinfo : EIATTR_KPARAM_INFO
	.align		4
.L_243:
        /*00f8*/ 	.byte	0x04, 0x17
        /*00fa*/ 	.short	(.L_245 - .L_244)
.L_244:
        /*00fc*/ 	.word	0x00000000
        /*0100*/ 	.short	0x0002
        /*0102*/ 	.short	0x0010
        /*0104*/ 	.byte	0x00, 0xf5, 0x21, 0x00


	//----- nvinfo : EIATTR_KPARAM_INFO
	.align		4
.L_245:
        /*0108*/ 	.byte	0x04, 0x17
        /*010a*/ 	.short	(.L_247 - .L_246)
.L_246:
        /*010c*/ 	.word	0x00000000
        /*0110*/ 	.short	0x0001
        /*0112*/ 	.short	0x0008
        /*0114*/ 	.byte	0x00, 0xf5, 0x21, 0x00


	//----- nvinfo : EIATTR_KPARAM_INFO
	.align		4
.L_247:
        /*0118*/ 	.byte	0x04, 0x17
        /*011a*/ 	.short	(.L_249 - .L_248)
.L_248:
        /*011c*/ 	.word	0x00000000
        /*0120*/ 	.short	0x0000
        /*0122*/ 	.short	0x0000
        /*0124*/ 	.byte	0x00, 0xf5, 0x21, 0x00


	//----- nvinfo : EIATTR_SPARSE_MMA_MASK
	.align		4
.L_249:
        /*0128*/ 	.byte	0x03, 0x50
        /*012a*/ 	.short	0x0000


	//----- nvinfo : EIATTR_WMMA_USED
	.align		4
        /*012c*/ 	.byte	0x01, 0x2b
	.zero		2


	//----- nvinfo : EIATTR_MAXREG_COUNT
	.align		4
        /*0130*/ 	.byte	0x03, 0x1b
        /*0132*/ 	.short	0x00ff


	//----- nvinfo : EIATTR_NUM_BARRIERS
	.align		4
        /*0134*/ 	.byte	0x02, 0x4c
        /*0136*/ 	.byte	0x01
	.zero		1


	//----- nvinfo : EIATTR_MERCURY_ISA_VERSION
	.align		4
        /*0138*/ 	.byte	0x03, 0x5f
        /*013a*/ 	.short	0x0101


	//----- nvinfo : EIATTR_VRC_CTA_INIT_COUNT
	.align		4
        /*013c*/ 	.byte	0x02, 0x4a
	.zero		1
	.zero		1


	//----- nvinfo : EIATTR_EXIT_INSTR_OFFSETS
	.align		4
        /*0140*/ 	.byte	0x04, 0x1c
        /*0142*/ 	.short	(.L_251 - .L_250)


	//   ....[0]....
.L_250:
        /*0144*/ 	.word	0x00009700


	//   ....[1]....
        /*0148*/ 	.word	0x0000a510


	//   ....[2]....
        /*014c*/ 	.word	0x0000aa00


	//----- nvinfo : EIATTR_CRS_STACK_SIZE
	.align		4
.L_251:
        /*0150*/ 	.byte	0x04, 0x1e
        /*0152*/ 	.short	(.L_253 - .L_252)
.L_252:
        /*0154*/ 	.word	0x00000000


	//----- nvinfo : EIATTR_CBANK_PARAM_SIZE
	.align		4
.L_253:
        /*0158*/ 	.byte	0x03, 0x19
        /*015a*/ 	.short	0x0070


	//----- nvinfo : EIATTR_PARAM_CBANK
	.align		4
        /*015c*/ 	.byte	0x04, 0x0a
        /*015e*/ 	.short	(.L_255 - .L_254)
	.align		4
.L_254:
        /*0160*/ 	.word	index@(.nv.constant0._Z36block_attn_mask_8warp_m32n128_kernelP6__halfS0_S0_PKiS2_S2_S2_S0_S2_S2_iiifiiii)
        /*0164*/ 	.short	0x0380
        /*0166*/ 	.short	0x0070


	//----- nvinfo : EIATTR_SW_WAR
	.align		4
.L_255:
        /*0168*/ 	.byte	0x04, 0x36
        /*016a*/ 	.short	(.L_257 - .L_256)
.L_256:
        /*016c*/ 	.word	0x00000008
.L_257:


//--------------------- .nv.info._Z36block_attn_mask_8warp_m16n128_kernelP6__halfS0_S0_PKiS2_S2_S2_S0_S2_S2_iiifiiii --------------------------
	.section	.nv.info._Z36block_attn_mask_8warp_m16n128_kernelP6__halfS0_S0_PKiS2_S2_S2_S0_S2_S2_iiifiiii,"",@"SHT_CUDA_INFO"
	.sectionflags	@""
	.align	4


	//----- nvinfo : EIATTR_CUDA_API_VERSION
	.align		4
        /*0000*/ 	.byte	0x04, 0x37
        /*0002*/ 	.short	(.L_259 - .L_258)
.L_258:
        /*0004*/ 	.word	0x00000082


	//----- nvinfo : EIATTR_KPARAM_INFO
	.align		4
.L_259:
        /*0008*/ 	.byte	0x04, 0x17
        /*000a*/ 	.short	(.L_261 - .L_260)
.L_260:
        /*000c*/ 	.word	0x00000000
        /*0010*/ 	.short	0x0011
        /*0012*/ 	.short	0x006c
        /*0014*/ 	.byte	0x00, 0xf0, 0x11, 0x00


	//----- nvinfo : EIATTR_KPARAM_INFO
	.align		4
.L_261:
        /*0018*/ 	.byte	0x04, 0x17
        /*001a*/ 	.short	(.L_263 - .L_262)
.L_262:
        /*001c*/ 	.word	0x00000000
        /*0020*/ 	.short	0x0010
        /*0022*/ 	.short	0x0068
        /*0024*/ 	.byte	0x00, 0xf0, 0x11, 0x00


	//----- nvinfo : EIATTR_KPARAM_INFO
	.align		4
.L_263:
        /*0028*/ 	.byte	0x04, 0x17
        /*002a*/ 	.short	(.L_265 - .L_264)
.L_264:
        /*002c*/ 	.word	0x00000000
        /*0030*/ 	.short	0x000f
        /*0032*/ 	.short	0x0064
        /*0034*/ 	.byte	0x00, 0xf0, 0x11, 0x00


	//----- nvinfo : EIATTR_KPARAM_INFO
	.align		4
.L_265:
        /*0038*/ 	.byte	0x04, 0x17
        /*003a*/ 	.short	(.L_267 - .L_266)
.L_266:
        /*003c*/ 	.word	0x00000000
        /*0040*/ 	.short	0x000e
        /*0042*/ 	.short	0x0060
        /*0044*/ 	.byte	0x00, 0xf0, 0x11, 0x00


	//----- nvinfo : EIATTR_KPARAM_INFO
	.align		4
.L_267:
        /*0048*/ 	.byte	0x04, 0x17
        /*004a*/ 	.short	(.L_269 - .L_268)
.L_268:
        /*004c*/ 	.word	0x00000000
        /*0050*/ 	.short	0x000d
        /*0052*/ 	.short	0x005c
        /*0054*/ 	.byte	0x00, 0xf0, 0x11, 0x00


	//----- nvinfo : EIATTR_KPARAM_INFO
	.align		4
.L_269:
        /*0058*/ 	.byte	0x04, 0x17
        /*005a*/ 	.short	(.L_271 - .L_270)
.L_270:
        /*005c*/ 	.word	0x00000000
        /*0060*/ 	.short	0x000c
        /*0062*/ 	.short	0x0058
        /*0064*/ 	.byte	0x00, 0xf0, 0x11, 0x00


	//----- nvinfo : EIATTR_KPARAM_INFO
	.align		4
.L_271:
        /*0068*/ 	.byte	0x04, 0x17
        /*006a*/ 	.short	(.L_273 - .L_272)
.L_272:
        /*006c*/ 	.word	0x00000000
        /*0070*/ 	.short	0x000b
        /*0072*/ 	.short	0x0054
        /*0074*/ 	.byte	0x00, 0xf0, 0x11, 0x00


	//----- nvinfo : EIATTR_KPARAM_INFO
	.align		4
.L_273:
        /*0078*/ 	.byte	0x04, 0x17
        /*007a*/ 	.short	(.L_275 - .L_274)
.L_274:
        /*007c*/ 	.word	0x00000000
        /*0080*/ 	.short	0x000a
        /*0082*/ 	.short	0x0050
        /*0084*/ 	.byte	0x00, 0xf0, 0x11, 0x00


	//----- nvinfo : EIATTR_KPARAM_INFO
	.align		4
.L_275:
        /*0088*/ 	.byte	0x04, 0x17
        /*008a*/ 	.short	(.L_277 - .L_276)
.L_276:
        /*008c*/ 	.word	0x00000000
        /*0090*/ 	.short	0x0009
        /*0092*/ 	.short	0x0048
        /*0094*/ 	.byte	0x00, 0xf5, 0x21, 0x00


	//----- nvinfo : EIATTR_KPARAM_INFO
	.align		4
.L_277:
        /*0098*/ 	.byte	0x04, 0x17
        /*009a*/ 	.short	(.L_279 - .L_278)
.L_278:
        /*009c*/ 	.word	0x00000000
        /*00a0*/ 	.short	0x0008
        /*00a2*/ 	.short	0x0040
        /*00a4*/ 	.byte	0x00, 0xf5, 0x21, 0x00


	//----- nvinfo : EIATTR_KPARAM_INFO
	.align		4
.L_279:
        /*00a8*/ 	.byte	0x04, 0x17
        /*00aa*/ 	.short	(.L_281 - .L_280)
.L_280:
        /*00ac*/ 	.word	0x00000000
        /*00b0*/ 	.short	0x0007
        /*00b2*/ 	.short	0x0038
        /*00b4*/ 	.byte	0x00, 0xf5, 0x21, 0x00


	//----- nvinfo : EIATTR_KPARAM_INFO
	.align		4
.L_281:
        /*00b8*/ 	.byte	0x04, 0x17
        /*00ba*/ 	.short	(.L_283 - .L_282)
.L_282:
        /*00bc*/ 	.word	0x00000000
        /*00c0*/ 	.short	0x0006
        /*00c2*/ 	.short	0x0030
        /*00c4*/ 	.byte	0x00, 0xf5, 0x21, 0x00


	//----- nvinfo : EIATTR_KPARAM_INFO
	.align		4
.L_283:
        /*00c8*/ 	.byte	0x04, 0x17
        /*00ca*/ 	.short	(.L_285 - .L_284)
.L_284:
        /*00cc*/ 	.word	0x00000000
        /*00d0*/ 	.short	0x0005
        /*00d2*/ 	.short	0x0028
        /*00d4*/ 	.byte	0x00, 0xf5, 0x21, 0x00


	//----- nvinfo : EIATTR_KPARAM_INFO
	.align		4
.L_285:
        /*00d8*/ 	.byte	0x04, 0x17
        /*00da*/ 	.short	(.L_287 - .L_286)
.L_286:
        /*00dc*/ 	.word	0x00000000
        /*00e0*/ 	.short	0x0004
        /*00e2*/ 	.short	0x0020
        /*00e4*/ 	.byte	0x00, 0xf5, 0x21, 0x00


	//----- nvinfo : EIATTR_KPARAM_INFO
	.align		4
.L_287:
        /*00e8*/ 	.byte	0x04, 0x17
        /*00ea*/ 	.short	(.L_289 - .L_288)
.L_288:
        /*00ec*/ 	.word	0x00000000
        /*00f0*/ 	.short	0x0003
        /*00f2*/ 	.short	0x0018
        /*00f4*/ 	.byte	0x00, 0xf5, 0x21, 0x00


	//----- nvinfo : EIATTR_KPARAM_INFO
	.align		4
.L_289:
        /*00f8*/ 	.byte	0x04, 0x17
        /*00fa*/ 	.short	(.L_291 - .L_290)
.L_290:
        /*00fc*/ 	.word	0x00000000
        /*0100*/ 	.short	0x0002
        /*0102*/ 	.short	0x0010
        /*0104*/ 	.byte	0x00, 0xf5, 0x21, 0x00


	//----- nvinfo : EIATTR_KPARAM_INFO
	.align		4
.L_291:
        /*0108*/ 	.byte	0x04, 0x17
        /*010a*/ 	.short	(.L_293 - .L_292)
.L_292:
        /*010c*/ 	.word	0x00000000
        /*0110*/ 	.short	0x0001
        /*0112*/ 	.short	0x0008
        /*0114*/ 	.byte	0x00, 0xf5, 0x21, 0x00


	//----- nvinfo : EIATTR_KPARAM_INFO
	.align		4
.L_293:
        /*0118*/ 	.byte	0x04, 0x17
        /*011a*/ 	.short	(.L_295 - .L_294)
.L_294:
        /*011c*/ 	.word	0x00000000
        /*0120*/ 	.short	0x0000
        /*0122*/ 	.short	0x0000
        /*0124*/ 	.byte	0x00, 0xf5, 0x21, 0x00


	//----- nvinfo : EIATTR_SPARSE_MMA_MASK
	.align		4
.L_295:
        /*0128*/ 	.byte	0x03, 0x50
        /*012a*/ 	.short	0x0000


	//----- nvinfo : EIATTR_WMMA_USED
	.align		4
        /*012c*/ 	.byte	0x01, 0x2b
	.zero		2


	//----- nvinfo : EIATTR_MAXREG_COUNT
	.align		4
        /*0130*/ 	.byte	0x03, 0x1b
        /*0132*/ 	.short	0x00ff


	//----- nvinfo : EIATTR_NUM_BARRIERS
	.align		4
        /*0134*/ 	.byte	0x02, 0x4c
        /*0136*/ 	.byte	0x01
	.zero		1


	//----- nvinfo : EIATTR_MERCURY_ISA_VERSION
	.align		4
        /*0138*/ 	.byte	0x03, 0x5f
        /*013a*/ 	.short	0x0101


	//----- nvinfo : EIATTR_VRC_CTA_INIT_COUNT
	.align		4
        /*013c*/ 	.byte	0x02, 0x4a
	.zero		1
	.zero		1


	//----- nvinfo : EIATTR_EXIT_INSTR_OFFSETS
	.align		4
        /*0140*/ 	.byte	0x04, 0x1c
        /*0142*/ 	.short	(.L_297 - .L_296)


	//   ....[0]....
.L_296:
        /*0144*/ 	.word	0x00009520


	//   ....[1]....
        /*0148*/ 	.word	0x0000a320


	//   ....[2]....
        /*014c*/ 	.word	0x0000a800


	//----- nvinfo : EIATTR_CRS_STACK_SIZE
	.align		4
.L_297:
        /*0150*/ 	.byte	0x04, 0x1e
        /*0152*/ 	.short	(.L_299 - .L_298)
.L_298:
        /*0154*/ 	.word	0x00000000


	//----- nvinfo : EIATTR_CBANK_PARAM_SIZE
	.align		4
.L_299:
        /*0158*/ 	.byte	0x03, 0x19
        /*015a*/ 	.short	0x0070


	//----- nvinfo : EIATTR_PARAM_CBANK
	.align		4
        /*015c*/ 	.byte	0x04, 0x0a
        /*015e*/ 	.short	(.L_301 - .L_300)
	.align		4
.L_300:
        /*0160*/ 	.word	index@(.nv.constant0._Z36block_attn_mask_8warp_m16n128_kernelP6__halfS0_S0_PKiS2_S2_S2_S0_S2_S2_iiifiiii)
        /*0164*/ 	.short	0x0380
        /*0166*/ 	.short	0x0070


	//----- nvinfo : EIATTR_SW_WAR
	.align		4
.L_301:
        /*0168*/ 	.byte	0x04, 0x36
        /*016a*/ 	.short	(.L_303 - .L_302)
.L_302:
        /*016c*/ 	.word	0x00000008
.L_303:


//--------------------- .nv.info._Z32block_attn_mask_8warp_n64_kernelP6__halfS0_S0_PKiS2_S2_S2_S0_S2_S2_iiifiiii --------------------------
	.section	.nv.info._Z32block_attn_mask_8warp_n64_kernelP6__halfS0_S0_PKiS2_S2_S2_S0_S2_S2_iiifiiii,"",@"SHT_CUDA_INFO"
	.sectionflags	@""
	.align	4


	//----- nvinfo : EIATTR_CUDA_API_VERSION
	.align		4
        /*0000*/ 	.byte	0x04, 0x37
        /*0002*/ 	.short	(.L_305 - .L_304)
.L_304:
        /*0004*/ 	.word	0x00000082


	//----- nvinfo : EIATTR_KPARAM_INFO
	.align		4
.L_305:
        /*0008*/ 	.byte	0x04, 0x17
        /*000a*/ 	.short	(.L_307 - .L_306)
.L_306:
        /*000c*/ 	.word	0x00000000
        /*0010*/ 	.short	0x0011
        /*0012*/ 	.short	0x006c
        /*0014*/ 	.byte	0x00, 0xf0, 0x11, 0x00


	//----- nvinfo : EIATTR_KPARAM_INFO
	.align		4
.L_307:
        /*0018*/ 	.byte	0x04, 0x17
        /*001a*/ 	.short	(.L_309 - .L_308)
.L_308:
        /*001c*/ 	.word	0x00000000
        /*0020*/ 	.short	0x0010
        /*0022*/ 	.short	0x0068
        /*0024*/ 	.byte	0x00, 0xf0, 0x11, 0x00


	//----- nvinfo : EIATTR_KPARAM_INFO
	.align		4
.L_309:
        /*0028*/ 	.byte	0x04, 0x17
        /*002a*/ 	.short	(.L_311 - .L_310)
.L_310:
        /*002c*/ 	.word	0x00000000
        /*0030*/ 	.short	0x000f
        /*0032*/ 	.short	0x0064
        /*0034*/ 	.byte	0x00, 0xf0, 0x11, 0x00


	//----- nvinfo : EIATTR_KPARAM_INFO
	.align		4
.L_311:
        /*0038*/ 	.byte	0x04, 0x17
        /*003a*/ 	.short	(.L_313 - .L_312)
.L_312:
        /*003c*/ 	.word	0x00000000
        /*0040*/ 	.short	0x000e
        /*0042*/ 	.short	0x0060
        /*0044*/ 	.byte	0x00, 0xf0, 0x11, 0x00


	//----- nvinfo : EIATTR_KPARAM_INFO
	.align		4
.L_313:
        /*0048*/ 	.byte	0x04, 0x17
        /*004a*/ 	.short	(.L_315 - .L_314)
.L_314:
        /*004c*/ 	.word	0x00000000
        /*0050*/ 	.short	0x000d
        /*0052*/ 	.short	0x005c
        /*0054*/ 	.byte	0x00, 0xf0, 0x11, 0x00


	//----- nvinfo : EIATTR_KPARAM_INFO
	.align		4
.L_315:
        /*0058*/ 	.byte	0x04, 0x17
        /*005a*/ 	.short	(.L_317 - .L_316)
.L_316:
        /*005c*/ 	.word	0x00000000
        /*0060*/ 	.short	0x000c
        /*0062*/ 	.short	0x0058
        /*0064*/ 	.byte	0x00, 0xf0, 0x11, 0x00


	//----- nvinfo : EIATTR_KPARAM_INFO
	.align		4
.L_317:
        /*0068*/ 	.byte	0x04, 0x17
        /*006a*/ 	.short	(.L_319 - .L_318)
.L_318:
        /*006c*/ 	.word	0x00000000
        /*0070*/ 	.short	0x000b
        /*0072*/ 	.short	0x0054
        /*0074*/ 	.byte	0x00, 0xf0, 0x11, 0x00


	//----- nvinfo : EIATTR_KPARAM_INFO
	.align		4
.L_319:
        /*0078*/ 	.byte	0x04, 0x17
        /*007a*/ 	.short	(.L_321 - .L_320)
.L_320:
        /*007c*/ 	.word	0x00000000
        /*0080*/ 	.short	0x000a
        /*0082*/ 	.short	0x0050
        /*0084*/ 	.byte	0x00, 0xf0, 0x11, 0x00


	//----- nvinfo : EIATTR_KPARAM_INFO
	.align		4
.L_321:
        /*0088*/ 	.byte	0x04, 0x17
        /*008a*/ 	.short	(.L_323 - .L_322)
.L_322:
        /*008c*/ 	.word	0x00000000
        /*0090*/ 	.short	0x0009
        /*0092*/ 	.short	0x0048
        /*0094*/ 	.byte	0x00, 0xf5, 0x21, 0x00


	//----- nvinfo : EIATTR_KPARAM_INFO
	.align		4
.L_323:
        /*0098*/ 	.byte	0x04, 0x17
        /*009a*/ 	.short	(.L_325 - .L_324)
.L_324:
        /*009c*/ 	.word	0x00000000
        /*00a0*/ 	.short	0x0008
        /*00a2*/ 	.short	0x0040
        /*00a4*/ 	.byte	0x00, 0xf5, 0x21, 0x00


	//----- nvinfo : EIATTR_KPARAM_INFO
	.align		4
.L_325:
        /*00a8*/ 	.byte	0x04, 0x17
        /*00aa*/ 	.short	(.L_327 - .L_326)
.L_326:
        /*00ac*/ 	.word	0x00000000
        /*00b0*/ 	.short	0x0007
        /*00b2*/ 	.short	0x0038
        /*00b4*/ 	.byte	0x00, 0xf5, 0x21, 0x00


	//----- nvinfo : EIATTR_KPARAM_INFO
	.align		4
.L_327:
        /*00b8*/ 	.byte	0x04, 0x17
        /*00ba*/ 	.short	(.L_329 - .L_328)
.L_328:
        /*00bc*/ 	.word	0x00000000
        /*00c0*/ 	.short	0x0006
        /*00c2*/ 	.short	0x0030
        /*00c4*/ 	.byte	0x00, 0xf5, 0x21, 0x00


	//----- nvinfo : EIATTR_KPARAM_INFO
	.align		4
.L_329:
        /*00c8*/ 	.byte	0x04, 0x17
        /*00ca*/ 	.short	(.L_331 - .L_330)
.L_330:
        /*00cc*/ 	.word	0x00000000
        /*00d0*/ 	.short	0x0005
        /*00d2*/ 	.short	0x0028
        /*00d4*/ 	.byte	0x00, 0xf5, 0x21, 0x00


	//----- nvinfo : EIATTR_KPARAM_INFO
	.align		4
.L_331:
        /*00d8*/ 	.byte	0x04, 0x17
        /*00da*/ 	.short	(.L_333 - .L_332)
.L_332:
        /*00dc*/ 	.word	0x00000000
        /*00e0*/ 	.short	0x0004
        /*00e2*/ 	.short	0x0020
        /*00e4*/ 	.byte	0x00, 0xf5, 0x21, 0x00


	//----- nvinfo : EIATTR_KPARAM_INFO
	.align		4
.L_333:
        /*00e8*/ 	.byte	0x04, 0x17
        /*00ea*/ 	.short	(.L_335 - .L_334)
.L_334:
        /*00ec*/ 	.word	0x00000000
        /*00f0*/ 	.short	0x0003
        /*00f2*/ 	.short	0x0018
        /*00f4*/ 	.byte	0x00, 0xf5, 0x21, 0x00


	//----- nvinfo : EIATTR_KPARAM_INFO
	.align		4
.L_335:
        /*00f8*/ 	.byte	0x04, 0x17
        /*00fa*/ 	.short	(.L_337 - .L_336)
.L_336:
        /*00fc*/ 	.word	0x00000000
        /*0100*/ 	.short	0x0002
        /*0102*/ 	.short	0x0010
        /*0104*/ 	.byte	0x00, 0xf5, 0x21, 0x00


	//----- nvinfo : EIATTR_KPARAM_INFO
	.align		4
.L_337:
        /*0108*/ 	.byte	0x04, 0x17
        /*010a*/ 	.short	(.L_339 - .L_338)
.L_338:
        /*010c*/ 	.word	0x00000000
        /*0110*/ 	.short	0x0001
        /*0112*/ 	.short	0x0008
        /*0114*/ 	.byte	0x00, 0xf5, 0x21, 0x00


	//----- nvinfo : EIATTR_KPARAM_INFO
	.align		4
.L_339:
        /*0118*/ 	.byte	0x04, 0x17
        /*011a*/ 	.short	(.L_341 - .L_340)
.L_340:
        /*011c*/ 	.word	0x00000000
        /*0120*/ 	.short	0x0000
        /*0122*/ 	.short	0x0000
        /*0124*/ 	.byte	0x00, 0xf5, 0x21, 0x00


	//----- nvinfo : EIATTR_SPARSE_MMA_MASK
	.align		4
.L_341:
        /*0128*/ 	.byte	0x03, 0x50
        /*012a*/ 	.short	0x0000


	//----- nvinfo : EIATTR_WMMA_USED
	.align		4
        /*012c*/ 	.byte	0x01, 0x2b
	.zero		2


	//----- nvinfo : EIATTR_MAXREG_COUNT
	.align		4
        /*0130*/ 	.byte	0x03, 0x1b
        /*0132*/ 	.short	0x00ff


	//----- nvinfo : EIATTR_NUM_BARRIERS
	.align		4
        /*0134*/ 	.byte	0x02, 0x4c
        /*0136*/ 	.byte	0x01
	.zero		1


	//----- nvinfo : EIATTR_MERCURY_ISA_VERSION
	.align		4
        /*0138*/ 	.byte	0x03, 0x5f
        /*013a*/ 	.short	0x0101


	//----- nvinfo : EIATTR_VRC_CTA_INIT_COUNT
	.align		4
        /*013c*/ 	.byte	0x02, 0x4a
	.zero		1
	.zero		1


	//----- nvinfo : EIATTR_EXIT_INSTR_OFFSETS
	.align		4
        /*0140*/ 	.byte	0x04, 0x1c
        /*0142*/ 	.short	(.L_343 - .L_342)


	//   ....[0]....
.L_342:
        /*0144*/ 	.word	0x00009700


	//   ....[1]....
        /*0148*/ 	.word	0x0000a510


	//   ....[2]....
        /*014c*/ 	.word	0x0000aa00


	//----- nvinfo : EIATTR_CRS_STACK_SIZE
	.align		4
.L_343:
        /*0150*/ 	.byte	0x04, 0x1e
        /*0152*/ 	.short	(.L_345 - .L_344)
.L_344:
        /*0154*/ 	.word	0x00000000


	//----- nvinfo : EIATTR_CBANK_PARAM_SIZE
	.align		4
.L_345:
        /*0158*/ 	.byte	0x03, 0x19
        /*015a*/ 	.short	0x0070


	//----- nvinfo : EIATTR_PARAM_CBANK
	.align		4
        /*015c*/ 	.byte	0x04, 0x0a
        /*015e*/ 	.short	(.L_347 - .L_346)
	.align		4
.L_346:
        /*0160*/ 	.word	index@(.nv.constant0._Z32block_attn_mask_8warp_n64_kernelP6__halfS0_S0_PKiS2_S2_S2_S0_S2_S2_iiifiiii)
        /*0164*/ 	.short	0x0380
        /*0166*/ 	.short	0x0070


	//----- nvinfo : EIATTR_SW_WAR
	.align		4
.L_347:
        /*0168*/ 	.byte	0x04, 0x36
        /*016a*/ 	.short	(.L_349 - .L_348)
.L_348:
        /*016c*/ 	.word	0x00000008
.L_349:


//--------------------- .nv.info._Z32block_attn_mask_8warp_n32_kernelP6__halfS0_S0_PKiS2_S2_S2_S0_S2_S2_iiifiiii --------------------------
	.section	.nv.info._Z32block_attn_mask_8warp_n32_kernelP6__halfS0_S0_PKiS2_S2_S2_S0_S2_S2_iiifiiii,"",@"SHT_CUDA_INFO"
	.sectionflags	@""
	.align	4


	//----- nvinfo : EIATTR_CUDA_API_VERSION
	.align		4
        /*0000*/ 	.byte	0x04, 0x37
        /*0002*/ 	.short	(.L_351 - .L_350)
.L_350:
        /*0004*/ 	.word	0x00000082


	//----- nvinfo : EIATTR_KPARAM_INFO
	.align		4
.L_351:
        /*0008*/ 	.byte	0x04, 0x17
        /*000a*/ 	.short	(.L_353 - .L_352)
.L_352:
        /*000c*/ 	.word	0x00000000
        /*0010*/ 	.short	0x0011
        /*0012*/ 	.short	0x006c
        /*0014*/ 	.byte	0x00, 0xf0, 0x11, 0x00


	//----- nvinfo : EIATTR_KPARAM_INFO
	.align		4
.L_353:
        /*0018*/ 	.byte	0x04, 0x17
        /*001a*/ 	.short	(.L_355 - .L_354)
.L_354:
        /*001c*/ 	.word	0x00000000
        /*0020*/ 	.short	0x0010
        /*0022*/ 	.short	0x0068
        /*0024*/ 	.byte	0x00, 0xf0, 0x11, 0x00


	//----- nvinfo : EIATTR_KPARAM_INFO
	.align		4
.L_355:
        /*0028*/ 	.byte	0x04, 0x17
        /*002a*/ 	.short	(.L_357 - .L_356)
.L_356:
        /*002c*/ 	.word	0x00000000
        /*0030*/ 	.short	0x000f
        /*0032*/ 	.short	0x0064
        /*0034*/ 	.byte	0x00, 0xf0, 0x11, 0x00


	//----- nvinfo : EIATTR_KPARAM_INFO
	.align		4
.L_357:
        /*0038*/ 	.byte	0x04, 0x17
        /*003a*/ 	.short	(.L_359 - .L_358)
.L_358:
        /*003c*/ 	.word	0x00000000
        /*0040*/ 	.short	0x000e
        /*0042*/ 	.short	0x0060
        /*0044*/ 	.byte	0x00, 0xf0, 0x11, 0x00


	//----- nvinfo : EIATTR_KPARAM_INFO
	.align		4
.L_359:
        /*0048*/ 	.byte	0x04, 0x17
        /*004a*/ 	.short	(.L_361 - .L_360)
.L_360:
        /*004c*/ 	.word	0x00000000
        /*0050*/ 	.short	0x000d
        /*0052*/ 	.short	0x005c
        /*0054*/ 	.byte	0x00, 0xf0, 0x11, 0x00


	//----- nvinfo : EIATTR_KPARAM_INFO
	.align		4
.L_361:
        /*0058*/ 	.byte	0x04, 0x17
        /*005a*/ 	.short	(.L_363 - .L_362)
.L_362:
        /*005c*/ 	.word	0x00000000
        /*0060*/ 	.short	0x000c
        /*0062*/ 	.short	0x0058
        /*0064*/ 	.byte	0x00, 0xf0, 0x11, 0x00


	//----- nvinfo : EIATTR_KPARAM_INFO
	.align		4
.L_363:
        /*0068*/ 	.byte	0x04, 0x17
        /*006a*/ 	.short	(.L_365 - .L_364)
.L_364:
        /*006c*/ 	.word	0x00000000
        /*0070*/ 	.short	0x000b
        /*0072*/ 	.short	0x0054
        /*0074*/ 	.byte	0x00, 0xf0, 0x11, 0x00


	//----- nvinfo : EIATTR_KPARAM_INFO
	.align		4
.L_365:
        /*0078*/ 	.byte	0x04, 0x17
        /*007a*/ 	.short	(.L_367 - .L_366)
.L_366:
        /*007c*/ 	.word	0x00000000
        /*0080*/ 	.short	0x000a
        /*0082*/ 	.short	0x0050
        /*0084*/ 	.byte	0x00, 0xf0, 0x11, 0x00


	//----- nvinfo : EIATTR_KPARAM_INFO
	.align		4
.L_367:
        /*0088*/ 	.byte	0x04, 0x17
        /*008a*/ 	.short	(.L_369 - .L_368)
.L_368:
        /*008c*/ 	.word	0x00000000
        /*0090*/ 	.short	0x0009
        /*0092*/ 	.short	0x0048
        /*0094*/ 	.byte	0x00, 0xf5, 0x21, 0x00


	//----- nvinfo : EIATTR_KPARAM_INFO
	.align		4
.L_369:
        /*0098*/ 	.byte	0x04, 0x17
        /*009a*/ 	.short	(.L_371 - .L_370)
.L_370:
        /*009c*/ 	.word	0x00000000
        /*00a0*/ 	.short	0x0008
        /*00a2*/ 	.short	0x0040
        /*00a4*/ 	.byte	0x00, 0xf5, 0x21, 0x00


	//----- nvinfo : EIATTR_KPARAM_INFO
	.align		4
.L_371:
        /*00a8*/ 	.byte	0x04, 0x17
        /*00aa*/ 	.short	(.L_373 - .L_372)
.L_372:
        /*00ac*/ 	.word	0x00000000
        /*00b0*/ 	.short	0x0007
        /*00b2*/ 	.short	0x0038
        /*00b4*/ 	.byte	0x00, 0xf5, 0x21, 0x00


	//----- nvinfo : EIATTR_KPARAM_INFO
	.align		4
.L_373:
        /*00b8*/ 	.byte	0x04, 0x17
        /*00ba*/ 	.short	(.L_375 - .L_374)
.L_374:
        /*00bc*/ 	.word	0x00000000
        /*00c0*/ 	.short	0x0006
        /*00c2*/ 	.short	0x0030
        /*00c4*/ 	.byte	0x00, 0xf5, 0x21, 0x00


	//----- nvinfo : EIATTR_KPARAM_INFO
	.align		4
.L_375:
        /*00c8*/ 	.byte	0x04, 0x17
        /*00ca*/ 	.short	(.L_377 - .L_376)
.L_376:
        /*00cc*/ 	.word	0x00000000
        /*00d0*/ 	.short	0x0005
        /*00d2*/ 	.short	0x0028
        /*00d4*/ 	.byte	0x00, 0xf5, 0x21, 0x00


	//----- nvinfo : EIATTR_KPARAM_INFO
	.align		4
.L_377:
        /*00d8*/ 	.byte	0x04, 0x17
        /*00da*/ 	.short	(.L_379 - .L_378)
.L_378:
        /*00dc*/ 	.word	0x00000000
        /*00e0*/ 	.short	0x0004
        /*00e2*/ 	.short	0x0020
        /*00e4*/ 	.byte	0x00, 0xf5, 0x21, 0x00


	//----- nvinfo : EIATTR_KPARAM_INFO
	.align		4
.L_379:
        /*00e8*/ 	.byte	0x04, 0x17
        /*00ea*/ 	.short	(.L_381 - .L_380)
.L_380:
        /*00ec*/ 	.word	0x00000000
        /*00f0*/ 	.short	0x0003
        /*00f2*/ 	.short	0x0018
        /*00f4*/ 	.byte	0x00, 0xf5, 0x21, 0x00


	//----- nvinfo : EIATTR_KPARAM_INFO
	.align		4
.L_381:
        /*00f8*/ 	.byte	0x04, 0x17
        /*00fa*/ 	.short	(.L_383 - .L_382)
.L_382:
        /*00fc*/ 	.word	0x00000000
        /*0100*/ 	.short	0x0002
        /*0102*/ 	.short	0x0010
        /*0104*/ 	.byte	0x00, 0xf5, 0x21, 0x00


	//----- nvinfo : EIATTR_KPARAM_INFO
	.align		4
.L_383:
        /*0108*/ 	.byte	0x04, 0x17
        /*010a*/ 	.short	(.L_385 - .L_384)
.L_384:
        /*010c*/ 	.word	0x00000000
        /*0110*/ 	.short	0x0001
        /*0112*/ 	.short	0x0008
        /*0114*/ 	.byte	0x00, 0xf5, 0x21, 0x00


	//----- nvinfo : EIATTR_KPARAM_INFO
	.align		4
.L_385:
        /*0118*/ 	.byte	0x04, 0x17
        /*011a*/ 	.short	(.L_387 - .L_386)
.L_386:
        /*011c*/ 	.word	0x00000000
        /*0120*/ 	.short	0x0000
        /*0122*/ 	.short	0x0000
        /*0124*/ 	.byte	0x00, 0xf5, 0x21, 0x00


	//----- nvinfo : EIATTR_SPARSE_MMA_MASK
	.align		4
.L_387:
        /*0128*/ 	.byte	0x03, 0x50
        /*012a*/ 	.short	0x0000


	//----- nvinfo : EIATTR_WMMA_USED
	.align		4
        /*012c*/ 	.byte	0x01, 0x2b
	.zero		2


	//----- nvinfo : EIATTR_MAXREG_COUNT
	.align		4
        /*0130*/ 	.byte	0x03, 0x1b
        /*0132*/ 	.short	0x00ff


	//----- nvinfo : EIATTR_NUM_BARRIERS
	.align		4
        /*0134*/ 	.byte	0x02, 0x4c
        /*0136*/ 	.byte	0x01
	.zero		1


	//----- nvinfo : EIATTR_MERCURY_ISA_VERSION
	.align		4
        /*0138*/ 	.byte	0x03, 0x5f
        /*013a*/ 	.short	0x0101


	//----- nvinfo : EIATTR_COOP_GROUP_MASK_REGIDS
	.align		4
        /*013c*/ 	.byte	0x04, 0x29
        /*013e*/ 	.short	(.L_389 - .L_388)


	//   ....[0]....
.L_388:
        /*0140*/ 	.word	0xffffffff


	//   ....[1]....
        /*0144*/ 	.word	0xffffffff


	//   ....[2]....
        /*0148*/ 	.word	0xffffffff


	//   ....[3]....
        /*014c*/ 	.word	0xffffffff


	//   ....[4]....
        /*0150*/ 	.word	0xffffffff


	//   ....[5]....
        /*0154*/ 	.word	0xffffffff


	//   ....[6]....
        /*0158*/ 	.word	0xffffffff


	//   ....[7]....
        /*015c*/ 	.word	0xffffffff


	//   ....[8]....
        /*0160*/ 	.word	0xffffffff


	//   ....[9]....
        /*0164*/ 	.word	0xffffffff


	//   ....[10]....
        /*0168*/ 	.word	0xffffffff


	//   ....[11]....
        /*016c*/ 	.word	0xffffffff


	//   ....[12]....
        /*0170*/ 	.word	0xffffffff


	//   ....[13]....
        /*0174*/ 	.word	0xffffffff


	//   ....[14]....
        /*0178*/ 	.word	0xffffffff


	//   ....[15]....
        /*017c*/ 	.word	0xffffffff


	//   ....[16]....
        /*0180*/ 	.word	0xffffffff


	//   ....[17]....
        /*0184*/ 	.word	0xffffffff


	//   ....[18]....
        /*0188*/ 	.word	0xffffffff


	//   ....[19]....
        /*018c*/ 	.word	0xffffffff


	//   ....[20]....
        /*0190*/ 	.word	0xffffffff


	//   ....[21]....
        /*0194*/ 	.word	0xffffffff


	//   ....[22]....
        /*0198*/ 	.word	0xffffffff


	//   ....[23]....
        /*019c*/ 	.word	0xffffffff


	//   ....[24]....
        /*01a0*/ 	.word	0xffffffff


	//   ....[25]....
        /*01a4*/ 	.word	0xffffffff


	//   ....[26]....
        /*01a8*/ 	.word	0xffffffff


	//   ....[27]....
        /*01ac*/ 	.word	0xffffffff


	//   ....[28]....
        /*01b0*/ 	.word	0xffffffff


	//   ....[29]....
        /*01b4*/ 	.word	0xffffffff


	//----- nvinfo : EIATTR_COOP_GROUP_INSTR_OFFSETS
	.align		4
.L_389:
        /*01b8*/ 	.byte	0x04, 0x28
        /*01ba*/ 	.short	(.L_391 - .L_390)


	//   ....[0]....
.L_390:
        /*01bc*/ 	.word	0x00004180


	//   ....[1]....
        /*01c0*/ 	.word	0x000041a0


	//   ....[2]....
        /*01c4*/ 	.word	0x000041d0


	//   ....[3]....
        /*01c8*/ 	.word	0x000041f0


	//   ....[4]....
        /*01cc*/ 	.word	0x00004210


	//   ....[5]....
        /*01d0*/ 	.word	0x00004300


	//   ....[6]....
        /*01d4*/ 	.word	0x00004350


	//   ....[7]....
        /*01d8*/ 	.word	0x000043d0


	//   ....[8]....
        /*01dc*/ 	.word	0x00004420


	//   ....[9]....
        /*01e0*/ 	.word	0x000044c0


	//   ....[10]....
        /*01e4*/ 	.word	0x00004620


	//   ....[11]....
        /*01e8*/ 	.word	0x00004640


	//   ....[12]....
        /*01ec*/ 	.word	0x00004660


	//   ....[13]....
        /*01f0*/ 	.word	0x00004680


	//   ....[14]....
        /*01f4*/ 	.word	0x000046a0


	//   ....[15]....
        /*01f8*/ 	.word	0x00004770


	//   ....[16]....
        /*01fc*/ 	.word	0x000047d0


	//   ....[17]....
        /*0200*/ 	.word	0x00004850


	//   ....[18]....
        /*0204*/ 	.word	0x000048b0


	//   ....[19]....
        /*0208*/ 	.word	0x00004920


	//   ....[20]....
        /*020c*/ 	.word	0x00004b10


	//   ....[21]....
        /*0210*/ 	.word	0x00004b30


	//   ....[22]....
        /*0214*/ 	.word	0x00004b50


	//   ....[23]....
        /*0218*/ 	.word	0x00004b70


	//   ....[24]....
        /*021c*/ 	.word	0x00004b90


	//   ....[25]....
        /*0220*/ 	.word	0x00004c60


	//   ....[26]....
        /*0224*/ 	.word	0x00004cc0


	//   ....[27]....
        /*0228*/ 	.word	0x00004d50


	//   ....[28]....
        /*022c*/ 	.word	0x00004d80


	//   ....[29]....
        /*0230*/ 	.word	0x00004e20


	//----- nvinfo : EIATTR_VRC_CTA_INIT_COUNT
	.align		4
.L_391:
        /*0234*/ 	.byte	0x02, 0x4a
	.zero		1
	.zero		1


	//----- nvinfo : EIATTR_EXIT_INSTR_OFFSETS
	.align		4
        /*0238*/ 	.byte	0x04, 0x1c
        /*023a*/ 	.short	(.L_393 - .L_392)


	//   ....[0]....
.L_392:
        /*023c*/ 	.word	0x00007e70


	//   ....[1]....
        /*0240*/ 	.word	0x00008bc0


	//   ....[2]....
        /*0244*/ 	.word	0x00009090


	//----- nvinfo : EIATTR_CBANK_PARAM_SIZE
	.align		4
.L_393:
        /*0248*/ 	.byte	0x03, 0x19
        /*024a*/ 	.short	0x0070


	//----- nvinfo : EIATTR_PARAM_CBANK
	.align		4
        /*024c*/ 	.byte	0x04, 0x0a
        /*024e*/ 	.short	(.L_395 - .L_394)
	.align		4
.L_394:
        /*0250*/ 	.word	index@(.nv.constant0._Z32block_attn_mask_8warp_n32_kernelP6__halfS0_S0_PKiS2_S2_S2_S0_S2_S2_iiifiiii)
        /*0254*/ 	.short	0x0380
        /*0256*/ 	.short	0x0070


	//----- nvinfo : EIATTR_SW_WAR
	.align		4
.L_395:
        /*0258*/ 	.byte	0x04, 0x36
        /*025a*/ 	.short	(.L_397 - .L_396)
.L_396:
        /*025c*/ 	.word	0x00000008
.L_397:


//--------------------- .nv.info._Z36block_attn_mask_4warp_m32n128_kernelP6__halfS0_S0_PKiS2_S2_S2_S0_S2_S2_iiifiiii --------------------------
	.section	.nv.info._Z36block_attn_mask_4warp_m32n128_kernelP6__halfS0_S0_PKiS2_S2_S2_S0_S2_S2_iiifiiii,"",@"SHT_CUDA_INFO"
	.sectionflags	@""
	.align	4


	//----- nvinfo : EIATTR_CUDA_API_VERSION
	.align		4
        /*0000*/ 	.byte	0x04, 0x37
        /*0002*/ 	.short	(.L_399 - .L_398)
.L_398:
        /*0004*/ 	.word	0x00000082


	//----- nvinfo : EIATTR_KPARAM_INFO
	.align		4
.L_399:
        /*0008*/ 	.byte	0x04, 0x17
        /*000a*/ 	.short	(.L_401 - .L_400)
.L_400:
        /*000c*/ 	.word	0x00000000
        /*0010*/ 	.short	0x0011
        /*0012*/ 	.short	0x006c
        /*0014*/ 	.byte	0x00, 0xf0, 0x11, 0x00


	//----- nvinfo : EIATTR_KPARAM_INFO
	.align		4
.L_401:
        /*0018*/ 	.byte	0x04, 0x17
        /*001a*/ 	.short	(.L_403 - .L_402)
.L_402:
        /*001c*/ 	.word	0x00000000
        /*0020*/ 	.short	0x0010
        /*0022*/ 	.short	0x0068
        /*0024*/ 	.byte	0x00, 0xf0, 0x11, 0x00


	//----- nvinfo : EIATTR_KPARAM_INFO
	.align		4
.L_403:
        /*0028*/ 	.byte	0x04, 0x17
        /*002a*/ 	.short	(.L_405 - .L_404)
.L_404:
        /*002c*/ 	.word	0x00000000
        /*0030*/ 	.short	0x000f
        /*0032*/ 	.short	0x0064
        /*0034*/ 	.byte	0x00, 0xf0, 0x11, 0x00


	//----- nvinfo : EIATTR_KPARAM_INFO
	.align		4
.L_405:
        /*0038*/ 	.byte	0x04, 0x17
        /*003a*/ 	.short	(.L_407 - .L_406)
.L_406:
        /*003c*/ 	.word	0x00000000
        /*0040*/ 	.short	0x000e
        /*0042*/ 	.short	0x0060
        /*0044*/ 	.byte	0x00, 0xf0, 0x11, 0x00


	//----- nvinfo : EIATTR_KPARAM_INFO
	.align		4
.L_407:
        /*0048*/ 	.byte	0x04, 0x17
        /*004a*/ 	.short	(.L_409 - .L_408)
.L_408:
        /*004c*/ 	.word	0x00000000
        /*0050*/ 	.short	0x000d
        /*0052*/ 	.short	0x005c
        /*0054*/ 	.byte	0x00, 0xf0, 0x11, 0x00


	//----- nvinfo : EIATTR_KPARAM_INFO
	.align		4
.L_409:
        /*0058*/ 	.byte	0x04, 0x17
        /*005a*/ 	.short	(.L_411 - .L_410)
.L_410:
        /*005c*/ 	.word	0x00000000
        /*0060*/ 	.short	0x000c
        /*0062*/ 	.short	0x0058
        /*0064*/ 	.byte	0x00, 0xf0, 0x11, 0x00


	//----- nvinfo : EIATTR_KPARAM_INFO
	.align		4
.L_411:
        /*0068*/ 	.byte	0x04, 0x17
        /*006a*/ 	.short	(.L_413 - .L_412)
.L_412:
        /*006c*/ 	.word	0x00000000
        /*0070*/ 	.short	0x000b
        /*0072*/ 	.short	0x0054
        /*0074*/ 	.byte	0x00, 0xf0, 0x11, 0x00


	//----- nvinfo : EIATTR_KPARAM_INFO
	.align		4
.L_413:
        /*0078*/ 	.byte	0x04, 0x17
        /*007a*/ 	.short	(.L_415 - .L_414)
.L_414:
        /*007c*/ 	.word	0x00000000
        /*0080*/ 	.short	0x000a
        /*0082*/ 	.short	0x0050
        /*0084*/ 	.byte	0x00, 0xf0, 0x11, 0x00


	//----- nvinfo : EIATTR_KPARAM_INFO
	.align		4
.L_415:
        /*0088*/ 	.byte	0x04, 0x17
        /*008a*/ 	.short	(.L_417 - .L_416)
.L_416:
        /*008c*/ 	.word	0x00000000
        /*0090*/ 	.short	0x0009
        /*0092*/ 	.short	0x0048
        /*0094*/ 	.byte	0x00, 0xf5, 0x21, 0x00


	//----- nvinfo : EIATTR_KPARAM_INFO
	.align		4
.L_417:
        /*0098*/ 	.byte	0x04, 0x17
        /*009a*/ 	.short	(.L_419 - .L_418)
.L_418:
        /*009c*/ 	.word	0x00000000
        /*00a0*/ 	.short	0x0008
        /*00a2*/ 	.short	0x0040
        /*00a4*/ 	.byte	0x00, 0xf5, 0x21, 0x00


	//----- nvinfo : EIATTR_KPARAM_INFO
	.align		4
.L_419:
        /*00a8*/ 	.byte	0x04, 0x17
        /*00aa*/ 	.short	(.L_421 - .L_420)
.L_420:
        /*00ac*/ 	.word	0x00000000
        /*00b0*/ 	.short	0x0007
        /*00b2*/ 	.short	0x0038
        /*00b4*/ 	.byte	0x00, 0xf5, 0x21, 0x00


	//----- nvinfo : EIATTR_KPARAM_INFO
	.align		4
.L_421:
        /*00b8*/ 	.byte	0x04, 0x17
        /*00ba*/ 	.short	(.L_423 - .L_422)
.L_422:
        /*00bc*/ 	.word	0x00000000
        /*00c0*/ 	.short	0x0006
        /*00c2*/ 	.short	0x0030
        /*00c4*/ 	.byte	0x00, 0xf5, 0x21, 0x00


	//----- nvinfo : EIATTR_KPARAM_INFO
	.align		4
.L_423:
        /*00c8*/ 	.byte	0x04, 0x17
        /*00ca*/ 	.short	(.L_425 - .L_424)
.L_424:
        /*00cc*/ 	.word	0x00000000
        /*00d0*/ 	.short	0x0005
        /*00d2*/ 	.short	0x0028
        /*00d4*/ 	.byte	0x00, 0xf5, 0x21, 0x00


	//----- nvinfo : EIATTR_KPARAM_INFO
	.align		4
.L_425:
        /*00d8*/ 	.byte	0x04, 0x17
        /*00da*/ 	.short	(.L_427 - .L_426)
.L_426:
        /*00dc*/ 	.word	0x00000000
        /*00e0*/ 	.short	0x0004
        /*00e2*/ 	.short	0x0020
        /*00e4*/ 	.byte	0x00, 0xf5, 0x21, 0x00


	//----- nvinfo : EIATTR_KPARAM_INFO
	.align		4
.L_427:
        /*00e8*/ 	.byte	0x04, 0x17
        /*00ea*/ 	.short	(.L_429 - .L_428)
.L_428:
        /*00ec*/ 	.word	0x00000000
        /*00f0*/ 	.short	0x0003
        /*00f2*/ 	.short	0x0018
        /*00f4*/ 	.byte	0x00, 0xf5, 0x21, 0x00


	//----- nvinfo : EIATTR_KPARAM_INFO
	.align		4
.L_429:
        /*00f8*/ 	.byte	0x04, 0x17
        /*00fa*/ 	.short	(.L_431 - .L_430)
.L_430:
        /*00fc*/ 	.word	0x00000000
        /*0100*/ 	.short	0x0002
        /*0102*/ 	.short	0x0010
        /*0104*/ 	.byte	0x00, 0xf5, 0x21, 0x00


	//----- nvinfo : EIATTR_KPARAM_INFO
	.align		4
.L_431:
        /*0108*/ 	.byte	0x04, 0x17
        /*010a*/ 	.short	(.L_433 - .L_432)
.L_432:
        /*010c*/ 	.word	0x00000000
        /*0110*/ 	.short	0x0001
        /*0112*/ 	.short	0x0008
        /*0114*/ 	.byte	0x00, 0xf5, 0x21, 0x00


	//----- nvinfo : EIATTR_KPARAM_INFO
	.align		4
.L_433:
        /*0118*/ 	.byte	0x04, 0x17
        /*011a*/ 	.short	(.L_435 - .L_434)
.L_434:
        /*011c*/ 	.word	0x00000000
        /*0120*/ 	.short	0x0000
        /*0122*/ 	.short	0x0000
        /*0124*/ 	.byte	0x00, 0xf5, 0x21, 0x00


	//----- nvinfo : EIATTR_SPARSE_MMA_MASK
	.align		4
.L_435:
        /*0128*/ 	.byte	0x03, 0x50
        /*012a*/ 	.short	0x0000


	//----- nvinfo : EIATTR_WMMA_USED
	.align		4
        /*012c*/ 	.byte	0x01, 0x2b
	.zero		2


	//----- nvinfo : EIATTR_MAXREG_COUNT
	.align		4
        /*0130*/ 	.byte	0x03, 0x1b
        /*0132*/ 	.short	0x00ff


	//----- nvinfo : EIATTR_NUM_BARRIERS
	.align		4
        /*0134*/ 	.byte	0x02, 0x4c
        /*0136*/ 	.byte	0x01
	.zero		1


	//----- nvinfo : EIATTR_MERCURY_ISA_VERSION
	.align		4
        /*0138*/ 	.byte	0x03, 0x5f
        /*013a*/ 	.short	0x0101


	//----- nvinfo : EIATTR_VRC_CTA_INIT_COUNT
	.align		4
        /*013c*/ 	.byte	0x02, 0x4a
	.zero		1
	.zero		1


	//----- nvinfo : EIATTR_EXIT_INSTR_OFFSETS
	.align		4
        /*0140*/ 	.byte	0x04, 0x1c
        /*0142*/ 	.short	(.L_437 - .L_436)


	//   ....[0]....
.L_436:
        /*0144*/ 	.word	0x000096a0


	//   ....[1]....
        /*0148*/ 	.word	0x0000a4b0


	//   ....[2]....
        /*014c*/ 	.word	0x0000a9a0


	//----- nvinfo : EIATTR_CRS_STACK_SIZE
	.align		4
.L_437:
        /*0150*/ 	.byte	0x04, 0x1e
        /*0152*/ 	.short	(.L_439 - .L_438)
.L_438:
        /*0154*/ 	.word	0x00000000


	//----- nvinfo : EIATTR_CBANK_PARAM_SIZE
	.align		4
.L_439:
        /*0158*/ 	.byte	0x03, 0x19
        /*015a*/ 	.short	0x0070


	//----- nvinfo : EIATTR_PARAM_CBANK
	.align		4
        /*015c*/ 	.byte	0x04, 0x0a
        /*015e*/ 	.short	(.L_441 - .L_440)
	.align		4
.L_440:
        /*0160*/ 	.word	index@(.nv.constant0._Z36block_attn_mask_4warp_m32n128_kernelP6__halfS0_S0_PKiS2_S2_S2_S0_S2_S2_iiifiiii)
        /*0164*/ 	.short	0x0380
        /*0166*/ 	.short	0x0070


	//----- nvinfo : EIATTR_SW_WAR
	.align		4
.L_441:
        /*0168*/ 	.byte	0x04, 0x36
        /*016a*/ 	.short	(.L_443 - .L_442)
.L_442:
        /*016c*/ 	.word	0x00000008
.L_443:


//--------------------- .nv.info._Z36block_attn_mask_4warp_m16n128_kernelP6__halfS0_S0_PKiS2_S2_S2_S0_S2_S2_iiifiiii --------------------------
	.section	.nv.info._Z36block_attn_mask_4warp_m16n128_kernelP6__halfS0_S0_PKiS2_S2_S2_S0_S2_S2_iiifiiii,"",@"SHT_CUDA_INFO"
	.sectionflags	@""
	.align	4


	//----- nvinfo : EIATTR_CUDA_API_VERSION
	.align		4
        /*0000*/ 	.byte	0x04, 0x37
        /*0002*/ 	.short	(.L_445 - .L_444)
.L_444:
        /*0004*/ 	.word	0x00000082


	//----- nvinfo : EIATTR_KPARAM_INFO
	.align		4
.L_445:
        /*0008*/ 	.byte	0x04, 0x17
        /*000a*/ 	.short	(.L_447 - .L_446)
.L_446:
        /*000c*/ 	.word	0x00000000
        /*0010*/ 	.short	0x0011
        /*0012*/ 	.short	0x006c
        /*0014*/ 	.byte	0x00, 0xf0, 0x11, 0x00


	//----- nvinfo : EIATTR_KPARAM_INFO
	.align		4
.L_447:
        /*0018*/ 	.byte	0x04, 0x17
        /*001a*/ 	.short	(.L_449 - .L_448)
.L_448:
        /*001c*/ 	.word	0x00000000
        /*0020*/ 	.short	0x0010
        /*0022*/ 	.short	0x0068
        /*0024*/ 	.byte	0x00, 0xf0, 0x11, 0x00


	//----- nvinfo : EIATTR_KPARAM_INFO
	.align		4
.L_449:
        /*0028*/ 	.byte	0x04, 0x17
        /*002a*/ 	.short	(.L_451 - .L_450)
.L_450:
        /*002c*/ 	.word	0x00000000
        /*0030*/ 	.short	0x000f
        /*0032*/ 	.short	0x0064
        /*0034*/ 	.byte	0x00, 0xf0, 0x11, 0x00


	//----- nvinfo : EIATTR_KPARAM_INFO
	.align		4
.L_451:
        /*0038*/ 	.byte	0x04, 0x17
        /*003a*/ 	.short	(.L_453 - .L_452)
.L_452:
        /*003c*/ 	.word	0x00000000
        /*0040*/ 	.short	0x000e
        /*0042*/ 	.short	0x0060
        /*0044*/ 	.byte	0x00, 0xf0, 0x11, 0x00


	//----- nvinfo : EIATTR_KPARAM_INFO
	.align		4
.L_453:
        /*0048*/ 	.byte	0x04, 0x17
        /*004a*/ 	.short	(.L_455 - .L_454)
.L_454:
        /*004c*/ 	.word	0x00000000
        /*0050*/ 	.short	0x000d
        /*0052*/ 	.short	0x005c
        /*0054*/ 	.byte	0x00, 0xf0, 0x11, 0x00


	//----- nvinfo : EIATTR_KPARAM_INFO
	.align		4
.L_455:
        /*0058*/ 	.byte	0x04, 0x17
        /*005a*/ 	.short	(.L_457 - .L_456)
.L_456:
        /*005c*/ 	.word	0x00000000
        /*0060*/ 	.short	0x000c
        /*0062*/ 	.short	0x0058
        /*0064*/ 	.byte	0x00, 0xf0, 0x11, 0x00


	//----- nvinfo : EIATTR_KPARAM_INFO
	.align		4
.L_457:
        /*0068*/ 	.byte	0x04, 0x17
        /*006a*/ 	.short	(.L_459 - .L_458)
.L_458:
        /*006c*/ 	.word	0x00000000
        /*0070*/ 	.short	0x000b
        /*0072*/ 	.short	0x0054
        /*0074*/ 	.byte	0x00, 0xf0, 0x11, 0x00


	//----- nvinfo : EIATTR_KPARAM_INFO
	.align		4
.L_459:
        /*0078*/ 	.byte	0x04, 0x17
        /*007a*/ 	.short	(.L_461 - .L_460)
.L_460:
        /*007c*/ 	.word	0x00000000
        /*0080*/ 	.short	0x000a
        /*0082*/ 	.short	0x0050
        /*0084*/ 	.byte	0x00, 0xf0, 0x11, 0x00


	//----- nvinfo : EIATTR_KPARAM_INFO
	.align		4
.L_461:
        /*0088*/ 	.byte	0x04, 0x17
        /*008a*/ 	.short	(.L_463 - .L_462)
.L_462:
        /*008c*/ 	.word	0x00000000
        /*0090*/ 	.short	0x0009
        /*0092*/ 	.short	0x0048
        /*0094*/ 	.byte	0x00, 0xf5, 0x21, 0x00


	//----- nvinfo : EIATTR_KPARAM_INFO
	.align		4
.L_463:
        /*0098*/ 	.byte	0x04, 0x17
        /*009a*/ 	.short	(.L_465 - .L_464)
.L_464:
        /*009c*/ 	.word	0x00000000
        /*00a0*/ 	.short	0x0008
        /*00a2*/ 	.short	0x0040
        /*00a4*/ 	.byte	0x00, 0xf5, 0x21, 0x00


	//----- nvinfo : EIATTR_KPARAM_INFO
	.align		4
.L_465:
        /*00a8*/ 	.byte	0x04, 0x17
        /*00aa*/ 	.short	(.L_467 - .L_466)
.L_466:
        /*00ac*/ 	.word	0x00000000
        /*00b0*/ 	.short	0x0007
        /*00b2*/ 	.short	0x0038
        /*00b4*/ 	.byte	0x00, 0xf5, 0x21, 0x00


	//----- nvinfo : EIATTR_KPARAM_INFO
	.align		4
.L_467:
        /*00b8*/ 	.byte	0x04, 0x17
        /*00ba*/ 	.short	(.L_469 - .L_468)
.L_468:
        /*00bc*/ 	.word	0x00000000
        /*00c0*/ 	.short	0x0006
        /*00c2*/ 	.short	0x0030
        /*00c4*/ 	.byte	0x00, 0xf5, 0x21, 0x00


	//----- nvinfo : EIATTR_KPARAM_INFO
	.align		4
.L_469:
        /*00c8*/ 	.byte	0x04, 0x17
        /*00ca*/ 	.short	(.L_471 - .L_470)
.L_470:
        /*00cc*/ 	.word	0x00000000
        /*00d0*/ 	.short	0x0005
        /*00d2*/ 	.short	0x0028
        /*00d4*/ 	.byte	0x00, 0xf5, 0x21, 0x00


	//----- nvinfo : EIATTR_KPARAM_INFO
	.align		4
.L_471:
        /*00d8*/ 	.byte	0x04, 0x17
        /*00da*/ 	.short	(.L_473 - .L_472)
.L_472:
        /*00dc*/ 	.word	0x00000000
        /*00e0*/ 	.short	0x0004
        /*00e2*/ 	.short	0x0020
        /*00e4*/ 	.byte	0x00, 0xf5, 0x21, 0x00


	//----- nvinfo : EIATTR_KPARAM_INFO
	.align		4
.L_473:
        /*00e8*/ 	.byte	0x04, 0x17
        /*00ea*/ 	.short	(.L_475 - .L_474)
.L_474:
        /*00ec*/ 	.word	0x00000000
        /*00f0*/ 	.short	0x0003
        /*00f2*/ 	.short	0x0018
        /*00f4*/ 	.byte	0x00, 0xf5, 0x21, 0x00


	//----- nvinfo : EIATTR_KPARAM_INFO
	.align		4
.L_475:
        /*00f8*/ 	.byte	0x04, 0x17
        /*00fa*/ 	.short	(.L_477 - .L_476)
.L_476:
        /*00fc*/ 	.word	0x00000000
        /*0100*/ 	.short	0x0002
        /*0102*/ 	.short	0x0010
        /*0104*/ 	.byte	0x00, 0xf5, 0x21, 0x00


	//----- nvinfo : EIATTR_KPARAM_INFO
	.align		4
.L_477:
        /*0108*/ 	.byte	0x04, 0x17
        /*010a*/ 	.short	(.L_479 - .L_478)
.L_478:
        /*010c*/ 	.word	0x00000000
        /*0110*/ 	.short	0x0001
        /*0112*/ 	.short	0x0008
        /*0114*/ 	.byte	0x00, 0xf5, 0x21, 0x00


	//----- nvinfo : EIATTR_KPARAM_INFO
	.align		4
.L_479:
        /*0118*/ 	.byte	0x04, 0x17
        /*011a*/ 	.short	(.L_481 - .L_480)
.L_480:
        /*011c*/ 	.word	0x00000000
        /*0120*/ 	.short	0x0000
        /*0122*/ 	.short	0x0000
        /*0124*/ 	.byte	0x00, 0xf5, 0x21, 0x00


	//----- nvinfo : EIATTR_SPARSE_MMA_MASK
	.align		4
.L_481:
        /*0128*/ 	.byte	0x03, 0x50
        /*012a*/ 	.short	0x0000


	//----- nvinfo : EIATTR_WMMA_USED
	.align		4
        /*012c*/ 	.byte	0x01, 0x2b
	.zero		2


	//----- nvinfo : EIATTR_MAXREG_COUNT
	.align		4
        /*0130*/ 	.byte	0x03, 0x1b
        /*0132*/ 	.short	0x00ff


	//----- nvinfo : EIATTR_NUM_BARRIERS
	.align		4
        /*0134*/ 	.byte	0x02, 0x4c
        /*0136*/ 	.byte	0x01
	.zero		1


	//----- nvinfo : EIATTR_MERCURY_ISA_VERSION
	.align		4
        /*0138*/ 	.byte	0x03, 0x5f
        /*013a*/ 	.short	0x0101


	//----- nvinfo : EIATTR_VRC_CTA_INIT_COUNT
	.align		4
        /*013c*/ 	.byte	0x02, 0x4a
	.zero		1
	.zero		1


	//----- nvinfo : EIATTR_EXIT_INSTR_OFFSETS
	.align		4
        /*0140*/ 	.byte	0x04, 0x1c
        /*0142*/ 	.short	(.L_483 - .L_482)


	//   ....[0]....
.L_482:
        /*0144*/ 	.word	0x000095f0


	//   ....[1]....
        /*0148*/ 	.word	0x0000a3f0


	//   ....[2]....
        /*014c*/ 	.word	0x0000a8f0


	//----- nvinfo : EIATTR_CRS_STACK_SIZE
	.align		4
.L_483:
        /*0150*/ 	.byte	0x04, 0x1e
        /*0152*/ 	.short	(.L_485 - .L_484)
.L_484:
        /*0154*/ 	.word	0x00000000


	//----- nvinfo : EIATTR_CBANK_PARAM_SIZE
	.align		4
.L_485:
        /*0158*/ 	.byte	0x03, 0x19
        /*015a*/ 	.short	0x0070


	//----- nvinfo : EIATTR_PARAM_CBANK
	.align		4
        /*015c*/ 	.byte	0x04, 0x0a
        /*015e*/ 	.short	(.L_487 - .L_486)
	.align		4
.L_486:
        /*0160*/ 	.word	index@(.nv.constant0._Z36block_attn_mask_4warp_m16n128_kernelP6__halfS0_S0_PKiS2_S2_S2_S0_S2_S2_iiifiiii)
        /*0164*/ 	.short	0x0380
        /*0166*/ 	.short	0x0070


	//----- nvinfo : EIATTR_SW_WAR
	.align		4
.L_487:
        /*0168*/ 	.byte	0x04, 0x36
        /*016a*/ 	.short	(.L_489 - .L_488)
.L_488:
        /*016c*/ 	.word	0x00000008
.L_489:


//--------------------- .nv.info._Z32block_attn_mask_4warp_n64_kernelP6__halfS0_S0_PKiS2_S2_S2_S0_S2_S2_iiifiiii --------------------------
	.section	.nv.info._Z32block_attn_mask_4warp_n64_kernelP6__halfS0_S0_PKiS2_S2_S2_S0_S2_S2_iiifiiii,"",@"SHT_CUDA_INFO"
	.sectionflags	@""
	.align	4


	//----- nvinfo : EIATTR_CUDA_API_VERSION
	.align		4
        /*0000*/ 	.byte	0x04, 0x37
        /*0002*/ 	.short	(.L_491 - .L_490)
.L_490:
        /*0004*/ 	.word	0x00000082


	//----- nvinfo : EIATTR_KPARAM_INFO
	.align		4
.L_491:
        /*0008*/ 	.byte	0x04, 0x17
        /*000a*/ 	.short	(.L_493 - .L_492)
.L_492:
        /*000c*/ 	.word	0x00000000
        /*0010*/ 	.short	0x0011
        /*0012*/ 	.short	0x006c
        /*0014*/ 	.byte	0x00, 0xf0, 0x11, 0x00


	//----- nvinfo : EIATTR_KPARAM_INFO
	.align		4
.L_493:
        /*0018*/ 	.byte	0x04, 0x17
        /*001a*/ 	.short	(.L_495 - .L_494)
.L_494:
        /*001c*/ 	.word	0x00000000
        /*0020*/ 	.short	0x0010
        /*0022*/ 	.short	0x0068
        /*0024*/ 	.byte	0x00, 0xf0, 0x11, 0x00


	//----- nvinfo : EIATTR_KPARAM_INFO
	.align		4
.L_495:
        /*0028*/ 	.byte	0x04, 0x17
        /*002a*/ 	.short	(.L_497 - .L_496)
.L_496:
        /*002c*/ 	.word	0x00000000
        /*0030*/ 	.short	0x000f
        /*0032*/ 	.short	0x0064
        /*0034*/ 	.byte	0x00, 0xf0, 0x11, 0x00


	//----- nvinfo : EIATTR_KPARAM_INFO
	.align		4
.L_497:
        /*0038*/ 	.byte	0x04, 0x17
        /*003a*/ 	.short	(.L_499 - .L_498)
.L_498:
        /*003c*/ 	.word	0x00000000
        /*0040*/ 	.short	0x000e
        /*0042*/ 	.short	0x0060
        /*0044*/ 	.byte	0x00, 0xf0, 0x11, 0x00


	//----- nvinfo : EIATTR_KPARAM_INFO
	.align		4
.L_499:
        /*0048*/ 	.byte	0x04, 0x17
        /*004a*/ 	.short	(.L_501 - .L_500)
.L_500:
        /*004c*/ 	.word	0x00000000
        /*0050*/ 	.short	0x000d
        /*0052*/ 	.short	0x005c
        /*0054*/ 	.byte	0x00, 0xf0, 0x11, 0x00


	//----- nvinfo : EIATTR_KPARAM_INFO
	.align		4
.L_501:
        /*0058*/ 	.byte	0x04, 0x17
        /*005a*/ 	.short	(.L_503 - .L_502)
.L_502:
        /*005c*/ 	.word	0x00000000
        /*0060*/ 	.short	0x000c
        /*0062*/ 	.short	0x0058
        /*0064*/ 	.byte	0x00, 0xf0, 0x11, 0x00


	//----- nvinfo : EIATTR_KPARAM_INFO
	.align		4
.L_503:
        /*0068*/ 	.byte	0x04, 0x17
        /*006a*/ 	.short	(.L_505 - .L_504)
.L_504:
        /*006c*/ 	.word	0x00000000
        /*0070*/ 	.short	0x000b
        /*0072*/ 	.short	0x0054
        /*0074*/ 	.byte	0x00, 0xf0, 0x11, 0x00


	//----- nvinfo : EIATTR_KPARAM_INFO
	.align		4
.L_505:
        /*0078*/ 	.byte	0x04, 0x17
        /*007a*/ 	.short	(.L_507 - .L_506)
.L_506:
        /*007c*/ 	.word	0x00000000
        /*0080*/ 	.short	0x000a
        /*0082*/ 	.short	0x0050
        /*0084*/ 	.byte	0x00, 0xf0, 0x11, 0x00


	//----- nvinfo : EIATTR_KPARAM_INFO
	.align		4
.L_507:
        /*0088*/ 	.byte	0x04, 0x17
        /*008a*/ 	.short	(.L_509 - .L_508)
.L_508:
        /*008c*/ 	.word	0x00000000
        /*0090*/ 	.short	0x0009
        /*0092*/ 	.short	0x0048
        /*0094*/ 	.byte	0x00, 0xf5, 0x21, 0x00


	//----- nvinfo : EIATTR_KPARAM_INFO
	.align		4
.L_509:
        /*0098*/ 	.byte	0x04, 0x17
        /*009a*/ 	.short	(.L_511 - .L_510)
.L_510:
        /*009c*/ 	.word	0x00000000
        /*00a0*/ 	.short	0x0008
        /*00a2*/ 	.short	0x0040
        /*00a4*/ 	.byte	0x00, 0xf5, 0x21, 0x00


	//----- nvinfo : EIATTR_KPARAM_INFO
	.align		4
.L_511:
        /*00a8*/ 	.byte	0x04, 0x17
        /*00aa*/ 	.short	(.L_513 - .L_512)
.L_512:
        /*00ac*/ 	.word	0x00000000
        /*00b0*/ 	.short	0x0007
        /*00b2*/ 	.short	0x0038
        /*00b4*/ 	.byte	0x00, 0xf5, 0x21, 0x00


	//----- nvinfo : EIATTR_KPARAM_INFO
	.align		4
.L_513:
        /*00b8*/ 	.byte	0x04, 0x17
        /*00ba*/ 	.short	(.L_515 - .L_514)
.L_514:
        /*00bc*/ 	.word	0x00000000
        /*00c0*/ 	.short	0x0006
        /*00c2*/ 	.short	0x0030
        /*00c4*/ 	.byte	0x00, 0xf5, 0x21, 0x00


	//----- nvinfo : EIATTR_KPARAM_INFO
	.align		4
.L_515:
        /*00c8*/ 	.byte	0x04, 0x17
        /*00ca*/ 	.short	(.L_517 - .L_516)
.L_516:
        /*00cc*/ 	.word	0x00000000
        /*00d0*/ 	.short	0x0005
        /*00d2*/ 	.short	0x0028
        /*00d4*/ 	.byte	0x00, 0xf5, 0x21, 0x00


	//----- nvinfo : EIATTR_KPARAM_INFO
	.align		4
.L_517:
        /*00d8*/ 	.byte	0x04, 0x17
        /*00da*/ 	.short	(.L_519 - .L_518)
.L_518:
        /*00dc*/ 	.word	0x00000000
        /*00e0*/ 	.short	0x0004
        /*00e2*/ 	.short	0x0020
        /*00e4*/ 	.byte	0x00, 0xf5, 0x21, 0x00


	//----- nvinfo : EIATTR_KPARAM_INFO
	.align		4
.L_519:
        /*00e8*/ 	.byte	0x04, 0x17
        /*00ea*/ 	.short	(.L_521 - .L_520)
.L_520:
        /*00ec*/ 	.word	0x00000000
        /*00f0*/ 	.short	0x0003
        /*00f2*/ 	.short	0x0018
        /*00f4*/ 	.byte	0x00, 0xf5, 0x21, 0x00


	//----- nvinfo : EIATTR_KPARAM_INFO
	.align		4
.L_521:
        /*00f8*/ 	.byte	0x04, 0x17
        /*00fa*/ 	.short	(.L_523 - .L_522)
.L_522:
        /*00fc*/ 	.word	0x00000000
        /*0100*/ 	.short	0x0002
        /*0102*/ 	.short	0x0010
        /*0104*/ 	.byte	0x00, 0xf5, 0x21, 0x00


	//----- nvinfo : EIATTR_KPARAM_INFO
	.align		4
.L_523:
        /*0108*/ 	.byte	0x04, 0x17
        /*010a*/ 	.short	(.L_525 - .L_524)
.L_524:
        /*010c*/ 	.word	0x00000000
        /*0110*/ 	.short	0x0001
        /*0112*/ 	.short	0x0008
        /*0114*/ 	.byte	0x00, 0xf5, 0x21, 0x00


	//----- nvinfo : EIATTR_KPARAM_INFO
	.align		4
.L_525:
        /*0118*/ 	.byte	0x04, 0x17
        /*011a*/ 	.short	(.L_527 - .L_526)
.L_526:
        /*011c*/ 	.word	0x00000000
        /*0120*/ 	.short	0x0000
        /*0122*/ 	.short	0x0000
        /*0124*/ 	.byte	0x00, 0xf5, 0x21, 0x00


	//----- nvinfo : EIATTR_SPARSE_MMA_MASK
	.align		4
.L_527:
        /*0128*/ 	.byte	0x03, 0x50
        /*012a*/ 	.short	0x0000


	//----- nvinfo : EIATTR_WMMA_USED
	.align		4
        /*012c*/ 	.byte	0x01, 0x2b
	.zero		2


	//----- nvinfo : EIATTR_MAXREG_COUNT
	.align		4
        /*0130*/ 	.byte	0x03, 0x1b
        /*0132*/ 	.short	0x00ff


	//----- nvinfo : EIATTR_NUM_BARRIERS
	.align		4
        /*0134*/ 	.byte	0x02, 0x4c
        /*0136*/ 	.byte	0x01
	.zero		1


	//----- nvinfo : EIATTR_MERCURY_ISA_VERSION
	.align		4
        /*0138*/ 	.byte	0x03, 0x5f
        /*013a*/ 	.short	0x0101


	//----- nvinfo : EIATTR_VRC_CTA_INIT_COUNT
	.align		4
        /*013c*/ 	.byte	0x02, 0x4a
	.zero		1
	.zero		1


	//----- nvinfo : EIATTR_EXIT_INSTR_OFFSETS
	.align		4
        /*0140*/ 	.byte	0x04, 0x1c
        /*0142*/ 	.short	(.L_529 - .L_528)


	//   ....[0]....
.L_528:
        /*0144*/ 	.word	0x000096a0


	//   ....[1]....
        /*0148*/ 	.word	0x0000a4b0


	//   ....[2]....
        /*014c*/ 	.word	0x0000a9a0


	//----- nvinfo : EIATTR_CRS_STACK_SIZE
	.align		4
.L_529:
        /*0150*/ 	.byte	0x04, 0x1e
        /*0152*/ 	.short	(.L_531 - .L_530)
.L_530:
        /*0154*/ 	.word	0x00000000


	//----- nvinfo : EIATTR_CBANK_PARAM_SIZE
	.align		4
.L_531:
        /*0158*/ 	.byte	0x03, 0x19
        /*015a*/ 	.short	0x0070


	//----- nvinfo : EIATTR_PARAM_CBANK
	.align		4
        /*015c*/ 	.byte	0x04, 0x0a
        /*015e*/ 	.short	(.L_533 - .L_532)
	.align		4
.L_532:
        /*0160*/ 	.word	index@(.nv.constant0._Z32block_attn_mask_4warp_n64_kernelP6__halfS0_S0_PKiS2_S2_S2_S0_S2_S2_iiifiiii)
        /*0164*/ 	.short	0x0380
        /*0166*/ 	.short	0x0070


	//----- nvinfo : EIATTR_SW_WAR
	.align		4
.L_533:
        /*0168*/ 	.byte	0x04, 0x36
        /*016a*/ 	.short	(.L_535 - .L_534)
.L_534:
        /*016c*/ 	.word	0x00000008
.L_535:


//--------------------- .nv.info._Z35block_attn_mask_4warp_m16n64_kernelP6__halfS0_S0_PKiS2_S2_S2_S0_S2_S2_iiifiiii --------------------------
	.section	.nv.info._Z35block_attn_mask_4warp_m16n64_kernelP6__halfS0_S0_PKiS2_S2_S2_S0_S2_S2_iiifiiii,"",@"SHT_CUDA_INFO"
	.sectionflags	@""
	.align	4


	//----- nvinfo : EIATTR_CUDA_API_VERSION
	.align		4
        /*0000*/ 	.byte	0x04, 0x37
        /*0002*/ 	.short	(.L_537 - .L_536)
.L_536:
        /*0004*/ 	.word	0x00000082


	//----- nvinfo : EIATTR_KPARAM_INFO
	.align		4
.L_537:
        /*0008*/ 	.byte	0x04, 0x17
        /*000a*/ 	.short	(.L_539 - .L_538)
.L_538:
        /*000c*/ 	.word	0x00000000
        /*0010*/ 	.short	0x0011
        /*0012*/ 	.short	0x006c
        /*0014*/ 	.byte	0x00, 0xf0, 0x11, 0x00


	//----- nvinfo : EIATTR_KPARAM_INFO
	.align		4
.L_539:
        /*0018*/ 	.byte	0x04, 0x17
        /*001a*/ 	.short	(.L_541 - .L_540)
.L_540:
        /*001c*/ 	.word	0x00000000
        /*0020*/ 	.short	0x0010
        /*0022*/ 	.short	0x0068
        /*0024*/ 	.byte	0x00, 0xf0, 0x11, 0x00


	//----- nvinfo : EIATTR_KPARAM_INFO
	.align		4
.L_541:
        /*0028*/ 	.byte	0x04, 0x17
        /*002a*/ 	.short	(.L_543 - .L_542)
.L_542:
        /*002c*/ 	.word	0x00000000
        /*0030*/ 	.short	0x000f
        /*0032*/ 	.short	0x0064
        /*0034*/ 	.byte	0x00, 0xf0, 0x11, 0x00


	//----- nvinfo : EIATTR_KPARAM_INFO
	.align		4
.L_543:
        /*0038*/ 	.byte	0x04, 0x17
        /*003a*/ 	.short	(.L_545 - .L_544)
.L_544:
        /*003c*/ 	.word	0x00000000
        /*0040*/ 	.short	0x000e
        /*0042*/ 	.short	0x0060
        /*0044*/ 	.byte	0x00, 0xf0, 0x11, 0x00


	//----- nvinfo : EIATTR_KPARAM_INFO
	.align		4
.L_545:
        /*0048*/ 	.byte	0x04, 0x17
        /*004a*/ 	.short	(.L_547 - .L_546)
.L_546:
        /*004c*/ 	.word	0x00000000
        /*0050*/ 	.short	0x000d
        /*0052*/ 	.short	0x005c
        /*0054*/ 	.byte	0x00, 0xf0, 0x11, 0x00


	//----- nvinfo : EIATTR_KPARAM_INFO
	.align		4
.L_547:
        /*0058*/ 	.byte	0x04, 0x17
        /*005a*/ 	.short	(.L_549 - .L_548)
.L_548:
        /*005c*/ 	.word	0x00000000
        /*0060*/ 	.short	0x000c
        /*0062*/ 	.short	0x0058
        /*0064*/ 	.byte	0x00, 0xf0, 0x11, 0x00


	//----- nvinfo : EIATTR_KPARAM_INFO
	.align		4
.L_549:
        /*0068*/ 	.byte	0x04, 0x17
        /*006a*/ 	.short	(.L_551 - .L_550)
.L_550:
        /*006c*/ 	.word	0x00000000
        /*0070*/ 	.short	0x000b
        /*0072*/ 	.short	0x0054
        /*0074*/ 	.byte	0x00, 0xf0, 0x11, 0x00


	//----- nvinfo : EIATTR_KPARAM_INFO
	.align		4
.L_551:
        /*0078*/ 	.byte	0x04, 0x17
        /*007a*/ 	.short	(.L_553 - .L_552)
.L_552:
        /*007c*/ 	.word	0x00000000
        /*0080*/ 	.short	0x000a
        /*0082*/ 	.short	0x0050
        /*0084*/ 	.byte	0x00, 0xf0, 0x11, 0x00


	//----- nvinfo : EIATTR_KPARAM_INFO
	.align		4
.L_553:
        /*0088*/ 	.byte	0x04, 0x17
        /*008a*/ 	.short	(.L_555 - .L_554)
.L_554:
        /*008c*/ 	.word	0x00000000
        /*0090*/ 	.short	0x0009
        /*0092*/ 	.short	0x0048
        /*0094*/ 	.byte	0x00, 0xf5, 0x21, 0x00


	//----- nvinfo : EIATTR_KPARAM_INFO
	.align		4
.L_555:
        /*0098*/ 	.byte	0x04, 0x17
        /*009a*/ 	.short	(.L_557 - .L_556)
.L_556:
        /*009c*/ 	.word	0x00000000
        /*00a0*/ 	.short	0x0008
        /*00a2*/ 	.short	0x0040
        /*00a4*/ 	.byte	0x00, 0xf5, 0x21, 0x00


	//----- nvinfo : EIATTR_KPARAM_INFO
	.align		4
.L_557:
        /*00a8*/ 	.byte	0x04, 0x17
        /*00aa*/ 	.short	(.L_559 - .L_558)
.L_558:
        /*00ac*/ 	.word	0x00000000
        /*00b0*/ 	.short	0x0007
        /*00b2*/ 	.short	0x0038
        /*00b4*/ 	.byte	0x00, 0xf5, 0x21, 0x00


	//----- nvinfo : EIATTR_KPARAM_INFO
	.align		4
.L_559:
        /*00b8*/ 	.byte	0x04, 0x17
        /*00ba*/ 	.short	(.L_561 - .L_560)
.L_560:
        /*00bc*/ 	.word	0x00000000
        /*00c0*/ 	.short	0x0006
        /*00c2*/ 	.short	0x0030
        /*00c4*/ 	.byte	0x00, 0xf5, 0x21, 0x00


	//----- nvinfo : EIATTR_KPARAM_INFO
	.align		4
.L_561:
        /*00c8*/ 	.byte	0x04, 0x17
        /*00ca*/ 	.short	(.L_563 - .L_562)
.L_562:
        /*00cc*/ 	.word	0x00000000
        /*00d0*/ 	.short	0x0005
        /*00d2*/ 	.short	0x0028
        /*00d4*/ 	.byte	0x00, 0xf5, 0x21, 0x00


	//----- nvinfo : EIATTR_KPARAM_INFO
	.align		4
.L_563:
        /*00d8*/ 	.byte	0x04, 0x17
        /*00da*/ 	.short	(.L_565 - .L_564)
.L_564:
        /*00dc*/ 	.word	0x00000000
        /*00e0*/ 	.short	0x0004
        /*00e2*/ 	.short	0x0020
        /*00e4*/ 	.byte	0x00, 0xf5, 0x21, 0x00


	//----- nvinfo : EIATTR_KPARAM_INFO
	.align		4
.L_565:
        /*00e8*/ 	.byte	0x04, 0x17
        /*00ea*/ 	.short	(.L_567 - .L_566)
.L_566:
        /*00ec*/ 	.word	0x00000000
        /*00f0*/ 	.short	0x0003
        /*00f2*/ 	.short	0x0018
        /*00f4*/ 	.byte	0x00, 0xf5, 0x21, 0x00


	//----- nvinfo : EIATTR_KPARAM_INFO
	.align		4
.L_567:
        /*00f8*/ 	.byte	0x04, 0x17
        /*00fa*/ 	.short	(.L_569 - .L_568)
.L_568:
        /*00fc*/ 	.word	0x00000000
        /*0100*/ 	.short	0x0002
        /*0102*/ 	.short	0x0010
        /*0104*/ 	.byte	0x00, 0xf5, 0x21, 0x00


	//----- nvinfo : EIATTR_KPARAM_INFO
	.align		4
.L_569:
        /*0108*/ 	.byte	0x04, 0x17
        /*010a*/ 	.short	(.L_571 - .L_570)
.L_570:
        /*010c*/ 	.word	0x00000000
        /*0110*/ 	.short	0x0001
        /*0112*/ 	.short	0x0008
        /*0114*/ 	.byte	0x00, 0xf5, 0x21, 0x00


	//----- nvinfo : EIATTR_KPARAM_INFO
	.align		4
.L_571:
        /*0118*/ 	.byte	0x04, 0x17
        /*011a*/ 	.short	(.L_573 - .L_572)
.L_572:
        /*011c*/ 	.word	0x00000000
        /*0120*/ 	.short	0x0000
        /*0122*/ 	.short	0x0000
        /*0124*/ 	.byte	0x00, 0xf5, 0x21, 0x00


	//----- nvinfo : EIATTR_SPARSE_MMA_MASK
	.align		4
.L_573:
        /*0128*/ 	.byte	0x03, 0x50
        /*012a*/ 	.short	0x0000


	//----- nvinfo : EIATTR_WMMA_USED
	.align		4
        /*012c*/ 	.byte	0x01, 0x2b
	.zero		2


	//----- nvinfo : EIATTR_MAXREG_COUNT
	.align		4
        /*0130*/ 	.byte	0x03, 0x1b
        /*0132*/ 	.short	0x00ff


	//----- nvinfo : EIATTR_NUM_BARRIERS
	.align		4
        /*0134*/ 	.byte	0x02, 0x4c
        /*0136*/ 	.byte	0x01
	.zero		1


	//----- nvinfo : EIATTR_MERCURY_ISA_VERSION
	.align		4
        /*0138*/ 	.byte	0x03, 0x5f
        /*013a*/ 	.short	0x0101


	//----- nvinfo : EIATTR_VRC_CTA_INIT_COUNT
	.align		4
        /*013c*/ 	.byte	0x02, 0x4a
	.zero		1
	.zero		1


	//----- nvinfo : EIATTR_EXIT_INSTR_OFFSETS
	.align		4
        /*0140*/ 	.byte	0x04, 0x1c
        /*0142*/ 	.short	(.L_575 - .L_574)


	//   ....[0]....
.L_574:
        /*0144*/ 	.word	0x000095f0


	//   ....[1]....
        /*0148*/ 	.word	0x0000a3f0


	//   ....[2]....
        /*014c*/ 	.word	0x0000a8f0


	//----- nvinfo : EIATTR_CRS_STACK_SIZE
	.align		4
.L_575:
        /*0150*/ 	.byte	0x04, 0x1e
        /*0152*/ 	.short	(.L_577 - .L_576)
.L_576:
        /*0154*/ 	.word	0x00000000


	//----- nvinfo : EIATTR_CBANK_PARAM_SIZE
	.align		4
.L_577:
        /*0158*/ 	.byte	0x03, 0x19
        /*015a*/ 	.short	0x0070


	//----- nvinfo : EIATTR_PARAM_CBANK
	.align		4
        /*015c*/ 	.byte	0x04, 0x0a
        /*015e*/ 	.short	(.L_579 - .L_578)
	.align		4
.L_578:
        /*0160*/ 	.word	index@(.nv.constant0._Z35block_attn_mask_4warp_m16n64_kernelP6__halfS0_S0_PKiS2_S2_S2_S0_S2_S2_iiifiiii)
        /*0164*/ 	.short	0x0380
        /*0166*/ 	.short	0x0070


	//----- nvinfo : EIATTR_SW_WAR
	.align		4
.L_579:
        /*0168*/ 	.byte	0x04, 0x36
        /*016a*/ 	.short	(.L_581 - .L_580)
.L_580:
        /*016c*/ 	.word	0x00000008
.L_581:


//--------------------- .nv.info._Z32block_attn_mask_4warp_n32_kernelP6__halfS0_S0_PKiS2_S2_S2_S0_S2_S2_iiifiiii --------------------------
	.section	.nv.info._Z32block_attn_mask_4warp_n32_kernelP6__halfS0_S0_PKiS2_S2_S2_S0_S2_S2_iiifiiii,"",@"SHT_CUDA_INFO"
	.sectionflags	@""
	.align	4


	//----- nvinfo : EIATTR_CUDA_API_VERSION
	.align		4
        /*0000*/ 	.byte	0x04, 0x37
        /*0002*/ 	.short	(.L_583 - .L_582)
.L_582:
        /*0004*/ 	.word	0x00000082


	//----- nvinfo : EIATTR_KPARAM_INFO
	.align		4
.L_583:
        /*0008*/ 	.byte	0x04, 0x17
        /*000a*/ 	.short	(.L_585 - .L_584)
.L_584:
        /*000c*/ 	.word	0x00000000
        /*0010*/ 	.short	0x0011
        /*0012*/ 	.short	0x006c
        /*0014*/ 	.byte	0x00, 0xf0, 0x11, 0x00


	//----- nvinfo : EIATTR_KPARAM_INFO
	.align		4
.L_585:
        /*0018*/ 	.byte	0x04, 0x17
        /*001a*/ 	.short	(.L_587 - .L_586)
.L_586:
        /*001c*/ 	.word	0x00000000
        /*0020*/ 	.short	0x0010
        /*0022*/ 	.short	0x0068
        /*0024*/ 	.byte	0x00, 0xf0, 0x11, 0x00


	//----- nvinfo : EIATTR_KPARAM_INFO
	.align		4
.L_587:
        /*0028*/ 	.byte	0x04, 0x17
        /*002a*/ 	.short	(.L_589 - .L_588)
.L_588:
        /*002c*/ 	.word	0x00000000
        /*0030*/ 	.short	0x000f
        /*0032*/ 	.short	0x0064
        /*0034*/ 	.byte	0x00, 0xf0, 0x11, 0x00


	//----- nvinfo : EIATTR_KPARAM_INFO
	.align		4
.L_589:
        /*0038*/ 	.byte	0x04, 0x17
        /*003a*/ 	.short	(.L_591 - .L_590)
.L_590:
        /*003c*/ 	.word	0x00000000
        /*0040*/ 	.short	0x000e
        /*0042*/ 	.short	0x0060
        /*0044*/ 	.byte	0x00, 0xf0, 0x11, 0x00


	//----- nvinfo : EIATTR_KPARAM_INFO
	.align		4
.L_591:
        /*0048*/ 	.byte	0x04, 0x17
        /*004a*/ 	.short	(.L_593 - .L_592)
.L_592:
        /*004c*/ 	.word	0x00000000
        /*0050*/ 	.short	0x000d
        /*0052*/ 	.short	0x005c
        /*0054*/ 	.byte	0x00, 0xf0, 0x11, 0x00


	//----- nvinfo : EIATTR_KPARAM_INFO
	.align		4
.L_593:
        /*0058*/ 	.byte	0x04, 0x17
        /*005a*/ 	.short	(.L_595 - .L_594)
.L_594:
        /*005c*/ 	.word	0x00000000
        /*0060*/ 	.short	0x000c
        /*0062*/ 	.short	0x0058
        /*0064*/ 	.byte	0x00, 0xf0, 0x11, 0x00


	//----- nvinfo : EIATTR_KPARAM_INFO
	.align		4
.L_595:
        /*0068*/ 	.byte	0x04, 0x17
        /*006a*/ 	.short	(.L_597 - .L_596)
.L_596:
        /*006c*/ 	.word	0x00000000
        /*0070*/ 	.short	0x000b
        /*0072*/ 	.short	0x0054
        /*0074*/ 	.byte	0x00, 0xf0, 0x11, 0x00


	//----- nvinfo : EIATTR_KPARAM_INFO
	.align		4
.L_597:
        /*0078*/ 	.byte	0x04, 0x17
        /*007a*/ 	.short	(.L_599 - .L_598)
.L_598:
        /*007c*/ 	.word	0x00000000
        /*0080*/ 	.short	0x000a
        /*0082*/ 	.short	0x0050
        /*0084*/ 	.byte	0x00, 0xf0, 0x11, 0x00


	//----- nvinfo : EIATTR_KPARAM_INFO
	.align		4
.L_599:
        /*0088*/ 	.byte	0x04, 0x17
        /*008a*/ 	.short	(.L_601 - .L_600)
.L_600:
        /*008c*/ 	.word	0x00000000
        /*0090*/ 	.short	0x0009
        /*0092*/ 	.short	0x0048
        /*0094*/ 	.byte	0x00, 0xf5, 0x21, 0x00


	//----- nvinfo : EIATTR_KPARAM_INFO
	.align		4
.L_601:
        /*0098*/ 	.byte	0x04, 0x17
        /*009a*/ 	.short	(.L_603 - .L_602)
.L_602:
        /*009c*/ 	.word	0x00000000
        /*00a0*/ 	.short	0x0008
        /*00a2*/ 	.short	0x0040
        /*00a4*/ 	.byte	0x00, 0xf5, 0x21, 0x00


	//----- nvinfo : EIATTR_KPARAM_INFO
	.align		4
.L_603:
        /*00a8*/ 	.byte	0x04, 0x17
        /*00aa*/ 	.short	(.L_605 - .L_604)
.L_604:
        /*00ac*/ 	.word	0x00000000
        /*00b0*/ 	.short	0x0007
        /*00b2*/ 	.short	0x0038
        /*00b4*/ 	.byte	0x00, 0xf5, 0x21, 0x00


	//----- nvinfo : EIATTR_KPARAM_INFO
	.align		4
.L_605:
        /*00b8*/ 	.byte	0x04, 0x17
        /*00ba*/ 	.short	(.L_607 - .L_606)
.L_606:
        /*00bc*/ 	.word	0x00000000
        /*00c0*/ 	.short	0x0006
        /*00c2*/ 	.short	0x0030
        /*00c4*/ 	.byte	0x00, 0xf5, 0x21, 0x00


	//----- nvinfo : EIATTR_KPARAM_INFO
	.align		4
.L_607:
        /*00c8*/ 	.byte	0x04, 0x17
        /*00ca*/ 	.short	(.L_609 - .L_608)
.L_608:
        /*00cc*/ 	.word	0x00000000
        /*00d0*/ 	.short	0x0005
        /*00d2*/ 	.short	0x0028
        /*00d4*/ 	.byte	0x00, 0xf5, 0x21, 0x00


	//----- nvinfo : EIATTR_KPARAM_INFO
	.align		4
.L_609:
        /*00d8*/ 	.byte	0x04, 0x17
        /*00da*/ 	.short	(.L_611 - .L_610)
.L_610:
        /*00dc*/ 	.word	0x00000000
        /*00e0*/ 	.short	0x0004
        /*00e2*/ 	.short	0x0020
        /*00e4*/ 	.byte	0x00, 0xf5, 0x21, 0x00


	//----- nvinfo : EIATTR_KPARAM_INFO
	.align		4
.L_611:
        /*00e8*/ 	.byte	0x04, 0x17
        /*00ea*/ 	.short	(.L_613 - .L_612)
.L_612:
        /*00ec*/ 	.word	0x00000000
        /*00f0*/ 	.short	0x0003
        /*00f2*/ 	.short	0x0018
        /*00f4*/ 	.byte	0x00, 0xf5, 0x21, 0x00


	//----- nvinfo : EIATTR_KPARAM_INFO
	.align		4
.L_613:
        /*00f8*/ 	.byte	0x04, 0x17
        /*00fa*/ 	.short	(.L_615 - .L_614)
.L_614:
        /*00fc*/ 	.word	0x00000000
        /*0100*/ 	.short	0x0002
        /*0102*/ 	.short	0x0010
        /*0104*/ 	.byte	0x00, 0xf5, 0x21, 0x00


	//----- nvinfo : EIATTR_KPARAM_INFO
	.align		4
.L_615:
        /*0108*/ 	.byte	0x04, 0x17
        /*010a*/ 	.short	(.L_617 - .L_616)
.L_616:
        /*010c*/ 	.word	0x00000000
        /*0110*/ 	.short	0x0001
        /*0112*/ 	.short	0x0008
        /*0114*/ 	.byte	0x00, 0xf5, 0x21, 0x00


	//----- nvinfo : EIATTR_KPARAM_INFO
	.align		4
.L_617:
        /*0118*/ 	.byte	0x04, 0x17
        /*011a*/ 	.short	(.L_619 - .L_618)
.L_618:
        /*011c*/ 	.word	0x00000000
        /*0120*/ 	.short	0x0000
        /*0122*/ 	.short	0x0000
        /*0124*/ 	.byte	0x00, 0xf5, 0x21, 0x00


	//----- nvinfo : EIATTR_SPARSE_MMA_MASK
	.align		4
.L_619:
        /*0128*/ 	.byte	0x03, 0x50
        /*012a*/ 	.short	0x0000


	//----- nvinfo : EIATTR_WMMA_USED
	.align		4
        /*012c*/ 	.byte	0x01, 0x2b
	.zero		2


	//----- nvinfo : EIATTR_MAXREG_COUNT
	.align		4
        /*0130*/ 	.byte	0x03, 0x1b
        /*0132*/ 	.short	0x00ff


	//----- nvinfo : EIATTR_NUM_BARRIERS
	.align		4
        /*0134*/ 	.byte	0x02, 0x4c
        /*0136*/ 	.byte	0x01
	.zero		1


	//----- nvinfo : EIATTR_MERCURY_ISA_VERSION
	.align		4
        /*0138*/ 	.byte	0x03, 0x5f
        /*013a*/ 	.short	0x0101


	//----- nvinfo : EIATTR_COOP_GROUP_MASK_REGIDS
	.align		4
        /*013c*/ 	.byte	0x04, 0x29
        /*013e*/ 	.short	(.L_621 - .L_620)


	//   ....[0]....
.L_620:
        /*0140*/ 	.word	0xffffffff


	//   ....[1]....
        /*0144*/ 	.word	0xffffffff


	//   ....[2]....
        /*0148*/ 	.word	0xffffffff


	//   ....[3]....
        /*014c*/ 	.word	0xffffffff


	//   ....[4]....
        /*0150*/ 	.word	0xffffffff


	//   ....[5]....
        /*0154*/ 	.word	0xffffffff


	//   ....[6]....
        /*0158*/ 	.word	0xffffffff


	//   ....[7]....
        /*015c*/ 	.word	0xffffffff


	//   ....[8]....
        /*0160*/ 	.word	0xffffffff


	//   ....[9]....
        /*0164*/ 	.word	0xffffffff


	//   ....[10]....
        /*0168*/ 	.word	0xffffffff


	//   ....[11]....
        /*016c*/ 	.word	0xffffffff


	//   ....[12]....
        /*0170*/ 	.word	0xffffffff


	//   ....[13]....
        /*0174*/ 	.word	0xffffffff


	//   ....[14]....
        /*0178*/ 	.word	0xffffffff


	//   ....[15]....
        /*017c*/ 	.word	0xffffffff


	//   ....[16]....
        /*0180*/ 	.word	0xffffffff


	//   ....[17]....
        /*0184*/ 	.word	0xffffffff


	//   ....[18]....
        /*0188*/ 	.word	0xffffffff


	//   ....[19]....
        /*018c*/ 	.word	0xffffffff


	//   ....[20]....
        /*0190*/ 	.word	0xffffffff


	//   ....[21]....
        /*0194*/ 	.word	0xffffffff


	//   ....[22]....
        /*0198*/ 	.word	0xffffffff


	//   ....[23]....
        /*019c*/ 	.word	0xffffffff


	//   ....[24]....
        /*01a0*/ 	.word	0xffffffff


	//   ....[25]....
        /*01a4*/ 	.word	0xffffffff


	//   ....[26]....
        /*01a8*/ 	.word	0xffffffff


	//   ....[27]....
        /*01ac*/ 	.word	0xffffffff


	//   ....[28]....
        /*01b0*/ 	.word	0xffffffff


	//   ....[29]....
        /*01b4*/ 	.word	0xffffffff


	//----- nvinfo : EIATTR_COOP_GROUP_INSTR_OFFSETS
	.align		4
.L_621:
        /*01b8*/ 	.byte	0x04, 0x28
        /*01ba*/ 	.short	(.L_623 - .L_622)


	//   ....[0]....
.L_622:
        /*01bc*/ 	.word	0x00004120


	//   ....[1]....
        /*01c0*/ 	.word	0x00004140


	//   ....[2]....
        /*01c4*/ 	.word	0x00004170


	//   ....[3]....
        /*01c8*/ 	.word	0x00004190


	//   ....[4]....
        /*01cc*/ 	.word	0x000041b0


	//   ....[5]....
        /*01d0*/ 	.word	0x000042a0


	//   ....[6]....
        /*01d4*/ 	.word	0x000042f0


	//   ....[7]....
        /*01d8*/ 	.word	0x00004370


	//   ....[8]....
        /*01dc*/ 	.word	0x000043c0


	//   ....[9]....
        /*01e0*/ 	.word	0x00004460


	//   ....[10]....
        /*01e4*/ 	.word	0x000045c0


	//   ....[11]....
        /*01e8*/ 	.word	0x000045e0


	//   ....[12]....
        /*01ec*/ 	.word	0x00004600


	//   ....[13]....
        /*01f0*/ 	.word	0x00004620


	//   ....[14]....
        /*01f4*/ 	.word	0x00004640


	//   ....[15]....
        /*01f8*/ 	.word	0x00004710


	//   ....[16]....
        /*01fc*/ 	.word	0x00004770


	//   ....[17]....
        /*0200*/ 	.word	0x000047f0


	//   ....[18]....
        /*0204*/ 	.word	0x00004850


	//   ....[19]....
        /*0208*/ 	.word	0x000048c0


	//   ....[20]....
        /*020c*/ 	.word	0x00004ab0


	//   ....[21]....
        /*0210*/ 	.word	0x00004ad0


	//   ....[22]....
        /*0214*/ 	.word	0x00004af0


	//   ....[23]....
        /*0218*/ 	.word	0x00004b10


	//   ....[24]....
        /*021c*/ 	.word	0x00004b30


	//   ....[25]....
        /*0220*/ 	.word	0x00004c00


	//   ....[26]....
        /*0224*/ 	.word	0x00004c60


	//   ....[27]....
        /*0228*/ 	.word	0x00004cf0


	//   ....[28]....
        /*022c*/ 	.word	0x00004d20


	//   ....[29]....
        /*0230*/ 	.word	0x00004dc0


	//----- nvinfo : EIATTR_VRC_CTA_INIT_COUNT
	.align		4
.L_623:
        /*0234*/ 	.byte	0x02, 0x4a
	.zero		1
	.zero		1


	//----- nvinfo : EIATTR_EXIT_INSTR_OFFSETS
	.align		4
        /*0238*/ 	.byte	0x04, 0x1c
        /*023a*/ 	.short	(.L_625 - .L_624)


	//   ....[0]....
.L_624:
        /*023c*/ 	.word	0x00007e10


	//   ....[1]....
        /*0240*/ 	.word	0x00008b60


	//   ....[2]....
        /*0244*/ 	.word	0x00009030


	//----- nvinfo : EIATTR_CBANK_PARAM_SIZE
	.align		4
.L_625:
        /*0248*/ 	.byte	0x03, 0x19
        /*024a*/ 	.short	0x0070


	//----- nvinfo : EIATTR_PARAM_CBANK
	.align		4
        /*024c*/ 	.byte	0x04, 0x0a
        /*024e*/ 	.short	(.L_627 - .L_626)
	.align		4
.L_626:
        /*0250*/ 	.word	index@(.nv.constant0._Z32block_attn_mask_4warp_n32_kernelP6__halfS0_S0_PKiS2_S2_S2_S0_S2_S2_iiifiiii)
        /*0254*/ 	.short	0x0380
        /*0256*/ 	.short	0x0070


	//----- nvinfo : EIATTR_SW_WAR
	.align		4
.L_627:
        /*0258*/ 	.byte	0x04, 0x36
        /*025a*/ 	.short	(.L_629 - .L_628)
.L_628:
        /*025c*/ 	.word	0x00000008
.L_629:


//--------------------- .nv.info._Z32block_attn_mask_4warp_n16_kernelP6__halfS0_S0_PKiS2_S2_S2_S0_S2_S2_iiifiiii --------------------------
	.section	.nv.info._Z32block_attn_mask_4warp_n16_kernelP6__halfS0_S0_PKiS2_S2_S2_S0_S2_S2_iiifiiii,"",@"SHT_CUDA_INFO"
	.sectionflags	@""
	.align	4


	//----- nvinfo : EIATTR_CUDA_API_VERSION
	.align		4
        /*0000*/ 	.byte	0x04, 0x37
        /*0002*/ 	.short	(.L_631 - .L_630)
.L_630:
        /*0004*/ 	.word	0x00000082


	//----- nvinfo : EIATTR_KPARAM_INFO
	.align		4
.L_631:
        /*0008*/ 	.byte	0x04, 0x17
        /*000a*/ 	.short	(.L_633 - .L_632)
.L_632:
        /*000c*/ 	.word	0x00000000
        /*0010*/ 	.short	0x0011
        /*0012*/ 	.short	0x006c
        /*0014*/ 	.byte	0x00, 0xf0, 0x11, 0x00


	//----- nvinfo : EIATTR_KPARAM_INFO
	.align		4
.L_633:
        /*0018*/ 	.byte	0x04, 0x17
        /*001a*/ 	.short	(.L_635 - .L_634)
.L_634:
        /*001c*/ 	.word	0x00000000
        /*0020*/ 	.short	0x0010
        /*0022*/ 	.short	0x0068
        /*0024*/ 	.byte	0x00, 0xf0, 0x11, 0x00


	//----- nvinfo : EIATTR_KPARAM_INFO
	.align		4
.L_635:
        /*0028*/ 	.byte	0x04, 0x17
        /*002a*/ 	.short	(.L_637 - .L_636)
.L_636:
        /*002c*/ 	.word	0x00000000
        /*0030*/ 	.short	0x000f
        /*0032*/ 	.short	0x0064
        /*0034*/ 	.byte	0x00, 0xf0, 0x11, 0x00


	//----- nvinfo : EIATTR_KPARAM_INFO
	.align		4
.L_637:
        /*0038*/ 	.byte	0x04, 0x17
        /*003a*/ 	.short	(.L_639 - .L_638)
.L_638:
        /*003c*/ 	.word	0x00000000
        /*0040*/ 	.short	0x000e
        /*0042*/ 	.short	0x0060
        /*0044*/ 	.byte	0x00, 0xf0, 0x11, 0x00


	//----- nvinfo : EIATTR_KPARAM_INFO
	.align		4
.L_639:
        /*0048*/ 	.byte	0x04, 0x17
        /*004a*/ 	.short	(.L_641 - .L_640)
.L_640:
        /*004c*/ 	.word	0x00000000
        /*0050*/ 	.short	0x000d
        /*0052*/ 	.short	0x005c
        /*0054*/ 	.byte	0x00, 0xf0, 0x11, 0x00


	//----- nvinfo : EIATTR_KPARAM_INFO
	.align		4
.L_641:
        /*0058*/ 	.byte	0x04, 0x17
        /*005a*/ 	.short	(.L_643 - .L_642)
.L_642:
        /*005c*/ 	.word	0x00000000
        /*0060*/ 	.short	0x000c
        /*0062*/ 	.short	0x0058
        /*0064*/ 	.byte	0x00, 0xf0, 0x11, 0x00


	//----- nvinfo : EIATTR_KPARAM_INFO
	.align		4
.L_643:
        /*0068*/ 	.byte	0x04, 0x17
        /*006a*/ 	.short	(.L_645 - .L_644)
.L_644:
        /*006c*/ 	.word	0x00000000
        /*0070*/ 	.short	0x000b
        /*0072*/ 	.short	0x0054
        /*0074*/ 	.byte	0x00, 0xf0, 0x11, 0x00


	//----- nvinfo : EIATTR_KPARAM_INFO
	.align		4
.L_645:
        /*0078*/ 	.byte	0x04, 0x17
        /*007a*/ 	.short	(.L_647 - .L_646)
.L_646:
        /*007c*/ 	.word	0x00000000
        /*0080*/ 	.short	0x000a
        /*0082*/ 	.short	0x0050
        /*0084*/ 	.byte	0x00, 0xf0, 0x11, 0x00


	//----- nvinfo : EIATTR_KPARAM_INFO
	.align		4
.L_647:
        /*0088*/ 	.byte	0x04, 0x17
        /*008a*/ 	.short	(.L_649 - .L_648)
.L_648:
        /*008c*/ 	.word	0x00000000
        /*0090*/ 	.short	0x0009
        /*0092*/ 	.short	0x0048
        /*0094*/ 	.byte	0x00, 0xf5, 0x21, 0x00


	//----- nvinfo : EIATTR_KPARAM_INFO
	.align		4
.L_649:
        /*0098*/ 	.byte	0x04, 0x17
        /*009a*/ 	.short	(.L_651 - .L_650)
.L_650:
        /*009c*/ 	.word	0x00000000
        /*00a0*/ 	.short	0x0008
        /*00a2*/ 	.short	0x0040
        /*00a4*/ 	.byte	0x00, 0xf5, 0x21, 0x00


	//----- nvinfo : EIATTR_KPARAM_INFO
	.align		4
.L_651:
        /*00a8*/ 	.byte	0x04, 0x17
        /*00aa*/ 	.short	(.L_653 - .L_652)
.L_652:
        /*00ac*/ 	.word	0x00000000
        /*00b0*/ 	.short	0x0007
        /*00b2*/ 	.short	0x0038
        /*00b4*/ 	.byte	0x00, 0xf5, 0x21, 0x00


	//----- nvinfo : EIATTR_KPARAM_INFO
	.align		4
.L_653:
        /*00b8*/ 	.byte	0x04, 0x17
        /*00ba*/ 	.short	(.L_655 - .L_654)
.L_654:
        /*00bc*/ 	.word	0x00000000
        /*00c0*/ 	.short	0x0006
        /*00c2*/ 	.short	0x0030
        /*00c4*/ 	.byte	0x00, 0xf5, 0x21, 0x00


	//----- nvinfo : EIATTR_KPARAM_INFO
	.align		4
.L_655:
        /*00c8*/ 	.byte	0x04, 0x17
        /*00ca*/ 	.short	(.L_657 - .L_656)
.L_656:
        /*00cc*/ 	.word	0x00000000
        /*00d0*/ 	.short	0x0005
        /*00d2*/ 	.short	0x0028
        /*00d4*/ 	.byte	0x00, 0xf5, 0x21, 0x00


	//----- nvinfo : EIATTR_KPARAM_INFO
	.align		4
.L_657:
        /*00d8*/ 	.byte	0x04, 0x17
        /*00da*/ 	.short	(.L_659 - .L_658)
.L_658:
        /*00dc*/ 	.word	0x00000000
        /*00e0*/ 	.short	0x0004
        /*00e2*/ 	.short	0x0020
        /*00e4*/ 	.byte	0x00, 0xf5, 0x21, 0x00


	//----- nvinfo : EIATTR_KPARAM_INFO
	.align		4
.L_659:
        /*00e8*/ 	.byte	0x04, 0x17
        /*00ea*/ 	.short	(.L_661 - .L_660)
.L_660:
        /*00ec*/ 	.word	0x00000000
        /*00f0*/ 	.short	0x0003
        /*00f2*/ 	.short	0x0018
        /*00f4*/ 	.byte	0x00, 0xf5, 0x21, 0x00


	//----- nvinfo : EIATTR_KPARAM_INFO
	.align		4
.L_661:
        /*00f8*/ 	.byte	0x04, 0x17
        /*00fa*/ 	.short	(.L_663 - .L_662)
.L_662:
        /*00fc*/ 	.word	0x00000000
        /*0100*/ 	.short	0x0002
        /*0102*/ 	.short	0x0010
        /*0104*/ 	.byte	0x00, 0xf5, 0x21, 0x00


	//----- nvinfo : EIATTR_KPARAM_INFO
	.align		4
.L_663:
        /*0108*/ 	.byte	0x04, 0x17
        /*010a*/ 	.short	(.L_665 - .L_664)
.L_664:
        /*010c*/ 	.word	0x00000000
        /*0110*/ 	.short	0x0001
        /*0112*/ 	.short	0x0008
        /*0114*/ 	.byte	0x00, 0xf5, 0x21, 0x00


	//----- nvinfo : EIATTR_KPARAM_INFO
	.align		4
.L_665:
        /*0118*/ 	.byte	0x04, 0x17
        /*011a*/ 	.short	(.L_667 - .L_666)
.L_666:
        /*011c*/ 	.word	0x00000000
        /*0120*/ 	.short	0x0000
        /*0122*/ 	.short	0x0000
        /*0124*/ 	.byte	0x00, 0xf5, 0x21, 0x00


	//----- nvinfo : EIATTR_SPARSE_MMA_MASK
	.align		4
.L_667:
        /*0128*/ 	.byte	0x03, 0x50
        /*012a*/ 	.short	0x0000


	//----- nvinfo : EIATTR_WMMA_USED
	.align		4
        /*012c*/ 	.byte	0x01, 0x2b
	.zero		2


	//----- nvinfo : EIATTR_MAXREG_COUNT
	.align		4
        /*0130*/ 	.byte	0x03, 0x1b
        /*0132*/ 	.short	0x00ff


	//----- nvinfo : EIATTR_NUM_BARRIERS
	.align		4
        /*0134*/ 	.byte	0x02, 0x4c
        /*0136*/ 	.byte	0x01
	.zero		1


	//----- nvinfo : EIATTR_MERCURY_ISA_VERSION
	.align		4
        /*0138*/ 	.byte	0x03, 0x5f
        /*013a*/ 	.short	0x0101


	//----- nvinfo : EIATTR_VRC_CTA_INIT_COUNT
	.align		4
        /*013c*/ 	.byte	0x02, 0x4a
	.zero		1
	.zero		1


	//----- nvinfo : EIATTR_EXIT_INSTR_OFFSETS
	.align		4
        /*0140*/ 	.byte	0x04, 0x1c
        /*0142*/ 	.short	(.L_669 - .L_668)


	//   ....[0]....
.L_668:
        /*0144*/ 	.word	0x000092a0


	//   ....[1]....
        /*0148*/ 	.word	0x0000a090


	//   ....[2]....
        /*014c*/ 	.word	0x0000a570


	//----- nvinfo : EIATTR_CRS_STACK_SIZE
	.align		4
.L_669:
        /*0150*/ 	.byte	0x04, 0x1e
        /*0152*/ 	.short	(.L_671 - .L_670)
.L_670:
        /*0154*/ 	.word	0x00000000


	//----- nvinfo : EIATTR_CBANK_PARAM_SIZE
	.align		4
.L_671:
        /*0158*/ 	.byte	0x03, 0x19
        /*015a*/ 	.short	0x0070


	//----- nvinfo : EIATTR_PARAM_CBANK
	.align		4
        /*015c*/ 	.byte	0x04, 0x0a
        /*015e*/ 	.short	(.L_673 - .L_672)
	.align		4
.L_672:
        /*0160*/ 	.word	index@(.nv.constant0._Z32block_attn_mask_4warp_n16_kernelP6__halfS0_S0_PKiS2_S2_S2_S0_S2_S2_iiifiiii)
        /*0164*/ 	.short	0x0380
        /*0166*/ 	.short	0x0070


	//----- nvinfo : EIATTR_SW_WAR
	.align		4
.L_673:
        /*0168*/ 	.byte	0x04, 0x36
        /*016a*/ 	.short	(.L_675 - .L_674)
.L_674:
        /*016c*/ 	.word	0x00000008
.L_675:


//--------------------- .nv.info._Z33block_attn_mask_2warp_n128_kernelP6__halfS0_S0_PKiS2_S2_S2_S0_S2_S2_iiifiiii --------------------------
	.section	.nv.info._Z33block_attn_mask_2warp_n128_kernelP6__halfS0_S0_PKiS2_S2_S2_S0_S2_S2_iiifiiii,"",@"SHT_CUDA_INFO"
	.sectionflags	@""
	.align	4


	//----- nvinfo : EIATTR_CUDA_API_VERSION
	.align		4
        /*0000*/ 	.byte	0x04, 0x37
        /*0002*/ 	.short	(.L_677 - .L_676)
.L_676:
        /*0004*/ 	.word	0x00000082


	//----- nvinfo : EIATTR_KPARAM_INFO
	.align		4
.L_677:
        /*0008*/ 	.byte	0x04, 0x17
        /*000a*/ 	.short	(.L_679 - .L_678)
.L_678:
        /*000c*/ 	.word	0x00000000
        /*0010*/ 	.short	0x0011
        /*0012*/ 	.short	0x006c
        /*0014*/ 	.byte	0x00, 0xf0, 0x11, 0x00


	//----- nvinfo : EIATTR_KPARAM_INFO
	.align		4
.L_679:
        /*0018*/ 	.byte	0x04, 0x17
        /*001a*/ 	.short	(.L_681 - .L_680)
.L_680:
        /*001c*/ 	.word	0x00000000
        /*0020*/ 	.short	0x0010
        /*0022*/ 	.short	0x0068
        /*0024*/ 	.byte	0x00, 0xf0, 0x11, 0x00


	//----- nvinfo : EIATTR_KPARAM_INFO
	.align		4
.L_681:
        /*0028*/ 	.byte	0x04, 0x17
        /*002a*/ 	.short	(.L_683 - .L_682)
.L_682:
        /*002c*/ 	.word	0x00000000
        /*0030*/ 	.short	0x000f
        /*0032*/ 	.short	0x0064
        /*0034*/ 	.byte	0x00, 0xf0, 0x11, 0x00


	//----- nvinfo : EIATTR_KPARAM_INFO
	.align		4
.L_683:
        /*0038*/ 	.byte	0x04, 0x17
        /*003a*/ 	.short	(.L_685 - .L_684)
.L_684:
        /*003c*/ 	.word	0x00000000
        /*0040*/ 	.short	0x000e
        /*0042*/ 	.short	0x0060
        /*0044*/ 	.byte	0x00, 0xf0, 0x11, 0x00


	//----- nvinfo : EIATTR_KPARAM_INFO
	.align		4
.L_685:
        /*0048*/ 	.byte	0x04, 0x17
        /*004a*/ 	.short	(.L_687 - .L_686)
.L_686:
        /*004c*/ 	.word	0x00000000
        /*0050*/ 	.short	0x000d
        /*0052*/ 	.short	0x005c
        /*0054*/ 	.byte	0x00, 0xf0, 0x11, 0x00


	//----- nvinfo : EIATTR_KPARAM_INFO
	.align		4
.L_687:
        /*0058*/ 	.byte	0x04, 0x17
        /*005a*/ 	.short	(.L_689 - .L_688)
.L_688:
        /*005c*/ 	.word	0x00000000
        /*0060*/ 	.short	0x000c
        /*0062*/ 	.short	0x0058
        /*0064*/ 	.byte	0x00, 0xf0, 0x11, 0x00


	//----- nvinfo : EIATTR_KPARAM_INFO
	.align		4
.L_689:
        /*0068*/ 	.byte	0x04, 0x17
        /*006a*/ 	.short	(.L_691 - .L_690)
.L_690:
        /*006c*/ 	.word	0x00000000
        /*0070*/ 	.short	0x000b
        /*0072*/ 	.short	0x0054
        /*0074*/ 	.byte	0x00, 0xf0, 0x11, 0x00


	//----- nvinfo : EIATTR_KPARAM_INFO
	.align		4
.L_691:
        /*0078*/ 	.byte	0x04, 0x17
        /*007a*/ 	.short	(.L_693 - .L_692)
.L_692:
        /*007c*/ 	.word	0x00000000
        /*0080*/ 	.short	0x000a
        /*0082*/ 	.short	0x0050
        /*0084*/ 	.byte	0x00, 0xf0, 0x11, 0x00


	//----- nvinfo : EIATTR_KPARAM_INFO
	.align		4
.L_693:
        /*0088*/ 	.byte	0x04, 0x17
        /*008a*/ 	.short	(.L_695 - .L_694)
.L_694:
        /*008c*/ 	.word	0x00000000
        /*0090*/ 	.short	0x0009
        /*0092*/ 	.short	0x0048
        /*0094*/ 	.byte	0x00, 0xf5, 0x21, 0x00


	//----- nvinfo : EIATTR_KPARAM_INFO
	.align		4
.L_695:
        /*0098*/ 	.byte	0x04, 0x17
        /*009a*/ 	.short	(.L_697 - .L_696)
.L_696:
        /*009c*/ 	.word	0x00000000
        /*00a0*/ 	.short	0x0008
        /*00a2*/ 	.short	0x0040
        /*00a4*/ 	.byte	0x00, 0xf5, 0x21, 0x00


	//----- nvinfo : EIATTR_KPARAM_INFO
	.align		4
.L_697:
        /*00a8*/ 	.byte	0x04, 0x17
        /*00aa*/ 	.short	(.L_699 - .L_698)
.L_698:
        /*00ac*/ 	.word	0x00000000
        /*00b0*/ 	.short	0x0007
        /*00b2*/ 	.short	0x0038
        /*00b4*/ 	.byte	0x00, 0xf5, 0x21, 0x00


	//----- nvinfo : EIATTR_KPARAM_INFO
	.align		4
.L_699:
        /*00b8*/ 	.byte	0x04, 0x17
        /*00ba*/ 	.short	(.L_701 - .L_700)
.L_700:
        /*00bc*/ 	.word	0x00000000
        /*00c0*/ 	.short	0x0006
        /*00c2*/ 	.short	0x0030
        /*00c4*/ 	.byte	0x00, 0xf5, 0x21, 0x00


	//----- nvinfo : EIATTR_KPARAM_INFO
	.align		4
.L_701:
        /*00c8*/ 	.byte	0x04, 0x17
        /*00ca*/ 	.short	(.L_703 - .L_702)
.L_702:
        /*00cc*/ 	.word	0x00000000
        /*00d0*/ 	.short	0x0005
        /*00d2*/ 	.short	0x0028
        /*00d4*/ 	.byte	0x00, 0xf5, 0x21, 0x00


	//----- nvinfo : EIATTR_KPARAM_INFO
	.align		4
.L_703:
        /*00d8*/ 	.byte	0x04, 0x17
        /*00da*/ 	.short	(.L_705 - .L_704)
.L_704:
        /*00dc*/ 	.word	0x00000000
        /*00e0*/ 	.short	0x0004
        /*00e2*/ 	.short	0x0020
        /*00e4*/ 	.byte	0x00, 0xf5, 0x21, 0x00


	//----- nvinfo : EIATTR_KPARAM_INFO
	.align		4
.L_705:
        /*00e8*/ 	.byte	0x04, 0x17
        /*00ea*/ 	.short	(.L_707 - .L_706)
.L_706:
        /*00ec*/ 	.word	0x00000000
        /*00f0*/ 	.short	0x0003
        /*00f2*/ 	.short	0x0018
        /*00f4*/ 	.byte	0x00, 0xf5, 0x21, 0x00


	//----- nvinfo : EIATTR_KPARAM_INFO
	.align		4
.L_707:
        /*00f8*/ 	.byte	0x04, 0x17
        /*00fa*/ 	.short	(.L_709 - .L_708)
.L_708:
        /*00fc*/ 	.word	0x00000000
        /*0100*/ 	.short	0x0002
        /*0102*/ 	.short	0x0010
        /*0104*/ 	.byte	0x00, 0xf5, 0x21, 0x00


	//----- nvinfo : EIATTR_KPARAM_INFO
	.align		4
.L_709:
        /*0108*/ 	.byte	0x04, 0x17
        /*010a*/ 	.short	(.L_711 - .L_710)
.L_710:
        /*010c*/ 	.word	0x00000000
        /*0110*/ 	.short	0x0001
        /*0112*/ 	.short	0x0008
        /*0114*/ 	.byte	0x00, 0xf5, 0x21, 0x00


	//----- nvinfo : EIATTR_KPARAM_INFO
	.align		4
.L_711:
        /*0118*/ 	.byte	0x04, 0x17
        /*011a*/ 	.short	(.L_713 - .L_712)
.L_712:
        /*011c*/ 	.word	0x00000000
        /*0120*/ 	.short	0x0000
        /*0122*/ 	.short	0x0000
        /*0124*/ 	.byte	0x00, 0xf5, 0x21, 0x00


	//----- nvinfo : EIATTR_SPARSE_MMA_MASK
	.align		4
.L_713:
        /*0128*/ 	.byte	0x03, 0x50
        /*012a*/ 	.short	0x0000


	//----- nvinfo : EIATTR_WMMA_USED
	.align		4
        /*012c*/ 	.byte	0x01, 0x2b
	.zero		2


	//----- nvinfo : EIATTR_MAXREG_COUNT
	.align		4
        /*0130*/ 	.byte	0x03, 0x1b
        /*0132*/ 	.short	0x00ff


	//----- nvinfo : EIATTR_NUM_BARRIERS
	.align		4
        /*0134*/ 	.byte	0x02, 0x4c
        /*0136*/ 	.byte	0x01
	.zero		1


	//----- nvinfo : EIATTR_MERCURY_ISA_VERSION
	.align		4
        /*0138*/ 	.byte	0x03, 0x5f
        /*013a*/ 	.short	0x0101


	//----- nvinfo : EIATTR_VRC_CTA_INIT_COUNT
	.align		4
        /*013c*/ 	.byte	0x02, 0x4a
	.zero		1
	.zero		1


	//----- nvinfo : EIATTR_EXIT_INSTR_OFFSETS
	.align		4
        /*0140*/ 	.byte	0x04, 0x1c
        /*0142*/ 	.short	(.L_715 - .L_714)


	//   ....[0]....
.L_714:
        /*0144*/ 	.word	0x00009440


	//   ....[1]....
        /*0148*/ 	.word	0x0000a240


	//   ....[2]....
        /*014c*/ 	.word	0x0000a720


	//----- nvinfo : EIATTR_CRS_STACK_SIZE
	.align		4
.L_715:
        /*0150*/ 	.byte	0x04, 0x1e
        /*0152*/ 	.short	(.L_717 - .L_716)
.L_716:
        /*0154*/ 	.word	0x00000000


	//----- nvinfo : EIATTR_CBANK_PARAM_SIZE
	.align		4
.L_717:
        /*0158*/ 	.byte	0x03, 0x19
        /*015a*/ 	.short	0x0070


	//----- nvinfo : EIATTR_PARAM_CBANK
	.align		4
        /*015c*/ 	.byte	0x04, 0x0a
        /*015e*/ 	.short	(.L_719 - .L_718)
	.align		4
.L_718:
        /*0160*/ 	.word	index@(.nv.constant0._Z33block_attn_mask_2warp_n128_kernelP6__halfS0_S0_PKiS2_S2_S2_S0_S2_S2_iiifiiii)
        /*0164*/ 	.short	0x0380
        /*0166*/ 	.short	0x0070


	//----- nvinfo : EIATTR_SW_WAR
	.align		4
.L_719:
        /*0168*/ 	.byte	0x04, 0x36
        /*016a*/ 	.short	(.L_721 - .L_720)
.L_720:
        /*016c*/ 	.word	0x00000008
.L_721:


//--------------------- .nv.info._Z32block_attn_mask_2warp_n64_kernelP6__halfS0_S0_PKiS2_S2_S2_S0_S2_S2_iiifiiii --------------------------
	.section	.nv.info._Z32block_attn_mask_2warp_n64_kernelP6__halfS0_S0_PKiS2_S2_S2_S0_S2_S2_iiifiiii,"",@"SHT_CUDA_INFO"
	.sectionflags	@""
	.align	4


	//----- nvinfo : EIATTR_CUDA_API_VERSION
	.align		4
        /*0000*/ 	.byte	0x04, 0x37
        /*0002*/ 	.short	(.L_723 - .L_722)
.L_722:
        /*0004*/ 	.word	0x00000082


	//----- nvinfo : EIATTR_KPARAM_INFO
	.align		4
.L_723:
        /*0008*/ 	.byte	0x04, 0x17
        /*000a*/ 	.short	(.L_725 - .L_724)
.L_724:
        /*000c*/ 	.word	0x00000000
        /*0010*/ 	.short	0x0011
        /*0012*/ 	.short	0x006c
        /*0014*/ 	.byte	0x00, 0xf0, 0x11, 0x00


	//----- nvinfo : EIATTR_KPARAM_INFO
	.align		4
.L_725:
        /*0018*/ 	.byte	0x04, 0x17
        /*001a*/ 	.short	(.L_727 - .L_726)
.L_726:
        /*001c*/ 	.word	0x00000000
        /*0020*/ 	.short	0x0010
        /*0022*/ 	.short	0x0068
        /*0024*/ 	.byte	0x00, 0xf0, 0x11, 0x00


	//----- nvinfo : EIATTR_KPARAM_INFO
	.align		4
.L_727:
        /*0028*/ 	.byte	0x04, 0x17
        /*002a*/ 	.short	(.L_729 - .L_728)
.L_728:
        /*002c*/ 	.word	0x00000000
        /*0030*/ 	.short	0x000f
        /*0032*/ 	.short	0x0064
        /*0034*/ 	.byte	0x00, 0xf0, 0x11, 0x00


	//----- nvinfo : EIATTR_KPARAM_INFO
	.align		4
.L_729:
        /*0038*/ 	.byte	0x04, 0x17
        /*003a*/ 	.short	(.L_731 - .L_730)
.L_730:
        /*003c*/ 	.word	0x00000000
        /*0040*/ 	.short	0x000e
        /*0042*/ 	.short	0x0060
        /*0044*/ 	.byte	0x00, 0xf0, 0x11, 0x00


	//----- nvinfo : EIATTR_KPARAM_INFO
	.align		4
.L_731:
        /*0048*/ 	.byte	0x04, 0x17
        /*004a*/ 	.short	(.L_733 - .L_732)
.L_732:
        /*004c*/ 	.word	0x00000000
        /*0050*/ 	.short	0x000d
        /*0052*/ 	.short	0x005c
        /*0054*/ 	.byte	0x00, 0xf0, 0x11, 0x00


	//----- nvinfo : EIATTR_KPARAM_INFO
	.align		4
.L_733:
        /*0058*/ 	.byte	0x04, 0x17
        /*005a*/ 	.short	(.L_735 - .L_734)
.L_734:
        /*005c*/ 	.word	0x00000000
        /*0060*/ 	.short	0x000c
        /*0062*/ 	.short	0x0058
        /*0064*/ 	.byte	0x00, 0xf0, 0x11, 0x00


	//----- nvinfo : EIATTR_KPARAM_INFO
	.align		4
.L_735:
        /*0068*/ 	.byte	0x04, 0x17
        /*006a*/ 	.short	(.L_737 - .L_736)
.L_736:
        /*006c*/ 	.word	0x00000000
        /*0070*/ 	.short	0x000b
        /*0072*/ 	.short	0x0054
        /*0074*/ 	.byte	0x00, 0xf0, 0x11, 0x00


	//----- nvinfo : EIATTR_KPARAM_INFO
	.align		4
.L_737:
        /*0078*/ 	.byte	0x04, 0x17
        /*007a*/ 	.short	(.L_739 - .L_738)
.L_738:
        /*007c*/ 	.word	0x00000000
        /*0080*/ 	.short	0x000a
        /*0082*/ 	.short	0x0050
        /*0084*/ 	.byte	0x00, 0xf0, 0x11, 0x00


	//----- nvinfo : EIATTR_KPARAM_INFO
	.align		4
.L_739:
        /*0088*/ 	.byte	0x04, 0x17
        /*008a*/ 	.short	(.L_741 - .L_740)
.L_740:
        /*008c*/ 	.word	0x00000000
        /*0090*/ 	.short	0x0009
        /*0092*/ 	.short	0x0048
        /*0094*/ 	.byte	0x00, 0xf5, 0x21, 0x00


	//----- nvinfo : EIATTR_KPARAM_INFO
	.align		4
.L_741:
        /*0098*/ 	.byte	0x04, 0x17
        /*009a*/ 	.short	(.L_743 - .L_742)
.L_742:
        /*009c*/ 	.word	0x00000000
        /*00a0*/ 	.short	0x0008
        /*00a2*/ 	.short	0x0040
        /*00a4*/ 	.byte	0x00, 0xf5, 0x21, 0x00


	//----- nvinfo : EIATTR_KPARAM_INFO
	.align		4
.L_743:
        /*00a8*/ 	.byte	0x04, 0x17
        /*00aa*/ 	.short	(.L_745 - .L_744)
.L_744:
        /*00ac*/ 	.word	0x00000000
        /*00b0*/ 	.short	0x0007
        /*00b2*/ 	.short	0x0038
        /*00b4*/ 	.byte	0x00, 0xf5, 0x21, 0x00


	//----- nvinfo : EIATTR_KPARAM_INFO
	.align		4
.L_745:
        /*00b8*/ 	.byte	0x04, 0x17
        /*00ba*/ 	.short	(.L_747 - .L_746)
.L_746:
        /*00bc*/ 	.word	0x00000000
        /*00c0*/ 	.short	0x0006
        /*00c2*/ 	.short	0x0030
        /*00c4*/ 	.byte	0x00, 0xf5, 0x21, 0x00


	//----- nvinfo : EIATTR_KPARAM_INFO
	.align		4
.L_747:
        /*00c8*/ 	.byte	0x04, 0x17
        /*00ca*/ 	.short	(.L_749 - .L_748)
.L_748:
        /*00cc*/ 	.word	0x00000000
        /*00d0*/ 	.short	0x0005
        /*00d2*/ 	.short	0x0028
        /*00d4*/ 	.byte	0x00, 0xf5, 0x21, 0x00


	//----- nvinfo : EIATTR_KPARAM_INFO
	.align		4
.L_749:
        /*00d8*/ 	.byte	0x04, 0x17
        /*00da*/ 	.short	(.L_751 - .L_750)
.L_750:
        /*00dc*/ 	.word	0x00000000
        /*00e0*/ 	.short	0x0004
        /*00e2*/ 	.short	0x0020
        /*00e4*/ 	.byte	0x00, 0xf5, 0x21, 0x00


	//----- nvinfo : EIATTR_KPARAM_INFO
	.align		4
.L_751:
        /*00e8*/ 	.byte	0x04, 0x17
        /*00ea*/ 	.short	(.L_753 - .L_752)
.L_752:
        /*00ec*/ 	.word	0x00000000
        /*00f0*/ 	.short	0x0003
        /*00f2*/ 	.short	0x0018
        /*00f4*/ 	.byte	0x00, 0xf5, 0x21, 0x00


	//----- nvinfo : EIATTR_KPARAM_INFO
	.align		4
.L_753:
        /*00f8*/ 	.byte	0x04, 0x17
        /*00fa*/ 	.short	(.L_755 - .L_754)
.L_754:
        /*00fc*/ 	.word	0x00000000
        /*0100*/ 	.short	0x0002
        /*0102*/ 	.short	0x0010
        /*0104*/ 	.byte	0x00, 0xf5, 0x21, 0x00


	//----- nvinfo : EIATTR_KPARAM_INFO
	.align		4
.L_755:
        /*0108*/ 	.byte	0x04, 0x17
        /*010a*/ 	.short	(.L_757 - .L_756)
.L_756:
        /*010c*/ 	.word	0x00000000
        /*0110*/ 	.short	0x0001
        /*0112*/ 	.short	0x0008
        /*0114*/ 	.byte	0x00, 0xf5, 0x21, 0x00


	//----- nvinfo : EIATTR_KPARAM_INFO
	.align		4
.L_757:
        /*0118*/ 	.byte	0x04, 0x17
        /*011a*/ 	.short	(.L_759 - .L_758)
.L_758:
        /*011c*/ 	.word	0x00000000
        /*0120*/ 	.short	0x0000
        /*0122*/ 	.short	0x0000
        /*0124*/ 	.byte	0x00, 0xf5, 0x21, 0x00


	//----- nvinfo : EIATTR_SPARSE_MMA_MASK
	.align		4
.L_759:
        /*0128*/ 	.byte	0x03, 0x50
        /*012a*/ 	.short	0x0000


	//----- nvinfo : EIATTR_WMMA_USED
	.align		4
        /*012c*/ 	.byte	0x01, 0x2b
	.zero		2


	//----- nvinfo : EIATTR_MAXREG_COUNT
	.align		4
        /*0130*/ 	.byte	0x03, 0x1b
        /*0132*/ 	.short	0x00ff


	//----- nvinfo : EIATTR_NUM_BARRIERS
	.align		4
        /*0134*/ 	.byte	0x02, 0x4c
        /*0136*/ 	.byte	0x01
	.zero		1


	//----- nvinfo : EIATTR_MERCURY_ISA_VERSION
	.align		4
        /*0138*/ 	.byte	0x03, 0x5f
        /*013a*/ 	.short	0x0101


	//----- nvinfo : EIATTR_VRC_CTA_INIT_COUNT
	.align		4
        /*013c*/ 	.byte	0x02, 0x4a
	.zero		1
	.zero		1


	//----- nvinfo : EIATTR_EXIT_INSTR_OFFSETS
	.align		4
        /*0140*/ 	.byte	0x04, 0x1c
        /*0142*/ 	.short	(.L_761 - .L_760)


	//   ....[0]....
.L_760:
        /*0144*/ 	.word	0x0000bb60


	//   ....[1]....
        /*0148*/ 	.word	0x0000c8a0


	//   ....[2]....
        /*014c*/ 	.word	0x0000cd90


	//----- nvinfo : EIATTR_CRS_STACK_SIZE
	.align		4
.L_761:
        /*0150*/ 	.byte	0x04, 0x1e
        /*0152*/ 	.short	(.L_763 - .L_762)
.L_762:
        /*0154*/ 	.word	0x00000000


	//----- nvinfo : EIATTR_CBANK_PARAM_SIZE
	.align		4
.L_763:
        /*0158*/ 	.byte	0x03, 0x19
        /*015a*/ 	.short	0x0070


	//----- nvinfo : EIATTR_PARAM_CBANK
	.align		4
        /*015c*/ 	.byte	0x04, 0x0a
        /*015e*/ 	.short	(.L_765 - .L_764)
	.align		4
.L_764:
        /*0160*/ 	.word	index@(.nv.constant0._Z32block_attn_mask_2warp_n64_kernelP6__halfS0_S0_PKiS2_S2_S2_S0_S2_S2_iiifiiii)
        /*0164*/ 	.short	0x0380
        /*0166*/ 	.short	0x0070


	//----- nvinfo : EIATTR_SW_WAR
	.align		4
.L_765:
        /*0168*/ 	.byte	0x04, 0x36
        /*016a*/ 	.short	(.L_767 - .L_766)
.L_766:
        /*016c*/ 	.word	0x00000008
.L_767:


//--------------------- .nv.info._Z32block_attn_mask_2warp_n32_kernelP6__halfS0_S0_PKiS2_S2_S2_S0_S2_S2_iiifiiii --------------------------
	.section	.nv.info._Z32block_attn_mask_2warp_n32_kernelP6__halfS0_S0_PKiS2_S2_S2_S0_S2_S2_iiifiiii,"",@"SHT_CUDA_INFO"
	.sectionflags	@""
	.align	4


	//----- nvinfo : EIATTR_CUDA_API_VERSION
	.align		4
        /*0000*/ 	.byte	0x04, 0x37
        /*0002*/ 	.short	(.L_769 - .L_768)
.L_768:
        /*0004*/ 	.word	0x00000082


	//----- nvinfo : EIATTR_KPARAM_INFO
	.align		4
.L_769:
        /*0008*/ 	.byte	0x04, 0x17
        /*000a*/ 	.short	(.L_771 - .L_770)
.L_770:
        /*000c*/ 	.word	0x00000000
        /*0010*/ 	.short	0x0011
        /*0012*/ 	.short	0x006c
        /*0014*/ 	.byte	0x00, 0xf0, 0x11, 0x00


	//----- nvinfo : EIATTR_KPARAM_INFO
	.align		4
.L_771:
        /*0018*/ 	.byte	0x04, 0x17
        /*001a*/ 	.short	(.L_773 - .L_772)
.L_772:
        /*001c*/ 	.word	0x00000000
        /*0020*/ 	.short	0x0010
        /*0022*/ 	.short	0x0068
        /*0024*/ 	.byte	0x00, 0xf0, 0x11, 0x00


	//----- nvinfo : EIATTR_KPARAM_INFO
	.align		4
.L_773:
        /*0028*/ 	.byte	0x04, 0x17
        /*002a*/ 	.short	(.L_775 - .L_774)
.L_774:
        /*002c*/ 	.word	0x00000000
        /*0030*/ 	.short	0x000f
        /*0032*/ 	.short	0x0064
        /*0034*/ 	.byte	0x00, 0xf0, 0x11, 0x00


	//----- nvinfo : EIATTR_KPARAM_INFO
	.align		4
.L_775:
        /*0038*/ 	.byte	0x04, 0x17
        /*003a*/ 	.short	(.L_777 - .L_776)
.L_776:
        /*003c*/ 	.word	0x00000000
        /*0040*/ 	.short	0x000e
        /*0042*/ 	.short	0x0060
        /*0044*/ 	.byte	0x00, 0xf0, 0x11, 0x00


	//----- nvinfo : EIATTR_KPARAM_INFO
	.align		4
.L_777:
        /*0048*/ 	.byte	0x04, 0x17
        /*004a*/ 	.short	(.L_779 - .L_778)
.L_778:
        /*004c*/ 	.word	0x00000000
        /*0050*/ 	.short	0x000d
        /*0052*/ 	.short	0x005c
        /*0054*/ 	.byte	0x00, 0xf0, 0x11, 0x00


	//----- nvinfo : EIATTR_KPARAM_INFO
	.align		4
.L_779:
        /*0058*/ 	.byte	0x04, 0x17
        /*005a*/ 	.short	(.L_781 - .L_780)
.L_780:
        /*005c*/ 	.word	0x00000000
        /*0060*/ 	.short	0x000c
        /*0062*/ 	.short	0x0058
        /*0064*/ 	.byte	0x00, 0xf0, 0x11, 0x00


	//----- nvinfo : EIATTR_KPARAM_INFO
	.align		4
.L_781:
        /*0068*/ 	.byte	0x04, 0x17
        /*006a*/ 	.short	(.L_783 - .L_782)
.L_782:
        /*006c*/ 	.word	0x00000000
        /*0070*/ 	.short	0x000b
        /*0072*/ 	.short	0x0054
        /*0074*/ 	.byte	0x00, 0xf0, 0x11, 0x00


	//----- nvinfo : EIATTR_KPARAM_INFO
	.align		4
.L_783:
        /*0078*/ 	.byte	0x04, 0x17
        /*007a*/ 	.short	(.L_785 - .L_784)
.L_784:
        /*007c*/ 	.word	0x00000000
        /*0080*/ 	.short	0x000a
        /*0082*/ 	.short	0x0050
        /*0084*/ 	.byte	0x00, 0xf0, 0x11, 0x00


	//----- nvinfo : EIATTR_KPARAM_INFO
	.align		4
.L_785:
        /*0088*/ 	.byte	0x04, 0x17
        /*008a*/ 	.short	(.L_787 - .L_786)
.L_786:
        /*008c*/ 	.word	0x00000000
        /*0090*/ 	.short	0x0009
        /*0092*/ 	.short	0x0048
        /*0094*/ 	.byte	0x00, 0xf5, 0x21, 0x00


	//----- nvinfo : EIATTR_KPARAM_INFO
	.align		4
.L_787:
        /*0098*/ 	.byte	0x04, 0x17
        /*009a*/ 	.short	(.L_789 - .L_788)
.L_788:
        /*009c*/ 	.word	0x00000000
        /*00a0*/ 	.short	0x0008
        /*00a2*/ 	.short	0x0040
        /*00a4*/ 	.byte	0x00, 0xf5, 0x21, 0x00


	//----- nvinfo : EIATTR_KPARAM_INFO
	.align		4
.L_789:
        /*00a8*/ 	.byte	0x04, 0x17
        /*00aa*/ 	.short	(.L_791 - .L_790)
.L_790:
        /*00ac*/ 	.word	0x00000000
        /*00b0*/ 	.short	0x0007
        /*00b2*/ 	.short	0x0038
        /*00b4*/ 	.byte	0x00, 0xf5, 0x21, 0x00


	//----- nvinfo : EIATTR_KPARAM_INFO
	.align		4
.L_791:
        /*00b8*/ 	.byte	0x04, 0x17
        /*00ba*/ 	.short	(.L_793 - .L_792)
.L_792:
        /*00bc*/ 	.word	0x00000000
        /*00c0*/ 	.short	0x0006
        /*00c2*/ 	.short	0x0030
        /*00c4*/ 	.byte	0x00, 0xf5, 0x21, 0x00


	//----- nvinfo : EIATTR_KPARAM_INFO
	.align		4
.L_793:
        /*00c8*/ 	.byte	0x04, 0x17
        /*00ca*/ 	.short	(.L_795 - .L_794)
.L_794:
        /*00cc*/ 	.word	0x00000000
        /*00d0*/ 	.short	0x0005
        /*00d2*/ 	.short	0x0028
        /*00d4*/ 	.byte	0x00, 0xf5, 0x21, 0x00


	//----- nvinfo : EIATTR_KPARAM_INFO
	.align		4
.L_795:
        /*00d8*/ 	.byte	0x04, 0x17
        /*00da*/ 	.short	(.L_797 - .L_796)
.L_796:
        /*00dc*/ 	.word	0x00000000
        /*00e0*/ 	.short	0x0004
        /*00e2*/ 	.short	0x0020
        /*00e4*/ 	.byte	0x00, 0xf5, 0x21, 0x00


	//----- nvinfo : EIATTR_KPARAM_INFO
	.align		4
.L_797:
        /*00e8*/ 	.byte	0x04, 0x17
        /*00ea*/ 	.short	(.L_799 - .L_798)
.L_798:
        /*00ec*/ 	.word	0x00000000
        /*00f0*/ 	.short	0x0003
        /*00f2*/ 	.short	0x0018
        /*00f4*/ 	.byte	0x00, 0xf5, 0x21, 0x00


	//----- nvinfo : EIATTR_KPARAM_INFO
	.align		4
.L_799:
        /*00f8*/ 	.byte	0x04, 0x17
        /*00fa*/ 	.short	(.L_801 - .L_800)
.L_800:
        /*00fc*/ 	.word	0x00000000
        /*0100*/ 	.short	0x0002
        /*0102*/ 	.short	0x0010
        /*0104*/ 	.byte	0x00, 0xf5, 0x21, 0x00


	//----- nvinfo : EIATTR_KPARAM_INFO
	.align		4
.L_801:
        /*0108*/ 	.byte	0x04, 0x17
        /*010a*/ 	.short	(.L_803 - .L_802)
.L_802:
        /*010c*/ 	.word	0x00000000
        /*0110*/ 	.short	0x0001
        /*0112*/ 	.short	0x0008
        /*0114*/ 	.byte	0x00, 0xf5, 0x21, 0x00


	//----- nvinfo : EIATTR_KPARAM_INFO
	.align		4
.L_803:
        /*0118*/ 	.byte	0x04, 0x17
        /*011a*/ 	.short	(.L_805 - .L_804)
.L_804:
        /*011c*/ 	.word	0x00000000
        /*0120*/ 	.short	0x0000
        /*0122*/ 	.short	0x0000
        /*0124*/ 	.byte	0x00, 0xf5, 0x21, 0x00


	//----- nvinfo : EIATTR_SPARSE_MMA_MASK
	.align		4
.L_805:
        /*0128*/ 	.byte	0x03, 0x50
        /*012a*/ 	.short	0x0000


	//----- nvinfo : EIATTR_WMMA_USED
	.align		4
        /*012c*/ 	.byte	0x01, 0x2b
	.zero		2


	//----- nvinfo : EIATTR_MAXREG_COUNT
	.align		4
        /*0130*/ 	.byte	0x03, 0x1b
        /*0132*/ 	.short	0x00ff


	//----- nvinfo : EIATTR_NUM_BARRIERS
	.align		4
        /*0134*/ 	.byte	0x02, 0x4c
        /*0136*/ 	.byte	0x01
	.zero		1


	//----- nvinfo : EIATTR_MERCURY_ISA_VERSION
	.align		4
        /*0138*/ 	.byte	0x03, 0x5f
        /*013a*/ 	.short	0x0101


	//----- nvinfo : EIATTR_VRC_CTA_INIT_COUNT
	.align		4
        /*013c*/ 	.byte	0x02, 0x4a
	.zero		1
	.zero		1


	//----- nvinfo : EIATTR_EXIT_INSTR_OFFSETS
	.align		4
        /*0140*/ 	.byte	0x04, 0x1c
        /*0142*/ 	.short	(.L_807 - .L_806)


	//   ....[0]....
.L_806:
        /*0144*/ 	.word	0x0000bc70


	//   ....[1]....
        /*0148*/ 	.word	0x0000c9c0


	//   ....[2]....
        /*014c*/ 	.word	0x0000ceb0


	//----- nvinfo : EIATTR_CRS_STACK_SIZE
	.align		4
.L_807:
        /*0150*/ 	.byte	0x04, 0x1e
        /*0152*/ 	.short	(.L_809 - .L_808)
.L_808:
        /*0154*/ 	.word	0x00000000


	//----- nvinfo : EIATTR_CBANK_PARAM_SIZE
	.align		4
.L_809:
        /*0158*/ 	.byte	0x03, 0x19
        /*015a*/ 	.short	0x0070


	//----- nvinfo : EIATTR_PARAM_CBANK
	.align		4
        /*015c*/ 	.byte	0x04, 0x0a
        /*015e*/ 	.short	(.L_811 - .L_810)
	.align		4
.L_810:
        /*0160*/ 	.word	index@(.nv.constant0._Z32block_attn_mask_2warp_n32_kernelP6__halfS0_S0_PKiS2_S2_S2_S0_S2_S2_iiifiiii)
        /*0164*/ 	.short	0x0380
        /*0166*/ 	.short	0x0070


	//----- nvinfo : EIATTR_SW_WAR
	.align		4
.L_811:
        /*0168*/ 	.byte	0x04, 0x36
        /*016a*/ 	.short	(.L_813 - .L_812)
.L_812:
        /*016c*/ 	.word	0x00000008
.L_813:


//--------------------- .nv.info._Z32block_attn_mask_2warp_n16_kernelP6__halfS0_S0_PKiS2_S2_S2_S0_S2_S2_iiifiiii --------------------------
	.section	.nv.info._Z32block_attn_mask_2warp_n16_kernelP6__halfS0_S0_PKiS2_S2_S2_S0_S2_S2_iiifiiii,"",@"SHT_CUDA_INFO"
	.sectionflags	@""
	.align	4


	//----- nvinfo : EIATTR_CUDA_API_VERSION
	.align		4
        /*0000*/ 	.byte	0x04, 0x37
        /*0002*/ 	.short	(.L_815 - .L_814)
.L_814:
        /*0004*/ 	.word	0x00000082


	//----- nvinfo : EIATTR_KPARAM_INFO
	.align		4
.L_815:
        /*0008*/ 	.byte	0x04, 0x17
        /*000a*/ 	.short	(.L_817 - .L_816)
.L_816:
        /*000c*/ 	.word	0x00000000
        /*0010*/ 	.short	0x0011
        /*0012*/ 	.short	0x006c
        /*0014*/ 	.byte	0x00, 0xf0, 0x11, 0x00


	//----- nvinfo : EIATTR_KPARAM_INFO
	.align		4
.L_817:
        /*0018*/ 	.byte	0x04, 0x17
        /*001a*/ 	.short	(.L_819 - .L_818)
.L_818:
        /*001c*/ 	.word	0x00000000
        /*0020*/ 	.short	0x0010
        /*0022*/ 	.short	0x0068
        /*0024*/ 	.byte	0x00, 0xf0, 0x11, 0x00


	//----- nvinfo : EIATTR_KPARAM_INFO
	.align		4
.L_819:
        /*0028*/ 	.byte	0x04, 0x17
        /*002a*/ 	.short	(.L_821 - .L_820)
.L_820:
        /*002c*/ 	.word	0x00000000
        /*0030*/ 	.short	0x000f
        /*0032*/ 	.short	0x0064
        /*0034*/ 	.byte	0x00, 0xf0, 0x11, 0x00


	//----- nvinfo : EIATTR_KPARAM_INFO
	.align		4
.L_821:
        /*0038*/ 	.byte	0x04, 0x17
        /*003a*/ 	.short	(.L_823 - .L_822)
.L_822:
        /*003c*/ 	.word	0x00000000
        /*0040*/ 	.short	0x000e
        /*0042*/ 	.short	0x0060
        /*0044*/ 	.byte	0x00, 0xf0, 0x11, 0x00


	//----- nvinfo : EIATTR_KPARAM_INFO
	.align		4
.L_823:
        /*0048*/ 	.byte	0x04, 0x17
        /*004a*/ 	.short	(.L_825 - .L_824)
.L_824:
        /*004c*/ 	.word	0x00000000
        /*0050*/ 	.short	0x000d
        /*0052*/ 	.short	0x005c
        /*0054*/ 	.byte	0x00, 0xf0, 0x11, 0x00


	//----- nvinfo : EIATTR_KPARAM_INFO
	.align		4
.L_825:
        /*0058*/ 	.byte	0x04, 0x17
        /*005a*/ 	.short	(.L_827 - .L_826)
.L_826:
        /*005c*/ 	.word	0x00000000
        /*0060*/ 	.short	0x000c
        /*0062*/ 	.short	0x0058
        /*0064*/ 	.byte	0x00, 0xf0, 0x11, 0x00


	//----- nvinfo : EIATTR_KPARAM_INFO
	.align		4
.L_827:
        /*0068*/ 	.byte	0x04, 0x17
        /*006a*/ 	.short	(.L_829 - .L_828)
.L_828:
        /*006c*/ 	.word	0x00000000
        /*0070*/ 	.short	0x000b
        /*0072*/ 	.short	0x0054
        /*0074*/ 	.byte	0x00, 0xf0, 0x11, 0x00


	//----- nvinfo : EIATTR_KPARAM_INFO
	.align		4
.L_829:
        /*0078*/ 	.byte	0x04, 0x17
        /*007a*/ 	.short	(.L_831 - .L_830)
.L_830:
        /*007c*/ 	.word	0x00000000
        /*0080*/ 	.short	0x000a
        /*0082*/ 	.short	0x0050
        /*0084*/ 	.byte	0x00, 0xf0, 0x11, 0x00


	//----- nvinfo : EIATTR_KPARAM_INFO
	.align		4
.L_831:
        /*0088*/ 	.byte	0x04, 0x17
        /*008a*/ 	.short	(.L_833 - .L_832)
.L_832:
        /*008c*/ 	.word	0x00000000
        /*0090*/ 	.short	0x0009
        /*0092*/ 	.short	0x0048
        /*0094*/ 	.byte	0x00, 0xf5, 0x21, 0x00


	//----- nvinfo : EIATTR_KPARAM_INFO
	.align		4
.L_833:
        /*0098*/ 	.byte	0x04, 0x17
        /*009a*/ 	.short	(.L_835 - .L_834)
.L_834:
        /*009c*/ 	.word	0x00000000
        /*00a0*/ 	.short	0x0008
        /*00a2*/ 	.short	0x0040
        /*00a4*/ 	.byte	0x00, 0xf5, 0x21, 0x00


	//----- nvinfo : EIATTR_KPARAM_INFO
	.align		4
.L_835:
        /*00a8*/ 	.byte	0x04, 0x17
        /*00aa*/ 	.short	(.L_837 - .L_836)
.L_836:
        /*00ac*/ 	.word	0x00000000
        /*00b0*/ 	.short	0x0007
        /*00b2*/ 	.short	0x0038
        /*00b4*/ 	.byte	0x00, 0xf5, 0x21, 0x00


	//----- nvinfo : EIATTR_KPARAM_INFO
	.align		4
.L_837:
        /*00b8*/ 	.byte	0x04, 0x17
        /*00ba*/ 	.short	(.L_839 - .L_838)
.L_838:
        /*00bc*/ 	.word	0x00000000
        /*00c0*/ 	.short	0x0006
        /*00c2*/ 	.short	0x0030
        /*00c4*/ 	.byte	0x00, 0xf5, 0x21, 0x00


	//----- nvinfo : EIATTR_KPARAM_INFO
	.align		4
.L_839:
        /*00c8*/ 	.byte	0x04, 0x17
        /*00ca*/ 	.short	(.L_841 - .L_840)
.L_840:
        /*00cc*/ 	.word	0x00000000
        /*00d0*/ 	.short	0x0005
        /*00d2*/ 	.short	0x0028
        /*00d4*/ 	.byte	0x00, 0xf5, 0x21, 0x00


	//----- nvinfo : EIATTR_KPARAM_INFO
	.align		4
.L_841:
        /*00d8*/ 	.byte	0x04, 0x17
        /*00da*/ 	.short	(.L_843 - .L_842)
.L_842:
        /*00dc*/ 	.word	0x00000000
        /*00e0*/ 	.short	0x0004
        /*00e2*/ 	.short	0x0020
        /*00e4*/ 	.byte	0x00, 0xf5, 0x21, 0x00


	//----- nvinfo : EIATTR_KPARAM_INFO
	.align		4
.L_843:
        /*00e8*/ 	.byte	0x04, 0x17
        /*00ea*/ 	.short	(.L_845 - .L_844)
.L_844:
        /*00ec*/ 	.word	0x00000000
        /*00f0*/ 	.short	0x0003
        /*00f2*/ 	.short	0x0018
        /*00f4*/ 	.byte	0x00, 0xf5, 0x21, 0x00


	//----- nvinfo : EIATTR_KPARAM_INFO
	.align		4
.L_845:
        /*00f8*/ 	.byte	0x04, 0x17
        /*00fa*/ 	.short	(.L_847 - .L_846)
.L_846:
        /*00fc*/ 	.word	0x00000000
        /*0100*/ 	.short	0x0002
        /*0102*/ 	.short	0x0010
        /*0104*/ 	.byte	0x00, 0xf5, 0x21, 0x00


	//----- nvinfo : EIATTR_KPARAM_INFO
	.align		4
.L_847:
        /*0108*/ 	.byte	0x04, 0x17
        /*010a*/ 	.short	(.L_849 - .L_848)
.L_848:
        /*010c*/ 	.word	0x00000000
        /*0110*/ 	.short	0x0001
        /*0112*/ 	.short	0x0008
        /*0114*/ 	.byte	0x00, 0xf5, 0x21, 0x00


	//----- nvinfo : EIATTR_KPARAM_INFO
	.align		4
.L_849:
        /*0118*/ 	.byte	0x04, 0x17
        /*011a*/ 	.short	(.L_851 - .L_850)
.L_850:
        /*011c*/ 	.word	0x00000000
        /*0120*/ 	.short	0x0000
        /*0122*/ 	.short	0x0000
        /*0124*/ 	.byte	0x00, 0xf5, 0x21, 0x00


	//----- nvinfo : EIATTR_SPARSE_MMA_MASK
	.align		4
.L_851:
        /*0128*/ 	.byte	0x03, 0x50
        /*012a*/ 	.short	0x0000


	//----- nvinfo : EIATTR_WMMA_USED
	.align		4
        /*012c*/ 	.byte	0x01, 0x2b
	.zero		2


	//----- nvinfo : EIATTR_MAXREG_COUNT
	.align		4
        /*0130*/ 	.byte	0x03, 0x1b
        /*0132*/ 	.short	0x00ff


	//----- nvinfo : EIATTR_NUM_BARRIERS
	.align		4
        /*0134*/ 	.byte	0x02, 0x4c
        /*0136*/ 	.byte	0x01
	.zero		1


	//----- nvinfo : EIATTR_MERCURY_ISA_VERSION
	.align		4
        /*0138*/ 	.byte	0x03, 0x5f
        /*013a*/ 	.short	0x0101


	//----- nvinfo : EIATTR_VRC_CTA_INIT_COUNT
	.align		4
        /*013c*/ 	.byte	0x02, 0x4a
	.zero		1
	.zero		1


	//----- nvinfo : EIATTR_EXIT_INSTR_OFFSETS
	.align		4
        /*0140*/ 	.byte	0x04, 0x1c
        /*0142*/ 	.short	(.L_853 - .L_852)


	//   ....[0]....
.L_852:
        /*0144*/ 	.word	0x0000b8a0


	//   ....[1]....
        /*0148*/ 	.word	0x0000c5c0


	//   ....[2]....
        /*014c*/ 	.word	0x0000caa0


	//----- nvinfo : EIATTR_CRS_STACK_SIZE
	.align		4
.L_853:
        /*0150*/ 	.byte	0x04, 0x1e
        /*0152*/ 	.short	(.L_855 - .L_854)
.L_854:
        /*0154*/ 	.word	0x00000000


	//----- nvinfo : EIATTR_CBANK_PARAM_SIZE
	.align		4
.L_855:
        /*0158*/ 	.byte	0x03, 0x19
        /*015a*/ 	.short	0x0070


	//----- nvinfo : EIATTR_PARAM_CBANK
	.align		4
        /*015c*/ 	.byte	0x04, 0x0a
        /*015e*/ 	.short	(.L_857 - .L_856)
	.align		4
.L_856:
        /*0160*/ 	.word	index@(.nv.constant0._Z32block_attn_mask_2warp_n16_kernelP6__halfS0_S0_PKiS2_S2_S2_S0_S2_S2_iiifiiii)
        /*0164*/ 	.short	0x0380
        /*0166*/ 	.short	0x0070


	//----- nvinfo : EIATTR_SW_WAR
	.align		4
.L_857:
        /*0168*/ 	.byte	0x04, 0x36
        /*016a*/ 	.short	(.L_859 - .L_858)
.L_858:
        /*016c*/ 	.word	0x00000008
.L_859:


//--------------------- .nv.info._Z33block_attn_mask_1warp_n128_kernelP6__halfS0_S0_PKiS2_S2_S2_S0_S2_S2_iiifiiii --------------------------
	.section	.nv.info._Z33block_attn_mask_1warp_n128_kernelP6__halfS0_S0_PKiS2_S2_S2_S0_S2_S2_iiifiiii,"",@"SHT_CUDA_INFO"
	.sectionflags	@""
	.align	4


	//----- nvinfo : EIATTR_CUDA_API_VERSION
	.align		4
        /*0000*/ 	.byte	0x04, 0x37
        /*0002*/ 	.short	(.L_861 - .L_860)
.L_860:
        /*0004*/ 	.word	0x00000082


	//----- nvinfo : EIATTR_KPARAM_INFO
	.align		4
.L_861:
        /*0008*/ 	.byte	0x04, 0x17
        /*000a*/ 	.short	(.L_863 - .L_862)
.L_862:
        /*000c*/ 	.word	0x00000000
        /*0010*/ 	.short	0x0011
        /*0012*/ 	.short	0x006c
        /*0014*/ 	.byte	0x00, 0xf0, 0x11, 0x00


	//----- nvinfo : EIATTR_KPARAM_INFO
	.align		4
.L_863:
        /*0018*/ 	.byte	0x04, 0x17
        /*001a*/ 	.short	(.L_865 - .L_864)
.L_864:
        /*001c*/ 	.word	0x00000000
        /*0020*/ 	.short	0x0010
        /*0022*/ 	.short	0x0068
        /*0024*/ 	.byte	0x00, 0xf0, 0x11, 0x00


	//----- nvinfo : EIATTR_KPARAM_INFO
	.align		4
.L_865:
        /*0028*/ 	.byte	0x04, 0x17
        /*002a*/ 	.short	(.L_867 - .L_866)
.L_866:
        /*002c*/ 	.word	0x00000000
        /*0030*/ 	.short	0x000f
        /*0032*/ 	.short	0x0064
        /*0034*/ 	.byte	0x00, 0xf0, 0x11, 0x00


	//----- nvinfo : EIATTR_KPARAM_INFO
	.align		4
.L_867:
        /*0038*/ 	.byte	0x04, 0x17
        /*003a*/ 	.short	(.L_869 - .L_868)
.L_868:
        /*003c*/ 	.word	0x00000000
        /*0040*/ 	.short	0x000e
        /*0042*/ 	.short	0x0060
        /*0044*/ 	.byte	0x00, 0xf0, 0x11, 0x00


	//----- nvinfo : EIATTR_KPARAM_INFO
	.align		4
.L_869:
        /*0048*/ 	.byte	0x04, 0x17
        /*004a*/ 	.short	(.L_871 - .L_870)
.L_870:
        /*004c*/ 	.word	0x00000000
        /*0050*/ 	.short	0x000d
        /*0052*/ 	.short	0x005c
        /*0054*/ 	.byte	0x00, 0xf0, 0x11, 0x00


	//----- nvinfo : EIATTR_KPARAM_INFO
	.align		4
.L_871:
        /*0058*/ 	.byte	0x04, 0x17
        /*005a*/ 	.short	(.L_873 - .L_872)
.L_872:
        /*005c*/ 	.word	0x00000000
        /*0060*/ 	.short	0x000c
        /*0062*/ 	.short	0x0058
        /*0064*/ 	.byte	0x00, 0xf0, 0x11, 0x00


	//----- nvinfo : EIATTR_KPARAM_INFO
	.align		4
.L_873:
        /*0068*/ 	.byte	0x04, 0x17
        /*006a*/ 	.short	(.L_875 - .L_874)
.L_874:
        /*006c*/ 	.word	0x00000000
        /*0070*/ 	.short	0x000b
        /*0072*/ 	.short	0x0054
        /*0074*/ 	.byte	0x00, 0xf0, 0x11, 0x00


	//----- nvinfo : EIATTR_KPARAM_INFO
	.align		4
.L_875:
        /*0078*/ 	.byte	0x04, 0x17
        /*007a*/ 	.short	(.L_877 - .L_876)
.L_876:
        /*007c*/ 	.word	0x00000000
        /*0080*/ 	.short	0x000a
        /*0082*/ 	.short	0x0050
        /*0084*/ 	.byte	0x00, 0xf0, 0x11, 0x00


	//----- nvinfo : EIATTR_KPARAM_INFO
	.align		4
.L_877:
        /*0088*/ 	.byte	0x04, 0x17
        /*008a*/ 	.short	(.L_879 - .L_878)
.L_878:
        /*008c*/ 	.word	0x00000000
        /*0090*/ 	.short	0x0009
        /*0092*/ 	.short	0x0048
        /*0094*/ 	.byte	0x00, 0xf5, 0x21, 0x00


	//----- nvinfo : EIATTR_KPARAM_INFO
	.align		4
.L_879:
        /*0098*/ 	.byte	0x04, 0x17
        /*009a*/ 	.short	(.L_881 - .L_880)
.L_880:
        /*009c*/ 	.word	0x00000000
        /*00a0*/ 	.short	0x0008
        /*00a2*/ 	.short	0x0040
        /*00a4*/ 	.byte	0x00, 0xf5, 0x21, 0x00


	//----- nvinfo : EIATTR_KPARAM_INFO
	.align		4
.L_881:
        /*00a8*/ 	.byte	0x04, 0x17
        /*00aa*/ 	.short	(.L_883 - .L_882)
.L_882:
        /*00ac*/ 	.word	0x00000000
        /*00b0*/ 	.short	0x0007
        /*00b2*/ 	.short	0x0038
        /*00b4*/ 	.byte	0x00, 0xf5, 0x21, 0x00


	//----- nvinfo : EIATTR_KPARAM_INFO
	.align		4
.L_883:
        /*00b8*/ 	.byte	0x04, 0x17
        /*00ba*/ 	.short	(.L_885 - .L_884)
.L_884:
        /*00bc*/ 	.word	0x00000000
        /*00c0*/ 	.short	0x0006
        /*00c2*/ 	.short	0x0030
        /*00c4*/ 	.byte	0x00, 0xf5, 0x21, 0x00


	//----- nvinfo : EIATTR_KPARAM_INFO
	.align		4
.L_885:
        /*00c8*/ 	.byte	0x04, 0x17
        /*00ca*/ 	.short	(.L_887 - .L_886)
.L_886:
        /*00cc*/ 	.word	0x00000000
        /*00d0*/ 	.short	0x0005
        /*00d2*/ 	.short	0x0028
        /*00d4*/ 	.byte	0x00, 0xf5, 0x21, 0x00


	//----- nvinfo : EIATTR_KPARAM_INFO
	.align		4
.L_887:
        /*00d8*/ 	.byte	0x04, 0x17
        /*00da*/ 	.short	(.L_889 - .L_888)
.L_888:
        /*00dc*/ 	.word	0x00000000
        /*00e0*/ 	.short	0x0004
        /*00e2*/ 	.short	0x0020
        /*00e4*/ 	.byte	0x00, 0xf5, 0x21, 0x00


	//----- nvinfo : EIATTR_KPARAM_INFO
	.align		4
.L_889:
        /*00e8*/ 	.byte	0x04, 0x17
        /*00ea*/ 	.short	(.L_891 - .L_890)
.L_890:
        /*00ec*/ 	.word	0x00000000
        /*00f0*/ 	.short	0x0003
        /*00f2*/ 	.short	0x0018
        /*00f4*/ 	.byte	0x00, 0xf5, 0x21, 0x00


	//----- nvinfo : EIATTR_KPARAM_INFO
	.align		4
.L_891:
        /*00f8*/ 	.byte	0x04, 0x17
        /*00fa*/ 	.short	(.L_893 - .L_892)
.L_892:
        /*00fc*/ 	.word	0x00000000
        /*0100*/ 	.short	0x0002
        /*0102*/ 	.short	0x0010
        /*0104*/ 	.byte	0x00, 0xf5, 0x21, 0x00


	//----- nvinfo : EIATTR_KPARAM_INFO
	.align		4
.L_893:
        /*0108*/ 	.byte	0x04, 0x17
        /*010a*/ 	.short	(.L_895 - .L_894)
.L_894:
        /*010c*/ 	.word	0x00000000
        /*0110*/ 	.short	0x0001
        /*0112*/ 	.short	0x0008
        /*0114*/ 	.byte	0x00, 0xf5, 0x21, 0x00


	//----- nvinfo : EIATTR_KPARAM_INFO
	.align		4
.L_895:
        /*0118*/ 	.byte	0x04, 0x17
        /*011a*/ 	.short	(.L_897 - .L_896)
.L_896:
        /*011c*/ 	.word	0x00000000
        /*0120*/ 	.short	0x0000
        /*0122*/ 	.short	0x0000
        /*0124*/ 	.byte	0x00, 0xf5, 0x21, 0x00


	//----- nvinfo : EIATTR_SPARSE_MMA_MASK
	.align		4
.L_897:
        /*0128*/ 	.byte	0x03, 0x50
        /*012a*/ 	.short	0x0000


	//----- nvinfo : EIATTR_WMMA_USED
	.align		4
        /*012c*/ 	.byte	0x01, 0x2b
	.zero		2


	//----- nvinfo : EIATTR_MAXREG_COUNT
	.align		4
        /*0130*/ 	.byte	0x03, 0x1b
        /*0132*/ 	.short	0x00ff


	//----- nvinfo : EIATTR_NUM_BARRIERS
	.align		4
        /*0134*/ 	.byte	0x02, 0x4c
        /*0136*/ 	.byte	0x01
	.zero		1


	//----- nvinfo : EIATTR_MERCURY_ISA_VERSION
	.align		4
        /*0138*/ 	.byte	0x03, 0x5f
        /*013a*/ 	.short	0x0101


	//----- nvinfo : EIATTR_VRC_CTA_INIT_COUNT
	.align		4
        /*013c*/ 	.byte	0x02, 0x4a
	.zero		1
	.zero		1


	//----- nvinfo : EIATTR_EXIT_INSTR_OFFSETS
	.align		4
        /*0140*/ 	.byte	0x04, 0x1c
        /*0142*/ 	.short	(.L_899 - .L_898)


	//   ....[0]....
.L_898:
        /*0144*/ 	.word	0x0000b2d0


	//   ....[1]....
        /*0148*/ 	.word	0x0000bfb0


	//   ....[2]....
        /*014c*/ 	.word	0x0000c490


	//----- nvinfo : EIATTR_CRS_STACK_SIZE
	.align		4
.L_899:
        /*0150*/ 	.byte	0x04, 0x1e
        /*0152*/ 	.short	(.L_901 - .L_900)
.L_900:
        /*0154*/ 	.word	0x00000000


	//----- nvinfo : EIATTR_CBANK_PARAM_SIZE
	.align		4
.L_901:
        /*0158*/ 	.byte	0x03, 0x19
        /*015a*/ 	.short	0x0070


	//----- nvinfo : EIATTR_PARAM_CBANK
	.align		4
        /*015c*/ 	.byte	0x04, 0x0a
        /*015e*/ 	.short	(.L_903 - .L_902)
	.align		4
.L_902:
        /*0160*/ 	.word	index@(.nv.constant0._Z33block_attn_mask_1warp_n128_kernelP6__halfS0_S0_PKiS2_S2_S2_S0_S2_S2_iiifiiii)
        /*0164*/ 	.short	0x0380
        /*0166*/ 	.short	0x0070


	//----- nvinfo : EIATTR_SW_WAR
	.align		4
.L_903:
        /*0168*/ 	.byte	0x04, 0x36
        /*016a*/ 	.short	(.L_905 - .L_904)
.L_904:
        /*016c*/ 	.word	0x00000008
.L_905:


//--------------------- .nv.info._Z32block_attn_mask_1warp_n64_kernelP6__halfS0_S0_PKiS2_S2_S2_S0_S2_S2_iiifiiii --------------------------
	.section	.nv.info._Z32block_attn_mask_1warp_n64_kernelP6__halfS0_S0_PKiS2_S2_S2_S0_S2_S2_iiifiiii,"",@"SHT_CUDA_INFO"
	.sectionflags	@""
	.align	4


	//----- nvinfo : EIATTR_CUDA_API_VERSION
	.align		4
        /*0000*/ 	.byte	0x04, 0x37
        /*0002*/ 	.short	(.L_907 - .L_906)
.L_906:
        /*0004*/ 	.word	0x00000082


	//----- nvinfo : EIATTR_KPARAM_INFO
	.align		4
.L_907:
        /*0008*/ 	.byte	0x04, 0x17
        /*000a*/ 	.short	(.L_909 - .L_908)
.L_908:
        /*000c*/ 	.word	0x00000000
        /*0010*/ 	.short	0x0011
        /*0012*/ 	.short	0x006c
        /*0014*/ 	.byte	0x00, 0xf0, 0x11, 0x00


	//----- nvinfo : EIATTR_KPARAM_INFO
	.align		4
.L_909:
        /*0018*/ 	.byte	0x04, 0x17
        /*001a*/ 	.short	(.L_911 - .L_910)
.L_910:
        /*001c*/ 	.word	0x00000000
        /*0020*/ 	.short	0x0010
        /*0022*/ 	.short	0x0068
        /*0024*/ 	.byte	0x00, 0xf0, 0x11, 0x00


	//----- nvinfo : EIATTR_KPARAM_INFO
	.align		4
.L_911:
        /*0028*/ 	.byte	0x04, 0x17
        /*002a*/ 	.short	(.L_913 - .L_912)
.L_912:
        /*002c*/ 	.word	0x00000000
        /*0030*/ 	.short	0x000f
        /*0032*/ 	.short	0x0064
        /*0034*/ 	.byte	0x00, 0xf0, 0x11, 0x00


	//----- nvinfo : EIATTR_KPARAM_INFO
	.align		4
.L_913:
        /*0038*/ 	.byte	0x04, 0x17
        /*003a*/ 	.short	(.L_915 - .L_914)
.L_914:
        /*003c*/ 	.word	0x00000000
        /*0040*/ 	.short	0x000e
        /*0042*/ 	.short	0x0060
        /*0044*/ 	.byte	0x00, 0xf0, 0x11, 0x00


	//----- nvinfo : EIATTR_KPARAM_INFO
	.align		4
.L_915:
        /*0048*/ 	.byte	0x04, 0x17
        /*004a*/ 	.short	(.L_917 - .L_916)
.L_916:
        /*004c*/ 	.word	0x00000000
        /*0050*/ 	.short	0x000d
        /*0052*/ 	.short	0x005c
        /*0054*/ 	.byte	0x00, 0xf0, 0x11, 0x00


	//----- nvinfo : EIATTR_KPARAM_INFO
	.align		4
.L_917:
        /*0058*/ 	.byte	0x04, 0x17
        /*005a*/ 	.short	(.L_919 - .L_918)
.L_918:
        /*005c*/ 	.word	0x00000000
        /*0060*/ 	.short	0x000c
        /*0062*/ 	.short	0x0058
        /*0064*/ 	.byte	0x00, 0xf0, 0x11, 0x00


	//----- nvinfo : EIATTR_KPARAM_INFO
	.align		4
.L_919:
        /*0068*/ 	.byte	0x04, 0x17
        /*006a*/ 	.short	(.L_921 - .L_920)
.L_920:
        /*006c*/ 	.word	0x00000000
        /*0070*/ 	.short	0x000b
        /*0072*/ 	.short	0x0054
        /*0074*/ 	.byte	0x00, 0xf0, 0x11, 0x00


	//----- nvinfo : EIATTR_KPARAM_INFO
	.align		4
.L_921:
        /*0078*/ 	.byte	0x04, 0x17
        /*007a*/ 	.short	(.L_923 - .L_922)
.L_922:
        /*007c*/ 	.word	0x00000000
        /*0080*/ 	.short	0x000a
        /*0082*/ 	.short	0x0050
        /*0084*/ 	.byte	0x00, 0xf0, 0x11, 0x00


	//----- nvinfo : EIATTR_KPARAM_INFO
	.align		4
.L_923:
        /*0088*/ 	.byte	0x04, 0x17
        /*008a*/ 	.short	(.L_925 - .L_924)
.L_924:
        /*008c*/ 	.word	0x00000000
        /*0090*/ 	.short	0x0009
        /*0092*/ 	.short	0x0048
        /*0094*/ 	.byte	0x00, 0xf5, 0x21, 0x00


	//----- nvinfo : EIATTR_KPARAM_INFO
	.align		4
.L_925:
        /*0098*/ 	.byte	0x04, 0x17
        /*009a*/ 	.short	(.L_927 - .L_926)
.L_926:
        /*009c*/ 	.word	0x00000000
        /*00a0*/ 	.short	0x0008
        /*00a2*/ 	.short	0x0040
        /*00a4*/ 	.byte	0x00, 0xf5, 0x21, 0x00


	//----- nvinfo : EIATTR_KPARAM_INFO
	.align		4
.L_927:
        /*00a8*/ 	.byte	0x04, 0x17
        /*00aa*/ 	.short	(.L_929 - .L_928)
.L_928:
        /*00ac*/ 	.word	0x00000000
        /*00b0*/ 	.short	0x0007
        /*00b2*/ 	.short	0x0038
        /*00b4*/ 	.byte	0x00, 0xf5, 0x21, 0x00


	//----- nvinfo : EIATTR_KPARAM_INFO
	.align		4
.L_929:
        /*00b8*/ 	.byte	0x04, 0x17
        /*00ba*/ 	.short	(.L_931 - .L_930)
.L_930:
        /*00bc*/ 	.word	0x00000000
        /*00c0*/ 	.short	0x0006
        /*00c2*/ 	.short	0x0030
        /*00c4*/ 	.byte	0x00, 0xf5, 0x21, 0x00


	//----- nvinfo : EIATTR_KPARAM_INFO
	.align		4
.L_931:
        /*00c8*/ 	.byte	0x04, 0x17
        /*00ca*/ 	.short	(.L_933 - .L_932)
.L_932:
        /*00cc*/ 	.word	0x00000000
        /*00d0*/ 	.short	0x0005
        /*00d2*/ 	.short	0x0028
        /*00d4*/ 	.byte	0x00, 0xf5, 0x21, 0x00


	//----- nvinfo : EIATTR_KPARAM_INFO
	.align		4
.L_933:
        /*00d8*/ 	.byte	0x04, 0x17
        /*00da*/ 	.short	(.L_935 - .L_934)
.L_934:
        /*00dc*/ 	.word	0x00000000
        /*00e0*/ 	.short	0x0004
        /*00e2*/ 	.short	0x0020
        /*00e4*/ 	.byte	0x00, 0xf5, 0x21, 0x00


	//----- nvinfo : EIATTR_KPARAM_INFO
	.align		4
.L_935:
        /*00e8*/ 	.byte	0x04, 0x17
        /*00ea*/ 	.short	(.L_937 - .L_936)
.L_936:
        /*00ec*/ 	.word	0x00000000
        /*00f0*/ 	.short	0x0003
        /*00f2*/ 	.short	0x0018
        /*00f4*/ 	.byte	0x00, 0xf5, 0x21, 0x00


	//----- nvinfo : EIATTR_KPARAM_INFO
	.align		4
.L_937:
        /*00f8*/ 	.byte	0x04, 0x17
        /*00fa*/ 	.short	(.L_939 - .L_938)
.L_938:
        /*00fc*/ 	.word	0x00000000
        /*0100*/ 	.short	0x0002
        /*0102*/ 	.short	0x0010
        /*0104*/ 	.byte	0x00, 0xf5, 0x21, 0x00


	//----- nvinfo : EIATTR_KPARAM_INFO
	.align		4
.L_939:
        /*0108*/ 	.byte	0x04, 0x17
        /*010a*/ 	.short	(.L_941 - .L_940)
.L_940:
        /*010c*/ 	.word	0x00000000
        /*0110*/ 	.short	0x0001
        /*0112*/ 	.short	0x0008
        /*0114*/ 	.byte	0x00, 0xf5, 0x21, 0x00


	//----- nvinfo : EIATTR_KPARAM_INFO
	.align		4
.L_941:
        /*0118*/ 	.byte	0x04, 0x17
        /*011a*/ 	.short	(.L_943 - .L_942)
.L_942:
        /*011c*/ 	.word	0x00000000
        /*0120*/ 	.short	0x0000
        /*0122*/ 	.short	0x0000
        /*0124*/ 	.byte	0x00, 0xf5, 0x21, 0x00


	//----- nvinfo : EIATTR_SPARSE_MMA_MASK
	.align		4
.L_943:
        /*0128*/ 	.byte	0x03, 0x50
        /*012a*/ 	.short	0x0000


	//----- nvinfo : EIATTR_WMMA_USED
	.align		4
        /*012c*/ 	.byte	0x01, 0x2b
	.zero		2


	//----- nvinfo : EIATTR_MAXREG_COUNT
	.align		4
        /*0130*/ 	.byte	0x03, 0x1b
        /*0132*/ 	.short	0x00ff


	//----- nvinfo : EIATTR_NUM_BARRIERS
	.align		4
        /*0134*/ 	.byte	0x02, 0x4c
        /*0136*/ 	.byte	0x01
	.zero		1


	//----- nvinfo : EIATTR_MERCURY_ISA_VERSION
	.align		4
        /*0138*/ 	.byte	0x03, 0x5f
        /*013a*/ 	.short	0x0101


	//----- nvinfo : EIATTR_VRC_CTA_INIT_COUNT
	.align		4
        /*013c*/ 	.byte	0x02, 0x4a
	.zero		1
	.zero		1


	//----- nvinfo : EIATTR_EXIT_INSTR_OFFSETS
	.align		4
        /*0140*/ 	.byte	0x04, 0x1c
        /*0142*/ 	.short	(.L_945 - .L_944)


	//   ....[0]....
.L_944:
        /*0144*/ 	.word	0x0000b6a0


	//   ....[1]....
        /*0148*/ 	.word	0x0000c390


	//   ....[2]....
        /*014c*/ 	.word	0x0000c870


	//----- nvinfo : EIATTR_CRS_STACK_SIZE
	.align		4
.L_945:
        /*0150*/ 	.byte	0x04, 0x1e
        /*0152*/ 	.short	(.L_947 - .L_946)
.L_946:
        /*0154*/ 	.word	0x00000000


	//----- nvinfo : EIATTR_CBANK_PARAM_SIZE
	.align		4
.L_947:
        /*0158*/ 	.byte	0x03, 0x19
        /*015a*/ 	.short	0x0070


	//----- nvinfo : EIATTR_PARAM_CBANK
	.align		4
        /*015c*/ 	.byte	0x04, 0x0a
        /*015e*/ 	.short	(.L_949 - .L_948)
	.align		4
.L_948:
        /*0160*/ 	.word	index@(.nv.constant0._Z32block_attn_mask_1warp_n64_kernelP6__halfS0_S0_PKiS2_S2_S2_S0_S2_S2_iiifiiii)
        /*0164*/ 	.short	0x0380
        /*0166*/ 	.short	0x0070


	//----- nvinfo : EIATTR_SW_WAR
	.align		4
.L_949:
        /*0168*/ 	.byte	0x04, 0x36
        /*016a*/ 	.short	(.L_951 - .L_950)
.L_950:
        /*016c*/ 	.word	0x00000008
.L_951:


//--------------------- .nv.info._Z32block_attn_mask_1warp_n32_kernelP6__halfS0_S0_PKiS2_S2_S2_S0_S2_S2_iiifiiii --------------------------
	.section	.nv.info._Z32block_attn_mask_1warp_n32_kernelP6__halfS0_S0_PKiS2_S2_S2_S0_S2_S2_iiifiiii,"",@"SHT_CUDA_INFO"
	.sectionflags	@""
	.align	4


	//----- nvinfo : EIATTR_CUDA_API_VERSION
	.align		4
        /*0000*/ 	.byte	0x04, 0x37
        /*0002*/ 	.short	(.L_953 - .L_952)
.L_952:
        /*0004*/ 	.word	0x00000082


	//----- nvinfo : EIATTR_KPARAM_INFO
	.align		4
.L_953:
        /*0008*/ 	.byte	0x04, 0x17
        /*000a*/ 	.short	(.L_955 - .L_954)
.L_954:
        /*000c*/ 	.word	0x00000000
        /*0010*/ 	.short	0x0011
        /*0012*/ 	.short	0x006c
        /*0014*/ 	.byte	0x00, 0xf0, 0x11, 0x00


	//----- nvinfo : EIATTR_KPARAM_INFO
	.align		4
.L_955:
        /*0018*/ 	.byte	0x04, 0x17
        /*001a*/ 	.short	(.L_957 - .L_956)
.L_956:
        /*001c*/ 	.word	0x00000000
        /*0020*/ 	.short	0x0010
        /*0022*/ 	.short	0x0068
        /*0024*/ 	.byte	0x00, 0xf0, 0x11, 0x00


	//----- nvinfo : EIATTR_KPARAM_INFO
	.align		4
.L_957:
        /*0028*/ 	.byte	0x04, 0x17
        /*002a*/ 	.short	(.L_959 - .L_958)
.L_958:
        /*002c*/ 	.word	0x00000000
        /*0030*/ 	.short	0x000f
        /*0032*/ 	.short	0x0064
        /*0034*/ 	.byte	0x00, 0xf0, 0x11, 0x00


	//----- nvinfo : EIATTR_KPARAM_INFO
	.align		4
.L_959:
        /*0038*/ 	.byte	0x04, 0x17
        /*003a*/ 	.short	(.L_961 - .L_960)
.L_960:
        /*003c*/ 	.word	0x00000000
        /*0040*/ 	.short	0x000e
        /*0042*/ 	.short	0x0060
        /*0044*/ 	.byte	0x00, 0xf0, 0x11, 0x00


	//----- nvinfo : EIATTR_KPARAM_INFO
	.align		4
.L_961:
        /*0048*/ 	.byte	0x04, 0x17
        /*004a*/ 	.short	(.L_963 - .L_962)
.L_962:
        /*004c*/ 	.word	0x00000000
        /*0050*/ 	.short	0x000d
        /*0052*/ 	.short	0x005c
        /*0054*/ 	.byte	0x00, 0xf0, 0x11, 0x00


	//----- nvinfo : EIATTR_KPARAM_INFO
	.align		4
.L_963:
        /*0058*/ 	.byte	0x04, 0x17
        /*005a*/ 	.short	(.L_965 - .L_964)
.L_964:
        /*005c*/ 	.word	0x00000000
        /*0060*/ 	.short	0x000c
        /*0062*/ 	.short	0x0058
        /*0064*/ 	.byte	0x00, 0xf0, 0x11, 0x00


	//----- nvinfo : EIATTR_KPARAM_INFO
	.align		4
.L_965:
        /*0068*/ 	.byte	0x04, 0x17
        /*006a*/ 	.short	(.L_967 - .L_966)
.L_966:
        /*006c*/ 	.word	0x00000000
        /*0070*/ 	.short	0x000b
        /*0072*/ 	.short	0x0054
        /*0074*/ 	.byte	0x00, 0xf0, 0x11, 0x00


	//----- nvinfo : EIATTR_KPARAM_INFO
	.align		4
.L_967:
        /*0078*/ 	.byte	0x04, 0x17
        /*007a*/ 	.short	(.L_969 - .L_968)
.L_968:
        /*007c*/ 	.word	0x00000000
        /*0080*/ 	.short	0x000a
        /*0082*/ 	.short	0x0050
        /*0084*/ 	.byte	0x00, 0xf0, 0x11, 0x00


	//----- nvinfo : EIATTR_KPARAM_INFO
	.align		4
.L_969:
        /*0088*/ 	.byte	0x04, 0x17
        /*008a*/ 	.short	(.L_971 - .L_970)
.L_970:
        /*008c*/ 	.word	0x00000000
        /*0090*/ 	.short	0x0009
        /*0092*/ 	.short	0x0048
        /*0094*/ 	.byte	0x00, 0xf5, 0x21, 0x00


	//----- nvinfo : EIATTR_KPARAM_INFO
	.align		4
.L_971:
        /*0098*/ 	.byte	0x04, 0x17
        /*009a*/ 	.short	(.L_973 - .L_972)
.L_972:
        /*009c*/ 	.word	0x00000000
        /*00a0*/ 	.short	0x0008
        /*00a2*/ 	.short	0x0040
        /*00a4*/ 	.byte	0x00, 0xf5, 0x21, 0x00


	//----- nvinfo : EIATTR_KPARAM_INFO
	.align		4
.L_973:
        /*00a8*/ 	.byte	0x04, 0x17
        /*00aa*/ 	.short	(.L_975 - .L_974)
.L_974:
        /*00ac*/ 	.word	0x00000000
        /*00b0*/ 	.short	0x0007
        /*00b2*/ 	.short	0x0038
        /*00b4*/ 	.byte	0x00, 0xf5, 0x21, 0x00


	//----- nvinfo : EIATTR_KPARAM_INFO
	.align		4
.L_975:
        /*00b8*/ 	.byte	0x04, 0x17
        /*00ba*/ 	.short	(.L_977 - .L_976)
.L_976:
        /*00bc*/ 	.word	0x00000000
        /*00c0*/ 	.short	0x0006
        /*00c2*/ 	.short	0x0030
        /*00c4*/ 	.byte	0x00, 0xf5, 0x21, 0x00


	//----- nvinfo : EIATTR_KPARAM_INFO
	.align		4
.L_977:
        /*00c8*/ 	.byte	0x04, 0x17
        /*00ca*/ 	.short	(.L_979 - .L_978)
.L_978:
        /*00cc*/ 	.word	0x00000000
        /*00d0*/ 	.short	0x0005
        /*00d2*/ 	.short	0x0028
        /*00d4*/ 	.byte	0x00, 0xf5, 0x21, 0x00


	//----- nvinfo : EIATTR_KPARAM_INFO
	.align		4
.L_979:
        /*00d8*/ 	.byte	0x04, 0x17
        /*00da*/ 	.short	(.L_981 - .L_980)
.L_980:
        /*00dc*/ 	.word	0x00000000
        /*00e0*/ 	.short	0x0004
        /*00e2*/ 	.short	0x0020
        /*00e4*/ 	.byte	0x00, 0xf5, 0x21, 0x00


	//----- nvinfo : EIATTR_KPARAM_INFO
	.align		4
.L_981:
        /*00e8*/ 	.byte	0x04, 0x17
        /*00ea*/ 	.short	(.L_983 - .L_982)
.L_982:
        /*00ec*/ 	.word	0x00000000
        /*00f0*/ 	.short	0x0003
        /*00f2*/ 	.short	0x0018
        /*00f4*/ 	.byte	0x00, 0xf5, 0x21, 0x00


	//----- nvinfo : EIATTR_KPARAM_INFO
	.align		4
.L_983:
        /*00f8*/ 	.byte	0x04, 0x17
        /*00fa*/ 	.short	(.L_985 - .L_984)
.L_984:
        /*00fc*/ 	.word	0x00000000
        /*0100*/ 	.short	0x0002
        /*0102*/ 	.short	0x0010
        /*0104*/ 	.byte	0x00, 0xf5, 0x21, 0x00


	//----- nvinfo : EIATTR_KPARAM_INFO
	.align		4
.L_985:
        /*0108*/ 	.byte	0x04, 0x17
        /*010a*/ 	.short	(.L_987 - .L_986)
.L_986:
        /*010c*/ 	.word	0x00000000
        /*0110*/ 	.short	0x0001
        /*0112*/ 	.short	0x0008
        /*0114*/ 	.byte	0x00, 0xf5, 0x21, 0x00


	//----- nvinfo : EIATTR_KPARAM_INFO
	.align		4
.L_987:
        /*0118*/ 	.byte	0x04, 0x17
        /*011a*/ 	.short	(.L_989 - .L_988)
.L_988:
        /*011c*/ 	.word	0x00000000
        /*0120*/ 	.short	0x0000
        /*0122*/ 	.short	0x0000
        /*0124*/ 	.byte	0x00, 0xf5, 0x21, 0x00


	//----- nvinfo : EIATTR_SPARSE_MMA_MASK
	.align		4
.L_989:
        /*0128*/ 	.byte	0x03, 0x50
        /*012a*/ 	.short	0x0000


	//----- nvinfo : EIATTR_WMMA_USED
	.align		4
        /*012c*/ 	.byte	0x01, 0x2b
	.zero		2


	//----- nvinfo : EIATTR_MAXREG_COUNT
	.align		4
        /*0130*/ 	.byte	0x03, 0x1b
        /*0132*/ 	.short	0x00ff


	//----- nvinfo : EIATTR_NUM_BARRIERS
	.align		4
        /*0134*/ 	.byte	0x02, 0x4c
        /*0136*/ 	.byte	0x01
	.zero		1


	//----- nvinfo : EIATTR_MERCURY_ISA_VERSION
	.align		4
        /*0138*/ 	.byte	0x03, 0x5f
        /*013a*/ 	.short	0x0101


	//----- nvinfo : EIATTR_VRC_CTA_INIT_COUNT
	.align		4
        /*013c*/ 	.byte	0x02, 0x4a
	.zero		1
	.zero		1


	//----- nvinfo : EIATTR_EXIT_INSTR_OFFSETS
	.align		4
        /*0140*/ 	.byte	0x04, 0x1c
        /*0142*/ 	.short	(.L_991 - .L_990)


	//   ....[0]....
.L_990:
        /*0144*/ 	.word	0x0000b680


	//   ....[1]....
        /*0148*/ 	.word	0x0000c3b0


	//   ....[2]....
        /*014c*/ 	.word	0x0000c8a0


	//----- nvinfo : EIATTR_CRS_STACK_SIZE
	.align		4
.L_991:
        /*0150*/ 	.byte	0x04, 0x1e
        /*0152*/ 	.short	(.L_993 - .L_992)
.L_992:
        /*0154*/ 	.word	0x00000000


	//----- nvinfo : EIATTR_CBANK_PARAM_SIZE
	.align		4
.L_993:
        /*0158*/ 	.byte	0x03, 0x19
        /*015a*/ 	.short	0x0070


	//----- nvinfo : EIATTR_PARAM_CBANK
	.align		4
        /*015c*/ 	.byte	0x04, 0x0a
        /*015e*/ 	.short	(.L_995 - .L_994)
	.align		4
.L_994:
        /*0160*/ 	.word	index@(.nv.constant0._Z32block_attn_mask_1warp_n32_kernelP6__halfS0_S0_PKiS2_S2_S2_S0_S2_S2_iiifiiii)
        /*0164*/ 	.short	0x0380
        /*0166*/ 	.short	0x0070


	//----- nvinfo : EIATTR_SW_WAR
	.align		4
.L_995:
        /*0168*/ 	.byte	0x04, 0x36
        /*016a*/ 	.short	(.L_997 - .L_996)
.L_996:
        /*016c*/ 	.word	0x00000008
.L_997:


//--------------------- .nv.info._Z32block_attn_mask_1warp_n16_kernelP6__halfS0_S0_PKiS2_S2_S2_S0_S2_S2_iiifiiii --------------------------
	.section	.nv.info._Z32block_attn_mask_1warp_n16_kernelP6__halfS0_S0_PKiS2_S2_S2_S0_S2_S2_iiifiiii,"",@"SHT_CUDA_INFO"
	.sectionflags	@""
	.align	4


	//----- nvinfo : EIATTR_CUDA_API_VERSION
	.align		4
        /*0000*/ 	.byte	0x04, 0x37
        /*0002*/ 	.short	(.L_999 - .L_998)
.L_998:
        /*0004*/ 	.word	0x00000082


	//----- nvinfo : EIATTR_KPARAM_INFO
	.align		4
.L_999:
        /*0008*/ 	.byte	0x04, 0x17
        /*000a*/ 	.short	(.L_1001 - .L_1000)
.L_1000:
        /*000c*/ 	.word	0x00000000
        /*0010*/ 	.short	0x0011
        /*0012*/ 	.short	0x006c
        /*0014*/ 	.byte	0x00, 0xf0, 0x11, 0x00


	//----- nvinfo : EIATTR_KPARAM_INFO
	.align		4
.L_1001:
        /*0018*/ 	.byte	0x04, 0x17
        /*001a*/ 	.short	(.L_1003 - .L_1002)
.L_1002:
        /*001c*/ 	.word	0x00000000
        /*0020*/ 	.short	0x0010
        /*0022*/ 	.short	0x0068
        /*0024*/ 	.byte	0x00, 0xf0, 0x11, 0x00


	//----- nvinfo : EIATTR_KPARAM_INFO
	.align		4
.L_1003:
        /*0028*/ 	.byte	0x04, 0x17
        /*002a*/ 	.short	(.L_1005 - .L_1004)
.L_1004:
        /*002c*/ 	.word	0x00000000
        /*0030*/ 	.short	0x000f
        /*0032*/ 	.short	0x0064
        /*0034*/ 	.byte	0x00, 0xf0, 0x11, 0x00


	//----- nvinfo : EIATTR_KPARAM_INFO
	.align		4
.L_1005:
        /*0038*/ 	.byte	0x04, 0x17
        /*003a*/ 	.short	(.L_1007 - .L_1006)
.L_1006:
        /*003c*/ 	.word	0x00000000
        /*0040*/ 	.short	0x000e
        /*0042*/ 	.short	0x0060
        /*0044*/ 	.byte	0x00, 0xf0, 0x11, 0x00


	//----- nvinfo : EIATTR_KPARAM_INFO
	.align		4
.L_1007:
        /*0048*/ 	.byte	0x04, 0x17
        /*004a*/ 	.short	(.L_1009 - .L_1008)
.L_1008:
        /*004c*/ 	.word	0x00000000
        /*0050*/ 	.short	0x000d
        /*0052*/ 	.short	0x005c
        /*0054*/ 	.byte	0x00, 0xf0, 0x11, 0x00


	//----- nvinfo : EIATTR_KPARAM_INFO
	.align		4
.L_1009:
        /*0058*/ 	.byte	0x04, 0x17
        /*005a*/ 	.short	(.L_1011 - .L_1010)
.L_1010:
        /*005c*/ 	.word	0x00000000
        /*0060*/ 	.short	0x000c
        /*0062*/ 	.short	0x0058
        /*0064*/ 	.byte	0x00, 0xf0, 0x11, 0x00


	//----- nvinfo : EIATTR_KPARAM_INFO
	.align		4
.L_1011:
        /*0068*/ 	.byte	0x04, 0x17
        /*006a*/ 	.short	(.L_1013 - .L_1012)
.L_1012:
        /*006c*/ 	.word	0x00000000
        /*0070*/ 	.short	0x000b
        /*0072*/ 	.short	0x0054
        /*0074*/ 	.byte	0x00, 0xf0, 0x11, 0x00


	//----- nvinfo : EIATTR_KPARAM_INFO
	.align		4
.L_1013:
        /*0078*/ 	.byte	0x04, 0x17
        /*007a*/ 	.short	(.L_1015 - .L_1014)
.L_1014:
        /*007c*/ 	.word	0x00000000
        /*0080*/ 	.short	0x000a
        /*0082*/ 	.short	0x0050
        /*0084*/ 	.byte	0x00, 0xf0, 0x11, 0x00


	//----- nvinfo : EIATTR_KPARAM_INFO
	.align		4
.L_1015:
        /*0088*/ 	.byte	0x04, 0x17
        /*008a*/ 	.short	(.L_1017 - .L_1016)
.L_1016:
        /*008c*/ 	.word	0x00000000
        /*0090*/ 	.short	0x0009
        /*0092*/ 	.short	0x0048
        /*0094*/ 	.byte	0x00, 0xf5, 0x21, 0x00


	//----- nvinfo : EIATTR_KPARAM_INFO
	.align		4
.L_1017:
        /*0098*/ 	.byte	0x04, 0x17
        /*009a*/ 	.short	(.L_1019 - .L_1018)
.L_1018:
        /*009c*/ 	.word	0x00000000
        /*00a0*/ 	.short	0x0008
        /*00a2*/ 	.short	0x0040
        /*00a4*/ 	.byte	0x00, 0xf5, 0x21, 0x00


	//----- nvinfo : EIATTR_KPARAM_INFO
	.align		4
.L_1019:
        /*00a8*/ 	.byte	0x04, 0x17
        /*00aa*/ 	.short	(.L_1021 - .L_1020)
.L_1020:
        /*00ac*/ 	.word	0x00000000
        /*00b0*/ 	.short	0x0007
        /*00b2*/ 	.short	0x0038
        /*00b4*/ 	.byte	0x00, 0xf5, 0x21, 0x00


	//----- nvinfo : EIATTR_KPARAM_INFO
	.align		4
.L_1021:
        /*00b8*/ 	.byte	0x04, 0x17
        /*00ba*/ 	.short	(.L_1023 - .L_1022)
.L_1022:
        /*00bc*/ 	.word	0x00000000
        /*00c0*/ 	.short	0x0006
        /*00c2*/ 	.short	0x0030
        /*00c4*/ 	.byte	0x00, 0xf5, 0x21, 0x00


	//----- nvinfo : EIATTR_KPARAM_INFO
	.align		4
.L_1023:
        /*00c8*/ 	.byte	0x04, 0x17
        /*00ca*/ 	.short	(.L_1025 - .L_1024)
.L_1024:
        /*00cc*/ 	.word	0x00000000
        /*00d0*/ 	.short	0x0005
        /*00d2*/ 	.short	0x0028
        /*00d4*/ 	.byte	0x00, 0xf5, 0x21, 0x00


	//----- nvinfo : EIATTR_KPARAM_INFO
	.align		4
.L_1025:
        /*00d8*/ 	.byte	0x04, 0x17
        /*00da*/ 	.short	(.L_1027 - .L_1026)
.L_1026:
        /*00dc*/ 	.word	0x00000000
        /*00e0*/ 	.short	0x0004
        /*00e2*/ 	.short	0x0020
        /*00e4*/ 	.byte	0x00, 0xf5, 0x21, 0x00


	//----- nvinfo : EIATTR_KPARAM_INFO
	.align		4
.L_1027:
        /*00e8*/ 	.byte	0x04, 0x17
        /*00ea*/ 	.short	(.L_1029 - .L_1028)
.L_1028:
        /*00ec*/ 	.word	0x00000000
        /*00f0*/ 	.short	0x0003
        /*00f2*/ 	.short	0x0018
        /*00f4*/ 	.byte	0x00, 0xf5, 0x21, 0x00


	//----- nvinfo : EIATTR_KPARAM_INFO
	.align		4
.L_1029:
        /*00f8*/ 	.byte	0x04, 0x17
        /*00fa*/ 	.short	(.L_1031 - .L_1030)
.L_1030:
        /*00fc*/ 	.word	0x00000000
        /*0100*/ 	.short	0x0002
        /*0102*/ 	.short	0x0010
        /*0104*/ 	.byte	0x00, 0xf5, 0x21, 0x00


	//----- nvinfo : EIATTR_KPARAM_INFO
	.align		4
.L_1031:
        /*0108*/ 	.byte	0x04, 0x17
        /*010a*/ 	.short	(.L_1033 - .L_1032)
.L_1032:
        /*010c*/ 	.word	0x00000000
        /*0110*/ 	.short	0x0001
        /*0112*/ 	.short	0x0008
        /*0114*/ 	.byte	0x00, 0xf5, 0x21, 0x00


	//----- nvinfo : EIATTR_KPARAM_INFO
	.align		4
.L_1033:
        /*0118*/ 	.byte	0x04, 0x17
        /*011a*/ 	.short	(.L_1035 - .L_1034)
.L_1034:
        /*011c*/ 	.word	0x00000000
        /*0120*/ 	.short	0x0000
        /*0122*/ 	.short	0x0000
        /*0124*/ 	.byte	0x00, 0xf5, 0x21, 0x00


	//----- nvinfo : EIATTR_SPARSE_MMA_MASK
	.align		4
.L_1035:
        /*0128*/ 	.byte	0x03, 0x50
        /*012a*/ 	.short	0x0000


	//----- nvinfo : EIATTR_WMMA_USED
	.align		4
        /*012c*/ 	.byte	0x01, 0x2b
	.zero		2


	//----- nvinfo : EIATTR_MAXREG_COUNT
	.align		4
        /*0130*/ 	.byte	0x03, 0x1b
        /*0132*/ 	.short	0x00ff


	//----- nvinfo : EIATTR_NUM_BARRIERS
	.align		4
        /*0134*/ 	.byte	0x02, 0x4c
        /*0136*/ 	.byte	0x01
	.zero		1


	//----- nvinfo : EIATTR_MERCURY_ISA_VERSION
	.align		4
        /*0138*/ 	.byte	0x03, 0x5f
        /*013a*/ 	.short	0x0101


	//----- nvinfo : EIATTR_VRC_CTA_INIT_COUNT
	.align		4
        /*013c*/ 	.byte	0x02, 0x4a
	.zero		1
	.zero		1


	//----- nvinfo : EIATTR_EXIT_INSTR_OFFSETS
	.align		4
        /*0140*/ 	.byte	0x04, 0x1c
        /*0142*/ 	.short	(.L_1037 - .L_1036)


	//   ....[0]....
.L_1036:
        /*0144*/ 	.word	0x0000b5f0


	//   ....[1]....
        /*0148*/ 	.word	0x0000c320


	//   ....[2]....
        /*014c*/ 	.word	0x0000c810


	//----- nvinfo : EIATTR_CRS_STACK_SIZE
	.align		4
.L_1037:
        /*0150*/ 	.byte	0x04, 0x1e
        /*0152*/ 	.short	(.L_1039 - .L_1038)
.L_1038:
        /*0154*/ 	.word	0x00000000


	//----- nvinfo : EIATTR_CBANK_PARAM_SIZE
	.align		4
.L_1039:
        /*0158*/ 	.byte	0x03, 0x19
        /*015a*/ 	.short	0x0070


	//----- nvinfo : EIATTR_PARAM_CBANK
	.align		4
        /*015c*/ 	.byte	0x04, 0x0a
        /*015e*/ 	.short	(.L_1041 - .L_1040)
	.align		4
.L_1040:
        /*0160*/ 	.word	index@(.nv.constant0._Z32block_attn_mask_1warp_n16_kernelP6__halfS0_S0_PKiS2_S2_S2_S0_S2_S2_iiifiiii)
        /*0164*/ 	.short	0x0380
        /*0166*/ 	.short	0x0070


	//----- nvinfo : EIATTR_SW_WAR
	.align		4
.L_1041:
        /*0168*/ 	.byte	0x04, 0x36
        /*016a*/ 	.short	(.L_1043 - .L_1042)
.L_1042:
        /*016c*/ 	.word	0x00000008
.L_1043:


//--------------------- .nv.callgraph             --------------------------
	.section	.nv.callgraph,"",@"SHT_CUDA_CALLGRAPH"
	.align	4
	.sectionentsize	8
	.align		4
        /*0000*/ 	.word	0x00000000
	.align		4
        /*0004*/ 	.word	0xffffffff
	.align		4
        /*0008*/ 	.word	0x00000000
	.align		4
        /*000c*/ 	.word	0xfffffffe
	.align		4
        /*0010*/ 	.word	0x00000000
	.align		4
        /*0014*/ 	.word	0xfffffffd
	.align		4
        /*0018*/ 	.word	0x00000000
	.align		4
        /*001c*/ 	.word	0xfffffffc


//--------------------- .text._Z34block_attn_mask_16warp_n128_kernelP6__halfS0_S0_PKiS2_S2_S2_S0_S2_S2_iiifiiii --------------------------
	.section	.text._Z34block_attn_mask_16warp_n128_kernelP6__halfS0_S0_PKiS2_S2_S2_S0_S2_S2_iiifiiii,"ax",@progbits
	.align	128
        .global         _Z34block_attn_mask_16warp_n128_kernelP6__halfS0_S0_PKiS2_S2_S2_S0_S2_S2_iiifiiii
        .type           _Z34block_attn_mask_16warp_n128_kernelP6__halfS0_S0_PKiS2_S2_S2_S0_S2_S2_iiifiiii,@function
        .size           _Z34block_attn_mask_16warp_n128_kernelP6__halfS0_S0_PKiS2_S2_S2_S0_S2_S2_iiifiiii,(.L_x_1435 - _Z34block_attn_mask_16warp_n128_kernelP6__halfS0_S0_PKiS2_S2_S2_S0_S2_S2_iiifiiii)
        .other          _Z34block_attn_mask_16warp_n128_kernelP6__halfS0_S0_PKiS2_S2_S2_S0_S2_S2_iiifiiii,@"STO_CUDA_ENTRY STV_DEFAULT"
_Z34block_attn_mask_16warp_n128_kernelP6__halfS0_S0_PKiS2_S2_S2_S0_S2_S2_iiifiiii:
.text._Z34block_attn_mask_16warp_n128_kernelP6__halfS0_S0_PKiS2_S2_S2_S0_S2_S2_iiifiiii:
[----:B------:R-:W1:Y:S01]  /*0000*/  LDC R1, c[0x0][0x37c] ;  /* 0x0000df00ff017b82 */ /* 0x000e620000000800 */
[----:B------:R-:W2:Y:S07]  /*0010*/  S2R R11, SR_CTAID.X ;  /* 0x00000000000b7919 */ /* 0x000eae0000002500 */
[----:B------:R-:W2:Y:S01]  /*0020*/  LDC.64 R2, c[0x0][0x398] ;  /* 0x0000e600ff027b82 */ /* 0x000ea20000000a00 */
[----:B------:R-:W3:Y:S01]  /*0030*/  LDCU.64 UR20, c[0x0][0x358] ;  /* 0x00006b00ff1477ac */ /* 0x000ee20008000a00 */
[----:B-1----:R-:W-:Y:S01]  /*0040*/  IADD3 R1, PT, PT, R1, -0x100, RZ ;  /* 0xffffff0001017810 */ /* 0x002fe20007ffe0ff */
[----:B------:R-:W1:Y:S05]  /*0050*/  LDCU UR16, c[0x0][0x3ec] ;  /* 0x00007d80ff1077ac */ /* 0x000e6a0008000800 */
[----:B------:R-:W4:Y:S01]  /*0060*/  LDC.64 R4, c[0x0][0x3a8] ;  /* 0x0000ea00ff047b82 */ /* 0x000f220000000a00 */
[----:B------:R-:W1:Y:S01]  /*0070*/  LDCU.64 UR22, c[0x0][0x3d0] ;  /* 0x00007a00ff1677ac */ /* 0x000e620008000a00 */
[----:B------:R-:W5:Y:S01]  /*0080*/  LDCU.64 UR14, c[0x0][0x3e0] ;  /* 0x00007c00ff0e77ac */ /* 0x000f620008000a00 */
[----:B--2---:R-:W-:-:S04]  /*0090*/  IMAD.WIDE.U32 R2, R11, 0x4, R2 ;  /* 0x000000040b027825 */ /* 0x004fc800078e0002 */
[----:B----4-:R-:W-:Y:S01]  /*00a0*/  IMAD.WIDE.U32 R4, R11, 0x4, R4 ;  /* 0x000000040b047825 */ /* 0x010fe200078e0004 */
[----:B---3--:R-:W2:Y:S04]  /*00b0*/  LDG.E R27, desc[UR20][R2.64+0x4] ;  /* 0x00000414021b7981 */ /* 0x008ea8000c1e1900 */
[----:B------:R3:W2:Y:S04]  /*00c0*/  LDG.E R6, desc[UR20][R2.64] ;  /* 0x0000001402067981 */ /* 0x0006a8000c1e1900 */
[----:B------:R-:W4:Y:S04]  /*00d0*/  LDG.E R26, desc[UR20][R4.64+0x4] ;  /* 0x00000414041a7981 */ /* 0x000f28000c1e1900 */
[----:B------:R3:W4:Y:S01]  /*00e0*/  LDG.E R9, desc[UR20][R4.64] ;  /* 0x0000001404097981 */ /* 0x000722000c1e1900 */
[----:B------:R-:W5:Y:S01]  /*00f0*/  S2UR UR9, SR_CgaCtaId ;  /* 0x00000000000979c3 */ /* 0x000f620000008800 */
[----:B-1----:R-:W-:Y:S01]  /*0100*/  UIMAD UR4, UR22, UR16, URZ ;  /* 0x00000010160472a4 */ /* 0x002fe2000f8e02ff */
[----:B------:R-:W-:Y:S01]  /*0110*/  R2UR UR24, R1 ;  /* 0x00000000011872ca */ /* 0x000fe200000e0000 */
[----:B------:R-:W3:Y:S01]  /*0120*/  S2R R0, SR_TID.X ;  /* 0x0000000000007919 */ /* 0x000ee20000002100 */
[----:B------:R-:W-:Y:S01]  /*0130*/  UMOV UR8, 0x400 ;  /* 0x0000040000087882 */ /* 0x000fe20000000000 */
[----:B------:R-:W-:-:S02]  /*0140*/  USHF.R.S32.HI UR7, URZ, 0x1f, UR4 ;  /* 0x0000001fff077899 */ /* 0x000fc40008011404 */
[----:B------:R-:W-:Y:S01]  /*0150*/  UIMAD UR5, UR16, UR23, URZ ;  /* 0x00000017100572a4 */ /* 0x000fe2000f8e02ff */
[----:B------:R-:W1:Y:S01]  /*0160*/  S2UR UR12, SR_CTAID.Y ;  /* 0x00000000000c79c3 */ /* 0x000e620000002600 */
[----:B------:R-:W-:Y:S02]  /*0170*/  ULEA.HI UR7, UR7, UR4, URZ, 0x9 ;  /* 0x0000000407077291 */ /* 0x000fe4000f8f48ff */
[----:B------:R-:W-:Y:S02]  /*0180*/  ULEA UR4, UR22, UR4, 0x4 ;  /* 0x0000000416047291 */ /* 0x000fe4000f8e20ff */
[----:B------:R-:W-:Y:S02]  /*0190*/  UIMAD UR6, UR22, UR23, URZ ;  /* 0x00000017160672a4 */ /* 0x000fe4000f8e02ff */
[----:B------:R-:W-:Y:S01]  /*01a0*/  IMAD.U32 R16, RZ, RZ, UR7 ;  /* 0x00000007ff107e24 */ /* 0x000fe2000f8e00ff */
[----:B------:R-:W3:Y:S01]  /*01b0*/  S2UR UR10, SR_CTAID.Z ;  /* 0x00000000000a79c3 */ /* 0x000ee20000002700 */
[----:B------:R-:W-:-:S02]  /*01c0*/  ULEA UR5, UR23, UR5, 0x4 ;  /* 0x0000000517057291 */ /* 0x000fc4000f8e20ff */
[----:B------:R-:W-:Y:S01]  /*01d0*/  ULEA UR6, UR22, UR6, 0x4 ;  /* 0x0000000616067291 */ /* 0x000fe2000f8e20ff */
[----:B------:R-:W-:Y:S01]  /*01e0*/  SHF.R.S32.HI R7, RZ, 0xa, R16 ;  /* 0x0000000aff077819 */ /* 0x000fe20000011410 */
[----:B-----5:R-:W-:-:S03]  /*01f0*/  ULEA UR8, UR9, UR8, 0x18 ;  /* 0x0000000809087291 */ /* 0x020fc6000f8ec0ff */
[----:B------:R-:W-:Y:S01]  /*0200*/  ISETP.GE.AND P0, PT, R7, 0x1, PT ;  /* 0x000000010700780c */ /* 0x000fe20003f06270 */
[----:B------:R-:W-:Y:S02]  /*0210*/  ULEA UR19, UR4, UR8, 0x1 ;  /* 0x0000000804137291 */ /* 0x000fe4000f8e08ff */
[----:B-1----:R-:W-:Y:S02]  /*0220*/  UIMAD UR12, UR12, UR14, URZ ;  /* 0x0000000e0c0c72a4 */ /* 0x002fe4000f8e02ff */
[----:B------:R-:W-:Y:S01]  /*0230*/  ULEA UR11, UR5, UR19, 0x1 ;  /* 0x00000013050b7291 */ /* 0x000fe2000f8e08ff */
[----:B---3--:R-:W-:Y:S02]  /*0240*/  SHF.R.U32.HI R2, RZ, 0x5, R0 ;  /* 0x00000005ff027819 */ /* 0x008fe40000011600 */
[----:B------:R-:W-:Y:S01]  /*0250*/  LOP3.LUT R5, R0, 0x1f, RZ, 0xc0, !PT ;  /* 0x0000001f00057812 */ /* 0x000fe200078ec0ff */
[----:B------:R-:W-:Y:S02]  /*0260*/  ULEA UR13, UR6, UR11, 0x1 ;  /* 0x0000000b060d7291 */ /* 0x000fe4000f8e08ff */
[----:B------:R-:W-:Y:S01]  /*0270*/  UIMAD UR12, UR10, UR15, UR12 ;  /* 0x0000000f0a0c72a4 */ /* 0x000fe2000f8e020c */
[----:B--2---:R-:W-:Y:S01]  /*0280*/  IADD3 R27, PT, PT, R27, -R6, RZ ;  /* 0x800000061b1b7210 */ /* 0x004fe20007ffe0ff */
[----:B----4-:R-:W-:Y:S01]  /*0290*/  IMAD.IADD R26, R26, 0x1, -R9 ;  /* 0x000000011a1a7824 */ /* 0x010fe200078e0a09 */
[----:B------:R-:W-:Y:S09]  /*02a0*/  @!P0 BRA `(.L_x_0) ;  /* 0x0000000400788947 */ /* 0x000ff20003800000 */
[----:B------:R-:W1:Y:S01]  /*02b0*/  LDC R4, c[0x0][0x3e8] ;  /* 0x0000fa00ff047b82 */ /* 0x000e620000000800 */
[----:B------:R-:W-:Y:S01]  /*02c0*/  IMAD R3, R11, UR22, RZ ;  /* 0x000000160b037c24 */ /* 0x000fe2000f8e02ff */
[C---:B------:R-:W-:Y:S01]  /*02d0*/  ISETP.GE.U32.AND P0, PT, R7.reuse, 0x4, PT ;  /* 0x000000040700780c */ /* 0x040fe20003f06070 */
[----:B------:R-:W-:Y:S01]  /*02e0*/  IMAD R5, R2, 0x28, R5 ;  /* 0x0000002802057824 */ /* 0x000fe200078e0205 */
[----:B------:R-:W-:Y:S02]  /*02f0*/  LOP3.LUT P1, R17, R7, 0x3, RZ, 0xc0, !PT ;  /* 0x0000000307117812 */ /* 0x000fe4000782c0ff */
[----:B------:R-:W-:Y:S01]  /*0300*/  MOV R6, RZ ;  /* 0x000000ff00067202 */ /* 0x000fe20000000f00 */
[----:B-1----:R-:W-:-:S05]  /*0310*/  IMAD R3, R3, R4, UR12 ;  /* 0x0000000c03037e24 */ /* 0x002fca000f8e0204 */
[----:B------:R-:W-:-:S04]  /*0320*/  LEA.HI R4, R3, R3, RZ, 0x1 ;  /* 0x0000000303047211 */ /* 0x000fc800078f08ff */
[----:B------:R-:W-:-:S04]  /*0330*/  SHF.R.S32.HI R4, RZ, 0x1, R4 ;  /* 0x00000001ff047819 */ /* 0x000fc80000011404 */
[----:B------:R-:W-:Y:S01]  /*0340*/  SHF.R.S32.HI R3, RZ, 0x1f, R4 ;  /* 0x0000001fff037819 */ /* 0x000fe20000011404 */
[----:B------:R-:W-:Y:S06]  /*0350*/  @!P0 BRA `(.L_x_1) ;  /* 0x0000000000988947 */ /* 0x000fec0003800000 */
[----:B------:R-:W-:Y:S01]  /*0360*/  LOP3.LUT R6, R7, 0x7ffffffc, RZ, 0xc0, !PT ;  /* 0x7ffffffc07067812 */ /* 0x000fe200078ec0ff */
[----:B------:R-:W-:Y:S01]  /*0370*/  IMAD.MOV.U32 R7, RZ, RZ, RZ ;  /* 0x000000ffff077224 */ /* 0x000fe200078e00ff */
[----:B------:R-:W1:Y:S06]  /*0380*/  LDCU.64 UR6, c[0x0][0x380] ;  /* 0x00007000ff0677ac */ /* 0x000e6c0008000a00 */
.L_x_2:
[C---:B--2---:R-:W-:Y:S01]  /*0390*/  LEA R9, R7.reuse, R0, 0x9 ;  /* 0x0000000007097211 */ /* 0x044fe200078e48ff */
[C---:B------:R-:W-:Y:S01]  /*03a0*/  IMAD R14, R7.reuse, 0x280, R5 ;  /* 0x00000280070e7824 */ /* 0x040fe200078e0205 */
[----:B------:R-:W-:Y:S02]  /*03b0*/  IADD3 R7, PT, PT, R7, 0x4, RZ ;  /* 0x0000000407077810 */ /* 0x000fe40007ffe0ff */
[----:B------:R-:W-:Y:S02]  /*03c0*/  IADD3 R9, P0, PT, R4, R9, RZ ;  /* 0x0000000904097210 */ /* 0x000fe40007f1e0ff */
[C---:B------:R-:W-:Y:S02]  /*03d0*/  LEA R15, R14.reuse, UR8, 0x2 ;  /* 0x000000080e0f7c11 */ /* 0x040fe4000f8e10ff */
[----:B------:R-:W-:Y:S01]  /*03e0*/  LEA R14, R14, UR13, 0x2 ;  /* 0x0000000d0e0e7c11 */ /* 0x000fe2000f8e10ff */
[----:B------:R-:W-:Y:S01]  /*03f0*/  IMAD.X R10, RZ, RZ, R3, P0 ;  /* 0x000000ffff0a7224 */ /* 0x000fe200000e0603 */
[----:B-1----:R-:W-:-:S04]  /*0400*/  LEA R8, P0, R9, UR6, 0x2 ;  /* 0x0000000609087c11 */ /* 0x002fc8000f8010ff */
[----:B------:R-:W-:Y:S02]  /*0410*/  LEA.HI.X R9, R9, UR7, R10, 0x2, P0 ;  /* 0x0000000709097c11 */ /* 0x000fe400080f140a */
[C---:B------:R-:W-:Y:S02]  /*0420*/  IADD3 R10, P0, PT, R8.reuse, 0x1000, RZ ;  /* 0x00001000080a7810 */ /* 0x040fe40007f1e0ff */
[----:B------:R-:W-:Y:S01]  /*0430*/  IADD3 R12, P2, PT, R8, 0x2000, RZ ;  /* 0x00002000080c7810 */ /* 0x000fe20007f5e0ff */
[----:B------:R-:W-:Y:S01]  /*0440*/  @!PT LDS RZ, [RZ] ;  /* 0x00000000fffff984 */ /* 0x000fe20000000800 */
[----:B------:R-:W-:Y:S01]  /*0450*/  @!PT LDS RZ, [RZ] ;  /* 0x00000000fffff984 */ /* 0x000fe20000000800 */
[----:B------:R-:W-:Y:S01]  /*0460*/  @!PT LDS RZ, [RZ] ;  /* 0x00000000fffff984 */ /* 0x000fe20000000800 */
[----:B------:R2:W-:Y:S01]  /*0470*/  LDGSTS.E [R15], desc[UR20][R8.64] ;  /* 0x00000000080f7fae */ /* 0x0005e2000b9a1014 */
[----:B------:R-:W-:Y:S02]  /*0480*/  IADD3.X R11, PT, PT, RZ, R9, RZ, P0, !PT ;  /* 0x00000009ff0b7210 */ /* 0x000fe400007fe4ff */
[----:B------:R-:W-:Y:S01]  /*0490*/  ISETP.NE.AND P0, PT, R7, R6, PT ;  /* 0x000000060700720c */ /* 0x000fe20003f05270 */
[----:B------:R-:W-:Y:S01]  /*04a0*/  IMAD.X R13, RZ, RZ, R9, P2 ;  /* 0x000000ffff0d7224 */ /* 0x000fe200010e0609 */
[----:B------:R2:W-:Y:S04]  /*04b0*/  STS [R14], RZ ;  /* 0x000000ff0e007388 */ /* 0x0005e80000000800 */
[----:B------:R-:W-:Y:S01]  /*04c0*/  @!PT LDS RZ, [RZ] ;  /* 0x00000000fffff984 */ /* 0x000fe20000000800 */
[----:B------:R-:W-:Y:S01]  /*04d0*/  @!PT LDS RZ, [RZ] ;  /* 0x00000000fffff984 */ /* 0x000fe20000000800 */
[----:B------:R-:W-:Y:S01]  /*04e0*/  @!PT LDS RZ, [RZ] ;  /* 0x00000000fffff984 */ /* 0x000fe20000000800 */
[----:B------:R2:W-:Y:S04]  /*04f0*/  LDGSTS.E [R15+0xa00], desc[UR20][R10.64+-0x800] ;  /* 0x00a008000a0f7fae */ /* 0x0005e8000b9a1014 */
[----:B------:R2:W-:Y:S04]  /*0500*/  STS [R14+0xa00], RZ ;  /* 0x000a00ff0e007388 */ /* 0x0005e80000000800 */
        /* <DEDUP_REMOVED lines=9> */
[----:B------:R2:W-:Y:S01]  /*05a0*/  STS [R14+0x1e00], RZ ;  /* 0x001e00ff0e007388 */ /* 0x0005e20000000800 */
[----:B------:R-:W-:Y:S05]  /*05b0*/  @P0 BRA `(.L_x_2) ;  /* 0xfffffffc00740947 */ /* 0x000fea000383ffff */
.L_x_1:
[----:B------:R-:W-:Y:S05]  /*05c0*/  @!P1 BRA `(.L_x_0) ;  /* 0x0000000000b09947 */ /* 0x000fea0003800000 */
[----:B------:R-:W-:Y:S02]  /*05d0*/  ISETP.NE.AND P0, PT, R17, 0x1, PT ;  /* 0x000000011100780c */ /* 0x000fe40003f05270 */
[----:B------:R-:W-:-:S04]  /*05e0*/  SHF.R.S32.HI R7, RZ, 0x9, R16 ;  /* 0x00000009ff077819 */ /* 0x000fc80000011410 */
[----:B------:R-:W-:-:S07]  /*05f0*/  LOP3.LUT P1, RZ, R7, 0x2, RZ, 0xc0, !PT ;  /* 0x0000000207ff7812 */ /* 0x000fce000782c0ff */
[----:B------:R-:W-:Y:S06]  /*0600*/  @!P0 BRA `(.L_x_3) ;  /* 0x0000000000648947 */ /* 0x000fec0003800000 */
[----:B------:R-:W1:Y:S01]  /*0610*/  LDCU.64 UR6, c[0x0][0x380] ;  /* 0x00007000ff0677ac */ /* 0x000e620008000a00 */
[----:B------:R-:W-:-:S05]  /*0620*/  IMAD R7, R6, 0x200, R0 ;  /* 0x0000020006077824 */ /* 0x000fca00078e0200 */
[----:B--2---:R-:W-:Y:S02]  /*0630*/  IADD3 R9, PT, PT, R7, 0x200, RZ ;  /* 0x0000020007097810 */ /* 0x004fe40007ffe0ff */
[----:B------:R-:W-:Y:S01]  /*0640*/  IADD3 R13, P0, PT, R4, R7, RZ ;  /* 0x00000007040d7210 */ /* 0x000fe20007f1e0ff */
[----:B------:R-:W-:Y:S01]  /*0650*/  IMAD R7, R6, 0x280, R5 ;  /* 0x0000028006077824 */ /* 0x000fe200078e0205 */
[----:B------:R-:W-:Y:S01]  /*0660*/  IADD3 R11, P2, PT, R4, R9, RZ ;  /* 0x00000009040b7210 */ /* 0x000fe20007f5e0ff */
[----:B------:R-:W-:Y:S02]  /*0670*/  VIADD R6, R6, 0x2 ;  /* 0x0000000206067836 */ /* 0x000fe40000000000 */
[----:B------:R-:W-:Y:S01]  /*0680*/  IMAD.X R14, RZ, RZ, R3, P0 ;  /* 0x000000ffff0e7224 */ /* 0x000fe200000e0603 */
[----:B------:R-:W-:Y:S02]  /*0690*/  IADD3.X R12, PT, PT, RZ, R3, RZ, P2, !PT ;  /* 0x00000003ff0c7210 */ /* 0x000fe400017fe4ff */
[----:B-1----:R-:W-:-:S02]  /*06a0*/  LEA R8, P0, R13, UR6, 0x2 ;  /* 0x000000060d087c11 */ /* 0x002fc4000f8010ff */
[----:B------:R-:W-:Y:S02]  /*06b0*/  LEA R10, P2, R11, UR6, 0x2 ;  /* 0x000000060b0a7c11 */ /* 0x000fe4000f8410ff */
[----:B------:R-:W-:Y:S02]  /*06c0*/  LEA.HI.X R9, R13, UR7, R14, 0x2, P0 ;  /* 0x000000070d097c11 */ /* 0x000fe400080f140e */
[C---:B------:R-:W-:Y:S02]  /*06d0*/  LEA R13, R7.reuse, UR8, 0x2 ;  /* 0x00000008070d7c11 */ /* 0x040fe4000f8e10ff */
[----:B------:R-:W-:Y:S02]  /*06e0*/  LEA R7, R7, UR13, 0x2 ;  /* 0x0000000d07077c11 */ /* 0x000fe4000f8e10ff */
[----:B------:R-:W-:Y:S01]  /*06f0*/  LEA.HI.X R11, R11, UR7, R12, 0x2, P2 ;  /* 0x000000070b0b7c11 */ /* 0x000fe200090f140c */
[----:B------:R-:W-:Y:S01]  /*0700*/  @!PT LDS RZ, [RZ] ;  /* 0x00000000fffff984 */ /* 0x000fe20000000800 */
[----:B------:R-:W-:Y:S01]  /*0710*/  @!PT LDS RZ, [RZ] ;  /* 0x00000000fffff984 */ /* 0x000fe20000000800 */
[----:B------:R-:W-:Y:S01]  /*0720*/  @!PT LDS RZ, [RZ] ;  /* 0x00000000fffff984 */ /* 0x000fe20000000800 */
[----:B------:R1:W-:Y:S04]  /*0730*/  LDGSTS.E [R13], desc[UR20][R8.64] ;  /* 0x00000000080d7fae */ /* 0x0003e8000b9a1014 */
[----:B------:R1:W-:Y:S04]  /*0740*/  STS [R7], RZ ;  /* 0x000000ff07007388 */ /* 0x0003e80000000800 */
[----:B------:R-:W-:Y:S01]  /*0750*/  @!PT LDS RZ, [RZ] ;  /* 0x00000000fffff984 */ /* 0x000fe20000000800 */
[----:B------:R-:W-:Y:S01]  /*0760*/  @!PT LDS RZ, [RZ] ;  /* 0x00000000fffff984 */ /* 0x000fe20000000800 */
[----:B------:R-:W-:Y:S01]  /*0770*/  @!PT LDS RZ, [RZ] ;  /* 0x00000000fffff984 */ /* 0x000fe20000000800 */
[----:B------:R1:W-:Y:S04]  /*0780*/  LDGSTS.E [R13+0xa00], desc[UR20][R10.64] ;  /* 0x00a000000a0d7fae */ /* 0x0003e8000b9a1014 */
[----:B------:R1:W-:Y:S02]  /*0790*/  STS [R7+0xa00], RZ ;  /* 0x000a00ff07007388 */ /* 0x0003e40000000800 */
.L_x_3:
[----:B------:R-:W-:Y:S05]  /*07a0*/  @!P1 BRA `(.L_x_0) ;  /* 0x0000000000389947 */ /* 0x000fea0003800000 */
[----:B------:R-:W3:Y:S01]  /*07b0*/  LDCU.64 UR6, c[0x0][0x380] ;  /* 0x00007000ff0677ac */ /* 0x000ee20008000a00 */
[C---:B-1----:R-:W-:Y:S01]  /*07c0*/  LEA R7, R6.reuse, R0, 0x9 ;  /* 0x0000000006077211 */ /* 0x042fe200078e48ff */
[----:B------:R-:W-:-:S03]  /*07d0*/  IMAD R6, R6, 0x280, R5 ;  /* 0x0000028006067824 */ /* 0x000fc600078e0205 */
[----:B------:R-:W-:-:S05]  /*07e0*/  IADD3 R7, P0, PT, R4, R7, RZ ;  /* 0x0000000704077210 */ /* 0x000fca0007f1e0ff */
[----:B--2---:R-:W-:Y:S01]  /*07f0*/  IMAD.X R8, RZ, RZ, R3, P0 ;  /* 0x000000ffff087224 */ /* 0x004fe200000e0603 */
[C---:B------:R-:W-:Y:S02]  /*0800*/  LEA R3, R6.reuse, UR8, 0x2 ;  /* 0x0000000806037c11 */ /* 0x040fe4000f8e10ff */
[----:B------:R-:W-:Y:S02]  /*0810*/  LEA R6, R6, UR13, 0x2 ;  /* 0x0000000d06067c11 */ /* 0x000fe4000f8e10ff */
[----:B---3--:R-:W-:-:S04]  /*0820*/  LEA R4, P0, R7, UR6, 0x2 ;  /* 0x0000000607047c11 */ /* 0x008fc8000f8010ff */
[----:B------:R-:W-:-:S05]  /*0830*/  LEA.HI.X R5, R7, UR7, R8, 0x2, P0 ;  /* 0x0000000707057c11 */ /* 0x000fca00080f1408 */
[----:B------:R-:W-:Y:S01]  /*0840*/  @!PT LDS RZ, [RZ] ;  /* 0x00000000fffff984 */ /* 0x000fe20000000800 */
[----:B------:R-:W-:Y:S01]  /*0850*/  @!PT LDS RZ, [RZ] ;  /* 0x00000000fffff984 */ /* 0x000fe20000000800 */
[----:B------:R-:W-:Y:S01]  /*0860*/  @!PT LDS RZ, [RZ] ;  /* 0x00000000fffff984 */ /* 0x000fe20000000800 */
[----:B------:R3:W-:Y:S04]  /*0870*/  LDGSTS.E [R3], desc[UR20][R4.64] ;  /* 0x0000000004037fae */ /* 0x0007e8000b9a1014 */
[----:B------:R3:W-:Y:S02]  /*0880*/  STS [R6], RZ ;  /* 0x000000ff06007388 */ /* 0x0007e40000000800 */
.L_x_0:
[----:B------:R-:W0:Y:S01]  /*0890*/  LDGDEPBAR ;  /* 0x00000000000079af */ /* 0x000e220000000000 */
[----:B---3--:R-:W-:Y:S01]  /*08a0*/  IADD3 R3, PT, PT, R27, R26, RZ ;  /* 0x0000001a1b037210 */ /* 0x008fe20007ffe0ff */
[----:B------:R-:W-:Y:S02]  /*08b0*/  ULEA UR14, UR4, UR13, 0x1 ;  /* 0x0000000d040e7291 */ /* 0x000fe4000f8e08ff */
[----:B------:R-:W-:Y:S01]  /*08c0*/  UIADD3 UR25, UPT, UPT, UR23, 0x10, URZ ;  /* 0x0000001017197890 */ /* 0x000fe2000fffe0ff */
[----:B------:R-:W-:Y:S01]  /*08d0*/  ISETP.GE.AND P0, PT, R3, 0x1, PT ;  /* 0x000000010300780c */ /* 0x000fe20003f06270 */
[----:B------:R-:W-:Y:S01]  /*08e0*/  UIADD3 UR26, UPT, UPT, UR16, 0x10, URZ ;  /* 0x00000010101a7890 */ /* 0x000fe2000fffe0ff */
[----:B------:R-:W-:-:S04]  /*08f0*/  DEPBAR.LE SB0, 0x0 ;  /* 0x000080000000791a */ /* 0x000fc80000000000 */
[----:B------:R-:W-:Y:S07]  /*0900*/  BAR.SYNC.DEFER_BLOCKING 0x0 ;  /* 0x0000000000007b1d */ /* 0x000fee0000010000 */
[----:B------:R-:W-:Y:S05]  /*0910*/  @!P0 BRA `(.L_x_4) ;  /* 0x0000008c00788947 */ /* 0x000fea0003800000 */
[----:B------:R-:W-:Y:S01]  /*0920*/  IMAD.U32 R3, RZ, RZ, UR22 ;  /* 0x00000016ff037e24 */ /* 0x000fe2000f8e00ff */
[----:B------:R-:W-:Y:S01]  /*0930*/  UMOV UR4, URZ ;  /* 0x000000ff00047c82 */ /* 0x000fe20008000000 */
[----:B------:R-:W-:Y:S01]  /*0940*/  IMAD.SHL.U32 R2, R2, 0x10, RZ ;  /* 0x0000001002027824 */ /* 0x000fe200078e00ff */
[----:B------:R-:W-:Y:S02]  /*0950*/  UISETP.LT.AND UP2, UPT, UR22, UR23, UPT ;  /* 0x000000171600728c */ /* 0x000fe4000bf41270 */
[----:B------:R-:W-:Y:S02]  /*0960*/  IABS R3, R3 ;  /* 0x0000000300037213 */ /* 0x000fe40000000000 */
[C---:B------:R-:W-:Y:S01]  /*0970*/  LOP3.LUT R25, R2.reuse, 0x70, RZ, 0xc0, !PT ;  /* 0x0000007002197812 */ /* 0x040fe200078ec0ff */
[----:B------:R-:W-:Y:S01]  /*0980*/  USEL UR8, UR22, UR23, UP2 ;  /* 0x0000001716087287 */ /* 0x000fe20009000000 */
[----:B------:R-:W-:Y:S02]  /*0990*/  R2UR UR7, R3 ;  /* 0x00000000030772ca */ /* 0x000fe400000e0000 */
[----:B------:R-:W-:-:S11]  /*09a0*/  LOP3.LUT R24, R2, 0x30, RZ, 0xc0, !PT ;  /* 0x0000003002187812 */ /* 0x000fd600078ec0ff */
[----:B------:R-:W3:Y:S08]  /*09b0*/  I2F.RP R3, UR7 ;  /* 0x0000000700037d06 */ /* 0x000ef00008209400 */
[----:B---3--:R-:W3:Y:S02]  /*09c0*/  MUFU.RCP R3, R3 ;  /* 0x0000000300037308 */ /* 0x008ee40000001000 */
[----:B---3--:R-:W-:-:S06]  /*09d0*/  IADD3 R4, PT, PT, R3, 0xffffffe, RZ ;  /* 0x0ffffffe03047810 */ /* 0x008fcc0007ffe0ff */
[----:B------:R-:W3:Y:S02]  /*09e0*/  F2I.FTZ.U32.TRUNC.NTZ R4, R4 ;  /* 0x0000000400047305 */ /* 0x000ee4000021f000 */
[----:B---3--:R-:W-:-:S13]  /*09f0*/  R2UR UR5, R4 ;  /* 0x00000000040572ca */ /* 0x008fda00000e0000 */
[----:B------:R-:W-:-:S04]  /*0a00*/  UIADD3 UR6, UPT, UPT, URZ, -UR5, URZ ;  /* 0x80000005ff067290 */ /* 0x000fc8000fffe0ff */
[----:B------:R-:W-:-:S04]  /*0a10*/  UIMAD UR6, UR6, UR7, URZ ;  /* 0x00000007060672a4 */ /* 0x000fc8000f8e02ff */
[----:B------:R-:W-:Y:S02]  /*0a20*/  UIMAD.WIDE.U32 UR4, UR5, UR6, UR4 ;  /* 0x00000006050472a5 */ /* 0x000fe4000f8e0004 */
[----:B------:R-:W-:Y:S02]  /*0a30*/  ULEA.HI UR6, UR23, UR23, URZ, 0x1 ;  /* 0x0000001717067291 */ /* 0x000fe4000f8f08ff */
[----:B------:R-:W-:Y:S02]  /*0a40*/  UIMAD.WIDE.U32 UR4, UR5, 0x200, URZ ;  /* 0x00000200050478a5 */ /* 0x000fe4000f8e00ff */
[----:B------:R-:W-:Y:S02]  /*0a50*/  USHF.R.S32.HI UR6, URZ, 0x1, UR6 ;  /* 0x00000001ff067899 */ /* 0x000fe40008011406 */
[----:B------:R-:W-:Y:S02]  /*0a60*/  UIADD3 UR4, UPT, UPT, -UR5, URZ, URZ ;  /* 0x000000ff05047290 */ /* 0x000fe4000fffe1ff */
[----:B------:R-:W-:-:S02]  /*0a70*/  ULOP3.LUT UR27, UR6, 0x3ffffffc, URZ, 0xc0, !UPT ;  /* 0x3ffffffc061b7892 */ /* 0x000fc4000f8ec0ff */
[----:B------:R-:W-:Y:S02]  /*0a80*/  UIMAD UR4, UR7, UR4, 0x200 ;  /* 0x00000200070474a4 */ /* 0x000fe4000f8e0204 */
[----:B------:R-:W-:Y:S02]  /*0a90*/  ULOP3.LUT UR17, UR6, 0x3ffffff8, URZ, 0xc0, !UPT ;  /* 0x3ffffff806117892 */ /* 0x000fe4000f8ec0ff */
[----:B------:R-:W-:Y:S01]  /*0aa0*/  UISETP.GT.U32.AND UP1, UPT, UR7, UR4, UPT ;  /* 0x000000040700728c */ /* 0x000fe2000bf24070 */
[----:B------:R-:W-:-:S10]  /*0ab0*/  UMOV UR6, URZ ;  /* 0x000000ff00067c82 */ /* 0x000fd40008000000 */
[----:B------:R-:W-:Y:S02]  /*0ac0*/  @!UP1 UIADD3 UR4, UPT, UPT, UR4, -UR7, URZ ;  /* 0x8000000704049290 */ /* 0x000fe4000fffe0ff */
[----:B------:R-:W-:Y:S02]  /*0ad0*/  @!UP1 UIADD3 UR5, UPT, UPT, UR5, 0x1, URZ ;  /* 0x0000000105059890 */ /* 0x000fe4000fffe0ff */
[----:B------:R-:W-:Y:S02]  /*0ae0*/  UISETP.GE.U32.AND UP0, UPT, UR4, UR7, UPT ;  /* 0x000000070400728c */ /* 0x000fe4000bf06070 */
[----:B------:R-:W-:Y:S02]  /*0af0*/  UIADD3 UR7, UPT, UPT, UR16, -0x1, URZ ;  /* 0xffffffff10077890 */ /* 0x000fe4000fffe0ff */
[----:B------:R-:W-:-:S04]  /*0b00*/  ULOP3.LUT UR4, UR22, 0x200, URZ, 0x3c, !UPT ;  /* 0x0000020016047892 */ /* 0x000fc8000f8e3cff */
[----:B------:R-:W-:Y:S01]  /*0b10*/  MOV R4, UR7 ;  /* 0x0000000700047c02 */ /* 0x000fe20008000f00 */
[----:B------:R-:W-:Y:S02]  /*0b20*/  UISETP.GE.AND UP1, UPT, UR4, URZ, UPT ;  /* 0x000000ff0400728c */ /* 0x000fe4000bf26270 */
[----:B------:R-:W-:Y:S01]  /*0b30*/  @UP0 UIADD3 UR5, UPT, UPT, UR5, 0x1, URZ ;  /* 0x0000000105050890 */ /* 0x000fe2000fffe0ff */
[C---:B------:R-:W-:Y:S01]  /*0b40*/  LEA.HI R2, R4.reuse, 0x1, RZ, 0x1c ;  /* 0x0000000104027811 */ /* 0x040fe200078fe0ff */
[----:B------:R-:W-:Y:S01]  /*0b50*/  UISETP.NE.AND UP0, UPT, UR22, URZ, UPT ;  /* 0x000000ff1600728c */ /* 0x000fe2000bf05270 */
[----:B------:R-:W-:Y:S01]  /*0b60*/  LEA.HI R4, R4, 0x1, RZ, 0x1a ;  /* 0x0000000104047811 */ /* 0x000fe200078fd0ff */
[----:B------:R-:W-:Y:S01]  /*0b70*/  UMOV UR4, URZ ;  /* 0x000000ff00047c82 */ /* 0x000fe20008000000 */
[----:B------:R-:W-:Y:S02]  /*0b80*/  LOP3.LUT R5, R2, 0x3, RZ, 0xc0, !PT ;  /* 0x0000000302057812 */ /* 0x000fe400078ec0ff */
[----:B------:R-:W-:Y:S01]  /*0b90*/  UMOV UR15, UR5 ;  /* 0x00000005000f7c82 */ /* 0x000fe20008000000 */
[----:B------:R-:W-:Y:S01]  /*0ba0*/  UIADD3 UR5, UPT, UPT, UR23, -0x1, URZ ;  /* 0xffffffff17057890 */ /* 0x000fe2000fffe0ff */
[----:B------:R-:W-:Y:S01]  /*0bb0*/  LOP3.LUT R3, R4, 0x7fffffe, RZ, 0xc0, !PT ;  /* 0x07fffffe04037812 */ /* 0x000fe200078ec0ff */
[----:B------:R-:W-:Y:S01]  /*0bc0*/  @!UP1 UIADD3 UR15, UPT, UPT, -UR15, URZ, URZ ;  /* 0x000000ff0f0f9290 */ /* 0x000fe2000fffe1ff */
[----:B------:R-:W-:Y:S01]  /*0bd0*/  LOP3.LUT R2, R2, 0x1ffffffc, RZ, 0xc0, !PT ;  /* 0x1ffffffc02027812 */ /* 0x000fe200078ec0ff */
[----:B------:R-:W-:Y:S01]  /*0be0*/  ULEA.HI UR16, UR5, 0x1, URZ, 0x19 ;  /* 0x0000000105107891 */ /* 0x000fe2000f8fc8ff */
[----:B------:R-:W-:Y:S01]  /*0bf0*/  LOP3.LUT R4, R4, 0x3, RZ, 0xc0, !PT ;  /* 0x0000000304047812 */ /* 0x000fe200078ec0ff */
[----:B------:R-:W-:-:S02]  /*0c00*/  ULEA.HI UR5, UR5, 0x1, URZ, 0x1c ;  /* 0x0000000105057891 */ /* 0x000fc4000f8fe0ff */
[----:B------:R-:W-:Y:S02]  /*0c10*/  @!UP0 ULOP3.LUT UR15, URZ, UR22, URZ, 0x33, !UPT ;  /* 0x00000016ff0f8292 */ /* 0x000fe4000f8e33ff */
[----:B------:R-:W-:Y:S02]  /*0c20*/  ULOP3.LUT UR30, UR5, 0x3, URZ, 0xc0, !UPT ;  /* 0x00000003051e7892 */ /* 0x000fe4000f8ec0ff */
[----:B------:R-:W-:Y:S02]  /*0c30*/  ULOP3.LUT UR18, UR5, 0x1ffffffc, URZ, 0xc0, !UPT ;  /* 0x1ffffffc05127892 */ /* 0x000fe4000f8ec0ff */
[----:B------:R-:W-:Y:S02]  /*0c40*/  ULOP3.LUT UR16, UR16, 0x3fffff0, URZ, 0xc0, !UPT ;  /* 0x03fffff010107892 */ /* 0x000fe4000f8ec0ff */
[----:B------:R-:W-:Y:S01]  /*0c50*/  UISETP.GE.AND UP1, UPT, UR8, 0x1, UPT ;  /* 0x000000010800788c */ /* 0x000fe2000bf26270 */
[----:B------:R-:W-:-:S10]  /*0c60*/  UMOV UR5, URZ ;  /* 0x000000ff00057c82 */ /* 0x000fd40008000000 */
.L_x_63:
[----:B-12---:R-:W1:Y:S01]  /*0c70*/  S2R R9, SR_CTAID.X ;  /* 0x0000000000097919 */ /* 0x006e620000002500 */
[----:B------:R-:W1:Y:S01]  /*0c80*/  LDC.64 R6, c[0x0][0x3c0] ;  /* 0x0000f000ff067b82 */ /* 0x000e620000000a00 */
[----:B------:R-:W2:Y:S01]  /*0c90*/  LDCU UR31, c[0x0][0x3d4] ;  /* 0x00007a80ff1f77ac */ /* 0x000ea20008000800 */
[----:B------:R-:W2:Y:S01]  /*0ca0*/  LDCU UR7, c[0x0][0x3ec] ;  /* 0x00007d80ff0777ac */ /* 0x000ea20008000800 */
[----:B------:R-:W3:Y:S01]  /*0cb0*/  LDCU UR23, c[0x0][0x3d4] ;  /* 0x00007a80ff1777ac */ /* 0x000ee20008000800 */
[----:B-1----:R-:W-:-:S04]  /*0cc0*/  IMAD.WIDE.U32 R6, R9, 0x4, R6 ;  /* 0x0000000409067825 */ /* 0x002fc800078e0006 */
[----:B------:R-:W1:Y:S02]  /*0cd0*/  LDC.64 R8, c[0x0][0x3c8] ;  /* 0x0000f200ff087b82 */ /* 0x000e640000000a00 */
[----:B------:R-:W4:Y:S01]  /*0ce0*/  LDG.E R6, desc[UR20][R6.64] ;  /* 0x0000001406067981 */ /* 0x000f22000c1e1900 */
[----:B--2---:R-:W-:Y:S01]  /*0cf0*/  UIMAD UR7, UR7, UR31, URZ ;  /* 0x0000001f070772a4 */ /* 0x004fe2000f8e02ff */
[----:B----4-:R-:W-:-:S04]  /*0d00*/  VIADD R11, R6, UR4 ;  /* 0x00000004060b7c36 */ /* 0x010fc80008000000 */
[----:B-1----:R-:W-:-:S06]  /*0d10*/  IMAD.WIDE R8, R11, 0x4, R8 ;  /* 0x000000040b087825 */ /* 0x002fcc00078e0208 */
[----:B------:R-:W2:Y:S01]  /*0d20*/  LDG.E R8, desc[UR20][R8.64] ;  /* 0x0000001408087981 */ /* 0x000ea2000c1e1900 */
[----:B------:R-:W-:-:S04]  /*0d30*/  USHF.R.S32.HI UR8, URZ, 0x1f, UR7 ;  /* 0x0000001fff087899 */ /* 0x000fc80008011407 */
[----:B------:R-:W-:-:S04]  /*0d40*/  ULEA.HI UR8, UR8, UR7, URZ, 0x9 ;  /* 0x0000000708087291 */ /* 0x000fc8000f8f48ff */
[----:B------:R-:W-:-:S04]  /*0d50*/  USHF.R.S32.HI UR9, URZ, 0xa, UR8 ;  /* 0x0000000aff097899 */ /* 0x000fc80008011408 */
[----:B------:R-:W-:Y:S01]  /*0d60*/  UISETP.GE.AND UP0, UPT, UR9, 0x1, UPT ;  /* 0x000000010900788c */ /* 0x000fe2000bf06270 */
[----:B--2---:R-:W-:-:S08]  /*0d70*/  R2UR UR32, R8 ;  /* 0x00000000082072ca */ /* 0x004fd000000e0000 */
[----:B---3--:R-:W-:Y:S07]  /*0d80*/  BRA.U !UP0, `(.L_x_5) ;  /* 0x0000000508247547 */ /* 0x008fee000b800000 */
[----:B------:R-:W1:Y:S01]  /*0d90*/  LDCU UR8, c[0x0][0x3e8] ;  /* 0x00007d00ff0877ac */ /* 0x000e620008000800 */
[----:B------:R-:W-:Y:S02]  /*0da0*/  SHF.R.U32.HI R6, RZ, 0x5, R0 ;  /* 0x00000005ff067819 */ /* 0x000fe40000011600 */
[----:B------:R-:W-:Y:S01]  /*0db0*/  LOP3.LUT R7, R0, 0x1f, RZ, 0xc0, !PT ;  /* 0x0000001f00077812 */ /* 0x000fe200078ec0ff */
[----:B------:R-:W-:Y:S02]  /*0dc0*/  UIMAD UR7, UR32, UR23, URZ ;  /* 0x00000017200772a4 */ /* 0x000fe4000f8e02ff */
[----:B------:R-:W-:Y:S02]  /*0dd0*/  UISETP.GE.U32.AND UP0, UPT, UR9, 0x4, UPT ;  /* 0x000000040900788c */ /* 0x000fe4000bf06070 */
[----:B------:R-:W-:Y:S01]  /*0de0*/  IMAD R12, R6, 0x28, R7 ;  /* 0x00000028060c7824 */ /* 0x000fe200078e0207 */
[----:B------:R-:W-:Y:S01]  /*0df0*/  MOV R7, RZ ;  /* 0x000000ff00077202 */ /* 0x000fe20000000f00 */
[----:B-1----:R-:W-:-:S04]  /*0e00*/  UIMAD UR7, UR7, UR8, UR12 ;  /* 0x00000008070772a4 */ /* 0x002fc8000f8e020c */
[----:B------:R-:W-:-:S04]  /*0e10*/  ULEA.HI UR7, UR7, UR7, URZ, 0x1 ;  /* 0x0000000707077291 */ /* 0x000fc8000f8f08ff */
[----:B------:R-:W-:-:S04]  /*0e20*/  USHF.R.S32.HI UR8, URZ, 0x1, UR7 ;  /* 0x00000001ff087899 */ /* 0x000fc80008011407 */
[----:B------:R-:W-:Y:S01]  /*0e30*/  USHF.R.S32.HI UR10, URZ, 0x1f, UR8 ;  /* 0x0000001fff0a7899 */ /* 0x000fe20008011408 */
[----:B------:R-:W-:Y:S11]  /*0e40*/  BRA.U !UP0, `(.L_x_6) ;  /* 0x0000000108647547 */ /* 0x000ff6000b800000 */
[----:B------:R-:W-:Y:S01]  /*0e50*/  IMAD.MOV.U32 R13, RZ, RZ, RZ ;  /* 0x000000ffff0d7224 */ /* 0x000fe200078e00ff */
[----:B------:R-:W1:Y:S01]  /*0e60*/  LDCU.64 UR28, c[0x0][0x388] ;  /* 0x00007100ff1c77ac */ /* 0x000e620008000a00 */
[----:B------:R-:W-:-:S12]  /*0e70*/  ULOP3.LUT UR7, UR9, 0x7ffffffc, URZ, 0xc0, !UPT ;  /* 0x7ffffffc09077892 */ /* 0x000fd8000f8ec0ff */
.L_x_7:
[C---:B--2---:R-:W-:Y:S01]  /*0e80*/  LEA R6, R13.reuse, R0, 0x9 ;  /* 0x000000000d067211 */ /* 0x044fe200078e48ff */
[C---:B------:R-:W-:Y:S01]  /*0e90*/  IMAD R9, R13.reuse, 0x280, R12 ;  /* 0x000002800d097824 */ /* 0x040fe200078e020c */
[----:B------:R-:W-:Y:S02]  /*0ea0*/  IADD3 R13, PT, PT, R13, 0x4, RZ ;  /* 0x000000040d0d7810 */ /* 0x000fe40007ffe0ff */
[----:B------:R-:W-:Y:S02]  /*0eb0*/  IADD3 R7, P0, PT, R6, UR8, RZ ;  /* 0x0000000806077c10 */ /* 0x000fe4000ff1e0ff */
[----:B------:R-:W-:-:S03]  /*0ec0*/  LEA R15, R9, UR19, 0x2 ;  /* 0x00000013090f7c11 */ /* 0x000fc6000f8e10ff */
[----:B------:R-:W-:Y:S01]  /*0ed0*/  IMAD.X R8, RZ, RZ, UR10, P0 ;  /* 0x0000000aff087e24 */ /* 0x000fe200080e06ff */
        /* <DEDUP_REMOVED lines=9> */
[----:B------:R-:W-:Y:S01]  /*0f70*/  ISETP.NE.AND P0, PT, R13, UR7, PT ;  /* 0x000000070d007c0c */ /* 0x000fe2000bf05270 */
[----:B------:R-:W-:Y:S02]  /*0f80*/  IMAD.X R11, RZ, RZ, R7, P1 ;  /* 0x000000ffff0b7224 */ /* 0x000fe400008e0607 */
[----:B------:R2:W-:Y:S04]  /*0f90*/  LDGSTS.E [R15+0xa00], desc[UR20][R8.64+-0x800] ;  /* 0x00a00800080f7fae */ /* 0x0005e8000b9a1014 */
[----:B------:R2:W-:Y:S04]  /*0fa0*/  LDGSTS.E [R15+0x1400], desc[UR20][R8.64] ;  /* 0x01400000080f7fae */ /* 0x0005e8000b9a1014 */
[----:B------:R2:W-:Y:S02]  /*0fb0*/  LDGSTS.E [R15+0x1e00], desc[UR20][R10.64+-0x800] ;  /* 0x01e008000a0f7fae */ /* 0x0005e4000b9a1014 */
[----:B------:R-:W-:Y:S05]  /*0fc0*/  @P0 BRA `(.L_x_7) ;  /* 0xfffffffc00ac0947 */ /* 0x000fea000383ffff */
[----:B--2---:R-:W-:-:S07]  /*0fd0*/  IMAD.U32 R7, RZ, RZ, UR7 ;  /* 0x00000007ff077e24 */ /* 0x004fce000f8e00ff */
.L_x_6:
[----:B------:R-:W-:-:S09]  /*0fe0*/  ULOP3.LUT UP0, UR7, UR9, 0x3, URZ, 0xc0, !UPT ;  /* 0x0000000309077892 */ /* 0x000fd2000f80c0ff */
[----:B------:R-:W-:Y:S05]  /*0ff0*/  BRA.U !UP0, `(.L_x_5) ;  /* 0x0000000108887547 */ /* 0x000fea000b800000 */
[----:B------:R-:W1:Y:S01]  /*1000*/  LDCU.64 UR28, c[0x0][0x388] ;  /* 0x00007100ff1c77ac */ /* 0x000e620008000a00 */
[C---:B------:R-:W-:Y:S01]  /*1010*/  LEA R11, R7.reuse, R0, 0x9 ;  /* 0x00000000070b7211 */ /* 0x040fe200078e48ff */
[----:B------:R-:W-:Y:S01]  /*1020*/  IMAD R8, R7, 0x280, R12 ;  /* 0x0000028007087824 */ /* 0x000fe200078e020c */
[----:B------:R-:W-:Y:S02]  /*1030*/  UISETP.NE.AND UP0, UPT, UR7, 0x1, UPT ;  /* 0x000000010700788c */ /* 0x000fe4000bf05270 */
[----:B------:R-:W-:-:S05]  /*1040*/  IADD3 R9, P0, PT, R11, UR8, RZ ;  /* 0x000000080b097c10 */ /* 0x000fca000ff1e0ff */
[----:B------:R-:W-:Y:S01]  /*1050*/  IMAD.X R10, RZ, RZ, UR10, P0 ;  /* 0x0000000aff0a7e24 */ /* 0x000fe200080e06ff */
[----:B-1----:R-:W-:-:S04]  /*1060*/  LEA R6, P0, R9, UR28, 0x2 ;  /* 0x0000001c09067c11 */ /* 0x002fc8000f8010ff */
[----:B------:R-:W-:Y:S02]  /*1070*/  LEA.HI.X R7, R9, UR29, R10, 0x2, P0 ;  /* 0x0000001d09077c11 */ /* 0x000fe400080f140a */
[----:B------:R-:W-:-:S05]  /*1080*/  LEA R9, R8, UR19, 0x2 ;  /* 0x0000001308097c11 */ /* 0x000fca000f8e10ff */
[----:B------:R-:W-:Y:S01]  /*1090*/  @!PT LDS RZ, [RZ] ;  /* 0x00000000fffff984 */ /* 0x000fe20000000800 */
[----:B------:R-:W-:Y:S01]  /*10a0*/  @!PT LDS RZ, [RZ] ;  /* 0x00000000fffff984 */ /* 0x000fe20000000800 */
[----:B------:R-:W-:Y:S01]  /*10b0*/  @!PT LDS RZ, [RZ] ;  /* 0x00000000fffff984 */ /* 0x000fe20000000800 */
[----:B------:R1:W-:Y:S01]  /*10c0*/  LDGSTS.E [R9], desc[UR20][R6.64] ;  /* 0x0000000006097fae */ /* 0x0003e2000b9a1014 */
[----:B------:R-:W-:Y:S05]  /*10d0*/  BRA.U !UP0, `(.L_x_5) ;  /* 0x0000000108507547 */ /* 0x000fea000b800000 */
[----:B-1----:R-:W-:Y:S01]  /*10e0*/  IADD3 R6, PT, PT, R11, 0x200, RZ ;  /* 0x000002000b067810 */ /* 0x002fe20007ffe0ff */
[----:B------:R-:W-:-:S03]  /*10f0*/  UISETP.NE.AND UP0, UPT, UR7, 0x2, UPT ;  /* 0x000000020700788c */ /* 0x000fc6000bf05270 */
[----:B------:R-:W-:-:S05]  /*1100*/  IADD3 R7, P0, PT, R6, UR8, RZ ;  /* 0x0000000806077c10 */ /* 0x000fca000ff1e0ff */
[----:B------:R-:W-:Y:S01]  /*1110*/  IMAD.X R8, RZ, RZ, UR10, P0 ;  /* 0x0000000aff087e24 */ /* 0x000fe200080e06ff */
[----:B------:R-:W-:-:S04]  /*1120*/  LEA R6, P0, R7, UR28, 0x2 ;  /* 0x0000001c07067c11 */ /* 0x000fc8000f8010ff */
[----:B------:R-:W-:-:S05]  /*1130*/  LEA.HI.X R7, R7, UR29, R8, 0x2, P0 ;  /* 0x0000001d07077c11 */ /* 0x000fca00080f1408 */
[----:B------:R-:W-:Y:S01]  /*1140*/  @!PT LDS RZ, [RZ] ;  /* 0x00000000fffff984 */ /* 0x000fe20000000800 */
[----:B------:R-:W-:Y:S01]  /*1150*/  @!PT LDS RZ, [RZ] ;  /* 0x00000000fffff984 */ /* 0x000fe20000000800 */
[----:B------:R-:W-:Y:S01]  /*1160*/  @!PT LDS RZ, [RZ] ;  /* 0x00000000fffff984 */ /* 0x000fe20000000800 */
[----:B------:R2:W-:Y:S01]  /*1170*/  LDGSTS.E [R9+0xa00], desc[UR20][R6.64] ;  /* 0x00a0000006097fae */ /* 0x0005e2000b9a1014 */
[----:B------:R-:W-:Y:S05]  /*1180*/  BRA.U !UP0, `(.L_x_5) ;  /* 0x0000000108247547 */ /* 0x000fea000b800000 */
[----:B--2---:R-:W-:-:S04]  /*1190*/  IADD3 R6, PT, PT, R11, 0x400, RZ ;  /* 0x000004000b067810 */ /* 0x004fc80007ffe0ff */
[----:B------:R-:W-:-:S05]  /*11a0*/  IADD3 R7, P0, PT, R6, UR8, RZ ;  /* 0x0000000806077c10 */ /* 0x000fca000ff1e0ff */
[----:B------:R-:W-:Y:S01]  /*11b0*/  IMAD.X R8, RZ, RZ, UR10, P0 ;  /* 0x0000000aff087e24 */ /* 0x000fe200080e06ff */
[----:B------:R-:W-:-:S04]  /*11c0*/  LEA R6, P0, R7, UR28, 0x2 ;  /* 0x0000001c07067c11 */ /* 0x000fc8000f8010ff */
[----:B------:R-:W-:-:S05]  /*11d0*/  LEA.HI.X R7, R7, UR29, R8, 0x2, P0 ;  /* 0x0000001d07077c11 */ /* 0x000fca00080f1408 */
[----:B------:R-:W-:Y:S01]  /*11e0*/  @!PT LDS RZ, [RZ] ;  /* 0x00000000fffff984 */ /* 0x000fe20000000800 */
[----:B------:R-:W-:Y:S01]  /*11f0*/  @!PT LDS RZ, [RZ] ;  /* 0x00000000fffff984 */ /* 0x000fe20000000800 */
[----:B------:R-:W-:Y:S01]  /*1200*/  @!PT LDS RZ, [RZ] ;  /* 0x00000000fffff984 */ /* 0x000fe20000000800 */
[----:B------:R3:W-:Y:S04]  /*1210*/  LDGSTS.E [R9+0x1400], desc[UR20][R6.64] ;  /* 0x0140000006097fae */ /* 0x0007e8000b9a1014 */
.L_x_5:
[----:B------:R-:W0:Y:S01]  /*1220*/  LDGDEPBAR ;  /* 0x00000000000079af */ /* 0x000e220000000000 */
[----:B------:R-:W-:-:S04]  /*1230*/  DEPBAR.LE SB0, 0x0 ;  /* 0x000080000000791a */ /* 0x000fc80000000000 */
[----:B------:R-:W-:Y:S06]  /*1240*/  BAR.SYNC.DEFER_BLOCKING 0x0 ;  /* 0x0000000000007b1d */ /* 0x000fec0000010000 */
[----:B------:R-:W-:Y:S05]  /*1250*/  BRA.U !UP1, `(.L_x_8) ;  /* 0x0000001909e47547 */ /* 0x000fea000b800000 */
[----:B------:R-:W4:Y:S02]  /*1260*/  LDCU UR7, c[0x0][0x3ec] ;  /* 0x00007d80ff0777ac */ /* 0x000f240008000800 */
[----:B----4-:R-:W-:-:S09]  /*1270*/  UISETP.GT.AND UP0, UPT, UR7, URZ, UPT ;  /* 0x000000ff0700728c */ /* 0x010fd2000bf04270 */
[----:B------:R-:W-:Y:S05]  /*1280*/  BRA.U UP0, `(.L_x_9) ;  /* 0x0000001100a07547 */ /* 0x000fea000b800000 */
[----:B------:R-:W-:-:S05]  /*1290*/  UMOV UR7, URZ ;  /* 0x000000ff00077c82 */ /* 0x000fca0008000000 */
.L_x_15:
[----:B----4-:R-:W4:Y:S01]  /*12a0*/  LDCU.64 UR22, c[0x0][0x3d0] ;  /* 0x00007a00ff1677ac */ /* 0x010f220008000a00 */
[----:B-123--:R-:W-:Y:S01]  /*12b0*/  SHF.R.U32.HI R6, RZ, 0x4, R0 ;  /* 0x00000004ff067819 */ /* 0x00efe20000011600 */
[----:B------:R-:W-:-:S03]  /*12c0*/  UMOV UR8, URZ ;  /* 0x000000ff00087c82 */ /* 0x000fc60008000000 */
[----:B------:R-:W-:-:S04]  /*12d0*/  LOP3.LUT R6, R6, 0x30, RZ, 0xc0, !PT ;  /* 0x0000003006067812 */ /* 0x000fc800078ec0ff */
[----:B------:R-:W-:Y:S01]  /*12e0*/  IADD3 R6, PT, PT, R6, UR7, RZ ;  /* 0x0000000706067c10 */ /* 0x000fe2000fffe0ff */
[----:B------:R-:W-:-:S04]  /*12f0*/  UIADD3 UR7, UPT, UPT, UR7, 0x20, URZ ;  /* 0x0000002007077890 */ /* 0x000fc8000fffe0ff */
[----:B------:R-:W-:Y:S01]  /*1300*/  IMAD R6, R6, UR25, RZ ;  /* 0x0000001906067c24 */ /* 0x000fe2000f8e02ff */
[----:B----4-:R-:W-:Y:S02]  /*1310*/  UISETP.GE.U32.AND UP2, UPT, UR23, 0x781, UPT ;  /* 0x000007811700788c */ /* 0x010fe4000bf46070 */
[----:B------:R-:W-:-:S07]  /*1320*/  UISETP.GE.AND UP0, UPT, UR7, UR22, UPT ;  /* 0x000000160700728c */ /* 0x000fce000bf06270 */
[----:B------:R-:W-:Y:S05]  /*1330*/  BRA.U !UP2, `(.L_x_10) ;  /* 0x000000090a187547 */ /* 0x000fea000b800000 */
[----:B------:R-:W1:Y:S01]  /*1340*/  S2R R8, SR_LANEID ;  /* 0x0000000000087919 */ /* 0x000e620000000000 */
[----:B------:R-:W-:Y:S01]  /*1350*/  USHF.R.U32.HI UR10, URZ, 0x1, UR25 ;  /* 0x00000001ff0a7899 */ /* 0x000fe20008011619 */
[----:B------:R-:W-:Y:S01]  /*1360*/  IMAD.IADD R13, R25, 0x1, R6 ;  /* 0x00000001190d7824 */ /* 0x000fe200078e0206 */
[----:B------:R-:W-:Y:S01]  /*1370*/  UMOV UR8, URZ ;  /* 0x000000ff00087c82 */ /* 0x000fe20008000000 */
[----:B------:R-:W-:Y:S01]  /*1380*/  UMOV UR9, URZ ;  /* 0x000000ff00097c82 */ /* 0x000fe20008000000 */
[----:B-1----:R-:W-:Y:S02]  /*1390*/  SHF.R.U32.HI R7, RZ, 0x2, R8 ;  /* 0x00000002ff077819 */ /* 0x002fe40000011608 */
[----:B------:R-:W-:-:S05]  /*13a0*/  LOP3.LUT R8, R8, 0x3, RZ, 0xc0, !PT ;  /* 0x0000000308087812 */ /* 0x000fca00078ec0ff */
[----:B------:R-:W-:-:S05]  /*13b0*/  IMAD R7, R7, UR10, R8 ;  /* 0x0000000a07077c24 */ /* 0x000fca000f8e0208 */
[----:B------:R-:W-:-:S07]  /*13c0*/  SHF.L.U32 R7, R7, 0x2, RZ ;  /* 0x0000000207077819 */ /* 0x000fce00000006ff */
.L_x_11:
[----:B--2---:R-:W-:Y:S01]  /*13d0*/  VIADD R8, R13, UR8 ;  /* 0x000000080d087c36 */ /* 0x004fe20008000000 */
[----:B------:R-:W-:Y:S01]  /*13e0*/  MOV R9, UR10 ;  /* 0x0000000a00097c02 */ /* 0x000fe20008000f00 */
[----:B------:R-:W-:Y:S01]  /*13f0*/  IMAD.U32 R16, RZ, RZ, UR10 ;  /* 0x0000000aff107e24 */ /* 0x000fe2000f8e00ff */
[----:B------:R-:W-:Y:S01]  /*1400*/  MOV R11, UR10 ;  /* 0x0000000a000b7c02 */ /* 0x000fe20008000f00 */
[----:B------:R-:W-:Y:S01]  /*1410*/  IMAD.U32 R19, RZ, RZ, UR10 ;  /* 0x0000000aff137e24 */ /* 0x000fe2000f8e00ff */
[----:B------:R-:W-:Y:S01]  /*1420*/  LEA R8, R8, UR11, 0x1 ;  /* 0x0000000b08087c11 */ /* 0x000fe2000f8e08ff */
[----:B------:R-:W-:Y:S01]  /*1430*/  UIADD3 UR9, UPT, UPT, UR9, 0x10, URZ ;  /* 0x0000001009097890 */ /* 0x000fe2000fffe0ff */
[----:B------:R-:W-:Y:S01]  /*1440*/  MOV R20, UR10 ;  /* 0x0000000a00147c02 */ /* 0x000fe20008000f00 */
[----:B------:R-:W-:Y:S01]  /*1450*/  UIADD3 UR8, UPT, UPT, UR8, 0x800, URZ ;  /* 0x0000080008087890 */ /* 0x000fe2000fffe0ff */
[C---:B------:R-:W-:Y:S01]  /*1460*/  IADD3 R10, PT, PT, R8.reuse, 0x100, RZ ;  /* 0x00000100080a7810 */ /* 0x040fe20007ffe0ff */
[C---:B------:R-:W-:Y:S01]  /*1470*/  IMAD.IADD R14, R8.reuse, 0x1, R7 ;  /* 0x00000001080e7824 */ /* 0x040fe200078e0207 */
[----:B------:R-:W-:Y:S01]  /*1480*/  MOV R21, UR10 ;  /* 0x0000000a00157c02 */ /* 0x000fe20008000f00 */
[----:B------:R-:W-:Y:S01]  /*1490*/  VIADD R12, R8, 0x200 ;  /* 0x00000200080c7836 */ /* 0x000fe20000000000 */
[-C--:B------:R-:W-:Y:S01]  /*14a0*/  IADD3 R18, PT, PT, R10, R7.reuse, RZ ;  /* 0x000000070a127210 */ /* 0x080fe20007ffe0ff */
[----:B------:R-:W-:Y:S01]  /*14b0*/  IMAD R9, R9, 0x20, R14 ;  /* 0x0000002009097824 */ /* 0x000fe200078e020e */
[----:B------:R-:W-:Y:S02]  /*14c0*/  STS [R14], RZ ;  /* 0x000000ff0e007388 */ /* 0x000fe40000000800 */
[-C--:B------:R-:W-:Y:S01]  /*14d0*/  IADD3 R15, PT, PT, R12, R7.reuse, RZ ;  /* 0x000000070c0f7210 */ /* 0x080fe20007ffe0ff */
[----:B------:R-:W-:Y:S01]  /*14e0*/  IMAD R10, R11, 0x20, R18 ;  /* 0x000000200b0a7824 */ /* 0x000fe200078e0212 */
[----:B------:R-:W-:Y:S01]  /*14f0*/  IADD3 R12, PT, PT, R8, 0x300, RZ ;  /* 0x00000300080c7810 */ /* 0x000fe20007ffe0ff */
[----:B------:R-:W-:Y:S02]  /*1500*/  STS [R9], RZ ;  /* 0x000000ff09007388 */ /* 0x000fe40000000800 */
[----:B------:R-:W-:Y:S01]  /*1510*/  IMAD R11, R16, 0x20, R15 ;  /* 0x00000020100b7824 */ /* 0x000fe200078e020f */
[----:B------:R-:W-:Y:S01]  /*1520*/  IADD3 R17, PT, PT, R12, R7, RZ ;  /* 0x000000070c117210 */ /* 0x000fe20007ffe0ff */
[----:B------:R1:W-:Y:S01]  /*1530*/  STS [R14+0x10], RZ ;  /* 0x000010ff0e007388 */ /* 0x0003e20000000800 */
[----:B------:R-:W-:-:S03]  /*1540*/  IADD3 R12, PT, PT, R8, 0x500, RZ ;  /* 0x00000500080c7810 */ /* 0x000fc60007ffe0ff */
[----:B------:R2:W-:Y:S01]  /*1550*/  STS [R9+0x10], RZ ;  /* 0x000010ff09007388 */ /* 0x0005e20000000800 */
[----:B-1----:R-:W-:-:S03]  /*1560*/  VIADD R14, R8, 0x400 ;  /* 0x00000400080e7836 */ /* 0x002fc60000000000 */
[----:B------:R-:W-:Y:S01]  /*1570*/  STS [R18], RZ ;  /* 0x000000ff12007388 */ /* 0x000fe20000000800 */
[----:B--2---:R-:W-:-:S03]  /*1580*/  IMAD R9, R20, 0x20, R17 ;  /* 0x0000002014097824 */ /* 0x004fc600078e0211 */
[----:B------:R-:W-:Y:S01]  /*1590*/  STS [R10], RZ ;  /* 0x000000ff0a007388 */ /* 0x000fe20000000800 */
[----:B------:R-:W-:Y:S02]  /*15a0*/  IADD3 R16, PT, PT, R14, R7, RZ ;  /* 0x000000070e107210 */ /* 0x000fe40007ffe0ff */
[----:B------:R-:W-:Y:S01]  /*15b0*/  IADD3 R14, PT, PT, R8, 0x600, RZ ;  /* 0x00000600080e7810 */ /* 0x000fe20007ffe0ff */
[----:B------:R1:W-:Y:S04]  /*15c0*/  STS [R18+0x10], RZ ;  /* 0x000010ff12007388 */ /* 0x0003e80000000800 */
[----:B------:R2:W-:Y:S04]  /*15d0*/  STS [R10+0x10], RZ ;  /* 0x000010ff0a007388 */ /* 0x0005e80000000800 */
[----:B------:R-:W-:Y:S01]  /*15e0*/  STS [R15], RZ ;  /* 0x000000ff0f007388 */ /* 0x000fe20000000800 */
[----:B-1----:R-:W-:Y:S01]  /*15f0*/  IMAD.IADD R18, R12, 0x1, R7 ;  /* 0x000000010c127824 */ /* 0x002fe200078e0207 */
[----:B------:R-:W-:-:S02]  /*1600*/  IADD3 R12, PT, PT, R8, 0x700, RZ ;  /* 0x00000700080c7810 */ /* 0x000fc40007ffe0ff */
[----:B------:R-:W-:Y:S01]  /*1610*/  STS [R11], RZ ;  /* 0x000000ff0b007388 */ /* 0x000fe20000000800 */
[----:B--2---:R-:W-:-:S03]  /*1620*/  IMAD R10, R19, 0x20, R16 ;  /* 0x00000020130a7824 */ /* 0x004fc600078e0210 */
[----:B------:R1:W-:Y:S04]  /*1630*/  STS [R15+0x10], RZ ;  /* 0x000010ff0f007388 */ /* 0x0003e80000000800 */
[----:B------:R2:W-:Y:S04]  /*1640*/  STS [R11+0x10], RZ ;  /* 0x000010ff0b007388 */ /* 0x0005e80000000800 */
[----:B------:R-:W-:Y:S01]  /*1650*/  STS [R17], RZ ;  /* 0x000000ff11007388 */ /* 0x000fe20000000800 */
[----:B-1----:R-:W-:Y:S02]  /*1660*/  IADD3 R15, PT, PT, R14, R7, RZ ;  /* 0x000000070e0f7210 */ /* 0x002fe40007ffe0ff */
[----:B------:R-:W-:Y:S01]  /*1670*/  IADD3 R14, PT, PT, R8, 0x800, RZ ;  /* 0x00000800080e7810 */ /* 0x000fe20007ffe0ff */
[----:B------:R-:W-:Y:S01]  /*1680*/  STS [R9], RZ ;  /* 0x000000ff09007388 */ /* 0x000fe20000000800 */
[----:B--2---:R-:W-:-:S03]  /*1690*/  IMAD R11, R19, 0x20, R18 ;  /* 0x00000020130b7824 */ /* 0x004fc600078e0212 */
        /* <DEDUP_REMOVED lines=38> */
[----:B-1----:R-:W-:-:S03]  /*1900*/  IADD3 R16, PT, PT, R14, R7, RZ ;  /* 0x000000070e107210 */ /* 0x002fc60007ffe0ff */
[----:B------:R-:W-:Y:S01]  /*1910*/  STS [R9], RZ ;  /* 0x000000ff09007388 */ /* 0x000fe20000000800 */
[----:B--2---:R-:W-:-:S03]  /*1920*/  IMAD R11, R20, 0x20, R17 ;  /* 0x00000020140b7824 */ /* 0x004fc600078e0211 */
[----:B------:R1:W-:Y:S04]  /*1930*/  STS [R18+0x10], RZ ;  /* 0x000010ff12007388 */ /* 0x0003e80000000800 */
[----:B------:R2:W-:Y:S04]  /*1940*/  STS [R9+0x10], RZ ;  /* 0x000010ff09007388 */ /* 0x0005e80000000800 */
[----:B------:R-:W-:Y:S01]  /*1950*/  STS [R15], RZ ;  /* 0x000000ff0f007388 */ /* 0x000fe20000000800 */
[----:B-1----:R-:W-:-:S03]  /*1960*/  MOV R18, UR10 ;  /* 0x0000000a00127c02 */ /* 0x002fc60008000f00 */
[----:B------:R-:W-:Y:S01]  /*1970*/  STS [R10], RZ ;  /* 0x000000ff0a007388 */ /* 0x000fe20000000800 */
[----:B--2---:R-:W-:-:S03]  /*1980*/  IMAD R9, R19, 0x20, R16 ;  /* 0x0000002013097824 */ /* 0x004fc600078e0210 */
[----:B------:R1:W-:Y:S04]  /*1990*/  STS [R15+0x10], RZ ;  /* 0x000010ff0f007388 */ /* 0x0003e80000000800 */
[----:B------:R2:W-:Y:S04]  /*19a0*/  STS [R10+0x10], RZ ;  /* 0x000010ff0a007388 */ /* 0x0005e80000000800 */
[----:B------:R-:W-:Y:S01]  /*19b0*/  STS [R17], RZ ;  /* 0x000000ff11007388 */ /* 0x000fe20000000800 */
[--C-:B-1----:R-:W-:Y:S02]  /*19c0*/  IMAD.IADD R15, R12, 0x1, R7.reuse ;  /* 0x000000010c0f7824 */ /* 0x102fe400078e0207 */
[C---:B--2---:R-:W-:Y:S01]  /*19d0*/  VIADD R10, R8.reuse, 0xe00 ;  /* 0x00000e00080a7836 */ /* 0x044fe20000000000 */
[----:B------:R-:W-:Y:S01]  /*19e0*/  IADD3 R8, PT, PT, R8, 0xf00, RZ ;  /* 0x00000f0008087810 */ /* 0x000fe20007ffe0ff */
[----:B------:R-:W-:Y:S02]  /*19f0*/  STS [R11], RZ ;  /* 0x000000ff0b007388 */ /* 0x000fe40000000800 */
[----:B------:R-:W-:Y:S01]  /*1a00*/  IMAD.IADD R14, R10, 0x1, R7 ;  /* 0x000000010a0e7824 */ /* 0x000fe200078e0207 */
[----:B------:R-:W-:Y:S01]  /*1a10*/  IADD3 R12, PT, PT, R8, R7, RZ ;  /* 0x00000007080c7210 */ /* 0x000fe20007ffe0ff */
[----:B------:R-:W-:Y:S01]  /*1a20*/  STS [R17+0x10], RZ ;  /* 0x000010ff11007388 */ /* 0x000fe20000000800 */
[----:B------:R-:W-:-:S02]  /*1a30*/  IMAD R8, R18, 0x20, R15 ;  /* 0x0000002012087824 */ /* 0x000fc400078e020f */
[----:B------:R-:W-:Y:S01]  /*1a40*/  LEA R10, R19, R14, 0x5 ;  /* 0x0000000e130a7211 */ /* 0x000fe200078e28ff */
[----:B------:R1:W-:Y:S04]  /*1a50*/  STS [R11+0x10], RZ ;  /* 0x000010ff0b007388 */ /* 0x0003e80000000800 */
[----:B------:R-:W-:Y:S04]  /*1a60*/  STS [R16], RZ ;  /* 0x000000ff10007388 */ /* 0x000fe80000000800 */
[----:B------:R-:W-:Y:S01]  /*1a70*/  STS [R9], RZ ;  /* 0x000000ff09007388 */ /* 0x000fe20000000800 */
[----:B-1----:R-:W-:-:S03]  /*1a80*/  IMAD R11, R21, 0x20, R12 ;  /* 0x00000020150b7824 */ /* 0x002fc600078e020c */
[----:B------:R-:W-:Y:S04]  /*1a90*/  STS [R16+0x10], RZ ;  /* 0x000010ff10007388 */ /* 0x000fe80000000800 */
[----:B------:R1:W-:Y:S04]  /*1aa0*/  STS [R9+0x10], RZ ;  /* 0x000010ff09007388 */ /* 0x0003e80000000800 */
[----:B------:R2:W-:Y:S04]  /*1ab0*/  STS [R15], RZ ;  /* 0x000000ff0f007388 */ /* 0x0005e80000000800 */
[----:B------:R2:W-:Y:S01]  /*1ac0*/  STS [R8], RZ ;  /* 0x000000ff08007388 */ /* 0x0005e20000000800 */
[----:B-1----:R-:W-:-:S03]  /*1ad0*/  MOV R9, UR9 ;  /* 0x0000000900097c02 */ /* 0x002fc60008000f00 */
[----:B------:R2:W-:Y:S01]  /*1ae0*/  STS [R15+0x10], RZ ;  /* 0x000010ff0f007388 */ /* 0x0005e20000000800 */
[----:B------:R-:W-:-:S03]  /*1af0*/  ISETP.NE.AND P0, PT, R9, UR16, PT ;  /* 0x0000001009007c0c */ /* 0x000fc6000bf05270 */
[----:B------:R2:W-:Y:S04]  /*1b00*/  STS [R8+0x10], RZ ;  /* 0x000010ff08007388 */ /* 0x0005e80000000800 */
[----:B------:R2:W-:Y:S04]  /*1b10*/  STS [R14], RZ ;  /* 0x000000ff0e007388 */ /* 0x0005e80000000800 */
[----:B------:R2:W-:Y:S04]  /*1b20*/  STS [R10], RZ ;  /* 0x000000ff0a007388 */ /* 0x0005e80000000800 */
[----:B------:R2:W-:Y:S04]  /*1b30*/  STS [R14+0x10], RZ ;  /* 0x000010ff0e007388 */ /* 0x0005e80000000800 */
[----:B------:R2:W-:Y:S04]  /*1b40*/  STS [R10+0x10], RZ ;  /* 0x000010ff0a007388 */ /* 0x0005e80000000800 */
[----:B------:R2:W-:Y:S04]  /*1b50*/  STS [R12], RZ ;  /* 0x000000ff0c007388 */ /* 0x0005e80000000800 */
[----:B------:R2:W-:Y:S04]  /*1b60*/  STS [R11], RZ ;  /* 0x000000ff0b007388 */ /* 0x0005e80000000800 */
[----:B------:R2:W-:Y:S04]  /*1b70*/  STS [R12+0x10], RZ ;  /* 0x000010ff0c007388 */ /* 0x0005e80000000800 */
[----:B------:R2:W-:Y:S01]  /*1b80*/  STS [R11+0x10], RZ ;  /* 0x000010ff0b007388 */ /* 0x0005e20000000800 */
[----:B------:R-:W-:Y:S05]  /*1b90*/  @P0 BRA `(.L_x_11) ;  /* 0xfffffff8000c0947 */ /* 0x000fea000383ffff */
.L_x_10:
[----:B------:R-:W-:-:S04]  /*1ba0*/  UIADD3 UR9, UPT, UPT, UR23, -0x1, URZ ;  /* 0xffffffff17097890 */ /* 0x000fc8000fffe0ff */
[----:B------:R-:W-:-:S04]  /*1bb0*/  ULEA.HI UR10, UR9, 0x1, URZ, 0x19 ;  /* 0x00000001090a7891 */ /* 0x000fc8000f8fc8ff */
[----:B------:R-:W-:-:S09]  /*1bc0*/  ULOP3.LUT UP2, UR9, UR10, 0xf, URZ, 0xc0, !UPT ;  /* 0x0000000f0a097892 */ /* 0x000fd2000f84c0ff */
[----:B------:R-:W-:Y:S05]  /*1bd0*/  BRA.U !UP2, `(.L_x_12) ;  /* 0x000000090a447547 */ /* 0x000fea000b800000 */
[----:B------:R-:W-:Y:S02]  /*1be0*/  UIADD3 UR9, UPT, UPT, UR9, -0x1, URZ ;  /* 0xffffffff09097890 */ /* 0x000fe4000fffe0ff */
[----:B------:R-:W-:Y:S02]  /*1bf0*/  ULOP3.LUT UP3, UR10, UR10, 0x7, URZ, 0xc0, !UPT ;  /* 0x000000070a0a7892 */ /* 0x000fe4000f86c0ff */
[----:B------:R-:W-:-:S09]  /*1c00*/  UISETP.GE.U32.AND UP2, UPT, UR9, 0x7, UPT ;  /* 0x000000070900788c */ /* 0x000fd2000bf46070 */
[----:B------:R-:W-:Y:S05]  /*1c10*/  BRA.U !UP2, `(.L_x_13) ;  /* 0x000000050a007547 */ /* 0x000fea000b800000 */
[----:B--2---:R-:W1:Y:S01]  /*1c20*/  S2R R8, SR_LANEID ;  /* 0x0000000000087919 */ /* 0x004e620000000000 */
[----:B------:R-:W-:Y:S01]  /*1c30*/  USHF.R.U32.HI UR9, URZ, 0x1, UR25 ;  /* 0x00000001ff097899 */ /* 0x000fe20008011619 */
[----:B------:R-:W-:Y:S01]  /*1c40*/  IADD3 R7, PT, PT, R6, UR8, R25 ;  /* 0x0000000806077c10 */ /* 0x000fe2000fffe019 */
[----:B------:R-:W-:-:S03]  /*1c50*/  UIADD3 UR8, UPT, UPT, UR8, 0x400, URZ ;  /* 0x0000040008087890 */ /* 0x000fc6000fffe0ff */
[----:B------:R-:W-:Y:S01]  /*1c60*/  LEA R7, R7, UR11, 0x1 ;  /* 0x0000000b07077c11 */ /* 0x000fe2000f8e08ff */
[----:B------:R-:W-:-:S03]  /*1c70*/  IMAD.U32 R21, RZ, RZ, UR9 ;  /* 0x00000009ff157e24 */ /* 0x000fc6000f8e00ff */
[C---:B------:R-:W-:Y:S01]  /*1c80*/  IADD3 R10, PT, PT, R7.reuse, 0x300, RZ ;  /* 0x00000300070a7810 */ /* 0x040fe20007ffe0ff */
[C---:B------:R-:W-:Y:S01]  /*1c90*/  VIADD R11, R7.reuse, 0x400 ;  /* 0x00000400070b7836 */ /* 0x040fe20000000000 */
[C---:B------:R-:W-:Y:S01]  /*1ca0*/  IADD3 R12, PT, PT, R7.reuse, 0x500, RZ ;  /* 0x00000500070c7810 */ /* 0x040fe20007ffe0ff */
[C---:B------:R-:W-:Y:S01]  /*1cb0*/  VIADD R13, R7.reuse, 0x600 ;  /* 0x00000600070d7836 */ /* 0x040fe20000000000 */
[----:B------:R-:W-:Y:S02]  /*1cc0*/  IADD3 R14, PT, PT, R7, 0x700, RZ ;  /* 0x00000700070e7810 */ /* 0x000fe40007ffe0ff */
[----:B-1----:R-:W-:Y:S02]  /*1cd0*/  SHF.R.U32.HI R9, RZ, 0x2, R8 ;  /* 0x00000002ff097819 */ /* 0x002fe40000011608 */
[----:B------:R-:W-:-:S05]  /*1ce0*/  LOP3.LUT R8, R8, 0x3, RZ, 0xc0, !PT ;  /* 0x0000000308087812 */ /* 0x000fca00078ec0ff */
[----:B------:R-:W-:Y:S01]  /*1cf0*/  IMAD R20, R9, UR9, R8 ;  /* 0x0000000909147c24 */ /* 0x000fe2000f8e0208 */
[C---:B------:R-:W-:Y:S01]  /*1d00*/  IADD3 R8, PT, PT, R7.reuse, 0x100, RZ ;  /* 0x0000010007087810 */ /* 0x040fe20007ffe0ff */
[----:B------:R-:W-:Y:S02]  /*1d10*/  VIADD R9, R7, 0x200 ;  /* 0x0000020007097836 */ /* 0x000fe40000000000 */
[C---:B------:R-:W-:Y:S01]  /*1d20*/  IMAD.U32 R19, R20.reuse, 0x4, R7 ;  /* 0x0000000414137824 */ /* 0x040fe200078e0007 */
[C---:B------:R-:W-:Y:S01]  /*1d30*/  LEA R18, R20.reuse, R8, 0x2 ;  /* 0x0000000814127211 */ /* 0x040fe200078e10ff */
[C---:B------:R-:W-:Y:S01]  /*1d40*/  IMAD.U32 R17, R20.reuse, 0x4, R9 ;  /* 0x0000000414117824 */ /* 0x040fe200078e0009 */
[C---:B------:R-:W-:Y:S01]  /*1d50*/  LEA R16, R20.reuse, R10, 0x2 ;  /* 0x0000000a14107211 */ /* 0x040fe200078e10ff */
[C---:B------:R-:W-:Y:S01]  /*1d60*/  IMAD R7, R21.reuse, 0x20, R19 ;  /* 0x0000002015077824 */ /* 0x040fe200078e0213 */
[----:B------:R-:W-:Y:S01]  /*1d70*/  STS [R19], RZ ;  /* 0x000000ff13007388 */ /* 0x000fe20000000800 */
[C---:B------:R-:W-:Y:S01]  /*1d80*/  LEA R8, R21.reuse, R18, 0x5 ;  /* 0x0000001215087211 */ /* 0x040fe200078e28ff */
[C---:B------:R-:W-:Y:S01]  /*1d90*/  IMAD R9, R21.reuse, 0x20, R17 ;  /* 0x0000002015097824 */ /* 0x040fe200078e0211 */
[----:B------:R-:W-:Y:S01]  /*1da0*/  LEA R10, R21, R16, 0x5 ;  /* 0x00000010150a7211 */ /* 0x000fe200078e28ff */
[----:B------:R-:W-:Y:S01]  /*1db0*/  STS [R7], RZ ;  /* 0x000000ff07007388 */ /* 0x000fe20000000800 */
[C---:B------:R-:W-:Y:S01]  /*1dc0*/  IMAD.U32 R15, R20.reuse, 0x4, R11 ;  /* 0x00000004140f7824 */ /* 0x040fe200078e000b */
[C---:B------:R-:W-:Y:S01]  /*1dd0*/  LEA R12, R20.reuse, R12, 0x2 ;  /* 0x0000000c140c7211 */ /* 0x040fe200078e10ff */
[C---:B------:R-:W-:Y:S01]  /*1de0*/  IMAD.U32 R14, R20.reuse, 0x4, R14 ;  /* 0x00000004140e7824 */ /* 0x040fe200078e000e */
[----:B------:R-:W-:Y:S01]  /*1df0*/  STS [R19+0x10], RZ ;  /* 0x000010ff13007388 */ /* 0x000fe20000000800 */
[----:B------:R-:W-:-:S03]  /*1e00*/  LEA R13, R20, R13, 0x2 ;  /* 0x0000000d140d7211 */ /* 0x000fc600078e10ff */
[----:B------:R1:W-:Y:S01]  /*1e10*/  STS [R7+0x10], RZ ;  /* 0x000010ff07007388 */ /* 0x0003e20000000800 */
[----:B------:R-:W-:-:S03]  /*1e20*/  LEA R11, R21, R14, 0x5 ;  /* 0x0000000e150b7211 */ /* 0x000fc600078e28ff */
[----:B------:R-:W-:Y:S04]  /*1e30*/  STS [R18], RZ ;  /* 0x000000ff12007388 */ /* 0x000fe80000000800 */
[----:B------:R-:W-:Y:S01]  /*1e40*/  STS [R8], RZ ;  /* 0x000000ff08007388 */ /* 0x000fe20000000800 */
[----:B-1----:R-:W-:-:S03]  /*1e50*/  IMAD R7, R21, 0x20, R15 ;  /* 0x0000002015077824 */ /* 0x002fc600078e020f */
[----:B------:R-:W-:Y:S04]  /*1e60*/  STS [R18+0x10], RZ ;  /* 0x000010ff12007388 */ /* 0x000fe80000000800 */
[----:B------:R1:W-:Y:S04]  /*1e70*/  STS [R8+0x10], RZ ;  /* 0x000010ff08007388 */ /* 0x0003e80000000800 */
[----:B------:R-:W-:Y:S04]  /*1e80*/  STS [R17], RZ ;  /* 0x000000ff11007388 */ /* 0x000fe80000000800 */
[----:B------:R-:W-:Y:S01]  /*1e90*/  STS [R9], RZ ;  /* 0x000000ff09007388 */ /* 0x000fe20000000800 */
[----:B-1----:R-:W-:-:S03]  /*1ea0*/  LEA R8, R21, R12, 0x5 ;  /* 0x0000000c15087211 */ /* 0x002fc600078e28ff */
[----:B------:R-:W-:Y:S04]  /*1eb0*/  STS [R17+0x10], RZ ;  /* 0x000010ff11007388 */ /* 0x000fe80000000800 */
[----:B------:R1:W-:Y:S04]  /*1ec0*/  STS [R9+0x10], RZ ;  /* 0x000010ff09007388 */ /* 0x0003e80000000800 */
[----:B------:R3:W-:Y:S04]  /*1ed0*/  STS [R16], RZ ;  /* 0x000000ff10007388 */ /* 0x0007e80000000800 */
[----:B------:R3:W-:Y:S01]  /*1ee0*/  STS [R10], RZ ;  /* 0x000000ff0a007388 */ /* 0x0007e20000000800 */
[----:B-1----:R-:W-:-:S03]  /*1ef0*/  IMAD R9, R21, 0x20, R13 ;  /* 0x0000002015097824 */ /* 0x002fc600078e020d */
[----:B------:R3:W-:Y:S04]  /*1f00*/  STS [R16+0x10], RZ ;  /* 0x000010ff10007388 */ /* 0x0007e80000000800 */
        /* <DEDUP_REMOVED lines=16> */
[----:B------:R3:W-:Y:S02]  /*2010*/  STS [R11+0x10], RZ ;  /* 0x000010ff0b007388 */ /* 0x0007e40000000800 */
.L_x_13:
[----:B------:R-:W-:Y:S05]  /*2020*/  BRA.U !UP3, `(.L_x_12) ;  /* 0x000000050b307547 */ /* 0x000fea000b800000 */
[----:B------:R-:W-:Y:S02]  /*2030*/  UIADD3 UR10, UPT, UPT, UR10, -0x1, URZ ;  /* 0xffffffff0a0a7890 */ /* 0x000fe4000fffe0ff */
[----:B------:R-:W-:Y:S02]  /*2040*/  UIADD3 UR9, UPT, UPT, UR31, -0x1, URZ ;  /* 0xffffffff1f097890 */ /* 0x000fe4000fffe0ff */
[----:B------:R-:W-:Y:S02]  /*2050*/  UISETP.GE.U32.AND UP2, UPT, UR10, 0x3, UPT ;  /* 0x000000030a00788c */ /* 0x000fe4000bf46070 */
[----:B------:R-:W-:-:S04]  /*2060*/  ULEA.HI UR9, UR9, 0x1, URZ, 0x19 ;  /* 0x0000000109097891 */ /* 0x000fc8000f8fc8ff */
[----:B------:R-:W-:-:S04]  /*2070*/  ULOP3.LUT UR9, UR9, 0x3, URZ, 0xc0, !UPT ;  /* 0x0000000309097892 */ /* 0x000fc8000f8ec0ff */
[----:B------:R-:W-:Y:S01]  /*2080*/  UISETP.NE.AND UP3, UPT, UR9, URZ, UPT ;  /* 0x000000ff0900728c */ /* 0x000fe2000bf65270 */
[----:B------:R-:W-:Y:S10]  /*2090*/  BRA.U !UP2, `(.L_x_14) ;  /* 0x000000010a907547 */ /* 0x000ff4000b800000 */
[----:B---3--:R-:W1:Y:S01]  /*20a0*/  S2R R7, SR_LANEID ;  /* 0x0000000000077919 */ /* 0x008e620000000000 */
[----:B------:R-:W-:-:S06]  /*20b0*/  USHF.R.U32.HI UR10, URZ, 0x1, UR25 ;  /* 0x00000001ff0a7899 */ /* 0x000fcc0008011619 */
[----:B--2---:R-:W-:Y:S01]  /*20c0*/  IMAD.U32 R12, RZ, RZ, UR10 ;  /* 0x0000000aff0c7e24 */ /* 0x004fe2000f8e00ff */
[----:B-1----:R-:W-:Y:S02]  /*20d0*/  SHF.R.U32.HI R8, RZ, 0x2, R7 ;  /* 0x00000002ff087819 */ /* 0x002fe40000011607 */
[----:B------:R-:W-:Y:S02]  /*20e0*/  LOP3.LUT R9, R7, 0x3, RZ, 0xc0, !PT ;  /* 0x0000000307097812 */ /* 0x000fe400078ec0ff */
[----:B------:R-:W-:Y:S01]  /*20f0*/  IADD3 R7, PT, PT, R6, UR8, R25 ;  /* 0x0000000806077c10 */ /* 0x000fe2000fffe019 */
[----:B------:R-:W-:Y:S02]  /*2100*/  UIADD3 UR8, UPT, UPT, UR8, 0x200, URZ ;  /* 0x0000020008087890 */ /* 0x000fe4000fffe0ff */
[----:B------:R-:W-:Y:S01]  /*2110*/  IMAD R8, R8, UR10, R9 ;  /* 0x0000000a08087c24 */ /* 0x000fe2000f8e0209 */
[----:B------:R-:W-:-:S04]  /*2120*/  LEA R7, R7, UR11, 0x1 ;  /* 0x0000000b07077c11 */ /* 0x000fc8000f8e08ff */
[----:B------:R-:W-:Y:S01]  /*2130*/  LEA R9, R8, R7, 0x2 ;  /* 0x0000000708097211 */ /* 0x000fe200078e10ff */
[C---:B------:R-:W-:Y:S01]  /*2140*/  VIADD R11, R7.reuse, 0x100 ;  /* 0x00000100070b7836 */ /* 0x040fe20000000000 */
[C---:B------:R-:W-:Y:S01]  /*2150*/  IADD3 R13, PT, PT, R7.reuse, 0x200, RZ ;  /* 0x00000200070d7810 */ /* 0x040fe20007ffe0ff */
[----:B------:R-:W-:Y:S01]  /*2160*/  VIADD R15, R7, 0x300 ;  /* 0x00000300070f7836 */ /* 0x000fe20000000000 */
[----:B------:R-:W-:Y:S01]  /*2170*/  LEA R7, R12, R9, 0x5 ;  /* 0x000000090c077211 */ /* 0x000fe200078e28ff */
[C---:B------:R-:W-:Y:S01]  /*2180*/  IMAD.U32 R11, R8.reuse, 0x4, R11 ;  /* 0x00000004080b7824 */ /* 0x040fe200078e000b */
[C---:B------:R-:W-:Y:S01]  /*2190*/  LEA R13, R8.reuse, R13, 0x2 ;  /* 0x0000000d080d7211 */ /* 0x040fe200078e10ff */
[----:B------:R-:W-:Y:S01]  /*21a0*/  IMAD.U32 R15, R8, 0x4, R15 ;  /* 0x00000004080f7824 */ /* 0x000fe200078e000f */
[----:B------:R1:W-:Y:S02]  /*21b0*/  STS [R9], RZ ;  /* 0x000000ff09007388 */ /* 0x0003e40000000800 */
[C---:B------:R-:W-:Y:S01]  /*21c0*/  LEA R8, R12.reuse, R11, 0x5 ;  /* 0x0000000b0c087211 */ /* 0x040fe200078e28ff */
[C---:B------:R-:W-:Y:S01]  /*21d0*/  IMAD R10, R12.reuse, 0x20, R13 ;  /* 0x000000200c0a7824 */ /* 0x040fe200078e020d */
[----:B------:R1:W-:Y:S01]  /*21e0*/  STS [R7], RZ ;  /* 0x000000ff07007388 */ /* 0x0003e20000000800 */
[----:B------:R-:W-:-:S03]  /*21f0*/  LEA R12, R12, R15, 0x5 ;  /* 0x0000000f0c0c7211 */ /* 0x000fc600078e28ff */
        /* <DEDUP_REMOVED lines=14> */
.L_x_14:
[----:B------:R-:W-:Y:S05]  /*22e0*/  BRA.U !UP3, `(.L_x_12) ;  /* 0x000000010b807547 */ /* 0x000fea000b800000 */
[----:B-1-3--:R-:W1:Y:S01]  /*22f0*/  S2R R7, SR_LANEID ;  /* 0x0000000000077919 */ /* 0x00ae620000000000 */
[----:B------:R-:W-:Y:S01]  /*2300*/  USHF.R.U32.HI UR10, URZ, 0x1, UR25 ;  /* 0x00000001ff0a7899 */ /* 0x000fe20008011619 */
[----:B------:R-:W-:Y:S01]  /*2310*/  IADD3 R6, PT, PT, R6, UR8, R25 ;  /* 0x0000000806067c10 */ /* 0x000fe2000fffe019 */
[----:B------:R-:W-:-:S04]  /*2320*/  UISETP.NE.AND UP2, UPT, UR9, 0x1, UPT ;  /* 0x000000010900788c */ /* 0x000fc8000bf45270 */
[----:B--2---:R-:W-:Y:S01]  /*2330*/  IMAD.U32 R11, RZ, RZ, UR10 ;  /* 0x0000000aff0b7e24 */ /* 0x004fe2000f8e00ff */
[----:B-1----:R-:W-:Y:S02]  /*2340*/  SHF.R.U32.HI R8, RZ, 0x2, R7 ;  /* 0x00000002ff087819 */ /* 0x002fe40000011607 */
[----:B------:R-:W-:-:S05]  /*2350*/  LOP3.LUT R7, R7, 0x3, RZ, 0xc0, !PT ;  /* 0x0000000307077812 */ /* 0x000fca00078ec0ff */
[----:B------:R-:W-:Y:S01]  /*2360*/  IMAD R9, R8, UR10, R7 ;  /* 0x0000000a08097c24 */ /* 0x000fe2000f8e0207 */
[----:B------:R-:W-:-:S04]  /*2370*/  LEA R7, R6, UR11, 0x1 ;  /* 0x0000000b06077c11 */ /* 0x000fc8000f8e08ff */
[----:B------:R-:W-:-:S05]  /*2380*/  LEA R6, R9, R7, 0x2 ;  /* 0x0000000709067211 */ /* 0x000fca00078e10ff */
[----:B------:R-:W-:Y:S01]  /*2390*/  IMAD R8, R11, 0x20, R6 ;  /* 0x000000200b087824 */ /* 0x000fe200078e0206 */
[----:B------:R4:W-:Y:S04]  /*23a0*/  STS [R6], RZ ;  /* 0x000000ff06007388 */ /* 0x0009e80000000800 */
[----:B------:R4:W-:Y:S04]  /*23b0*/  STS [R8], RZ ;  /* 0x000000ff08007388 */ /* 0x0009e80000000800 */
[----:B------:R4:W-:Y:S04]  /*23c0*/  STS [R6+0x10], RZ ;  /* 0x000010ff06007388 */ /* 0x0009e80000000800 */
[----:B------:R4:W-:Y:S01]  /*23d0*/  STS [R8+0x10], RZ ;  /* 0x000010ff08007388 */ /* 0x0009e20000000800 */
[----:B------:R-:W-:Y:S05]  /*23e0*/  BRA.U !UP2, `(.L_x_12) ;  /* 0x000000010a407547 */ /* 0x000fea000b800000 */
[----:B----4-:R-:W-:Y:S01]  /*23f0*/  IADD3 R6, PT, PT, R7, 0x100, RZ ;  /* 0x0000010007067810 */ /* 0x010fe20007ffe0ff */
[----:B------:R-:W-:-:S04]  /*2400*/  UISETP.NE.AND UP2, UPT, UR9, 0x2, UPT ;  /* 0x000000020900788c */ /* 0x000fc8000bf45270 */
[----:B------:R-:W-:-:S05]  /*2410*/  IMAD.U32 R6, R9, 0x4, R6 ;  /* 0x0000000409067824 */ /* 0x000fca00078e0006 */
[----:B------:R-:W-:Y:S01]  /*2420*/  LEA R8, R11, R6, 0x5 ;  /* 0x000000060b087211 */ /* 0x000fe200078e28ff */
[----:B------:R1:W-:Y:S04]  /*2430*/  STS [R6], RZ ;  /* 0x000000ff06007388 */ /* 0x0003e80000000800 */
[----:B------:R1:W-:Y:S04]  /*2440*/  STS [R8], RZ ;  /* 0x000000ff08007388 */ /* 0x0003e80000000800 */
[----:B------:R1:W-:Y:S04]  /*2450*/  STS [R6+0x10], RZ ;  /* 0x000010ff06007388 */ /* 0x0003e80000000800 */
[----:B------:R1:W-:Y:S01]  /*2460*/  STS [R8+0x10], RZ ;  /* 0x000010ff08007388 */ /* 0x0003e20000000800 */
[----:B------:R-:W-:Y:S05]  /*2470*/  BRA.U !UP2, `(.L_x_12) ;  /* 0x000000010a1c7547 */ /* 0x000fea000b800000 */
[----:B-1----:R-:W-:-:S05]  /*2480*/  VIADD R6, R7, 0x200 ;  /* 0x0000020007067836 */ /* 0x002fca0000000000 */
[----:B------:R-:W-:-:S05]  /*2490*/  LEA R7, R9, R6, 0x2 ;  /* 0x0000000609077211 */ /* 0x000fca00078e10ff */
[----:B------:R-:W-:Y:S01]  /*24a0*/  IMAD R6, R11, 0x20, R7 ;  /* 0x000000200b067824 */ /* 0x000fe200078e0207 */
[----:B------:R1:W-:Y:S04]  /*24b0*/  STS [R7], RZ ;  /* 0x000000ff07007388 */ /* 0x0003e80000000800 */
[----:B------:R1:W-:Y:S04]  /*24c0*/  STS [R6], RZ ;  /* 0x000000ff06007388 */ /* 0x0003e80000000800 */
[----:B------:R1:W-:Y:S04]  /*24d0*/  STS [R7+0x10], RZ ;  /* 0x000010ff07007388 */ /* 0x0003e80000000800 */
[----:B------:R1:W-:Y:S02]  /*24e0*/  STS [R6+0x10], RZ ;  /* 0x000010ff06007388 */ /* 0x0003e40000000800 */
.L_x_12:
[----:B------:R-:W-:Y:S05]  /*24f0*/  BRA.U !UP0, `(.L_x_15) ;  /* 0xffffffed08687547 */ /* 0x000fea000b83ffff */
[----:B------:R-:W-:Y:S05]  /*2500*/  BRA `(.L_x_8) ;  /* 0x0000000800387947 */ /* 0x000fea0003800000 */
.L_x_9:
[----:B------:R-:W-:-:S05]  /*2510*/  UMOV UR7, URZ ;  /* 0x000000ff00077c82 */ /* 0x000fca0008000000 */
.L_x_20:
[----:B------:R-:W4:Y:S01]  /*2520*/  LDCU UR8, c[0x0][0x3d0] ;  /* 0x00007a00ff0877ac */ /* 0x000f220008000800 */
[----:B-123--:R-:W-:-:S04]  /*2530*/  SHF.R.U32.HI R6, RZ, 0x4, R0 ;  /* 0x00000004ff067819 */ /* 0x00efc80000011600 */
[----:B------:R-:W-:-:S04]  /*2540*/  LOP3.LUT R6, R6, 0x30, RZ, 0xc0, !PT ;  /* 0x0000003006067812 */ /* 0x000fc800078ec0ff */
[----:B------:R-:W-:Y:S01]  /*2550*/  IADD3 R30, PT, PT, R6, UR7, RZ ;  /* 0x00000007061e7c10 */ /* 0x000fe2000fffe0ff */
[----:B------:R-:W-:-:S04]  /*2560*/  UIADD3 UR7, UPT, UPT, UR7, 0x20, URZ ;  /* 0x0000002007077890 */ /* 0x000fc8000fffe0ff */
[C---:B------:R-:W-:Y:S02]  /*2570*/  IMAD R31, R30.reuse, UR26, RZ ;  /* 0x0000001a1e1f7c24 */ /* 0x040fe4000f8e02ff */
[----:B------:R-:W-:Y:S01]  /*2580*/  IMAD R30, R30, UR25, RZ ;  /* 0x000000191e1e7c24 */ /* 0x000fe2000f8e02ff */
[----:B----4-:R-:W-:-:S03]  /*2590*/  UISETP.GE.AND UP2, UPT, UR7, UR8, UPT ;  /* 0x000000080700728c */ /* 0x010fc6000bf46270 */
[----:B------:R-:W-:-:S08]  /*25a0*/  UMOV UR8, URZ ;  /* 0x000000ff00087c82 */ /* 0x000fd00008000000 */
.L_x_19:
[----:B-1----:R-:W1:Y:S01]  /*25b0*/  LDCU UR10, c[0x0][0x3ec] ;  /* 0x00007d80ff0a77ac */ /* 0x002e620008000800 */
[----:B------:R-:W-:Y:S01]  /*25c0*/  VIADD R32, R25, UR8 ;  /* 0x0000000819207c36 */ /* 0x000fe20008000000 */
[----:B------:R-:W-:Y:S02]  /*25d0*/  ISETP.NE.AND P1, PT, R5, RZ, PT ;  /* 0x000000ff0500720c */ /* 0x000fe40003f25270 */
[----:B------:R-:W-:Y:S02]  /*25e0*/  CS2R R6, SRZ ;  /* 0x0000000000067805 */ /* 0x000fe4000001ff00 */
[----:B------:R-:W-:Y:S01]  /*25f0*/  CS2R R20, SRZ ;  /* 0x0000000000147805 */ /* 0x000fe2000001ff00 */
[----:B------:R-:W-:Y:S01]  /*2600*/  IMAD R32, R32, UR26, RZ ;  /* 0x0000001a20207c24 */ /* 0x000fe2000f8e02ff */
[----:B------:R-:W-:Y:S01]  /*2610*/  UMOV UR9, URZ ;  /* 0x000000ff00097c82 */ /* 0x000fe20008000000 */
[----:B-1----:R-:W-:-:S09]  /*2620*/  UISETP.GE.U32.AND UP0, UPT, UR10, 0x31, UPT ;  /* 0x000000310a00788c */ /* 0x002fd2000bf06070 */
[----:B------:R-:W-:Y:S05]  /*2630*/  BRA.U !UP0, `(.L_x_16) ;  /* 0x0000000108d87547 */ /* 0x000fea000b800000 */
[----:B------:R-:W1:Y:S01]  /*2640*/  S2R R8, SR_LANEID ;  /* 0x0000000000087919 */ /* 0x000e620000000000 */
[----:B------:R-:W2:Y:S01]  /*2650*/  S2UR UR10, SR_CgaCtaId ;  /* 0x00000000000a79c3 */ /* 0x000ea20000008800 */
[----:B------:R-:W-:Y:S01]  /*2660*/  UMOV UR9, 0x400 ;  /* 0x0000040000097882 */ /* 0x000fe20000000000 */
[----:B------:R-:W-:Y:S01]  /*2670*/  CS2R R20, SRZ ;  /* 0x0000000000147805 */ /* 0x000fe2000001ff00 */
[----:B--2---:R-:W-:-:S03]  /*2680*/  ULEA UR22, UR10, UR9, 0x18 ;  /* 0x000000090a167291 */ /* 0x004fc6000f8ec0ff */
[----:B------:R-:W-:Y:S01]  /*2690*/  UMOV UR9, URZ ;  /* 0x000000ff00097c82 */ /* 0x000fe20008000000 */
[----:B------:R-:W-:Y:S01]  /*26a0*/  UMOV UR10, URZ ;  /* 0x000000ff000a7c82 */ /* 0x000fe20008000000 */
[--C-:B-1----:R-:W-:Y:S02]  /*26b0*/  SHF.R.U32.HI R6, RZ, 0x3, R8.reuse ;  /* 0x00000003ff067819 */ /* 0x102fe40000011608 */
[----:B------:R-:W-:Y:S02]  /*26c0*/  LOP3.LUT R7, R8, 0x7, RZ, 0xc0, !PT ;  /* 0x0000000708077812 */ /* 0x000fe400078ec0ff */
[C---:B------:R-:W-:Y:S01]  /*26d0*/  SHF.L.U32 R10, R6.reuse, 0x3, RZ ;  /* 0x00000003060a7819 */ /* 0x040fe200000006ff */
[----:B------:R-:W-:Y:S01]  /*26e0*/  IMAD.SHL.U32 R6, R6, 0x8, RZ ;  /* 0x0000000806067824 */ /* 0x000fe200078e00ff */
[----:B------:R-:W-:Y:S02]  /*26f0*/  SHF.R.U32.HI R8, RZ, 0x4, R8 ;  /* 0x00000004ff087819 */ /* 0x000fe40000011608 */
[----:B------:R-:W-:-:S02]  /*2700*/  LOP3.LUT R9, R10, 0x8, R7, 0xe2, !PT ;  /* 0x000000080a097812 */ /* 0x000fc400078ee207 */
[C---:B------:R-:W-:Y:S01]  /*2710*/  LEA R7, R8.reuse, R7, 0x3 ;  /* 0x0000000708077211 */ /* 0x040fe200078e18ff */
[----:B------:R-:W-:Y:S01]  /*2720*/  IMAD.SHL.U32 R8, R8, 0x8, RZ ;  /* 0x0000000808087824 */ /* 0x000fe200078e00ff */
[----:B------:R-:W-:-:S03]  /*2730*/  LOP3.LUT R6, R6, 0x8, RZ, 0xe2, !PT ;  /* 0x0000000806067812 */ /* 0x000fc600078ee2ff */
[----:B------:R-:W-:Y:S02]  /*2740*/  IMAD R8, R9, UR26, R8 ;  /* 0x0000001a09087c24 */ /* 0x000fe4000f8e0208 */
[----:B------:R-:W-:Y:S01]  /*2750*/  IMAD R34, R7, UR26, R6 ;  /* 0x0000001a07227c24 */ /* 0x000fe2000f8e0206 */
[----:B------:R-:W-:Y:S02]  /*2760*/  CS2R R6, SRZ ;  /* 0x0000000000067805 */ /* 0x000fe4000001ff00 */
[----:B------:R-:W-:Y:S01]  /*2770*/  SHF.L.U32 R33, R8, 0x1, RZ ;  /* 0x0000000108217819 */ /* 0x000fe200000006ff */
[----:B------:R-:W-:-:S07]  /*2780*/  IMAD.SHL.U32 R34, R34, 0x2, RZ ;  /* 0x0000000222227824 */ /* 0x000fce00078e00ff */
.L_x_17:
[----:B------:R-:W-:Y:S01]  /*2790*/  VIADD R35, R32, UR9 ;  /* 0x0000000920237c36 */ /* 0x000fe20008000000 */
[----:B------:R-:W-:Y:S01]  /*27a0*/  IADD3 R36, PT, PT, R31, UR9, RZ ;  /* 0x000000091f247c10 */ /* 0x000fe2000fffe0ff */
[----:B------:R-:W-:Y:S02]  /*27b0*/  UIADD3 UR10, UPT, UPT, UR10, 0x4, URZ ;  /* 0x000000040a0a7890 */ /* 0x000fe4000fffe0ff */
[----:B------:R-:W-:Y:S01]  /*27c0*/  UIADD3 UR9, UPT, UPT, UR9, 0x40, URZ ;  /* 0x0000004009097890 */ /* 0x000fe2000fffe0ff */
[----:B------:R-:W-:Y:S02]  /*27d0*/  LEA R36, R36, UR22, 0x1 ;  /* 0x0000001624247c11 */ /* 0x000fe4000f8e08ff */
[----:B------:R-:W-:Y:S02]  /*27e0*/  LEA R35, R35, UR19, 0x1 ;  /* 0x0000001323237c11 */ /* 0x000fe4000f8e08ff */
[----:B------:R-:W-:Y:S02]  /*27f0*/  IADD3 R9, PT, PT, R36, R33, RZ ;  /* 0x0000002124097210 */ /* 0x000fe40007ffe0ff */
[----:B------:R-:W-:Y:S01]  /*2800*/  IADD3 R17, PT, PT, R33, 0x20, R36 ;  /* 0x0000002021117810 */ /* 0x000fe20007ffe024 */
[----:B------:R-:W-:Y:S01]  /*2810*/  IMAD.IADD R37, R35, 0x1, R34 ;  /* 0x0000000123257824 */ /* 0x000fe200078e0222 */
[----:B------:R-:W-:-:S02]  /*2820*/  IADD3 R23, PT, PT, R34, 0x20, R35 ;  /* 0x0000002022177810 */ /* 0x000fc40007ffe023 */
[----:B------:R-:W-:Y:S01]  /*2830*/  LDSM.16.M88.4 R8, [R9] ;  /* 0x000000000908783b */ /* 0x000fe20000000200 */
[----:B------:R-:W-:-:S03]  /*2840*/  ISETP.NE.AND P0, PT, R2, UR10, PT ;  /* 0x0000000a02007c0c */ /* 0x000fc6000bf05270 */
[----:B------:R-:W1:Y:S04]  /*2850*/  LDSM.16.M88.4 R12, [R37] ;  /* 0x00000000250c783b */ /* 0x000e680000000200 */
[----:B------:R-:W-:Y:S01]  /*2860*/  LDSM.16.M88.4 R16, [R17] ;  /* 0x000000001110783b */ /* 0x000fe20000000200 */
[C---:B-1----:R-:W-:Y:S03]  /*2870*/  HMMA.16816.F16 R12, R8.reuse, R12, R20 ;  /* 0x0000000c080c723c */ /* 0x042fe60000000814 */
[----:B------:R-:W1:Y:S05]  /*2880*/  LDSM.16.M88.4 R20, [R23] ;  /* 0x000000001714783b */ /* 0x000e6a0000000200 */
[----:B------:R-:W-:Y:S01]  /*2890*/  HMMA.16816.F16 R28, R8, R14, R6 ;  /* 0x0000000e081c723c */ /* 0x000fe20000000806 */
[----:B------:R-:W-:-:S02]  /*28a0*/  IADD3 R14, PT, PT, R33, 0x40, R36 ;  /* 0x00000040210e7810 */ /* 0x000fc40007ffe024 */
[----:B------:R-:W-:-:S06]  /*28b0*/  IADD3 R8, PT, PT, R34, 0x40, R35 ;  /* 0x0000004022087810 */ /* 0x000fcc0007ffe023 */
[----:B------:R-:W-:Y:S03]  /*28c0*/  LDSM.16.M88.4 R8, [R8] ;  /* 0x000000000808783b */ /* 0x000fe60000000200 */
[C---:B-1----:R-:W-:Y:S01]  /*28d0*/  HMMA.16816.F16 R6, R16.reuse, R20, R12 ;  /* 0x000000141006723c */ /* 0x042fe2000000080c */
[----:B------:R-:W1:Y:S07]  /*28e0*/  LDSM.16.M88.4 R12, [R14] ;  /* 0x000000000e0c783b */ /* 0x000e6e0000000200 */
[----:B------:R-:W-:Y:S01]  /*28f0*/  HMMA.16816.F16 R28, R16, R22, R28 ;  /* 0x00000016101c723c */ /* 0x000fe2000000081c */
[----:B------:R-:W-:-:S02]  /*2900*/  IADD3 R16, PT, PT, R33, 0x60, R36 ;  /* 0x0000006021107810 */ /* 0x000fc40007ffe024 */
[----:B------:R-:W-:-:S04]  /*2910*/  IADD3 R22, PT, PT, R34, 0x60, R35 ;  /* 0x0000006022167810 */ /* 0x000fc80007ffe023 */
[----:B------:R-:W-:Y:S04]  /*2920*/  LDSM.16.M88.4 R16, [R16] ;  /* 0x000000001010783b */ /* 0x000fe80000000200 */
[----:B------:R-:W2:Y:S01]  /*2930*/  LDSM.16.M88.4 R20, [R22] ;  /* 0x000000001614783b */ /* 0x000ea20000000200 */
[C---:B-1----:R-:W-:Y:S08]  /*2940*/  HMMA.16816.F16 R6, R12.reuse, R8, R6 ;  /* 0x000000080c06723c */ /* 0x042ff00000000806 */
[----:B------:R-:W-:-:S12]  /*2950*/  HMMA.16816.F16 R10, R12, R10, R28 ;  /* 0x0000000a0c0a723c */ /* 0x000fd8000000081c */
[C---:B--2---:R-:W-:Y:S08]  /*2960*/  HMMA.16816.F16 R20, R16.reuse, R20, R6 ;  /* 0x000000141014723c */ /* 0x044ff00000000806 */
[----:B------:R-:W-:Y:S01]  /*2970*/  HMMA.16816.F16 R6, R16, R22, R10 ;  /* 0x000000161006723c */ /* 0x000fe2000000080a */
[----:B------:R-:W-:-:S04]  /*2980*/  NOP ;  /* 0x0000000000007918 */ /* 0x000fc80000000000 */
[----:B------:R-:W-:-:S15]  /*2990*/  @P0 BRA `(.L_x_17) ;  /* 0xfffffffc007c0947 */ /* 0x000fde000383ffff */
.L_x_16:
[----:B------:R-:W-:Y:S05]  /*29a0*/  @!P1 BRA `(.L_x_18) ;  /* 0x0000000000c09947 */ /* 0x000fea0003800000 */
[----:B------:R-:W1:Y:S01]  /*29b0*/  S2R R8, SR_LANEID ;  /* 0x0000000000087919 */ /* 0x000e620000000000 */
[----:B------:R-:W2:Y:S01]  /*29c0*/  S2UR UR22, SR_CgaCtaId ;  /* 0x00000000001679c3 */ /* 0x000ea20000008800 */
[----:B------:R-:W-:Y:S01]  /*29d0*/  UMOV UR10, 0x400 ;  /* 0x00000400000a7882 */ /* 0x000fe20000000000 */
[----:B------:R-:W-:Y:S01]  /*29e0*/  VIADD R18, R32, UR9 ;  /* 0x0000000920127c36 */ /* 0x000fe20008000000 */
[----:B------:R-:W-:Y:S02]  /*29f0*/  IADD3 R19, PT, PT, R31, UR9, RZ ;  /* 0x000000091f137c10 */ /* 0x000fe4000fffe0ff */
[----:B------:R-:W-:Y:S02]  /*2a00*/  ISETP.NE.AND P0, PT, R5, 0x1, PT ;  /* 0x000000010500780c */ /* 0x000fe40003f05270 */
[----:B------:R-:W-:Y:S01]  /*2a10*/  LEA R18, R18, UR19, 0x1 ;  /* 0x0000001312127c11 */ /* 0x000fe2000f8e08ff */
[----:B--2---:R-:W-:-:S06]  /*2a20*/  ULEA UR10, UR22, UR10, 0x18 ;  /* 0x0000000a160a7291 */ /* 0x004fcc000f8ec0ff */
[----:B------:R-:W-:Y:S02]  /*2a30*/  LEA R19, R19, UR10, 0x1 ;  /* 0x0000000a13137c11 */ /* 0x000fe4000f8e08ff */
        /* <DEDUP_REMOVED lines=10> */
[----:B------:R-:W-:-:S03]  /*2ae0*/  IMAD R17, R10, UR26, R17 ;  /* 0x0000001a0a117c24 */ /* 0x000fc6000f8e0211 */
[----:B------:R-:W-:Y:S01]  /*2af0*/  LEA R8, R16, R19, 0x1 ;  /* 0x0000001310087211 */ /* 0x000fe200078e08ff */
[----:B------:R-:W-:-:S05]  /*2b00*/  IMAD.U32 R12, R17, 0x2, R18 ;  /* 0x00000002110c7824 */ /* 0x000fca00078e0012 */
[----:B------:R-:W-:Y:S04]  /*2b10*/  LDSM.16.M88.4 R8, [R8] ;  /* 0x000000000808783b */ /* 0x000fe80000000200 */
[----:B------:R-:W1:Y:S02]  /*2b20*/  LDSM.16.M88.4 R12, [R12] ;  /* 0x000000000c0c783b */ /* 0x000e640000000200 */
[C---:B-1----:R-:W-:Y:S08]  /*2b30*/  HMMA.16816.F16 R20, R8.reuse, R12, R20 ;  /* 0x0000000c0814723c */ /* 0x042ff00000000814 */
[----:B------:R-:W-:Y:S01]  /*2b40*/  HMMA.16816.F16 R6, R8, R14, R6 ;  /* 0x0000000e0806723c */ /* 0x000fe20000000806 */
[----:B------:R-:W-:-:S04]  /*2b50*/  NOP ;  /* 0x0000000000007918 */ /* 0x000fc80000000000 */
[----:B------:R-:W-:-:S15]  /*2b60*/  @!P0 BRA `(.L_x_18) ;  /* 0x0000000000508947 */ /* 0x000fde0003800000 */
[----:B------:R-:W-:Y:S01]  /*2b70*/  IADD3 R9, PT, PT, R19, 0x20, RZ ;  /* 0x0000002013097810 */ /* 0x000fe20007ffe0ff */
[----:B------:R-:W-:Y:S01]  /*2b80*/  VIADD R8, R18, 0x20 ;  /* 0x0000002012087836 */ /* 0x000fe20000000000 */
[----:B------:R-:W-:Y:S02]  /*2b90*/  ISETP.NE.AND P0, PT, R5, 0x2, PT ;  /* 0x000000020500780c */ /* 0x000fe40003f05270 */
        /* <DEDUP_REMOVED lines=9> */
[----:B------:R-:W-:-:S03]  /*2c30*/  VIADD R18, R18, 0x40 ;  /* 0x0000004012127836 */ /* 0x000fc60000000000 */
[----:B------:R-:W-:Y:S01]  /*2c40*/  LEA R8, R16, R19, 0x1 ;  /* 0x0000001310087211 */ /* 0x000fe200078e08ff */
[----:B------:R-:W-:-:S05]  /*2c50*/  IMAD.U32 R12, R17, 0x2, R18 ;  /* 0x00000002110c7824 */ /* 0x000fca00078e0012 */
[----:B------:R-:W-:Y:S04]  /*2c60*/  LDSM.16.M88.4 R8, [R8] ;  /* 0x000000000808783b */ /* 0x000fe80000000200 */
[----:B------:R-:W1:Y:S02]  /*2c70*/  LDSM.16.M88.4 R12, [R12] ;  /* 0x000000000c0c783b */ /* 0x000e640000000200 */
[C---:B-1----:R-:W-:Y:S08]  /*2c80*/  HMMA.16816.F16 R20, R8.reuse, R12, R20 ;  /* 0x0000000c0814723c */ /* 0x042ff00000000814 */
[----:B------:R-:W-:-:S15]  /*2c90*/  HMMA.16816.F16 R6, R8, R14, R6 ;  /* 0x0000000e0806723c */ /* 0x000fde0000000806 */
[----:B------:R-:W-:-:S05]  /*2ca0*/  NOP ;  /* 0x0000000000007918 */ /* 0x000fca0000000000 */
.L_x_18:
[----:B------:R-:W1:Y:S01]  /*2cb0*/  S2R R8, SR_LANEID ;  /* 0x0000000000087919 */ /* 0x000e620000000000 */
[----:B------:R-:W-:Y:S01]  /*2cc0*/  IADD3 R11, PT, PT, R25, UR8, RZ ;  /* 0x00000008190b7c10 */ /* 0x000fe2000fffe0ff */
[----:B------:R-:W-:Y:S01]  /*2cd0*/  USHF.R.U32.HI UR9, URZ, 0x1, UR25 ;  /* 0x00000001ff097899 */ /* 0x000fe20008011619 */
[----:B------:R-:W2:Y:S01]  /*2ce0*/  LDCU UR23, c[0x0][0x3d4] ;  /* 0x00007a80ff1777ac */ /* 0x000ea20008000800 */
[----:B------:R-:W-:-:S04]  /*2cf0*/  UIADD3 UR8, UPT, UPT, UR8, 0x80, URZ ;  /* 0x0000008008087890 */ /* 0x000fc8000fffe0ff */
[----:B--2---:R-:W-:Y:S01]  /*2d00*/  UISETP.GE.AND UP0, UPT, UR8, UR23, UPT ;  /* 0x000000170800728c */ /* 0x004fe2000bf06270 */
[----:B-1----:R-:W-:Y:S02]  /*2d10*/  SHF.R.U32.HI R9, RZ, 0x2, R8 ;  /* 0x00000002ff097819 */ /* 0x002fe40000011608 */
[----:B------:R-:W-:Y:S01]  /*2d20*/  LOP3.LUT R10, R8, 0x3, RZ, 0xc0, !PT ;  /* 0x00000003080a7812 */ /* 0x000fe200078ec0ff */
[----:B------:R-:W-:-:S04]  /*2d30*/  IMAD.IADD R8, R30, 0x1, R11 ;  /* 0x000000011e087824 */ /* 0x000fc800078e020b */
[----:B------:R-:W-:Y:S01]  /*2d40*/  IMAD R9, R9, UR9, R10 ;  /* 0x0000000909097c24 */ /* 0x000fe2000f8e020a */
[----:B------:R-:W-:Y:S02]  /*2d50*/  LEA R8, R8, UR11, 0x1 ;  /* 0x0000000b08087c11 */ /* 0x000fe4000f8e08ff */
[----:B------:R-:W-:-:S03]  /*2d60*/  MOV R10, UR9 ;  /* 0x00000009000a7c02 */ /* 0x000fc60008000f00 */
[----:B------:R-:W-:-:S05]  /*2d70*/  IMAD.U32 R9, R9, 0x4, R8 ;  /* 0x0000000409097824 */ /* 0x000fca00078e0008 */
[----:B------:R-:W-:Y:S01]  /*2d80*/  LEA R8, R10, R9, 0x5 ;  /* 0x000000090a087211 */ /* 0x000fe200078e28ff */
[----:B------:R1:W-:Y:S04]  /*2d90*/  STS [R9], R20 ;  /* 0x0000001409007388 */ /* 0x0003e80000000800 */
[----:B------:R1:W-:Y:S04]  /*2da0*/  STS [R8], R21 ;  /* 0x0000001508007388 */ /* 0x0003e80000000800 */
[----:B------:R1:W-:Y:S04]  /*2db0*/  STS [R9+0x10], R6 ;  /* 0x0000100609007388 */ /* 0x0003e80000000800 */
[----:B------:R1:W-:Y:S01]  /*2dc0*/  STS [R8+0x10], R7 ;  /* 0x0000100708007388 */ /* 0x0003e20000000800 */
[----:B------:R-:W-:Y:S05]  /*2dd0*/  BRA.U !UP0, `(.L_x_19) ;  /* 0xfffffff508f47547 */ /* 0x000fea000b83ffff */
[----:B------:R-:W-:Y:S05]  /*2de0*/  BRA.U !UP2, `(.L_x_20) ;  /* 0xfffffff50acc7547 */ /* 0x000fea000b83ffff */
.L_x_8:
[----:B------:R-:W5:Y:S01]  /*2df0*/  LDCU UR22, c[0x0][0x3ec] ;  /* 0x00007d80ff1677ac */ /* 0x000f620008000800 */
[----:B-123--:R-:W-:Y:S02]  /*2e00*/  SHF.R.U32.HI R10, RZ, 0x5, R0 ;  /* 0x00000005ff0a7819 */ /* 0x00efe40000011600 */
[----:B------:R-:W-:Y:S01]  /*2e10*/  LOP3.LUT R7, R0, 0x1f, RZ, 0xc0, !PT ;  /* 0x0000001f00077812 */ /* 0x000fe200078ec0ff */
[----:B------:R-:W5:Y:S04]  /*2e20*/  LDCU.64 UR28, c[0x0][0x3d0] ;  /* 0x00007a00ff1c77ac */ /* 0x000f680008000a00 */
[----:B------:R-:W-:Y:S01]  /*2e30*/  IMAD R10, R10, 0x28, R7 ;  /* 0x000000280a0a7824 */ /* 0x000fe200078e0207 */
[----:B-----5:R-:W-:-:S04]  /*2e40*/  UIMAD UR31, UR22, UR29, URZ ;  /* 0x0000001d161f72a4 */ /* 0x020fc8000f8e02ff */
[----:B------:R-:W-:-:S04]  /*2e50*/  USHF.R.S32.HI UR7, URZ, 0x1f, UR31 ;  /* 0x0000001fff077899 */ /* 0x000fc8000801141f */
[----:B------:R-:W-:-:S04]  /*2e60*/  ULEA.HI UR7, UR7, UR31, URZ, 0x9 ;  /* 0x0000001f07077291 */ /* 0x000fc8000f8f48ff */
[----:B------:R-:W-:-:S04]  /*2e70*/  USHF.R.S32.HI UR9, URZ, 0xa, UR7 ;  /* 0x0000000aff097899 */ /* 0x000fc80008011407 */
[----:B------:R-:W-:Y:S01]  /*2e80*/  UISETP.GE.AND UP0, UPT, UR9, 0x1, UPT ;  /* 0x000000010900788c */ /* 0x000fe2000bf06270 */
[----:B------:R-:W-:Y:S08]  /*2e90*/  BAR.SYNC.DEFER_BLOCKING 0x0 ;  /* 0x0000000000007b1d */ /* 0x000ff00000010000 */
[----:B------:R-:W-:Y:S05]  /*2ea0*/  BRA.U !UP0, `(.L_x_21) ;  /* 0x0000000508187547 */ /* 0x000fea000b800000 */
[----:B------:R-:W1:Y:S01]  /*2eb0*/  LDCU UR8, c[0x0][0x3e8] ;  /* 0x00007d00ff0877ac */ /* 0x000e620008000800 */
[----:B------:R-:W-:Y:S01]  /*2ec0*/  IMAD.MOV.U32 R7, RZ, RZ, RZ ;  /* 0x000000ffff077224 */ /* 0x000fe200078e00ff */
[----:B------:R-:W-:Y:S02]  /*2ed0*/  UIMAD UR7, UR32, UR23, URZ ;  /* 0x00000017200772a4 */ /* 0x000fe4000f8e02ff */
[----:B------:R-:W-:Y:S02]  /*2ee0*/  UISETP.GE.U32.AND UP0, UPT, UR9, 0x4, UPT ;  /* 0x000000040900788c */ /* 0x000fe4000bf06070 */
[----:B-1----:R-:W-:-:S04]  /*2ef0*/  UIMAD UR7, UR8, UR7, UR12 ;  /* 0x00000007080772a4 */ /* 0x002fc8000f8e020c */
[----:B------:R-:W-:-:S04]  /*2f00*/  ULEA.HI UR7, UR7, UR7, URZ, 0x1 ;  /* 0x0000000707077291 */ /* 0x000fc8000f8f08ff */
[----:B------:R-:W-:-:S04]  /*2f10*/  USHF.R.S32.HI UR7, URZ, 0x1, UR7 ;  /* 0x00000001ff077899 */ /* 0x000fc80008011407 */
[----:B------:R-:W-:Y:S01]  /*2f20*/  USHF.R.S32.HI UR10, URZ, 0x1f, UR7 ;  /* 0x0000001fff0a7899 */ /* 0x000fe20008011407 */
[----:B------:R-:W-:Y:S11]  /*2f30*/  BRA.U !UP0, `(.L_x_22) ;  /* 0x0000000108647547 */ /* 0x000ff6000b800000 */
[----:B------:R-:W-:Y:S01]  /*2f40*/  MOV R11, RZ ;  /* 0x000000ff000b7202 */ /* 0x000fe20000000f00 */
[----:B------:R-:W1:Y:S01]  /*2f50*/  LDCU.64 UR34, c[0x0][0x390] ;  /* 0x00007200ff2277ac */ /* 0x000e620008000a00 */
[----:B------:R-:W-:-:S12]  /*2f60*/  ULOP3.LUT UR8, UR9, 0x7ffffffc, URZ, 0xc0, !UPT ;  /* 0x7ffffffc09087892 */ /* 0x000fd8000f8ec0ff */
.L_x_23:
[C---:B--2-4-:R-:W-:Y:S02]  /*2f70*/  IMAD R6, R11.reuse, 0x200, R0 ;  /* 0x000002000b067824 */ /* 0x054fe400078e0200 */
[C---:B------:R-:W-:Y:S02]  /*2f80*/  IMAD R9, R11.reuse, 0x280, R10 ;  /* 0x000002800b097824 */ /* 0x040fe400078e020a */
[----:B------:R-:W-:Y:S01]  /*2f90*/  VIADD R11, R11, 0x4 ;  /* 0x000000040b0b7836 */ /* 0x000fe20000000000 */
[----:B------:R-:W-:Y:S02]  /*2fa0*/  IADD3 R7, P0, PT, R6, UR7, RZ ;  /* 0x0000000706077c10 */ /* 0x000fe4000ff1e0ff */
[----:B------:R-:W-:Y:S02]  /*2fb0*/  LEA R15, R9, UR19, 0x2 ;  /* 0x00000013090f7c11 */ /* 0x000fe4000f8e10ff */
[----:B------:R-:W-:Y:S02]  /*2fc0*/  IADD3.X R8, PT, PT, RZ, UR10, RZ, P0, !PT ;  /* 0x0000000aff087c10 */ /* 0x000fe400087fe4ff */
[----:B-1----:R-:W-:-:S04]  /*2fd0*/  LEA R6, P0, R7, UR34, 0x2 ;  /* 0x0000002207067c11 */ /* 0x002fc8000f8010ff */
[----:B------:R-:W-:Y:S02]  /*2fe0*/  LEA.HI.X R7, R7, UR35, R8, 0x2, P0 ;  /* 0x0000002307077c11 */ /* 0x000fe400080f1408 */
[C---:B------:R-:W-:Y:S02]  /*2ff0*/  IADD3 R8, P0, PT, R6.reuse, 0x1000, RZ ;  /* 0x0000100006087810 */ /* 0x040fe40007f1e0ff */
[----:B------:R-:W-:Y:S01]  /*3000*/  IADD3 R12, P1, PT, R6, 0x2000, RZ ;  /* 0x00002000060c7810 */ /* 0x000fe20007f3e0ff */
[----:B------:R-:W-:Y:S01]  /*3010*/  @!PT LDS RZ, [RZ] ;  /* 0x00000000fffff984 */ /* 0x000fe20000000800 */
[----:B------:R-:W-:Y:S01]  /*3020*/  @!PT LDS RZ, [RZ] ;  /* 0x00000000fffff984 */ /* 0x000fe20000000800 */
[----:B------:R-:W-:Y:S01]  /*3030*/  @!PT LDS RZ, [RZ] ;  /* 0x00000000fffff984 */ /* 0x000fe20000000800 */
[----:B------:R2:W-:Y:S02]  /*3040*/  LDGSTS.E [R15], desc[UR20][R6.64] ;  /* 0x00000000060f7fae */ /* 0x0005e4000b9a1014 */
[----:B------:R-:W-:Y:S01]  /*3050*/  IMAD.X R9, RZ, RZ, R7, P0 ;  /* 0x000000ffff097224 */ /* 0x000fe200000e0607 */
[----:B------:R-:W-:Y:S02]  /*3060*/  IADD3.X R13, PT, PT, RZ, R7, RZ, P1, !PT ;  /* 0x00000007ff0d7210 */ /* 0x000fe40000ffe4ff */
[----:B------:R-:W-:-:S02]  /*3070*/  ISETP.NE.AND P0, PT, R11, UR8, PT ;  /* 0x000000080b007c0c */ /* 0x000fc4000bf05270 */
[----:B------:R2:W-:Y:S04]  /*3080*/  LDGSTS.E [R15+0xa00], desc[UR20][R8.64+-0x800] ;  /* 0x00a00800080f7fae */ /* 0x0005e8000b9a1014 */
[----:B------:R2:W-:Y:S04]  /*3090*/  LDGSTS.E [R15+0x1400], desc[UR20][R8.64] ;  /* 0x01400000080f7fae */ /* 0x0005e8000b9a1014 */
[----:B------:R2:W-:Y:S03]  /*30a0*/  LDGSTS.E [R15+0x1e00], desc[UR20][R12.64+-0x800] ;  /* 0x01e008000c0f7fae */ /* 0x0005e6000b9a1014 */
[----:B------:R-:W-:Y:S05]  /*30b0*/  @P0 BRA `(.L_x_23) ;  /* 0xfffffffc00ac0947 */ /* 0x000fea000383ffff */
[----:B--2---:R-:W-:-:S07]  /*30c0*/  MOV R7, UR8 ;  /* 0x0000000800077c02 */ /* 0x004fce0008000f00 */
.L_x_22:
[----:B------:R-:W-:-:S09]  /*30d0*/  ULOP3.LUT UP0, UR8, UR9, 0x3, URZ, 0xc0, !UPT ;  /* 0x0000000309087892 */ /* 0x000fd2000f80c0ff */
[----:B------:R-:W-:Y:S05]  /*30e0*/  BRA.U !UP0, `(.L_x_21) ;  /* 0x0000000108887547 */ /* 0x000fea000b800000 */
[----:B------:R-:W1:Y:S01]  /*30f0*/  LDCU.64 UR34, c[0x0][0x390] ;  /* 0x00007200ff2277ac */ /* 0x000e620008000a00 */
[C---:B------:R-:W-:Y:S02]  /*3100*/  IMAD R11, R7.reuse, 0x200, R0 ;  /* 0x00000200070b7824 */ /* 0x040fe400078e0200 */
[----:B----4-:R-:W-:Y:S01]  /*3110*/  IMAD R8, R7, 0x280, R10 ;  /* 0x0000028007087824 */ /* 0x010fe200078e020a */
[----:B------:R-:W-:Y:S02]  /*3120*/  UISETP.NE.AND UP0, UPT, UR8, 0x1, UPT ;  /* 0x000000010800788c */ /* 0x000fe4000bf05270 */
[----:B------:R-:W-:-:S04]  /*3130*/  IADD3 R9, P0, PT, R11, UR7, RZ ;  /* 0x000000070b097c10 */ /* 0x000fc8000ff1e0ff */
[----:B------:R-:W-:Y:S02]  /*3140*/  IADD3.X R12, PT, PT, RZ, UR10, RZ, P0, !PT ;  /* 0x0000000aff0c7c10 */ /* 0x000fe400087fe4ff */
        /* <DEDUP_REMOVED lines=8> */
[----:B-1----:R-:W-:Y:S01]  /*31d0*/  VIADD R6, R11, 0x200 ;  /* 0x000002000b067836 */ /* 0x002fe20000000000 */
[----:B------:R-:W-:-:S04]  /*31e0*/  UISETP.NE.AND UP0, UPT, UR8, 0x2, UPT ;  /* 0x000000020800788c */ /* 0x000fc8000bf05270 */
[----:B------:R-:W-:-:S04]  /*31f0*/  IADD3 R7, P0, PT, R6, UR7, RZ ;  /* 0x0000000706077c10 */ /* 0x000fc8000ff1e0ff */
[----:B------:R-:W-:Y:S02]  /*3200*/  IADD3.X R8, PT, PT, RZ, UR10, RZ, P0, !PT ;  /* 0x0000000aff087c10 */ /* 0x000fe400087fe4ff */
[----:B------:R-:W-:-:S04]  /*3210*/  LEA R6, P0, R7, UR34, 0x2 ;  /* 0x0000002207067c11 */ /* 0x000fc8000f8010ff */
[----:B------:R-:W-:-:S05]  /*3220*/  LEA.HI.X R7, R7, UR35, R8, 0x2, P0 ;  /* 0x0000002307077c11 */ /* 0x000fca00080f1408 */
[----:B------:R-:W-:Y:S01]  /*3230*/  @!PT LDS RZ, [RZ] ;  /* 0x00000000fffff984 */ /* 0x000fe20000000800 */
[----:B------:R-:W-:Y:S01]  /*3240*/  @!PT LDS RZ, [RZ] ;  /* 0x00000000fffff984 */ /* 0x000fe20000000800 */
[----:B------:R-:W-:Y:S01]  /*3250*/  @!PT LDS RZ, [RZ] ;  /* 0x00000000fffff984 */ /* 0x000fe20000000800 */
[----:B------:R2:W-:Y:S01]  /*3260*/  LDGSTS.E [R9+0xa00], desc[UR20][R6.64] ;  /* 0x00a0000006097fae */ /* 0x0005e2000b9a1014 */
[----:B------:R-:W-:Y:S05]  /*3270*/  BRA.U !UP0, `(.L_x_21) ;  /* 0x0000000108247547 */ /* 0x000fea000b800000 */
[----:B--2---:R-:W-:-:S05]  /*3280*/  VIADD R6, R11, 0x400 ;  /* 0x000004000b067836 */ /* 0x004fca0000000000 */
[----:B------:R-:W-:-:S04]  /*3290*/  IADD3 R7, P0, PT, R6, UR7, RZ ;  /* 0x0000000706077c10 */ /* 0x000fc8000ff1e0ff */
[----:B------:R-:W-:Y:S02]  /*32a0*/  IADD3.X R8, PT, PT, RZ, UR10, RZ, P0, !PT ;  /* 0x0000000aff087c10 */ /* 0x000fe400087fe4ff */
[----:B------:R-:W-:-:S04]  /*32b0*/  LEA R6, P0, R7, UR34, 0x2 ;  /* 0x0000002207067c11 */ /* 0x000fc8000f8010ff */
[----:B------:R-:W-:-:S05]  /*32c0*/  LEA.HI.X R7, R7, UR35, R8, 0x2, P0 ;  /* 0x0000002307077c11 */ /* 0x000fca00080f1408 */
[----:B------:R-:W-:Y:S01]  /*32d0*/  @!PT LDS RZ, [RZ] ;  /* 0x00000000fffff984 */ /* 0x000fe20000000800 */
[----:B------:R-:W-:Y:S01]  /*32e0*/  @!PT LDS RZ, [RZ] ;  /* 0x00000000fffff984 */ /* 0x000fe20000000800 */
[----:B------:R-:W-:Y:S01]  /*32f0*/  @!PT LDS RZ, [RZ] ;  /* 0x00000000fffff984 */ /* 0x000fe20000000800 */
[----:B------:R3:W-:Y:S04]  /*3300*/  LDGSTS.E [R9+0x1400], desc[UR20][R6.64] ;  /* 0x0140000006097fae */ /* 0x0007e8000b9a1014 */
.L_x_21:
[----:B------:R-:W-:Y:S01]  /*3310*/  ISETP.LE.AND P0, PT, R27, UR6, PT ;  /* 0x000000061b007c0c */ /* 0x000fe2000bf03270 */
[----:B------:R-:W0:-:S12]  /*3320*/  LDGDEPBAR ;  /* 0x00000000000079af */ /* 0x000e180000000000 */
[----:B------:R-:W-:Y:S05]  /*3330*/  @P0 BRA `(.L_x_24) ;  /* 0x0000000000300947 */ /* 0x000fea0003800000 */
[----:B-123--:R-:W1:Y:S01]  /*3340*/  S2R R9, SR_CTAID.X ;  /* 0x0000000000097919 */ /* 0x00ee620000002500 */
[----:B----4-:R-:W1:Y:S02]  /*3350*/  LDC.64 R6, c[0x0][0x398] ;  /* 0x0000e600ff067b82 */ /* 0x010e640000000a00 */
[----:B-1----:R-:W-:-:S06]  /*3360*/  IMAD.WIDE.U32 R8, R9, 0x4, R6 ;  /* 0x0000000409087825 */ /* 0x002fcc00078e0006 */
[----:B------:R-:W1:Y:S01]  /*3370*/  LDC.64 R6, c[0x0][0x3a0] ;  /* 0x0000e800ff067b82 */ /* 0x000e620000000a00 */
[----:B------:R-:W2:Y:S02]  /*3380*/  LDG.E R8, desc[UR20][R8.64] ;  /* 0x0000001408087981 */ /* 0x000ea4000c1e1900 */
[----:B--2---:R-:W-:-:S04]  /*3390*/  VIADD R11, R8, UR6 ;  /* 0x00000006080b7c36 */ /* 0x004fc80008000000 */
[----:B-1----:R-:W-:-:S06]  /*33a0*/  IMAD.WIDE R6, R11, 0x4, R6 ;  /* 0x000000040b067825 */ /* 0x002fcc00078e0206 */
[----:B------:R-:W2:Y:S02]  /*33b0*/  LDG.E R6, desc[UR20][R6.64] ;  /* 0x0000001406067981 */ /* 0x000ea4000c1e1900 */
[----:B--2---:R-:W-:-:S13]  /*33c0*/  R2UR UR7, R6 ;  /* 0x00000000060772ca */ /* 0x004fda00000e0000 */
[----:B------:R-:W-:-:S11]  /*33d0*/  UISETP.NE.AND UP0, UPT, UR32, UR7, UPT ;  /* 0x000000072000728c */ /* 0x000fd6000bf05270 */
[----:B------:R-:W-:Y:S01]  /*33e0*/  @!UP0 UIADD3 UR6, UPT, UPT, UR6, 0x1, URZ ;  /* 0x0000000106068890 */ /* 0x000fe2000fffe0ff */
[----:B------:R-:W-:Y:S11]  /*33f0*/  BRA.U !UP0, `(.L_x_25) ;  /* 0x0000000d081c7547 */ /* 0x000ff6000b800000 */
.L_x_24:
[----:B------:R-:W-:-:S13]  /*3400*/  ISETP.LE.AND P0, PT, R26, UR5, PT ;  /* 0x000000051a007c0c */ /* 0x000fda000bf03270 */
[----:B------:R-:W-:Y:S05]  /*3410*/  @P0 BRA `(.L_x_26) ;  /* 0x0000006000a80947 */ /* 0x000fea0003800000 */
[----:B-123--:R-:W1:Y:S01]  /*3420*/  S2R R9, SR_CTAID.X ;  /* 0x0000000000097919 */ /* 0x00ee620000002500 */
[----:B----4-:R-:W1:Y:S02]  /*3430*/  LDC.64 R6, c[0x0][0x3a8] ;  /* 0x0000ea00ff067b82 */ /* 0x010e640000000a00 */
[----:B-1----:R-:W-:-:S06]  /*3440*/  IMAD.WIDE.U32 R8, R9, 0x4, R6 ;  /* 0x0000000409087825 */ /* 0x002fcc00078e0006 */
[----:B------:R-:W1:Y:S01]  /*3450*/  LDC.64 R6, c[0x0][0x3b0] ;  /* 0x0000ec00ff067b82 */ /* 0x000e620000000a00 */
[----:B------:R-:W2:Y:S02]  /*3460*/  LDG.E R8, desc[UR20][R8.64] ;  /* 0x0000001408087981 */ /* 0x000ea4000c1e1900 */
[----:B--2---:R-:W-:-:S05]  /*3470*/  IADD3 R11, PT, PT, R8, UR5, RZ ;  /* 0x00000005080b7c10 */ /* 0x004fca000fffe0ff */
[----:B-1----:R-:W-:-:S06]  /*3480*/  IMAD.WIDE R6, R11, 0x4, R6 ;  /* 0x000000040b067825 */ /* 0x002fcc00078e0206 */
[----:B------:R-:W2:Y:S02]  /*3490*/  LDG.E R6, desc[UR20][R6.64] ;  /* 0x0000001406067981 */ /* 0x000ea4000c1e1900 */
[----:B--2---:R-:W-:-:S13]  /*34a0*/  ISETP.NE.AND P0, PT, R6, UR32, PT ;  /* 0x0000002006007c0c */ /* 0x004fda000bf05270 */
[----:B------:R-:W-:Y:S05]  /*34b0*/  @P0 BRA `(.L_x_26) ;  /* 0x0000006000800947 */ /* 0x000fea0003800000 */
[----:B------:R-:W-:-:S04]  /*34c0*/  UIMAD UR7, UR28, UR29, URZ ;  /* 0x0000001d1c0772a4 */ /* 0x000fc8000f8e02ff */
[----:B------:R-:W-:-:S04]  /*34d0*/  USHF.R.S32.HI UR8, URZ, 0x1f, UR7 ;  /* 0x0000001fff087899 */ /* 0x000fc80008011407 */
[----:B------:R-:W-:-:S04]  /*34e0*/  ULEA.HI UR8, UR8, UR7, URZ, 0x9 ;  /* 0x0000000708087291 */ /* 0x000fc8000f8f48ff */
[----:B------:R-:W-:-:S04]  /*34f0*/  USHF.R.S32.HI UR9, URZ, 0xa, UR8 ;  /* 0x0000000aff097899 */ /* 0x000fc80008011408 */
[----:B------:R-:W-:-:S09]  /*3500*/  UISETP.GE.AND UP0, UPT, UR9, 0x1, UPT ;  /* 0x000000010900788c */ /* 0x000fd2000bf06270 */
[----:B------:R-:W-:Y:S05]  /*3510*/  BRA.U !UP0, `(.L_x_27) ;  /* 0x0000000908cc7547 */ /* 0x000fea000b800000 */
[----:B------:R-:W1:Y:S01]  /*3520*/  LDCU UR7, c[0x0][0x3d0] ;  /* 0x00007a00ff0777ac */ /* 0x000e620008000800 */
[----:B------:R-:W-:Y:S02]  /*3530*/  UISETP.GE.U32.AND UP0, UPT, UR9, 0x10, UPT ;  /* 0x000000100900788c */ /* 0x000fe4000bf06070 */
[----:B-1----:R-:W-:-:S06]  /*3540*/  UIMAD UR7, UR7, UR23, URZ ;  /* 0x00000017070772a4 */ /* 0x002fcc000f8e02ff */
[----:B------:R-:W-:-:S05]  /*3550*/  IMAD R6, R11, UR7, RZ ;  /* 0x000000070b067c24 */ /* 0x000fca000f8e02ff */
[----:B------:R-:W-:Y:S01]  /*3560*/  LEA.HI R11, R6, R6, RZ, 0x1 ;  /* 0x00000006060b7211 */ /* 0x000fe200078f08ff */
[----:B------:R-:W-:-:S03]  /*3570*/  IMAD.MOV.U32 R6, RZ, RZ, RZ ;  /* 0x000000ffff067224 */ /* 0x000fc600078e00ff */
[----:B------:R-:W-:Y:S01]  /*3580*/  LEA.HI.SX32 R11, R11, R0, 0x1f ;  /* 0x000000000b0b7211 */ /* 0x000fe200078ffaff */
[----:B------:R-:W-:Y:S06]  /*3590*/  BRA.U !UP0, `(.L_x_28) ;  /* 0x00000005082c7547 */ /* 0x000fec000b800000 */
[----:B------:R-:W1:Y:S01]  /*35a0*/  LDC.64 R6, c[0x0][0x3b8] ;  /* 0x0000ee00ff067b82 */ /* 0x000e620000000a00 */
[----:B------:R-:W-:-:S07]  /*35b0*/  MOV R12, RZ ;  /* 0x000000ff000c7202 */ /* 0x000fce0000000f00 */
.L_x_29:
[----:B---3--:R-:W-:-:S04]  /*35c0*/  IMAD R9, R12, 0x200, R11 ;  /* 0x000002000c097824 */ /* 0x008fc800078e020b */
[----:B-1----:R-:W-:-:S05]  /*35d0*/  IMAD.WIDE R8, R9, 0x4, R6 ;  /* 0x0000000409087825 */ /* 0x002fca00078e0206 */
[----:B------:R-:W2:Y:S04]  /*35e0*/  LDG.E R32, desc[UR20][R8.64+0x800] ;  /* 0x0008001408207981 */ /* 0x000ea8000c1e1900 */
[----:B------:R-:W3:Y:S04]  /*35f0*/  LDG.E R34, desc[UR20][R8.64] ;  /* 0x0000001408227981 */ /* 0x000ee8000c1e1900 */
[----:B------:R-:W4:Y:S04]  /*3600*/  LDG.E R30, desc[UR20][R8.64+0x1000] ;  /* 0x00100014081e7981 */ /* 0x000f28000c1e1900 */
[----:B------:R-:W5:Y:S04]  /*3610*/  LDG.E R29, desc[UR20][R8.64+0x2000] ;  /* 0x00200014081d7981 */ /* 0x000f68000c1e1900 */
        /* <DEDUP_REMOVED lines=11> */
[----:B------:R1:W5:Y:S01]  /*36d0*/  LDG.E R23, desc[UR20][R8.64+0x7800] ;  /* 0x0078001408177981 */ /* 0x000362000c1e1900 */
[----:B------:R-:W-:-:S05]  /*36e0*/  IMAD R22, R12, 0x280, R10 ;  /* 0x000002800c167824 */ /* 0x000fca00078e020a */
[----:B------:R-:W-:-:S05]  /*36f0*/  LEA R22, R22, UR11, 0x2 ;  /* 0x0000000b16167c11 */ /* 0x000fca000f8e10ff */
[----:B------:R-:W2:Y:S04]  /*3700*/  LDS R35, [R22+0xa00] ;  /* 0x000a000016237984 */ /* 0x000ea80000000800 */
[----:B------:R-:W3:Y:S04]  /*3710*/  LDS R33, [R22] ;  /* 0x0000000016217984 */ /* 0x000ee80000000800 */
[----:B------:R-:W4:Y:S04]  /*3720*/  LDS R37, [R22+0x1400] ;  /* 0x0014000016257984 */ /* 0x000f280000000800 */
[----:B-1----:R-:W-:Y:S04]  /*3730*/  LDS R9, [R22+0x3200] ;  /* 0x0032000016097984 */ /* 0x002fe80000000800 */
[----:B------:R-:W5:Y:S01]  /*3740*/  LDS R8, [R22+0x3c00] ;  /* 0x003c000016087984 */ /* 0x000f620000000800 */
[----:B------:R-:W-:Y:S01]  /*3750*/  ULOP3.LUT UR7, UR9, 0x7ffffff0, URZ, 0xc0, !UPT ;  /* 0x7ffffff009077892 */ /* 0x000fe2000f8ec0ff */
[----:B------:R-:W-:-:S05]  /*3760*/  IADD3 R12, PT, PT, R12, 0x10, RZ ;  /* 0x000000100c0c7810 */ /* 0x000fca0007ffe0ff */
[----:B------:R-:W-:Y:S01]  /*3770*/  ISETP.NE.AND P0, PT, R12, UR7, PT ;  /* 0x000000070c007c0c */ /* 0x000fe2000bf05270 */
[----:B--2---:R-:W-:Y:S02]  /*3780*/  HADD2 R35, R35, R32 ;  /* 0x0000002023237230 */ /* 0x004fe40000000000 */
[----:B------:R-:W1:Y:S01]  /*3790*/  LDS R32, [R22+0x2800] ;  /* 0x0028000016207984 */ /* 0x000e620000000800 */
[----:B---3--:R-:W-:-:S03]  /*37a0*/  HADD2 R33, R33, R34 ;  /* 0x0000002221217230 */ /* 0x008fc60000000000 */
[----:B------:R-:W2:Y:S01]  /*37b0*/  LDS R34, [R22+0x1e00] ;  /* 0x001e000016227984 */ /* 0x000ea20000000800 */
[----:B----4-:R-:W-:-:S03]  /*37c0*/  HADD2 R37, R37, R30 ;  /* 0x0000001e25257230 */ /* 0x010fc60000000000 */
[----:B------:R5:W-:Y:S02]  /*37d0*/  STS [R22], R33 ;  /* 0x0000002116007388 */ /* 0x000be40000000800 */
[----:B-----5:R-:W-:Y:S02]  /*37e0*/  HADD2 R33, R8, R21 ;  /* 0x0000001508217230 */ /* 0x020fe40000000000 */
[----:B------:R-:W3:Y:S04]  /*37f0*/  LDS R21, [R22+0x8c00] ;  /* 0x008c000016157984 */ /* 0x000ee80000000800 */
[----:B------:R-:W4:Y:S01]  /*3800*/  LDS R8, [R22+0x9600] ;  /* 0x0096000016087984 */ /* 0x000f220000000800 */
[----:B-1----:R-:W-:Y:S02]  /*3810*/  HADD2 R36, R32, R29 ;  /* 0x0000001d20247230 */ /* 0x002fe40000000000 */
[----:B------:R-:W-:Y:S01]  /*3820*/  HADD2 R32, R9, R28 ;  /* 0x0000001c09207230 */ /* 0x000fe20000000000 */
[----:B------:R-:W1:Y:S01]  /*3830*/  LDS R29, [R22+0x5000] ;  /* 0x00500000161d7984 */ /* 0x000e620000000800 */
[----:B--2---:R-:W-:-:S03]  /*3840*/  HADD2 R30, R34, R31 ;  /* 0x0000001f221e7230 */ /* 0x004fc60000000000 */
[----:B------:R-:W-:Y:S04]  /*3850*/  STS [R22+0x3200], R32 ;  /* 0x0032002016007388 */ /* 0x000fe80000000800 */
[----:B------:R-:W-:Y:S04]  /*3860*/  STS [R22+0x1e00], R30 ;  /* 0x001e001e16007388 */ /* 0x000fe80000000800 */
[----:B------:R-:W2:Y:S04]  /*3870*/  LDS R9, [R22+0x4600] ;  /* 0x0046000016097984 */ /* 0x000ea80000000800 */
[----:B------:R-:W5:Y:S04]  /*3880*/  LDS R31, [R22+0x5a00] ;  /* 0x005a0000161f7984 */ /* 0x000f680000000800 */
[----:B------:R-:W5:Y:S04]  /*3890*/  LDS R28, [R22+0x6400] ;  /* 0x00640000161c7984 */ /* 0x000f680000000800 */
[----:B------:R-:W5:Y:S04]  /*38a0*/  LDS R34, [R22+0x6e00] ;  /* 0x006e000016227984 */ /* 0x000f680000000800 */
[----:B------:R-:W5:Y:S04]  /*38b0*/  LDS R32, [R22+0x7800] ;  /* 0x0078000016207984 */ /* 0x000f680000000800 */
[----:B------:R-:W5:Y:S01]  /*38c0*/  LDS R30, [R22+0x8200] ;  /* 0x00820000161e7984 */ /* 0x000f620000000800 */
[----:B---3--:R-:W-:-:S02]  /*38d0*/  HADD2 R21, R21, R14 ;  /* 0x0000000e15157230 */ /* 0x008fc40000000000 */
[----:B----4-:R-:W-:Y:S02]  /*38e0*/  HADD2 R23, R8, R23 ;  /* 0x0000001708177230 */ /* 0x010fe40000000000 */
[----:B-1----:R-:W-:Y:S01]  /*38f0*/  HADD2 R29, R29, R18 ;  /* 0x000000121d1d7230 */ /* 0x002fe20000000000 */
[----:B------:R3:W-:Y:S04]  /*3900*/  STS [R22+0xa00], R35 ;  /* 0x000a002316007388 */ /* 0x0007e80000000800 */
[----:B------:R3:W-:Y:S01]  /*3910*/  STS [R22+0x1400], R37 ;  /* 0x0014002516007388 */ /* 0x0007e20000000800 */
[----:B--2---:R-:W-:Y:S02]  /*3920*/  HADD2 R9, R9, R16 ;  /* 0x0000001009097230 */ /* 0x004fe40000000000 */
[----:B-----5:R-:W-:-:S02]  /*3930*/  HADD2 R31, R31, R20 ;  /* 0x000000141f1f7230 */ /* 0x020fc40000000000 */
[----:B------:R-:W-:Y:S02]  /*3940*/  HADD2 R19, R28, R19 ;  /* 0x000000131c137230 */ /* 0x000fe40000000000 */
[----:B------:R-:W-:Y:S02]  /*3950*/  HADD2 R17, R34, R17 ;  /* 0x0000001122117230 */ /* 0x000fe40000000000 */
[----:B------:R-:W-:Y:S02]  /*3960*/  HADD2 R13, R32, R13 ;  /* 0x0000000d200d7230 */ /* 0x000fe40000000000 */
[----:B------:R-:W-:Y:S01]  /*3970*/  HADD2 R15, R30, R15 ;  /* 0x0000000f1e0f7230 */ /* 0x000fe20000000000 */
[----:B------:R3:W-:Y:S04]  /*3980*/  STS [R22+0x2800], R36 ;  /* 0x0028002416007388 */ /* 0x0007e80000000800 */
        /* <DEDUP_REMOVED lines=9> */
[----:B------:R3:W-:Y:S01]  /*3a20*/  STS [R22+0x9600], R23 ;  /* 0x0096001716007388 */ /* 0x0007e20000000800 */
[----:B------:R-:W-:Y:S05]  /*3a30*/  @P0 BRA `(.L_x_29) ;  /* 0xfffffff800e00947 */ /* 0x000fea000383ffff */
[----:B------:R-:W-:-:S07]  /*3a40*/  IMAD.U32 R6, RZ, RZ, UR7 ;  /* 0x00000007ff067e24 */ /* 0x000fce000f8e00ff */
.L_x_28:
[----:B------:R-:W-:-:S04]  /*3a50*/  USHF.R.S32.HI UR8, URZ, 0x9, UR8 ;  /* 0x00000009ff087899 */ /* 0x000fc80008011408 */
[----:B------:R-:W-:-:S09]  /*3a60*/  ULOP3.LUT UP0, URZ, UR8, 0x1e, URZ, 0xc0, !UPT ;  /* 0x0000001e08ff7892 */ /* 0x000fd2000f80c0ff */
[----:B------:R-:W-:Y:S05]  /*3a70*/  BRA.U !UP0, `(.L_x_27) ;  /* 0x0000000508747547 */ /* 0x000fea000b800000 */
[----:B------:R-:W-:Y:S02]  /*3a80*/  ULOP3.LUT UR7, UR9, 0xf, URZ, 0xc0, !UPT ;  /* 0x0000000f09077892 */ /* 0x000fe4000f8ec0ff */
[----:B------:R-:W-:Y:S02]  /*3a90*/  ULOP3.LUT UP2, URZ, UR8, 0xe, URZ, 0xc0, !UPT ;  /* 0x0000000e08ff7892 */ /* 0x000fe4000f84c0ff */
[----:B------:R-:W-:-:S04]  /*3aa0*/  UIADD3 UR7, UPT, UPT, UR7, -0x1, URZ ;  /* 0xffffffff07077890 */ /* 0x000fc8000fffe0ff */
[----:B------:R-:W-:-:S09]  /*3ab0*/  UISETP.GE.U32.AND UP0, UPT, UR7, 0x7, UPT ;  /* 0x000000070700788c */ /* 0x000fd2000bf06070 */
[----:B------:R-:W-:Y:S05]  /*3ac0*/  BRA.U !UP0, `(.L_x_30) ;  /* 0x0000000108987547 */ /* 0x000fea000b800000 */
[----:B---3--:R-:W1:Y:S01]  /*3ad0*/  LDC.64 R8, c[0x0][0x3b8] ;  /* 0x0000ee00ff087b82 */ /* 0x008e620000000a00 */
[----:B------:R-:W-:-:S05]  /*3ae0*/  LEA R7, R6, R11, 0x9 ;  /* 0x0000000b06077211 */ /* 0x000fca00078e48ff */
        /* <DEDUP_REMOVED lines=8> */
[----:B------:R-:W5:Y:S01]  /*3b70*/  LDG.E R32, desc[UR20][R8.64+0x3800] ;  /* 0x0038001408207981 */ /* 0x000f62000c1e1900 */
[----:B------:R-:W-:-:S02]  /*3b80*/  IMAD R12, R6, 0x280, R10 ;  /* 0x00000280060c7824 */ /* 0x000fc400078e020a */
[----:B------:R-:W-:-:S03]  /*3b90*/  VIADD R6, R6, 0x8 ;  /* 0x0000000806067836 */ /* 0x000fc60000000000 */
[----:B------:R-:W-:-:S05]  /*3ba0*/  LEA R12, R12, UR11, 0x2 ;  /* 0x0000000b0c0c7c11 */ /* 0x000fca000f8e10ff */
[----:B------:R-:W2:Y:S04]  /*3bb0*/  LDS R13, [R12] ;  /* 0x000000000c0d7984 */ /* 0x000ea80000000800 */
[----:B------:R-:W3:Y:S04]  /*3bc0*/  LDS R15, [R12+0xa00] ;  /* 0x000a00000c0f7984 */ /* 0x000ee80000000800 */
[----:B------:R-:W4:Y:S04]  /*3bd0*/  LDS R17, [R12+0x1400] ;  /* 0x001400000c117984 */ /* 0x000f280000000800 */
[----:B------:R-:W5:Y:S04]  /*3be0*/  LDS R19, [R12+0x1e00] ;  /* 0x001e00000c137984 */ /* 0x000f680000000800 */
[----:B------:R-:W1:Y:S04]  /*3bf0*/  LDS R21, [R12+0x2800] ;  /* 0x002800000c157984 */ /* 0x000e680000000800 */
[----:B------:R-:W1:Y:S04]  /*3c00*/  LDS R23, [R12+0x3200] ;  /* 0x003200000c177984 */ /* 0x000e680000000800 */
[----:B------:R-:W1:Y:S04]  /*3c10*/  LDS R30, [R12+0x3c00] ;  /* 0x003c00000c1e7984 */ /* 0x000e680000000800 */
[----:B------:R-:W1:Y:S01]  /*3c20*/  LDS R29, [R12+0x4600] ;  /* 0x004600000c1d7984 */ /* 0x000e620000000800 */
[----:B--2---:R-:W-:-:S02]  /*3c30*/  HADD2 R13, R13, R14 ;  /* 0x0000000e0d0d7230 */ /* 0x004fc40000000000 */
[----:B---3--:R-:W-:-:S03]  /*3c40*/  HADD2 R15, R15, R16 ;  /* 0x000000100f0f7230 */ /* 0x008fc60000000000 */
[----:B------:R2:W-:Y:S01]  /*3c50*/  STS [R12], R13 ;  /* 0x0000000d0c007388 */ /* 0x0005e20000000800 */
[----:B----4-:R-:W-:-:S03]  /*3c60*/  HADD2 R17, R17, R18 ;  /* 0x0000001211117230 */ /* 0x010fc60000000000 */
[----:B------:R2:W-:Y:S01]  /*3c70*/  STS [R12+0xa00], R15 ;  /* 0x000a000f0c007388 */ /* 0x0005e20000000800 */
[----:B-----5:R-:W-:-:S03]  /*3c80*/  HADD2 R19, R19, R20 ;  /* 0x0000001413137230 */ /* 0x020fc60000000000 */
[----:B------:R2:W-:Y:S01]  /*3c90*/  STS [R12+0x1400], R17 ;  /* 0x001400110c007388 */ /* 0x0005e20000000800 */
[----:B-1----:R-:W-:-:S03]  /*3ca0*/  HADD2 R21, R21, R22 ;  /* 0x0000001615157230 */ /* 0x002fc60000000000 */
[----:B------:R2:W-:Y:S01]  /*3cb0*/  STS [R12+0x1e00], R19 ;  /* 0x001e00130c007388 */ /* 0x0005e20000000800 */
[----:B------:R-:W-:-:S03]  /*3cc0*/  HADD2 R23, R23, R28 ;  /* 0x0000001c17177230 */ /* 0x000fc60000000000 */
[----:B------:R2:W-:Y:S01]  /*3cd0*/  STS [R12+0x2800], R21 ;  /* 0x002800150c007388 */ /* 0x0005e20000000800 */
[----:B------:R-:W-:-:S03]  /*3ce0*/  HADD2 R7, R30, R7 ;  /* 0x000000071e077230 */ /* 0x000fc60000000000 */
[----:B------:R2:W-:Y:S01]  /*3cf0*/  STS [R12+0x3200], R23 ;  /* 0x003200170c007388 */ /* 0x0005e20000000800 */
[----:B------:R-:W-:-:S03]  /*3d00*/  HADD2 R29, R29, R32 ;  /* 0x000000201d1d7230 */ /* 0x000fc60000000000 */
[----:B------:R2:W-:Y:S04]  /*3d10*/  STS [R12+0x3c00], R7 ;  /* 0x003c00070c007388 */ /* 0x0005e80000000800 */
[----:B------:R2:W-:Y:S02]  /*3d20*/  STS [R12+0x4600], R29 ;  /* 0x0046001d0c007388 */ /* 0x0005e40000000800 */
.L_x_30:
[----:B------:R-:W-:Y:S05]  /*3d30*/  BRA.U !UP2, `(.L_x_27) ;  /* 0x000000010ac47547 */ /* 0x000fea000b800000 */
[----:B------:R-:W-:Y:S02]  /*3d40*/  ULOP3.LUT UR7, UR9, 0x7, URZ, 0xc0, !UPT ;  /* 0x0000000709077892 */ /* 0x000fe4000f8ec0ff */
[----:B------:R-:W-:Y:S02]  /*3d50*/  ULOP3.LUT UP2, UR8, UR9, 0x3, URZ, 0xc0, !UPT ;  /* 0x0000000309087892 */ /* 0x000fe4000f84c0ff */
[----:B------:R-:W-:-:S04]  /*3d60*/  UIADD3 UR7, UPT, UPT, UR7, -0x1, URZ ;  /* 0xffffffff07077890 */ /* 0x000fc8000fffe0ff */
[----:B------:R-:W-:-:S09]  /*3d70*/  UISETP.GE.U32.AND UP0, UPT, UR7, 0x3, UPT ;  /* 0x000000030700788c */ /* 0x000fd2000bf06070 */
[----:B------:R-:W-:Y:S05]  /*3d80*/  BRA.U !UP0, `(.L_x_31) ;  /* 0x0000000108587547 */ /* 0x000fea000b800000 */
[----:B---3--:R-:W1:Y:S01]  /*3d90*/  LDC.64 R8, c[0x0][0x3b8] ;  /* 0x0000ee00ff087b82 */ /* 0x008e620000000a00 */
[----:B--2---:R-:W-:-:S05]  /*3da0*/  LEA R7, R6, R11, 0x9 ;  /* 0x0000000b06077211 */ /* 0x004fca00078e48ff */
[----:B-1----:R-:W-:-:S05]  /*3db0*/  IMAD.WIDE R8, R7, 0x4, R8 ;  /* 0x0000000407087825 */ /* 0x002fca00078e0208 */
[----:B------:R-:W2:Y:S04]  /*3dc0*/  LDG.E R16, desc[UR20][R8.64] ;  /* 0x0000001408107981 */ /* 0x000ea8000c1e1900 */
[----:B------:R-:W3:Y:S04]  /*3dd0*/  LDG.E R17, desc[UR20][R8.64+0x800] ;  /* 0x0008001408117981 */ /* 0x000ee8000c1e1900 */
[----:B------:R-:W4:Y:S04]  /*3de0*/  LDG.E R18, desc[UR20][R8.64+0x1000] ;  /* 0x0010001408127981 */ /* 0x000f28000c1e1900 */
[----:B------:R-:W5:Y:S01]  /*3df0*/  LDG.E R19, desc[UR20][R8.64+0x1800] ;  /* 0x0018001408137981 */ /* 0x000f62000c1e1900 */
[----:B------:R-:W-:-:S02]  /*3e00*/  IMAD R7, R6, 0x280, R10 ;  /* 0x0000028006077824 */ /* 0x000fc400078e020a */
[----:B------:R-:W-:-:S03]  /*3e10*/  VIADD R6, R6, 0x4 ;  /* 0x0000000406067836 */ /* 0x000fc60000000000 */
[----:B------:R-:W-:-:S05]  /*3e20*/  LEA R15, R7, UR11, 0x2 ;  /* 0x0000000b070f7c11 */ /* 0x000fca000f8e10ff */
[----:B------:R-:W2:Y:S04]  /*3e30*/  LDS R7, [R15] ;  /* 0x000000000f077984 */ /* 0x000ea80000000800 */
[----:B------:R-:W3:Y:S04]  /*3e40*/  LDS R12, [R15+0xa00] ;  /* 0x000a00000f0c7984 */ /* 0x000ee80000000800 */
[----:B------:R-:W4:Y:S04]  /*3e50*/  LDS R13, [R15+0x1400] ;  /* 0x001400000f0d7984 */ /* 0x000f280000000800 */
[----:B------:R-:W5:Y:S01]  /*3e60*/  LDS R14, [R15+0x1e00] ;  /* 0x001e00000f0e7984 */ /* 0x000f620000000800 */
[----:B--2---:R-:W-:-:S02]  /*3e70*/  HADD2 R7, R7, R16 ;  /* 0x0000001007077230 */ /* 0x004fc40000000000 */
[----:B---3--:R-:W-:-:S03]  /*3e80*/  HADD2 R12, R12, R17 ;  /* 0x000000110c0c7230 */ /* 0x008fc60000000000 */
[----:B------:R1:W-:Y:S01]  /*3e90*/  STS [R15], R7 ;  /* 0x000000070f007388 */ /* 0x0003e20000000800 */
[----:B----4-:R-:W-:-:S03]  /*3ea0*/  HADD2 R13, R13, R18 ;  /* 0x000000120d0d7230 */ /* 0x010fc60000000000 */
[----:B------:R1:W-:Y:S01]  /*3eb0*/  STS [R15+0xa00], R12 ;  /* 0x000a000c0f007388 */ /* 0x0003e20000000800 */
[----:B-----5:R-:W-:-:S03]  /*3ec0*/  HADD2 R14, R14, R19 ;  /* 0x000000130e0e7230 */ /* 0x020fc60000000000 */
[----:B------:R1:W-:Y:S04]  /*3ed0*/  STS [R15+0x1400], R13 ;  /* 0x0014000d0f007388 */ /* 0x0003e80000000800 */
[----:B------:R1:W-:Y:S02]  /*3ee0*/  STS [R15+0x1e00], R14 ;  /* 0x001e000e0f007388 */ /* 0x0003e40000000800 */
.L_x_31:
[----:B------:R-:W-:Y:S05]  /*3ef0*/  BRA.U !UP2, `(.L_x_27) ;  /* 0x000000010a547547 */ /* 0x000fea000b800000 */
[----:B---3--:R-:W3:Y:S01]  /*3f00*/  LDC.64 R8, c[0x0][0x3b8] ;  /* 0x0000ee00ff087b82 */ /* 0x008ee20000000a00 */
[----:B------:R-:W-:-:S05]  /*3f10*/  LEA R11, R6, R11, 0x9 ;  /* 0x0000000b060b7211 */ /* 0x000fca00078e48ff */
[----:B---3--:R-:W-:-:S05]  /*3f20*/  IMAD.WIDE R8, R11, 0x4, R8 ;  /* 0x000000040b087825 */ /* 0x008fca00078e0208 */
[----:B-12---:R-:W2:Y:S01]  /*3f30*/  LDG.E R7, desc[UR20][R8.64] ;  /* 0x0000001408077981 */ /* 0x006ea2000c1e1900 */
[----:B------:R-:W-:Y:S01]  /*3f40*/  IMAD R6, R6, 0x280, R10 ;  /* 0x0000028006067824 */ /* 0x000fe200078e020a */
[----:B------:R-:W-:-:S04]  /*3f50*/  UISETP.NE.AND UP0, UPT, UR8, 0x1, UPT ;  /* 0x000000010800788c */ /* 0x000fc8000bf05270 */
[----:B------:R-:W-:-:S05]  /*3f60*/  LEA R11, R6, UR11, 0x2 ;  /* 0x0000000b060b7c11 */ /* 0x000fca000f8e10ff */
[----:B------:R-:W2:Y:S02]  /*3f70*/  LDS R6, [R11] ;  /* 0x000000000b067984 */ /* 0x000ea40000000800 */
[----:B--2---:R-:W-:-:S05]  /*3f80*/  HADD2 R6, R6, R7 ;  /* 0x0000000706067230 */ /* 0x004fca0000000000 */
[----:B------:R4:W-:Y:S01]  /*3f90*/  STS [R11], R6 ;  /* 0x000000060b007388 */ /* 0x0009e20000000800 */
[----:B------:R-:W-:Y:S05]  /*3fa0*/  BRA.U !UP0, `(.L_x_27) ;  /* 0x0000000108287547 */ /* 0x000fea000b800000 */
[----:B------:R-:W2:Y:S01]  /*3fb0*/  LDG.E R7, desc[UR20][R8.64+0x800] ;  /* 0x0008001408077981 */ /* 0x000ea2000c1e1900 */
[----:B------:R-:W-:-:S03]  /*3fc0*/  UISETP.NE.AND UP0, UPT, UR8, 0x2, UPT ;  /* 0x000000020800788c */ /* 0x000fc6000bf05270 */
[----:B----4-:R-:W2:Y:S02]  /*3fd0*/  LDS R6, [R11+0xa00] ;  /* 0x000a00000b067984 */ /* 0x010ea40000000800 */
[----:B--2---:R-:W-:-:S05]  /*3fe0*/  HADD2 R6, R6, R7 ;  /* 0x0000000706067230 */ /* 0x004fca0000000000 */
[----:B------:R1:W-:Y:S01]  /*3ff0*/  STS [R11+0xa00], R6 ;  /* 0x000a00060b007388 */ /* 0x0003e20000000800 */
[----:B------:R-:W-:Y:S05]  /*4000*/  BRA.U !UP0, `(.L_x_27) ;  /* 0x0000000108107547 */ /* 0x000fea000b800000 */
[----:B------:R-:W2:Y:S04]  /*4010*/  LDG.E R9, desc[UR20][R8.64+0x1000] ;  /* 0x0010001408097981 */ /* 0x000ea8000c1e1900 */
[----:B-1----:R-:W2:Y:S02]  /*4020*/  LDS R6, [R11+0x1400] ;  /* 0x001400000b067984 */ /* 0x002ea40000000800 */
[----:B--2---:R-:W-:-:S05]  /*4030*/  HADD2 R6, R6, R9 ;  /* 0x0000000906067230 */ /* 0x004fca0000000000 */
[----:B------:R1:W-:Y:S02]  /*4040*/  STS [R11+0x1400], R6 ;  /* 0x001400060b007388 */ /* 0x0003e40000000800 */
.L_x_27:
[----:B------:R-:W-:Y:S01]  /*4050*/  BAR.SYNC.DEFER_BLOCKING 0x0 ;  /* 0x0000000000007b1d */ /* 0x000fe20000010000 */
[----:B------:R-:W-:-:S12]  /*4060*/  UIADD3 UR5, UPT, UPT, UR5, 0x1, URZ ;  /* 0x0000000105057890 */ /* 0x000fd8000fffe0ff */
.L_x_25:
[----:B---3--:R-:W-:Y:S01]  /*4070*/  IABS R9, UR15 ;  /* 0x0000000f00097c13 */ /* 0x008fe20008000000 */
[----:B------:R-:W-:Y:S01]  /*4080*/  BSSY.RECONVERGENT B0, `(.L_x_32) ;  /* 0x000026f000007945 */ /* 0x000fe20003800200 */
[----:B-12---:R-:W-:Y:S02]  /*4090*/  IABS R12, R0 ;  /* 0x00000000000c7213 */ /* 0x006fe40000000000 */
[----:B------:R-:W1:Y:S01]  /*40a0*/  I2F.RP R8, R9 ;  /* 0x0000000900087306 */ /* 0x000e620000209400 */
[----:B------:R-:W-:-:S07]  /*40b0*/  IABS R13, UR15 ;  /* 0x0000000f000d7c13 */ /* 0x000fce0008000000 */
[----:B-1----:R-:W4:Y:S02]  /*40c0*/  MUFU.RCP R8, R8 ;  /* 0x0000000800087308 */ /* 0x002f240000001000 */
[----:B----4-:R-:W-:Y:S02]  /*40d0*/  VIADD R6, R8, 0xffffffe ;  /* 0x0ffffffe08067836 */ /* 0x010fe40000000000 */
[----:B------:R-:W-:-:S04]  /*40e0*/  IMAD.MOV R8, RZ, RZ, -R13 ;  /* 0x000000ffff087224 */ /* 0x000fc800078e0a0d */
[----:B------:R1:W2:Y:S02]  /*40f0*/  F2I.FTZ.U32.TRUNC.NTZ R7, R6 ;  /* 0x0000000600077305 */ /* 0x0002a4000021f000 */
[----:B-1----:R-:W-:Y:S02]  /*4100*/  MOV R6, RZ ;  /* 0x000000ff00067202 */ /* 0x002fe40000000f00 */
[----:B--2---:R-:W-:-:S05]  /*4110*/  IADD3 R10, PT, PT, RZ, -R7, RZ ;  /* 0x80000007ff0a7210 */ /* 0x004fca0007ffe0ff */
[----:B------:R-:W-:Y:S02]  /*4120*/  IMAD R11, R10, R9, RZ ;  /* 0x000000090a0b7224 */ /* 0x000fe400078e02ff */
[----:B------:R-:W-:Y:S02]  /*4130*/  IMAD.MOV.U32 R10, RZ, RZ, R12 ;  /* 0x000000ffff0a7224 */ /* 0x000fe400078e000c */
[----:B------:R-:W-:-:S06]  /*4140*/  IMAD.HI.U32 R7, R7, R11, R6 ;  /* 0x0000000b07077227 */ /* 0x000fcc00078e0006 */
[----:B------:R-:W-:-:S04]  /*4150*/  IMAD.HI.U32 R7, R7, R10, RZ ;  /* 0x0000000a07077227 */ /* 0x000fc800078e00ff */
[----:B------:R-:W-:-:S05]  /*4160*/  IMAD R6, R7, R8, R10 ;  /* 0x0000000807067224 */ /* 0x000fca00078e020a */
[----:B------:R-:W-:-:S13]  /*4170*/  ISETP.GT.U32.AND P1, PT, R9, R6, PT ;  /* 0x000000060900720c */ /* 0x000fda0003f24070 */
[-C--:B------:R-:W-:Y:S01]  /*4180*/  @!P1 IADD3 R6, PT, PT, R6, -R9.reuse, RZ ;  /* 0x8000000906069210 */ /* 0x080fe20007ffe0ff */
[----:B------:R-:W-:Y:S01]  /*4190*/  @!P1 VIADD R7, R7, 0x1 ;  /* 0x0000000107079836 */ /* 0x000fe20000000000 */
[----:B------:R-:W-:Y:S02]  /*41a0*/  ISETP.NE.AND P1, PT, RZ, UR15, PT ;  /* 0x0000000fff007c0c */ /* 0x000fe4000bf25270 */
[----:B------:R-:W-:Y:S02]  /*41b0*/  ISETP.GE.U32.AND P0, PT, R6, R9, PT ;  /* 0x000000090600720c */ /* 0x000fe40003f06070 */
[----:B------:R-:W-:-:S04]  /*41c0*/  LOP3.LUT R6, R0, UR15, RZ, 0x3c, !PT ;  /* 0x0000000f00067c12 */ /* 0x000fc8000f8e3cff */
[----:B------:R-:W-:-:S07]  /*41d0*/  ISETP.GE.AND P2, PT, R6, RZ, PT ;  /* 0x000000ff0600720c */ /* 0x000fce0003f46270 */
[----:B------:R-:W-:-:S05]  /*41e0*/  @P0 IADD3 R7, PT, PT, R7, 0x1, RZ ;  /* 0x0000000107070810 */ /* 0x000fca0007ffe0ff */
[----:B------:R-:W-:-:S05]  /*41f0*/  IMAD.MOV.U32 R8, RZ, RZ, R7 ;  /* 0x000000ffff087224 */ /* 0x000fca00078e0007 */
[----:B------:R-:W-:Y:S02]  /*4200*/  @!P2 IADD3 R8, PT, PT, -R8, RZ, RZ ;  /* 0x000000ff0808a210 */ /* 0x000fe40007ffe1ff */
[----:B------:R-:W-:-:S05]  /*4210*/  @!P1 LOP3.LUT R8, RZ, UR15, RZ, 0x33, !PT ;  /* 0x0000000fff089c12 */ /* 0x000fca000f8e33ff */
[----:B------:R-:W-:-:S04]  /*4220*/  IMAD.MOV R7, RZ, RZ, -R8 ;  /* 0x000000ffff077224 */ /* 0x000fc800078e0a08 */
[----:B------:R-:W-:-:S05]  /*4230*/  IMAD R6, R7, UR15, R0 ;  /* 0x0000000f07067c24 */ /* 0x000fca000f8e0200 */
[----:B------:R-:W-:-:S13]  /*4240*/  ISETP.NE.AND P0, PT, R6, RZ, PT ;  /* 0x000000ff0600720c */ /* 0x000fda0003f05270 */
[----:B------:R-:W-:Y:S05]  /*4250*/  @P0 BRA `(.L_x_33) ;  /* 0x0000002400440947 */ /* 0x000fea0003800000 */
[----:B------:R-:W1:Y:S01]  /*4260*/  S2UR UR10, SR_CgaCtaId ;  /* 0x00000000000a79c3 */ /* 0x000e620000008800 */
[----:B------:R-:W-:Y:S01]  /*4270*/  UIMAD UR7, UR28, UR22, URZ ;  /* 0x000000161c0772a4 */ /* 0x000fe2000f8e02ff */
[----:B------:R-:W-:Y:S01]  /*4280*/  ISETP.NE.AND P0, PT, RZ, UR4, PT ;  /* 0x00000004ff007c0c */ /* 0x000fe2000bf05270 */
[----:B------:R-:W-:Y:S01]  /*4290*/  UMOV UR9, 0x400 ;  /* 0x0000040000097882 */ /* 0x000fe20000000000 */
[C---:B------:R-:W-:Y:S01]  /*42a0*/  LEA R30, R8.reuse, UR14, 0x2 ;  /* 0x0000000e081e7c11 */ /* 0x040fe2000f8e10ff */
[----:B------:R-:W-:Y:S01]  /*42b0*/  ULEA UR8, UR28, UR7, 0x4 ;  /* 0x000000071c087291 */ /* 0x000fe2000f8e20ff */
[----:B------:R-:W-:Y:S01]  /*42c0*/  IMAD R6, R8, UR25, RZ ;  /* 0x0000001908067c24 */ /* 0x000fe2000f8e02ff */
[----:B------:R-:W-:Y:S01]  /*42d0*/  UIMAD UR7, UR28, UR29, URZ ;  /* 0x0000001d1c0772a4 */ /* 0x000fe2000f8e02ff */
[----:B------:R-:W2:Y:S01]  /*42e0*/  LDC R28, c[0x0][0x3d0] ;  /* 0x0000f400ff1c7b82 */ /* 0x000ea20000000800 */
[----:B------:R-:W-:Y:S01]  /*42f0*/  UISETP.GE.AND UP0, UPT, UR23, 0x2, UPT ;  /* 0x000000021700788c */ /* 0x000fe2000bf06270 */
[----:B------:R-:W-:Y:S01]  /*4300*/  IMAD.MOV.U32 R31, RZ, RZ, RZ ;  /* 0x000000ffff1f7224 */ /* 0x000fe200078e00ff */
[----:B------:R-:W-:Y:S01]  /*4310*/  ULEA UR7, UR28, UR7, 0x4 ;  /* 0x000000071c077291 */ /* 0x000fe2000f8e20ff */
[----:B------:R-:W-:-:S02]  /*4320*/  MOV R33, 0xff800000 ;  /* 0xff80000000217802 */ /* 0x000fc40000000f00 */
[----:B------:R-:W-:Y:S01]  /*4330*/  LEA R6, R6, UR11, 0x1 ;  /* 0x0000000b06067c11 */ /* 0x000fe2000f8e08ff */
[----:B------:R-:W-:-:S05]  /*4340*/  @!P0 IMAD.MOV.U32 R9, RZ, RZ, -0x800000 ;  /* 0xff800000ff098424 */ /* 0x000fca00078e00ff */
[----:B------:R3:W-:Y:S01]  /*4350*/  @!P0 STS [R30], R9 ;  /* 0x000000091e008388 */ /* 0x0007e20000000800 */
[----:B-1----:R-:W-:Y:S02]  /*4360*/  ULEA UR10, UR10, UR9, 0x18 ;  /* 0x000000090a0a7291 */ /* 0x002fe4000f8ec0ff */
[----:B------:R-:W-:Y:S02]  /*4370*/  ULEA UR9, UR29, UR31, 0x4 ;  /* 0x0000001f1d097291 */ /* 0x000fe4000f8e20ff */
[----:B------:R-:W-:-:S04]  /*4380*/  ULEA UR10, UR8, UR10, 0x1 ;  /* 0x0000000a080a7291 */ /* 0x000fc8000f8e08ff */
[----:B------:R-:W-:Y:S01]  /*4390*/  ULEA UR9, UR9, UR10, 0x1 ;  /* 0x0000000a09097291 */ /* 0x000fe2000f8e08ff */
[----:B--2---:R-:W-:-:S03]  /*43a0*/  LEA R29, R28, R30, 0x2 ;  /* 0x0000001e1c1d7211 */ /* 0x004fc600078e10ff */
[----:B------:R-:W-:Y:S01]  /*43b0*/  ULEA UR7, UR7, UR9, 0x1 ;  /* 0x0000000907077291 */ /* 0x000fe2000f8e08ff */
[----:B------:R-:W-:Y:S01]  /*43c0*/  LEA R28, R28, R29, 0x2 ;  /* 0x0000001d1c1c7211 */ /* 0x000fe200078e10ff */
[----:B------:R3:W-:Y:S02]  /*43d0*/  @!P0 STS [R29], RZ ;  /* 0x000000ff1d008388 */ /* 0x0007e40000000800 */
[----:B------:R-:W-:Y:S02]  /*43e0*/  ULEA UR7, UR8, UR7, 0x1 ;  /* 0x0000000708077291 */ /* 0x000fe4000f8e08ff */
[----:B------:R3:W-:Y:S02]  /*43f0*/  @!P0 STS [R28], R9 ;  /* 0x000000091c008388 */ /* 0x0007e40000000800 */
[----:B------:R-:W-:-:S04]  /*4400*/  ULEA UR7, UR28, UR7, 0x2 ;  /* 0x000000071c077291 */ /* 0x000fc8000f8e10ff */
[----:B------:R-:W-:-:S04]  /*4410*/  ULEA UR7, UR28, UR7, 0x2 ;  /* 0x000000071c077291 */ /* 0x000fc8000f8e10ff */
[----:B------:R-:W-:-:S06]  /*4420*/  ULEA UR7, UR28, UR7, 0x2 ;  /* 0x000000071c077291 */ /* 0x000fcc000f8e10ff */
[----:B------:R-:W-:-:S05]  /*4430*/  LEA R7, R8, UR7, 0x2 ;  /* 0x0000000708077c11 */ /* 0x000fca000f8e10ff */
[----:B------:R3:W-:Y:S01]  /*4440*/  @!P0 STS [R7], RZ ;  /* 0x000000ff07008388 */ /* 0x0007e20000000800 */
[----:B------:R-:W-:Y:S05]  /*4450*/  BRA.U !UP0, `(.L_x_34) ;  /* 0x0000001108447547 */ /* 0x000fea000b800000 */
[----:B------:R-:W-:Y:S01]  /*4460*/  ULEA.HI UR7, UR29, UR29, URZ, 0x1 ;  /* 0x0000001d1d077291 */ /* 0x000fe2000f8f08ff */
[----:B------:R-:W-:Y:S01]  /*4470*/  IMAD.MOV.U32 R33, RZ, RZ, -0x800000 ;  /* 0xff800000ff217424 */ /* 0x000fe200078e00ff */
[----:B------:R-:W-:Y:S01]  /*4480*/  MOV R31, RZ ;  /* 0x000000ff001f7202 */ /* 0x000fe20000000f00 */
[----:B------:R-:W-:Y:S01]  /*4490*/  IMAD.MOV.U32 R13, RZ, RZ, RZ ;  /* 0x000000ffff0d7224 */ /* 0x000fe200078e00ff */
[----:B------:R-:W-:-:S04]  /*44a0*/  USHF.R.S32.HI UR9, URZ, 0x1, UR7 ;  /* 0x00000001ff097899 */ /* 0x000fc80008011407 */
[----:B------:R-:W-:-:S04]  /*44b0*/  UIADD3 UR7, UPT, UPT, UR9, -0x1, URZ ;  /* 0xffffffff09077890 */ /* 0x000fc8000fffe0ff */
[----:B------:R-:W-:-:S09]  /*44c0*/  UISETP.GE.U32.AND UP2, UPT, UR7, 0x3, UPT ;  /* 0x000000030700788c */ /* 0x000fd2000bf46070 */
[----:B------:R-:W-:Y:S05]  /*44d0*/  BRA.U !UP2, `(.L_x_35) ;  /* 0x000000090a487547 */ /* 0x000fea000b800000 */
[----:B------:R-:W-:Y:S01]  /*44e0*/  MOV R33, 0xff800000 ;  /* 0xff80000000217802 */ /* 0x000fe20000000f00 */
[----:B------:R-:W-:Y:S01]  /*44f0*/  IMAD.MOV.U32 R31, RZ, RZ, RZ ;  /* 0x000000ffff1f7224 */ /* 0x000fe200078e00ff */
[----:B------:R-:W1:Y:S01]  /*4500*/  LDCU UR10, c[0x0][0x3dc] ;  /* 0x00007b80ff0a77ac */ /* 0x000e620008000800 */
[----:B------:R-:W-:-:S05]  /*4510*/  UMOV UR7, URZ ;  /* 0x000000ff00077c82 */ /* 0x000fca0008000000 */
.L_x_36:
[----:B------:R-:W-:Y:S01]  /*4520*/  MOV R15, UR7 ;  /* 0x00000007000f7c02 */ /* 0x000fe20008000f00 */
[----:B------:R-:W-:Y:S02]  /*4530*/  USHF.L.U32 UR8, UR7, 0x1, URZ ;  /* 0x0000000107087899 */ /* 0x000fe400080006ff */
[----:B------:R-:W-:Y:S02]  /*4540*/  UIADD3 UR7, UPT, UPT, UR7, 0x4, URZ ;  /* 0x0000000407077890 */ /* 0x000fe4000fffe0ff */
[----:B------:R-:W-:Y:S01]  /*4550*/  IMAD R15, R15, 0x4, R6 ;  /* 0x000000040f0f7824 */ /* 0x000fe200078e0206 */
[----:B------:R-:W-:Y:S02]  /*4560*/  ULEA UR8, UR8, UR24, 0x2 ;  /* 0x0000001808087291 */ /* 0x000fe4000f8e10ff */
[----:B------:R-:W-:Y:S02]  /*4570*/  UISETP.NE.AND UP2, UPT, UR7, UR27, UPT ;  /* 0x0000001b0700728c */ /* 0x000fe4000bf45270 */
[----:B---3--:R-:W2:Y:S04]  /*4580*/  LDS R9, [R15] ;  /* 0x000000000f097984 */ /* 0x008ea80000000800 */
[----:B------:R-:W3:Y:S01]  /*4590*/  LDS R11, [R15+0x4] ;  /* 0x000004000f0b7984 */ /* 0x000ee20000000800 */
[----:B--2---:R-:W-:-:S02]  /*45a0*/  HADD2.F32 R8, -RZ, R9.H0_H0 ;  /* 0x20000009ff087230 */ /* 0x004fc40000004100 */
[----:B------:R-:W-:Y:S02]  /*45b0*/  HADD2.F32 R9, -RZ, R9.H1_H1 ;  /* 0x30000009ff097230 */ /* 0x000fe40000004100 */
[--C-:B---3--:R-:W-:Y:S02]  /*45c0*/  HADD2.F32 R16, -RZ, R11.reuse.H0_H0 ;  /* 0x2000000bff107230 */ /* 0x108fe40000004100 */
[----:B-1----:R-:W-:Y:S01]  /*45d0*/  FMUL R8, R8, UR10 ;  /* 0x0000000a08087c20 */ /* 0x002fe20008400000 */
[----:B------:R-:W-:Y:S02]  /*45e0*/  HADD2.F32 R11, -RZ, R11.H1_H1 ;  /* 0x3000000bff0b7230 */ /* 0x000fe40000004100 */
[----:B------:R-:W-:Y:S02]  /*45f0*/  FMUL R9, R9, UR10 ;  /* 0x0000000a09097c20 */ /* 0x000fe40008400000 */
[----:B------:R-:W-:Y:S01]  /*4600*/  FMNMX R10, R8, R33, !PT ;  /* 0x00000021080a7209 */ /* 0x000fe20007800000 */
[----:B------:R-:W-:-:S03]  /*4610*/  FMUL R11, R11, UR10 ;  /* 0x0000000a0b0b7c20 */ /* 0x000fc60008400000 */
[----:B------:R-:W-:Y:S01]  /*4620*/  FMNMX R17, R9, R10, !PT ;  /* 0x0000000a09117209 */ /* 0x000fe20007800000 */
[----:B------:R-:W-:Y:S01]  /*4630*/  FADD R13, R8, -R10 ;  /* 0x8000000a080d7221 */ /* 0x000fe20000000000 */
[----:B------:R-:W-:-:S03]  /*4640*/  FADD R33, -R10, R33 ;  /* 0x000000210a217221 */ /* 0x000fc60000000100 */
[----:B------:R-:W-:Y:S01]  /*4650*/  FMUL R21, R13, 1.4426950216293334961 ;  /* 0x3fb8aa3b0d157820 */ /* 0x000fe20000400000 */
[----:B------:R-:W-:Y:S01]  /*4660*/  FMUL R12, R33, 1.4426950216293334961 ;  /* 0x3fb8aa3b210c7820 */ /* 0x000fe20000400000 */
[----:B------:R-:W1:Y:S01]  /*4670*/  LDS R13, [R15+0x8] ;  /* 0x000008000f0d7984 */ /* 0x000e620000000800 */
[--C-:B------:R-:W-:Y:S01]  /*4680*/  FADD R14, R10, -R17.reuse ;  /* 0x800000110a0e7221 */ /* 0x100fe20000000000 */
[----:B------:R-:W-:Y:S01]  /*4690*/  FADD R19, R9, -R17 ;  /* 0x8000001109137221 */ /* 0x000fe20000000000 */
[----:B------:R-:W-:Y:S01]  /*46a0*/  FSETP.GEU.AND P4, PT, R21, -126, PT ;  /* 0xc2fc00001500780b */ /* 0x000fe20003f8e000 */
[----:B------:R-:W-:Y:S01]  /*46b0*/  FMUL R10, R16, UR10 ;  /* 0x0000000a100a7c20 */ /* 0x000fe20008400000 */
[----:B------:R-:W-:Y:S01]  /*46c0*/  FSETP.GEU.AND P2, PT, R12, -126, PT ;  /* 0xc2fc00000c00780b */ /* 0x000fe20003f4e000 */
[----:B------:R-:W-:Y:S01]  /*46d0*/  FMUL R14, R14, 1.4426950216293334961 ;  /* 0x3fb8aa3b0e0e7820 */ /* 0x000fe20000400000 */
[----:B------:R-:W-:Y:S01]  /*46e0*/  FMUL R19, R19, 1.4426950216293334961 ;  /* 0x3fb8aa3b13137820 */ /* 0x000fe20000400000 */
[----:B------:R-:W2:Y:S01]  /*46f0*/  LDS R15, [R15+0xc] ;  /* 0x00000c000f0f7984 */ /* 0x000ea20000000800 */
[----:B------:R-:W-:-:S02]  /*4700*/  FMNMX R16, R17, R10, !PT ;  /* 0x0000000a11107209 */ /* 0x000fc40007800000 */
[----:B------:R-:W-:Y:S01]  /*4710*/  FSETP.GEU.AND P0, PT, R14, -126, PT ;  /* 0xc2fc00000e00780b */ /* 0x000fe20003f0e000 */
[----:B------:R3:W-:Y:S01]  /*4720*/  STL.128 [UR8], R8 ;  /* 0x00000008ff007987 */ /* 0x0007e20008100c08 */
[----:B------:R-:W-:Y:S01]  /*4730*/  FSETP.GEU.AND P1, PT, R19, -126, PT ;  /* 0xc2fc00001300780b */ /* 0x000fe20003f2e000 */
[--C-:B------:R-:W-:Y:S01]  /*4740*/  FADD R17, R17, -R16.reuse ;  /* 0x8000001011117221 */ /* 0x100fe20000000000 */
[----:B------:R-:W-:Y:S01]  /*4750*/  FADD R23, R10, -R16 ;  /* 0x800000100a177221 */ /* 0x000fe20000000000 */
[----:B------:R-:W-:Y:S02]  /*4760*/  @!P4 FMUL R21, R21, 0.5 ;  /* 0x3f0000001515c820 */ /* 0x000fe40000400000 */
[----:B------:R-:W-:Y:S01]  /*4770*/  @!P2 FMUL R12, R12, 0.5 ;  /* 0x3f0000000c0ca820 */ /* 0x000fe20000400000 */
[----:B------:R-:W-:Y:S01]  /*4780*/  FMUL R20, R17, 1.4426950216293334961 ;  /* 0x3fb8aa3b11147820 */ /* 0x000fe20000400000 */
[----:B------:R-:W-:Y:S01]  /*4790*/  FMNMX R17, R11, R16, !PT ;  /* 0x000000100b117209 */ /* 0x000fe20007800000 */
[----:B------:R-:W-:Y:S01]  /*47a0*/  FMUL R23, R23, 1.4426950216293334961 ;  /* 0x3fb8aa3b17177820 */ /* 0x000fe20000400000 */
[----:B------:R-:W4:Y:S02]  /*47b0*/  MUFU.EX2 R21, R21 ;  /* 0x0000001500157308 */ /* 0x000f240000000800 */
[----:B------:R-:W-:Y:S01]  /*47c0*/  @!P0 FMUL R14, R14, 0.5 ;  /* 0x3f0000000e0e8820 */ /* 0x000fe20000400000 */
[--C-:B------:R-:W-:Y:S01]  /*47d0*/  FADD R16, R16, -R17.reuse ;  /* 0x8000001110107221 */ /* 0x100fe20000000000 */
[----:B------:R-:W-:Y:S01]  /*47e0*/  @!P1 FMUL R19, R19, 0.5 ;  /* 0x3f00000013139820 */ /* 0x000fe20000400000 */
[----:B------:R-:W-:Y:S01]  /*47f0*/  FSETP.GEU.AND P3, PT, R20, -126, PT ;  /* 0xc2fc00001400780b */ /* 0x000fe20003f6e000 */
[----:B------:R-:W-:Y:S01]  /*4800*/  FADD R32, R11, -R17 ;  /* 0x800000110b207221 */ /* 0x000fe20000000000 */
[----:B------:R-:W-:Y:S01]  /*4810*/  FSETP.GEU.AND P6, PT, R23, -126, PT ;  /* 0xc2fc00001700780b */ /* 0x000fe20003fce000 */
[----:B------:R-:W5:Y:S02]  /*4820*/  MUFU.EX2 R12, R12 ;  /* 0x0000000c000c7308 */ /* 0x000f640000000800 */
[----:B------:R-:W-:-:S06]  /*4830*/  FMUL R32, R32, 1.4426950216293334961 ;  /* 0x3fb8aa3b20207820 */ /* 0x000fcc0000400000 */
[----:B------:R-:W3:Y:S01]  /*4840*/  MUFU.EX2 R22, R19 ;  /* 0x0000001300167308 */ /* 0x000ee20000000800 */
[----:B----4-:R-:W-:Y:S01]  /*4850*/  @!P4 FMUL R21, R21, R21 ;  /* 0x000000151515c220 */ /* 0x010fe20000400000 */
[--C-:B-1----:R-:W-:Y:S02]  /*4860*/  HADD2.F32 R18, -RZ, R13.reuse.H0_H0 ;  /* 0x2000000dff127230 */ /* 0x102fe40000004100 */
[----:B------:R-:W-:Y:S01]  /*4870*/  @!P3 FMUL R20, R20, 0.5 ;  /* 0x3f0000001414b820 */ /* 0x000fe20000400000 */
[----:B------:R-:W-:Y:S02]  /*4880*/  HADD2.F32 R13, -RZ, R13.H1_H1 ;  /* 0x3000000dff0d7230 */ /* 0x000fe40000004100 */
[----:B------:R-:W-:Y:S01]  /*4890*/  @!P6 FMUL R23, R23, 0.5 ;  /* 0x3f0000001717e820 */ /* 0x000fe20000400000 */
[----:B------:R-:W1:Y:S01]  /*48a0*/  MUFU.EX2 R14, R14 ;  /* 0x0000000e000e7308 */ /* 0x000e620000000800 */
[----:B-----5:R-:W-:Y:S01]  /*48b0*/  @!P2 FMUL R12, R12, R12 ;  /* 0x0000000c0c0ca220 */ /* 0x020fe20000400000 */
[----:B------:R-:W-:Y:S01]  /*48c0*/  FSETP.GEU.AND P2, PT, R32, -126, PT ;  /* 0xc2fc00002000780b */ /* 0x000fe20003f4e000 */
[----:B------:R-:W-:Y:S01]  /*48d0*/  FMUL R13, R13, UR10 ;  /* 0x0000000a0d0d7c20 */ /* 0x000fe20008400000 */
[----:B--2---:R-:W-:-:S02]  /*48e0*/  HADD2.F32 R33, -RZ, R15.H1_H1 ;  /* 0x3000000fff217230 */ /* 0x004fc40000004100 */
[----:B------:R-:W-:Y:S01]  /*48f0*/  FFMA R31, R12, R31, R21 ;  /* 0x0000001f0c1f7223 */ /* 0x000fe20000000015 */
[----:B------:R-:W-:Y:S01]  /*4900*/  FMUL R12, R18, UR10 ;  /* 0x0000000a120c7c20 */ /* 0x000fe20008400000 */
[----:B------:R-:W-:Y:S01]  /*4910*/  FMUL R21, R16, 1.4426950216293334961 ;  /* 0x3fb8aa3b10157820 */ /* 0x000fe20000400000 */
[----:B---3--:R-:W-:Y:S01]  /*4920*/  @!P1 FMUL R22, R22, R22 ;  /* 0x0000001616169220 */ /* 0x008fe20000400000 */
[----:B------:R2:W3:Y:S02]  /*4930*/  MUFU.EX2 R16, R20 ;  /* 0x0000001400107308 */ /* 0x0004e40000000800 */
[----:B------:R-:W-:Y:S02]  /*4940*/  FMNMX R18, R17, R12, !PT ;  /* 0x0000000c11127209 */ /* 0x000fe40007800000 */
[----:B------:R-:W-:Y:S01]  /*4950*/  FSETP.GEU.AND P5, PT, R21, -126, PT ;  /* 0xc2fc00001500780b */ /* 0x000fe20003fae000 */
[----:B------:R-:W-:Y:S02]  /*4960*/  @!P2 FMUL R32, R32, 0.5 ;  /* 0x3f0000002020a820 */ /* 0x000fe40000400000 */
[----:B------:R-:W-:Y:S01]  /*4970*/  FADD R19, R17, -R18 ;  /* 0x8000001211137221 */ /* 0x000fe20000000000 */
[----:B-1----:R-:W-:Y:S01]  /*4980*/  @!P0 FMUL R14, R14, R14 ;  /* 0x0000000e0e0e8220 */ /* 0x002fe20000400000 */
[----:B------:R1:W4:Y:S02]  /*4990*/  MUFU.EX2 R17, R23 ;  /* 0x0000001700117308 */ /* 0x0003240000000800 */
[----:B------:R-:W-:Y:S01]  /*49a0*/  FMUL R19, R19, 1.4426950216293334961 ;  /* 0x3fb8aa3b13137820 */ /* 0x000fe20000400000 */
[----:B--2---:R-:W-:Y:S01]  /*49b0*/  FFMA R20, R31, R14, R22 ;  /* 0x0000000e1f147223 */ /* 0x004fe20000000016 */
[----:B------:R-:W-:Y:S01]  /*49c0*/  FMNMX R31, R13, R18, !PT ;  /* 0x000000120d1f7209 */ /* 0x000fe20007800000 */
[----:B------:R-:W-:-:S02]  /*49d0*/  HADD2.F32 R14, -RZ, R15.H0_H0 ;  /* 0x2000000fff0e7230 */ /* 0x000fc40000004100 */
[----:B------:R-:W-:Y:S01]  /*49e0*/  FADD R22, R12, -R18 ;  /* 0x800000120c167221 */ /* 0x000fe20000000000 */
[----:B------:R-:W-:Y:S01]  /*49f0*/  FSETP.GEU.AND P1, PT, R19, -126, PT ;  /* 0xc2fc00001300780b */ /* 0x000fe20003f2e000 */
[----:B------:R-:W-:Y:S01]  /*4a00*/  @!P5 FMUL R21, R21, 0.5 ;  /* 0x3f0000001515d820 */ /* 0x000fe20000400000 */
[--C-:B------:R-:W-:Y:S01]  /*4a10*/  FADD R15, R13, -R31.reuse ;  /* 0x8000001f0d0f7221 */ /* 0x100fe20000000000 */
[----:B------:R-:W-:Y:S01]  /*4a20*/  FMUL R14, R14, UR10 ;  /* 0x0000000a0e0e7c20 */ /* 0x000fe20008400000 */
[----:B-1----:R-:W-:Y:S01]  /*4a30*/  FADD R23, R18, -R31 ;  /* 0x8000001f12177221 */ /* 0x002fe20000000000 */
[----:B------:R-:W-:Y:S01]  /*4a40*/  FMUL R22, R22, 1.4426950216293334961 ;  /* 0x3fb8aa3b16167820 */ /* 0x000fe20000400000 */
[----:B------:R-:W-:Y:S01]  /*4a50*/  FMUL R8, R15, 1.4426950216293334961 ;  /* 0x3fb8aa3b0f087820 */ /* 0x000fe20000400000 */
[----:B------:R-:W1:Y:S01]  /*4a60*/  MUFU.EX2 R21, R21 ;  /* 0x0000001500157308 */ /* 0x000e620000000800 */
[----:B------:R-:W-:Y:S01]  /*4a70*/  FMUL R15, R33, UR10 ;  /* 0x0000000a210f7c20 */ /* 0x000fe20008400000 */
[----:B------:R-:W-:Y:S01]  /*4a80*/  FMNMX R34, R31, R14, !PT ;  /* 0x0000000e1f227209 */ /* 0x000fe20007800000 */
[----:B------:R-:W-:Y:S01]  /*4a90*/  FMUL R23, R23, 1.4426950216293334961 ;  /* 0x3fb8aa3b17177820 */ /* 0x000fe20000400000 */
[----:B------:R-:W-:Y:S01]  /*4aa0*/  FSETP.GEU.AND P0, PT, R22, -126, PT ;  /* 0xc2fc00001600780b */ /* 0x000fe20003f0e000 */
[----:B---3--:R-:W-:Y:S01]  /*4ab0*/  @!P3 FMUL R16, R16, R16 ;  /* 0x000000101010b220 */ /* 0x008fe20000400000 */
[----:B------:R-:W-:Y:S01]  /*4ac0*/  @!P1 FMUL R19, R19, 0.5 ;  /* 0x3f00000013139820 */ /* 0x000fe20000400000 */
[----:B------:R-:W-:Y:S01]  /*4ad0*/  FMNMX R33, R15, R34, !PT ;  /* 0x000000220f217209 */ /* 0x000fe20007800000 */
[----:B------:R-:W2:Y:S01]  /*4ae0*/  MUFU.EX2 R18, R32 ;  /* 0x0000002000127308 */ /* 0x000ea20000000800 */
[--C-:B------:R-:W-:Y:S01]  /*4af0*/  FADD R9, R31, -R34.reuse ;  /* 0x800000221f097221 */ /* 0x100fe20000000000 */
[----:B------:R-:W-:Y:S01]  /*4b00*/  FADD R10, R14, -R34 ;  /* 0x800000220e0a7221 */ /* 0x000fe20000000000 */
[----:B------:R-:W-:Y:S01]  /*4b10*/  FSETP.GEU.AND P4, PT, R23, -126, PT ;  /* 0xc2fc00001700780b */ /* 0x000fe20003f8e000 */
[--C-:B------:R-:W-:Y:S01]  /*4b20*/  FADD R34, R34, -R33.reuse ;  /* 0x8000002122227221 */ /* 0x100fe20000000000 */
[----:B------:R-:W-:Y:S01]  /*4b30*/  FMUL R9, R9, 1.4426950216293334961 ;  /* 0x3fb8aa3b09097820 */ /* 0x000fe20000400000 */
[----:B------:R-:W-:Y:S01]  /*4b40*/  FMUL R10, R10, 1.4426950216293334961 ;  /* 0x3fb8aa3b0a0a7820 */ /* 0x000fe20000400000 */
[----:B------:R-:W-:Y:S01]  /*4b50*/  FSETP.GEU.AND P3, PT, R8, -126, PT ;  /* 0xc2fc00000800780b */ /* 0x000fe20003f6e000 */
[----:B------:R-:W3:Y:S01]  /*4b60*/  MUFU.EX2 R19, R19 ;  /* 0x0000001300137308 */ /* 0x000ee20000000800 */
[----:B------:R-:W-:Y:S01]  /*4b70*/  FADD R11, R15, -R33 ;  /* 0x800000210f0b7221 */ /* 0x000fe20000000000 */
[----:B----4-:R-:W-:Y:S01]  /*4b80*/  @!P6 FMUL R17, R17, R17 ;  /* 0x000000111111e220 */ /* 0x010fe20000400000 */
[----:B-1----:R-:W-:Y:S01]  /*4b90*/  @!P5 FMUL R21, R21, R21 ;  /* 0x000000151515d220 */ /* 0x002fe20000400000 */
[----:B------:R-:W-:Y:S01]  /*4ba0*/  FMUL R34, R34, 1.4426950216293334961 ;  /* 0x3fb8aa3b22227820 */ /* 0x000fe20000400000 */
[----:B------:R-:W-:Y:S01]  /*4bb0*/  FSETP.GEU.AND P6, PT, R9, -126, PT ;  /* 0xc2fc00000900780b */ /* 0x000fe20003fce000 */
[----:B------:R-:W-:Y:S01]  /*4bc0*/  FMUL R11, R11, 1.4426950216293334961 ;  /* 0x3fb8aa3b0b0b7820 */ /* 0x000fe20000400000 */
[----:B------:R-:W-:Y:S01]  /*4bd0*/  FSETP.GEU.AND P5, PT, R10, -126, PT ;  /* 0xc2fc00000a00780b */ /* 0x000fe20003fae000 */
[----:B------:R-:W-:Y:S01]  /*4be0*/  @!P0 FMUL R22, R22, 0.5 ;  /* 0x3f00000016168820 */ /* 0x000fe20000400000 */
[----:B--2---:R-:W-:Y:S01]  /*4bf0*/  @!P2 FMUL R18, R18, R18 ;  /* 0x000000121212a220 */ /* 0x004fe20000400000 */
[----:B------:R-:W-:Y:S01]  /*4c00*/  FSETP.GEU.AND P2, PT, R34, -126, PT ;  /* 0xc2fc00002200780b */ /* 0x000fe20003f4e000 */
[----:B------:R-:W-:Y:S01]  /*4c10*/  @!P4 FMUL R23, R23, 0.5 ;  /* 0x3f0000001717c820 */ /* 0x000fe20000400000 */
[----:B------:R-:W-:Y:S01]  /*4c20*/  @!P3 FMUL R8, R8, 0.5 ;  /* 0x3f0000000808b820 */ /* 0x000fe20000400000 */
[----:B------:R-:W-:Y:S01]  /*4c30*/  FFMA R17, R20, R16, R17 ;  /* 0x0000001014117223 */ /* 0x000fe20000000011 */
[----:B------:R-:W1:Y:S01]  /*4c40*/  MUFU.EX2 R22, R22 ;  /* 0x0000001600167308 */ /* 0x000e620000000800 */
[----:B------:R2:W-:Y:S01]  /*4c50*/  STL.128 [UR8+0x10], R12 ;  /* 0x0000100cff007987 */ /* 0x0005e20008100c08 */
[----:B---3--:R-:W-:Y:S01]  /*4c60*/  @!P1 FMUL R19, R19, R19 ;  /* 0x0000001313139220 */ /* 0x008fe20000400000 */
[----:B------:R-:W-:Y:S01]  /*4c70*/  FSETP.GEU.AND P1, PT, R11, -126, PT ;  /* 0xc2fc00000b00780b */ /* 0x000fe20003f2e000 */
[----:B------:R-:W-:-:S02]  /*4c80*/  @!P6 FMUL R9, R9, 0.5 ;  /* 0x3f0000000909e820 */ /* 0x000fc40000400000 */
[----:B------:R-:W-:Y:S01]  /*4c90*/  @!P5 FMUL R10, R10, 0.5 ;  /* 0x3f0000000a0ad820 */ /* 0x000fe20000400000 */
[----:B------:R-:W-:Y:S01]  /*4ca0*/  FFMA R17, R17, R21, R18 ;  /* 0x0000001511117223 */ /* 0x000fe20000000012 */
[----:B------:R-:W3:Y:S01]  /*4cb0*/  MUFU.EX2 R23, R23 ;  /* 0x0000001700177308 */ /* 0x000ee20000000800 */
[----:B------:R-:W-:-:S07]  /*4cc0*/  @!P2 FMUL R34, R34, 0.5 ;  /* 0x3f0000002222a820 */ /* 0x000fce0000400000 */
[----:B------:R-:W4:Y:S01]  /*4cd0*/  MUFU.EX2 R8, R8 ;  /* 0x0000000800087308 */ /* 0x000f220000000800 */
[----:B------:R-:W-:Y:S01]  /*4ce0*/  @!P1 FMUL R11, R11, 0.5 ;  /* 0x3f0000000b0b9820 */ /* 0x000fe20000400000 */
[----:B-1----:R-:W-:-:S04]  /*4cf0*/  @!P0 FMUL R22, R22, R22 ;  /* 0x0000001616168220 */ /* 0x002fc80000400000 */
[----:B------:R-:W-:Y:S02]  /*4d00*/  FFMA R17, R17, R19, R22 ;  /* 0x0000001311117223 */ /* 0x000fe40000000016 */
[----:B------:R-:W1:Y:S01]  /*4d10*/  MUFU.EX2 R9, R9 ;  /* 0x0000000900097308 */ /* 0x000e620000000800 */
[----:B---3--:R-:W-:-:S07]  /*4d20*/  @!P4 FMUL R23, R23, R23 ;  /* 0x000000171717c220 */ /* 0x008fce0000400000 */
[----:B------:R-:W3:Y:S01]  /*4d30*/  MUFU.EX2 R10, R10 ;  /* 0x0000000a000a7308 */ /* 0x000ee20000000800 */
[----:B----4-:R-:W-:-:S04]  /*4d40*/  @!P3 FMUL R8, R8, R8 ;  /* 0x000000080808b220 */ /* 0x010fc80000400000 */
[----:B------:R-:W-:-:S03]  /*4d50*/  FFMA R17, R17, R23, R8 ;  /* 0x0000001711117223 */ /* 0x000fc60000000008 */
[----:B------:R-:W4:Y:S01]  /*4d60*/  MUFU.EX2 R34, R34 ;  /* 0x0000002200227308 */ /* 0x000f220000000800 */
[----:B-1----:R-:W-:-:S07]  /*4d70*/  @!P6 FMUL R9, R9, R9 ;  /* 0x000000090909e220 */ /* 0x002fce0000400000 */
[----:B------:R-:W1:Y:S01]  /*4d80*/  MUFU.EX2 R16, R11 ;  /* 0x0000000b00107308 */ /* 0x000e620000000800 */
[----:B---3--:R-:W-:-:S04]  /*4d90*/  @!P5 FMUL R10, R10, R10 ;  /* 0x0000000a0a0ad220 */ /* 0x008fc80000400000 */
[----:B------:R-:W-:Y:S01]  /*4da0*/  FFMA R17, R17, R9, R10 ;  /* 0x0000000911117223 */ /* 0x000fe2000000000a */
[----:B----4-:R-:W-:Y:S01]  /*4db0*/  @!P2 FMUL R34, R34, R34 ;  /* 0x000000222222a220 */ /* 0x010fe20000400000 */
[----:B-1----:R-:W-:-:S04]  /*4dc0*/  @!P1 FMUL R16, R16, R16 ;  /* 0x0000001010109220 */ /* 0x002fc80000400000 */
[----:B------:R-:W-:Y:S01]  /*4dd0*/  FFMA R31, R17, R34, R16 ;  /* 0x00000022111f7223 */ /* 0x000fe20000000010 */
[----:B--2---:R-:W-:Y:S06]  /*4de0*/  BRA.U UP2, `(.L_x_36) ;  /* 0xfffffff502cc7547 */ /* 0x004fec000b83ffff */
[----:B------:R-:W-:-:S07]  /*4df0*/  MOV R13, UR27 ;  /* 0x0000001b000d7c02 */ /* 0x000fce0008000f00 */
.L_x_35:
[----:B------:R-:W-:-:S04]  /*4e00*/  ULOP3.LUT UR7, UR9, 0x3, URZ, 0xc0, !UPT ;  /* 0x0000000309077892 */ /* 0x000fc8000f8ec0ff */
[----:B------:R-:W-:-:S09]  /*4e10*/  UISETP.NE.AND UP2, UPT, UR7, URZ, UPT ;  /* 0x000000ff0700728c */ /* 0x000fd2000bf45270 */
[----:B------:R-:W-:Y:S05]  /*4e20*/  BRA.U !UP2, `(.L_x_34) ;  /* 0x000000050ad07547 */ /* 0x000fea000b800000 */
[----:B------:R-:W-:Y:S02]  /*4e30*/  UISETP.NE.AND UP2, UPT, UR7, 0x1, UPT ;  /* 0x000000010700788c */ /* 0x000fe4000bf45270 */
[----:B------:R-:W-:-:S04]  /*4e40*/  ULOP3.LUT UR9, UR9, 0x1, URZ, 0xc0, !UPT ;  /* 0x0000000109097892 */ /* 0x000fc8000f8ec0ff */
[----:B------:R-:W-:-:S03]  /*4e50*/  UISETP.NE.AND UP3, UPT, UR9, URZ, UPT ;  /* 0x000000ff0900728c */ /* 0x000fc6000bf65270 */
[----:B------:R-:W-:Y:S08]  /*4e60*/  BRA.U !UP2, `(.L_x_37) ;  /* 0x000000050a207547 */ /* 0x000ff0000b800000 */
[----:B------:R-:W-:Y:S01]  /*4e70*/  IMAD R10, R13, 0x4, R6 ;  /* 0x000000040d0a7824 */ /* 0x000fe200078e0206 */
[----:B------:R-:W1:Y:S04]  /*4e80*/  LDCU UR7, c[0x0][0x3dc] ;  /* 0x00007b80ff0777ac */ /* 0x000e680008000800 */
[----:B---3--:R-:W2:Y:S04]  /*4e90*/  LDS R9, [R10] ;  /* 0x000000000a097984 */ /* 0x008ea80000000800 */
[----:B------:R-:W3:Y:S01]  /*4ea0*/  LDS R18, [R10+0x4] ;  /* 0x000004000a127984 */ /* 0x000ee20000000800 */
[----:B--2---:R-:W-:-:S02]  /*4eb0*/  HADD2.F32 R8, -RZ, R9.H0_H0 ;  /* 0x20000009ff087230 */ /* 0x004fc40000004100 */
[----:B------:R-:W-:Y:S02]  /*4ec0*/  HADD2.F32 R9, -RZ, R9.H1_H1 ;  /* 0x30000009ff097230 */ /* 0x000fe40000004100 */
[--C-:B---3--:R-:W-:Y:S02]  /*4ed0*/  HADD2.F32 R10, -RZ, R18.reuse.H0_H0 ;  /* 0x20000012ff0a7230 */ /* 0x108fe40000004100 */
[----:B-1----:R-:W-:Y:S01]  /*4ee0*/  FMUL R8, R8, UR7 ;  /* 0x0000000708087c20 */ /* 0x002fe20008400000 */
[----:B------:R-:W-:Y:S02]  /*4ef0*/  HADD2.F32 R19, -RZ, R18.H1_H1 ;  /* 0x30000012ff137230 */ /* 0x000fe40000004100 */
[----:B------:R-:W-:Y:S01]  /*4f00*/  FMUL R9, R9, UR7 ;  /* 0x0000000709097c20 */ /* 0x000fe20008400000 */
[----:B------:R-:W-:Y:S01]  /*4f10*/  FMUL R10, R10, UR7 ;  /* 0x000000070a0a7c20 */ /* 0x000fe20008400000 */
[----:B------:R-:W-:-:S04]  /*4f20*/  FMNMX R12, R33, R8, !PT ;  /* 0x00000008210c7209 */ /* 0x000fc80007800000 */
[----:B------:R-:W-:Y:S01]  /*4f30*/  FMNMX R17, R9, R12, !PT ;  /* 0x0000000c09117209 */ /* 0x000fe20007800000 */
[--C-:B------:R-:W-:Y:S01]  /*4f40*/  FADD R33, R33, -R12.reuse ;  /* 0x8000000c21217221 */ /* 0x100fe20000000000 */
[----:B------:R-:W-:Y:S02]  /*4f50*/  FADD R11, R8, -R12 ;  /* 0x8000000c080b7221 */ /* 0x000fe40000000000 */
[----:B------:R-:W-:Y:S01]  /*4f60*/  FMNMX R20, R17, R10, !PT ;  /* 0x0000000a11147209 */ /* 0x000fe20007800000 */
[----:B------:R-:W-:Y:S01]  /*4f70*/  FMUL R15, R33, 1.4426950216293334961 ;  /* 0x3fb8aa3b210f7820 */ /* 0x000fe20000400000 */
[----:B------:R-:W-:Y:S01]  /*4f80*/  FMUL R14, R11, 1.4426950216293334961 ;  /* 0x3fb8aa3b0b0e7820 */ /* 0x000fe20000400000 */
[--C-:B------:R-:W-:Y:S01]  /*4f90*/  FADD R12, R12, -R17.reuse ;  /* 0x800000110c0c7221 */ /* 0x100fe20000000000 */
[----:B------:R-:W-:Y:S01]  /*4fa0*/  FADD R11, R9, -R17 ;  /* 0x80000011090b7221 */ /* 0x000fe20000000000 */
[--C-:B------:R-:W-:Y:S01]  /*4fb0*/  FADD R17, R17, -R20.reuse ;  /* 0x8000001411117221 */ /* 0x100fe20000000000 */
[----:B------:R-:W-:Y:S01]  /*4fc0*/  FSETP.GEU.AND P6, PT, R15, -126, PT ;  /* 0xc2fc00000f00780b */ /* 0x000fe20003fce000 */
[----:B------:R-:W-:Y:S01]  /*4fd0*/  FMUL R16, R12, 1.4426950216293334961 ;  /* 0x3fb8aa3b0c107820 */ /* 0x000fe20000400000 */
[----:B------:R-:W-:Y:S01]  /*4fe0*/  FMUL R18, R11, 1.4426950216293334961 ;  /* 0x3fb8aa3b0b127820 */ /* 0x000fe20000400000 */
[----:B------:R-:W-:Y:S01]  /*4ff0*/  FMUL R11, R19, UR7 ;  /* 0x00000007130b7c20 */ /* 0x000fe20008400000 */
[----:B------:R-:W-:Y:S01]  /*5000*/  FADD R19, R10, -R20 ;  /* 0x800000140a137221 */ /* 0x000fe20000000000 */
[----:B------:R-:W-:-:S02]  /*5010*/  FSETP.GEU.AND P5, PT, R14, -126, PT ;  /* 0xc2fc00000e00780b */ /* 0x000fc40003fae000 */
[----:B------:R-:W-:Y:S01]  /*5020*/  FSETP.GEU.AND P4, PT, R16, -126, PT ;  /* 0xc2fc00001000780b */ /* 0x000fe20003f8e000 */
[----:B------:R-:W-:Y:S01]  /*5030*/  FMUL R21, R19, 1.4426950216293334961 ;  /* 0x3fb8aa3b13157820 */ /* 0x000fe20000400000 */
[----:B------:R-:W-:Y:S01]  /*5040*/  FMNMX R33, R11, R20, !PT ;  /* 0x000000140b217209 */ /* 0x000fe20007800000 */
[----:B------:R-:W-:Y:S01]  /*5050*/  FMUL R19, R17, 1.4426950216293334961 ;  /* 0x3fb8aa3b11137820 */ /* 0x000fe20000400000 */
[----:B------:R-:W-:Y:S02]  /*5060*/  FSETP.GEU.AND P3, PT, R18, -126, PT ;  /* 0xc2fc00001200780b */ /* 0x000fe40003f6e000 */
[----:B------:R-:W-:Y:S01]  /*5070*/  @!P6 FMUL R15, R15, 0.5 ;  /* 0x3f0000000f0fe820 */ /* 0x000fe20000400000 */
[--C-:B------:R-:W-:Y:S01]  /*5080*/  FADD R20, R20, -R33.reuse ;  /* 0x8000002114147221 */ /* 0x100fe20000000000 */
[----:B------:R-:W-:Y:S01]  /*5090*/  FADD R22, R11, -R33 ;  /* 0x800000210b167221 */ /* 0x000fe20000000000 */
[----:B------:R-:W-:Y:S01]  /*50a0*/  FSETP.GEU.AND P2, PT, R21, -126, PT ;  /* 0xc2fc00001500780b */ /* 0x000fe20003f4e000 */
[----:B------:R-:W1:Y:S01]  /*50b0*/  MUFU.EX2 R12, R15 ;  /* 0x0000000f000c7308 */ /* 0x000e620000000800 */
[----:B------:R-:W-:Y:S01]  /*50c0*/  FSETP.GEU.AND P1, PT, R19, -126, PT ;  /* 0xc2fc00001300780b */ /* 0x000fe20003f2e000 */
[----:B------:R-:W-:Y:S01]  /*50d0*/  FMUL R20, R20, 1.4426950216293334961 ;  /* 0x3fb8aa3b14147820 */ /* 0x000fe20000400000 */
[----:B------:R-:W-:Y:S01]  /*50e0*/  FMUL R22, R22, 1.4426950216293334961 ;  /* 0x3fb8aa3b16167820 */ /* 0x000fe20000400000 */
[----:B------:R-:W-:Y:S01]  /*50f0*/  @!P5 FMUL R14, R14, 0.5 ;  /* 0x3f0000000e0ed820 */ /* 0x000fe20000400000 */
[----:B------:R-:W-:-:S02]  /*5100*/  @!P4 FMUL R16, R16, 0.5 ;  /* 0x3f0000001010c820 */ /* 0x000fc40000400000 */
[----:B------:R-:W-:Y:S01]  /*5110*/  FSETP.GEU.AND P0, PT, R20, -126, PT ;  /* 0xc2fc00001400780b */ /* 0x000fe20003f0e000 */
[----:B------:R-:W-:Y:S01]  /*5120*/  @!P3 FMUL R18, R18, 0.5 ;  /* 0x3f0000001212b820 */ /* 0x000fe20000400000 */
[----:B------:R2:W3:Y:S03]  /*5130*/  MUFU.EX2 R15, R16 ;  /* 0x00000010000f7308 */ /* 0x0004e60000000800 */
[----:B------:R-:W-:Y:S02]  /*5140*/  @!P2 FMUL R21, R21, 0.5 ;  /* 0x3f0000001515a820 */ /* 0x000fe40000400000 */
[----:B------:R-:W-:Y:S01]  /*5150*/  @!P1 FMUL R19, R19, 0.5 ;  /* 0x3f00000013139820 */ /* 0x000fe20000400000 */
[----:B-1----:R-:W-:Y:S01]  /*5160*/  @!P6 FMUL R12, R12, R12 ;  /* 0x0000000c0c0ce220 */ /* 0x002fe20000400000 */
[----:B------:R-:W-:Y:S01]  /*5170*/  FSETP.GEU.AND P6, PT, R22, -126, PT ;  /* 0xc2fc00001600780b */ /* 0x000fe20003fce000 */
[----:B------:R-:W1:Y:S01]  /*5180*/  MUFU.EX2 R14, R14 ;  /* 0x0000000e000e7308 */ /* 0x000e620000000800 */
[----:B--2---:R-:W-:-:S02]  /*5190*/  SHF.L.U32 R16, R13, 0x1, RZ ;  /* 0x000000010d107819 */ /* 0x004fc400000006ff */
[----:B------:R-:W-:Y:S01]  /*51a0*/  @!P0 FMUL R20, R20, 0.5 ;  /* 0x3f00000014148820 */ /* 0x000fe20000400000 */
[----:B------:R-:W-:Y:S01]  /*51b0*/  VIADD R13, R13, 0x2 ;  /* 0x000000020d0d7836 */ /* 0x000fe20000000000 */
[----:B------:R-:W-:Y:S01]  /*51c0*/  LEA R16, R16, UR24, 0x2 ;  /* 0x0000001810107c11 */ /* 0x000fe2000f8e10ff */
[----:B---3--:R-:W-:Y:S02]  /*51d0*/  @!P4 FMUL R15, R15, R15 ;  /* 0x0000000f0f0fc220 */ /* 0x008fe40000400000 */
[----:B------:R-:W2:Y:S02]  /*51e0*/  MUFU.EX2 R17, R18 ;  /* 0x0000001200117308 */ /* 0x000ea40000000800 */
[----:B------:R4:W-:Y:S02]  /*51f0*/  STL.128 [R16], R8 ;  /* 0x0000000810007387 */ /* 0x0009e40000100c00 */
[----:B------:R-:W-:-:S04]  /*5200*/  @!P6 FMUL R22, R22, 0.5 ;  /* 0x3f0000001616e820 */ /* 0x000fc80000400000 */
[----:B------:R-:W3:Y:S01]  /*5210*/  MUFU.EX2 R21, R21 ;  /* 0x0000001500157308 */ /* 0x000ee20000000800 */
[----:B-1----:R-:W-:-:S04]  /*5220*/  @!P5 FMUL R14, R14, R14 ;  /* 0x0000000e0e0ed220 */ /* 0x002fc80000400000 */
[----:B------:R-:W-:-:S03]  /*5230*/  FFMA R12, R31, R12, R14 ;  /* 0x0000000c1f0c7223 */ /* 0x000fc6000000000e */
[----:B------:R-:W1:Y:S01]  /*5240*/  MUFU.EX2 R19, R19 ;  /* 0x0000001300137308 */ /* 0x000e620000000800 */
[----:B--2---:R-:W-:-:S04]  /*5250*/  @!P3 FMUL R17, R17, R17 ;  /* 0x000000111111b220 */ /* 0x004fc80000400000 */
[----:B------:R-:W-:-:S03]  /*5260*/  FFMA R12, R12, R15, R17 ;  /* 0x0000000f0c0c7223 */ /* 0x000fc60000000011 */
[----:B------:R-:W2:Y:S01]  /*5270*/  MUFU.EX2 R23, R20 ;  /* 0x0000001400177308 */ /* 0x000ea20000000800 */
[----:B---3--:R-:W-:-:S07]  /*5280*/  @!P2 FMUL R21, R21, R21 ;  /* 0x000000151515a220 */ /* 0x008fce0000400000 */
[----:B------:R-:W3:Y:S01]  /*5290*/  MUFU.EX2 R35, R22 ;  /* 0x0000001600237308 */ /* 0x000ee20000000800 */
[----:B-1----:R-:W-:-:S04]  /*52a0*/  @!P1 FMUL R19, R19, R19 ;  /* 0x0000001313139220 */ /* 0x002fc80000400000 */
[----:B------:R-:W-:Y:S01]  /*52b0*/  FFMA R12, R12, R19, R21 ;  /* 0x000000130c0c7223 */ /* 0x000fe20000000015 */
[----:B--2---:R-:W-:Y:S01]  /*52c0*/  @!P0 FMUL R23, R23, R23 ;  /* 0x0000001717178220 */ /* 0x004fe20000400000 */
[----:B---3--:R-:W-:-:S04]  /*52d0*/  @!P6 FMUL R35, R35, R35 ;  /* 0x000000232323e220 */ /* 0x008fc80000400000 */
[----:B----4-:R-:W-:-:S07]  /*52e0*/  FFMA R31, R12, R23, R35 ;  /* 0x000000170c1f7223 */ /* 0x010fce0000000023 */
.L_x_37:
[----:B------:R-:W-:Y:S05]  /*52f0*/  BRA.U !UP3, `(.L_x_34) ;  /* 0x000000010b9c7547 */ /* 0x000fea000b800000 */
[C---:B------:R-:W-:Y:S01]  /*5300*/  LEA R10, R13.reuse, R6, 0x2 ;  /* 0x000000060d0a7211 */ /* 0x040fe200078e10ff */
[----:B------:R-:W1:Y:S01]  /*5310*/  LDCU UR7, c[0x0][0x3dc] ;  /* 0x00007b80ff0777ac */ /* 0x000e620008000800 */
[----:B------:R-:W-:-:S04]  /*5320*/  IMAD.SHL.U32 R13, R13, 0x2, RZ ;  /* 0x000000020d0d7824 */ /* 0x000fc800078e00ff */
[----:B------:R-:W2:Y:S01]  /*5330*/  LDS R10, [R10] ;  /* 0x000000000a0a7984 */ /* 0x000ea20000000800 */
[----:B------:R-:W-:Y:S01]  /*5340*/  LEA R13, R13, UR24, 0x2 ;  /* 0x000000180d0d7c11 */ /* 0x000fe2000f8e10ff */
[--C-:B--2---:R-:W-:Y:S02]  /*5350*/  HADD2.F32 R8, -RZ, R10.reuse.H0_H0 ;  /* 0x2000000aff087230 */ /* 0x104fe40000004100 */
[----:B---3--:R-:W-:-:S03]  /*5360*/  HADD2.F32 R9, -RZ, R10.H1_H1 ;  /* 0x3000000aff097230 */ /* 0x008fc60000004100 */
[----:B-1----:R-:W-:Y:S02]  /*5370*/  FMUL R8, R8, UR7 ;  /* 0x0000000708087c20 */ /* 0x002fe40008400000 */
[----:B------:R-:W-:-:S03]  /*5380*/  FMUL R9, R9, UR7 ;  /* 0x0000000709097c20 */ /* 0x000fc60008400000 */
[----:B------:R-:W-:Y:S02]  /*5390*/  FMNMX R12, R33, R8, !PT ;  /* 0x00000008210c7209 */ /* 0x000fe40007800000 */
[----:B------:R1:W-:Y:S02]  /*53a0*/  STL.64 [R13], R8 ;  /* 0x000000080d007387 */ /* 0x0003e40000100a00 */
[----:B------:R-:W-:Y:S01]  /*53b0*/  FMNMX R14, R9, R12, !PT ;  /* 0x0000000c090e7209 */ /* 0x000fe20007800000 */
[--C-:B------:R-:W-:Y:S01]  /*53c0*/  FADD R33, R33, -R12.reuse ;  /* 0x8000000c21217221 */ /* 0x100fe20000000000 */
[----:B------:R-:W-:-:S03]  /*53d0*/  FADD R11, R8, -R12 ;  /* 0x8000000c080b7221 */ /* 0x000fc60000000000 */
[----:B------:R-:W-:Y:S01]  /*53e0*/  FMUL R33, R33, 1.4426950216293334961 ;  /* 0x3fb8aa3b21217820 */ /* 0x000fe20000400000 */
[----:B------:R-:W-:Y:S01]  /*53f0*/  FMUL R11, R11, 1.4426950216293334961 ;  /* 0x3fb8aa3b0b0b7820 */ /* 0x000fe20000400000 */
[--C-:B------:R-:W-:Y:S01]  /*5400*/  FADD R12, R12, -R14.reuse ;  /* 0x8000000e0c0c7221 */ /* 0x100fe20000000000 */
[----:B------:R-:W-:Y:S02]  /*5410*/  FADD R10, R9, -R14 ;  /* 0x8000000e090a7221 */ /* 0x000fe40000000000 */
[----:B------:R-:W-:Y:S01]  /*5420*/  FSETP.GEU.AND P0, PT, R33, -126, PT ;  /* 0xc2fc00002100780b */ /* 0x000fe20003f0e000 */
[----:B------:R-:W-:Y:S01]  /*5430*/  FMUL R15, R12, 1.4426950216293334961 ;  /* 0x3fb8aa3b0c0f7820 */ /* 0x000fe20000400000 */
[----:B------:R-:W-:Y:S01]  /*5440*/  FMUL R17, R10, 1.4426950216293334961 ;  /* 0x3fb8aa3b0a117820 */ /* 0x000fe20000400000 */
[----:B------:R-:W-:-:S03]  /*5450*/  FSETP.GEU.AND P1, PT, R11, -126, PT ;  /* 0xc2fc00000b00780b */ /* 0x000fc60003f2e000 */
[----:B------:R-:W-:Y:S02]  /*5460*/  FSETP.GEU.AND P2, PT, R15, -126, PT ;  /* 0xc2fc00000f00780b */ /* 0x000fe40003f4e000 */
[----:B------:R-:W-:-:S05]  /*5470*/  FSETP.GEU.AND P3, PT, R17, -126, PT ;  /* 0xc2fc00001100780b */ /* 0x000fca0003f6e000 */
[----:B------:R-:W-:-:S03]  /*5480*/  @!P0 FMUL R33, R33, 0.5 ;  /* 0x3f00000021218820 */ /* 0x000fc60000400000 */
[----:B------:R-:W-:Y:S01]  /*5490*/  @!P1 FMUL R11, R11, 0.5 ;  /* 0x3f0000000b0b9820 */ /* 0x000fe20000400000 */
[----:B------:R2:W3:Y:S02]  /*54a0*/  MUFU.EX2 R10, R33 ;  /* 0x00000021000a7308 */ /* 0x0004e40000000800 */
[----:B------:R-:W-:Y:S02]  /*54b0*/  @!P2 FMUL R15, R15, 0.5 ;  /* 0x3f0000000f0fa820 */ /* 0x000fe40000400000 */
[----:B------:R-:W-:-:S04]  /*54c0*/  @!P3 FMUL R17, R17, 0.5 ;  /* 0x3f0000001111b820 */ /* 0x000fc80000400000 */
[----:B------:R-:W4:Y:S01]  /*54d0*/  MUFU.EX2 R12, R11 ;  /* 0x0000000b000c7308 */ /* 0x000f220000000800 */
[----:B--2---:R-:W-:-:S07]  /*54e0*/  MOV R33, R14 ;  /* 0x0000000e00217202 */ /* 0x004fce0000000f00 */
[----:B------:R-:W2:Y:S01]  /*54f0*/  MUFU.EX2 R16, R15 ;  /* 0x0000000f00107308 */ /* 0x000ea20000000800 */
[----:B---3--:R-:W-:-:S07]  /*5500*/  @!P0 FMUL R10, R10, R10 ;  /* 0x0000000a0a0a8220 */ /* 0x008fce0000400000 */
[----:B------:R-:W3:Y:S01]  /*5510*/  MUFU.EX2 R18, R17 ;  /* 0x0000001100127308 */ /* 0x000ee20000000800 */
[----:B----4-:R-:W-:-:S04]  /*5520*/  @!P1 FMUL R12, R12, R12 ;  /* 0x0000000c0c0c9220 */ /* 0x010fc80000400000 */
[----:B------:R-:W-:Y:S01]  /*5530*/  FFMA R31, R31, R10, R12 ;  /* 0x0000000a1f1f7223 */ /* 0x000fe2000000000c */
[----:B--2---:R-:W-:Y:S01]  /*5540*/  @!P2 FMUL R16, R16, R16 ;  /* 0x000000101010a220 */ /* 0x004fe20000400000 */
[----:B---3--:R-:W-:-:S04]  /*5550*/  @!P3 FMUL R18, R18, R18 ;  /* 0x000000121212b220 */ /* 0x008fc80000400000 */
[----:B-1----:R-:W-:-:S07]  /*5560*/  FFMA R31, R31, R16, R18 ;  /* 0x000000101f1f7223 */ /* 0x002fce0000000012 */
.L_x_34:
[----:B------:R-:W1:Y:S02]  /*5570*/  LDS R32, [R28] ;  /* 0x000000001c207984 */ /* 0x000e640000000800 */
[----:B-1----:R-:W-:Y:S01]  /*5580*/  FMNMX R32, R32, R33, !PT ;  /* 0x0000002120207209 */ /* 0x002fe20007800000 */
[----:B------:R-:W-:Y:S06]  /*5590*/  BRA.U !UP0, `(.L_x_38) ;  /* 0x0000001108207547 */ /* 0x000fec000b800000 */
[----:B------:R-:W-:-:S04]  /*55a0*/  ULEA.HI UR7, UR29, UR29, URZ, 0x1 ;  /* 0x0000001d1d077291 */ /* 0x000fc8000f8f08ff */
[----:B------:R-:W-:-:S04]  /*55b0*/  USHF.R.S32.HI UR9, URZ, 0x1, UR7 ;  /* 0x00000001ff097899 */ /* 0x000fc80008011407 */
[----:B------:R-:W-:-:S04]  /*55c0*/  UIADD3 UR7, UPT, UPT, UR9, -0x1, URZ ;  /* 0xffffffff09077890 */ /* 0x000fc8000fffe0ff */
[----:B------:R-:W-:-:S03]  /*55d0*/  UISETP.GE.U32.AND UP0, UPT, UR7, 0x7, UPT ;  /* 0x000000070700788c */ /* 0x000fc6000bf06070 */
[----:B------:R-:W-:-:S06]  /*55e0*/  UMOV UR7, URZ ;  /* 0x000000ff00077c82 */ /* 0x000fcc0008000000 */
[----:B------:R-:W-:Y:S05]  /*55f0*/  BRA.U !UP0, `(.L_x_39) ;  /* 0x0000000508f47547 */ /* 0x000fea000b800000 */
[----:B------:R-:W-:-:S05]  /*5600*/  UMOV UR7, URZ ;  /* 0x000000ff00077c82 */ /* 0x000fca0008000000 */
.L_x_40:
[----:B------:R-:W-:-:S04]  /*5610*/  USHF.L.U32 UR8, UR7, 0x1, URZ ;  /* 0x0000000107087899 */ /* 0x000fc800080006ff */
[----:B------:R-:W-:-:S09]  /*5620*/  ULEA UR8, UR8, UR24, 0x2 ;  /* 0x0000001808087291 */ /* 0x000fd2000f8e10ff */
[----:B-1-3--:R-:W2:Y:S04]  /*5630*/  LDL.128 R8, [UR8] ;  /* 0x00000008ff087983 */ /* 0x00aea80008100c00 */
[----:B------:R-:W3:Y:S04]  /*5640*/  LDL.128 R12, [UR8+0x10] ;  /* 0x00001008ff0c7983 */ /* 0x000ee80008100c00 */
[----:B------:R-:W4:Y:S04]  /*5650*/  LDL.128 R16, [UR8+0x20] ;  /* 0x00002008ff107983 */ /* 0x000f280008100c00 */
[----:B------:R-:W5:Y:S01]  /*5660*/  LDL.128 R20, [UR8+0x30] ;  /* 0x00003008ff147983 */ /* 0x000f620008100c00 */
[----:B------:R-:W-:Y:S01]  /*5670*/  IMAD.U32 R35, RZ, RZ, UR7 ;  /* 0x00000007ff237e24 */ /* 0x000fe2000f8e00ff */
[----:B------:R-:W-:-:S04]  /*5680*/  UIADD3 UR7, UPT, UPT, UR7, 0x8, URZ ;  /* 0x0000000807077890 */ /* 0x000fc8000fffe0ff */
[----:B------:R-:W-:Y:S01]  /*5690*/  UISETP.NE.AND UP0, UPT, UR7, UR17, UPT ;  /* 0x000000110700728c */ /* 0x000fe2000bf05270 */
[C---:B--2---:R-:W-:Y:S01]  /*56a0*/  FADD R8, -R32.reuse, R8 ;  /* 0x0000000820087221 */ /* 0x044fe20000000100 */
[C---:B------:R-:W-:Y:S01]  /*56b0*/  FADD R9, -R32.reuse, R9 ;  /* 0x0000000920097221 */ /* 0x040fe20000000100 */
[C---:B------:R-:W-:Y:S01]  /*56c0*/  FADD R10, -R32.reuse, R10 ;  /* 0x0000000a200a7221 */ /* 0x040fe20000000100 */
[----:B------:R-:W-:Y:S01]  /*56d0*/  FADD R11, -R32, R11 ;  /* 0x0000000b200b7221 */ /* 0x000fe20000000100 */
[----:B------:R-:W-:Y:S01]  /*56e0*/  FMUL R8, R8, 1.4426950216293334961 ;  /* 0x3fb8aa3b08087820 */ /* 0x000fe20000400000 */
[----:B------:R-:W-:Y:S01]  /*56f0*/  FMUL R9, R9, 1.4426950216293334961 ;  /* 0x3fb8aa3b09097820 */ /* 0x000fe20000400000 */
[C---:B---3--:R-:W-:Y:S01]  /*5700*/  FADD R13, -R32.reuse, R13 ;  /* 0x0000000d200d7221 */ /* 0x048fe20000000100 */
[C---:B------:R-:W-:Y:S01]  /*5710*/  FADD R14, -R32.reuse, R14 ;  /* 0x0000000e200e7221 */ /* 0x040fe20000000100 */
[----:B------:R-:W-:Y:S01]  /*5720*/  FADD R15, -R32, R15 ;  /* 0x0000000f200f7221 */ /* 0x000fe20000000100 */
[----:B------:R-:W-:Y:S01]  /*5730*/  FSETP.GEU.AND P2, PT, R8, -126, PT ;  /* 0xc2fc00000800780b */ /* 0x000fe20003f4e000 */
[C---:B------:R-:W-:Y:S01]  /*5740*/  FADD R12, -R32.reuse, R12 ;  /* 0x0000000c200c7221 */ /* 0x040fe20000000100 */
[----:B------:R-:W-:Y:S01]  /*5750*/  FSETP.GEU.AND P1, PT, R9, -126, PT ;  /* 0xc2fc00000900780b */ /* 0x000fe20003f2e000 */
[----:B----4-:R-:W-:Y:S01]  /*5760*/  FADD R16, -R32, R16 ;  /* 0x0000001020107221 */ /* 0x010fe20000000100 */
[----:B------:R-:W-:Y:S01]  /*5770*/  FMUL R10, R10, 1.4426950216293334961 ;  /* 0x3fb8aa3b0a0a7820 */ /* 0x000fe20000400000 */
[----:B------:R-:W-:Y:S01]  /*5780*/  FMUL R11, R11, 1.4426950216293334961 ;  /* 0x3fb8aa3b0b0b7820 */ /* 0x000fe20000400000 */
[----:B------:R-:W-:Y:S01]  /*5790*/  FMUL R13, R13, 1.4426950216293334961 ;  /* 0x3fb8aa3b0d0d7820 */ /* 0x000fe20000400000 */
[----:B------:R-:W-:Y:S01]  /*57a0*/  FMUL R14, R14, 1.4426950216293334961 ;  /* 0x3fb8aa3b0e0e7820 */ /* 0x000fe20000400000 */
[----:B------:R-:W-:Y:S01]  /*57b0*/  FMUL R15, R15, 1.4426950216293334961 ;  /* 0x3fb8aa3b0f0f7820 */ /* 0x000fe20000400000 */
[----:B------:R-:W-:Y:S01]  /*57c0*/  FMUL R12, R12, 1.4426950216293334961 ;  /* 0x3fb8aa3b0c0c7820 */ /* 0x000fe20000400000 */
[----:B------:R-:W-:Y:S01]  /*57d0*/  FMUL R16, R16, 1.4426950216293334961 ;  /* 0x3fb8aa3b10107820 */ /* 0x000fe20000400000 */
[----:B------:R-:W-:Y:S01]  /*57e0*/  FSETP.GEU.AND P0, PT, R10, -126, PT ;  /* 0xc2fc00000a00780b */ /* 0x000fe20003f0e000 */
[----:B------:R-:W-:Y:S01]  /*57f0*/  FADD R19, -R32, R19 ;  /* 0x0000001320137221 */ /* 0x000fe20000000100 */
[----:B------:R-:W-:Y:S01]  /*5800*/  @!P2 FMUL R8, R8, 0.5 ;  /* 0x3f0000000808a820 */ /* 0x000fe20000400000 */
[----:B------:R-:W-:Y:S01]  /*5810*/  FSETP.GEU.AND P4, PT, R11, -126, PT ;  /* 0xc2fc00000b00780b */ /* 0x000fe20003f8e000 */
[----:B------:R-:W-:Y:S01]  /*5820*/  @!P1 FMUL R9, R9, 0.5 ;  /* 0x3f00000009099820 */ /* 0x000fe20000400000 */
[----:B------:R-:W-:Y:S01]  /*5830*/  FSETP.GEU.AND P5, PT, R13, -126, PT ;  /* 0xc2fc00000d00780b */ /* 0x000fe20003fae000 */
[----:B-----5:R-:W-:Y:S01]  /*5840*/  FADD R20, -R32, R20 ;  /* 0x0000001420147221 */ /* 0x020fe20000000100 */
[----:B------:R-:W-:Y:S01]  /*5850*/  FSETP.GEU.AND P3, PT, R14, -126, PT ;  /* 0xc2fc00000e00780b */ /* 0x000fe20003f6e000 */
[----:B------:R-:W1:Y:S01]  /*5860*/  MUFU.EX2 R8, R8 ;  /* 0x0000000800087308 */ /* 0x000e620000000800 */
[----:B------:R-:W-:Y:S01]  /*5870*/  FSETP.GEU.AND P6, PT, R12, -126, PT ;  /* 0xc2fc00000c00780b */ /* 0x000fe20003fce000 */
[C---:B------:R-:W-:Y:S01]  /*5880*/  FADD R17, -R32.reuse, R17 ;  /* 0x0000001120117221 */ /* 0x040fe20000000100 */
[C---:B------:R-:W-:Y:S01]  /*5890*/  FADD R18, -R32.reuse, R18 ;  /* 0x0000001220127221 */ /* 0x040fe20000000100 */
[----:B------:R-:W-:Y:S01]  /*58a0*/  FADD R21, -R32, R21 ;  /* 0x0000001520157221 */ /* 0x000fe20000000100 */
[----:B------:R-:W-:Y:S01]  /*58b0*/  @!P0 FMUL R10, R10, 0.5 ;  /* 0x3f0000000a0a8820 */ /* 0x000fe20000400000 */
[C---:B------:R-:W-:Y:S01]  /*58c0*/  FADD R22, -R32.reuse, R22 ;  /* 0x0000001620167221 */ /* 0x040fe20000000100 */
[----:B------:R-:W-:Y:S01]  /*58d0*/  FMUL R34, R19, 1.4426950216293334961 ;  /* 0x3fb8aa3b13227820 */ /* 0x000fe20000400000 */
[----:B------:R-:W2:Y:S01]  /*58e0*/  MUFU.EX2 R9, R9 ;  /* 0x0000000900097308 */ /* 0x000ea20000000800 */
[----:B------:R-:W-:Y:S01]  /*58f0*/  @!P4 FMUL R11, R11, 0.5 ;  /* 0x3f0000000b0bc820 */ /* 0x000fe20000400000 */
[----:B------:R-:W-:Y:S01]  /*5900*/  @!P5 FMUL R13, R13, 0.5 ;  /* 0x3f0000000d0dd820 */ /* 0x000fe20000400000 */
[----:B------:R-:W-:Y:S01]  /*5910*/  FADD R23, -R32, R23 ;  /* 0x0000001720177221 */ /* 0x000fe20000000100 */
[----:B------:R-:W-:Y:S01]  /*5920*/  @!P3 FMUL R14, R14, 0.5 ;  /* 0x3f0000000e0eb820 */ /* 0x000fe20000400000 */
[----:B------:R-:W-:Y:S01]  /*5930*/  FMUL R19, R20, 1.4426950216293334961 ;  /* 0x3fb8aa3b14137820 */ /* 0x000fe20000400000 */
[----:B------:R-:W-:Y:S01]  /*5940*/  @!P6 FMUL R12, R12, 0.5 ;  /* 0x3f0000000c0ce820 */ /* 0x000fe20000400000 */
[----:B------:R-:W-:Y:S01]  /*5950*/  FMUL R17, R17, 1.4426950216293334961 ;  /* 0x3fb8aa3b11117820 */ /* 0x000fe20000400000 */
[----:B------:R-:W3:Y:S01]  /*5960*/  MUFU.EX2 R10, R10 ;  /* 0x0000000a000a7308 */ /* 0x000ee20000000800 */
[----:B-1----:R-:W-:Y:S01]  /*5970*/  @!P2 FMUL R8, R8, R8 ;  /* 0x000000080808a220 */ /* 0x002fe20000400000 */
[----:B------:R-:W-:Y:S01]  /*5980*/  FSETP.GEU.AND P2, PT, R15, -126, PT ;  /* 0xc2fc00000f00780b */ /* 0x000fe20003f4e000 */
[----:B------:R-:W-:Y:S01]  /*5990*/  FMUL R18, R18, 1.4426950216293334961 ;  /* 0x3fb8aa3b12127820 */ /* 0x000fe20000400000 */
[----:B------:R-:W-:Y:S01]  /*59a0*/  FMUL R36, R21, 1.4426950216293334961 ;  /* 0x3fb8aa3b15247820 */ /* 0x000fe20000400000 */
[----:B------:R-:W-:Y:S01]  /*59b0*/  FMUL R20, R22, 1.4426950216293334961 ;  /* 0x3fb8aa3b16147820 */ /* 0x000fe20000400000 */
[----:B------:R-:W-:-:S02]  /*59c0*/  FMUL R22, R23, 1.4426950216293334961 ;  /* 0x3fb8aa3b17167820 */ /* 0x000fc40000400000 */
[----:B------:R-:W1:Y:S01]  /*59d0*/  MUFU.EX2 R11, R11 ;  /* 0x0000000b000b7308 */ /* 0x000e620000000800 */
[----:B--2---:R-:W-:Y:S01]  /*59e0*/  @!P1 FMUL R9, R9, R9 ;  /* 0x0000000909099220 */ /* 0x004fe20000400000 */
[----:B------:R-:W-:-:S04]  /*59f0*/  FSETP.GEU.AND P1, PT, R16, -126, PT ;  /* 0xc2fc00001000780b */ /* 0x000fc80003f2e000 */
[----:B------:R-:W-:Y:S01]  /*5a00*/  F2FP.F16.F32.PACK_AB R23, R9, R8 ;  /* 0x000000080917723e */ /* 0x000fe200000000ff */
[----:B------:R-:W-:Y:S01]  /*5a10*/  @!P2 FMUL R15, R15, 0.5 ;  /* 0x3f0000000f0fa820 */ /* 0x000fe20000400000 */
[----:B------:R-:W2:Y:S01]  /*5a20*/  MUFU.EX2 R13, R13 ;  /* 0x0000000d000d7308 */ /* 0x000ea20000000800 */
[----:B---3--:R-:W-:Y:S01]  /*5a30*/  @!P0 FMUL R10, R10, R10 ;  /* 0x0000000a0a0a8220 */ /* 0x008fe20000400000 */
[----:B------:R-:W-:Y:S02]  /*5a40*/  FSETP.GEU.AND P0, PT, R17, -126, PT ;  /* 0xc2fc00001100780b */ /* 0x000fe40003f0e000 */
[----:B------:R-:W-:-:S03]  /*5a50*/  LEA R8, R35, R6, 0x2 ;  /* 0x0000000623087211 */ /* 0x000fc600078e10ff */
[----:B------:R-:W-:Y:S01]  /*5a60*/  @!P1 FMUL R16, R16, 0.5 ;  /* 0x3f00000010109820 */ /* 0x000fe20000400000 */
[----:B------:R-:W3:Y:S01]  /*5a70*/  MUFU.EX2 R14, R14 ;  /* 0x0000000e000e7308 */ /* 0x000ee20000000800 */
[----:B-1----:R-:W-:Y:S01]  /*5a80*/  @!P4 FMUL R11, R11, R11 ;  /* 0x0000000b0b0bc220 */ /* 0x002fe20000400000 */
[C---:B------:R-:W-:Y:S01]  /*5a90*/  FSETP.GEU.AND P4, PT, R18.reuse, -126, PT ;  /* 0xc2fc00001200780b */ /* 0x040fe20003f8e000 */
[----:B------:R1:W-:Y:S03]  /*5aa0*/  STS [R8], R23 ;  /* 0x0000001708007388 */ /* 0x0003e60000000800 */
[----:B------:R-:W-:Y:S01]  /*5ab0*/  F2FP.F16.F32.PACK_AB R11, R11, R10 ;  /* 0x0000000a0b0b723e */ /* 0x000fe200000000ff */
[----:B------:R-:W-:Y:S01]  /*5ac0*/  @!P0 FMUL R17, R17, 0.5 ;  /* 0x3f00000011118820 */ /* 0x000fe20000400000 */
[----:B------:R-:W4:Y:S01]  /*5ad0*/  MUFU.EX2 R15, R15 ;  /* 0x0000000f000f7308 */ /* 0x000f220000000800 */
[----:B--2---:R-:W-:Y:S01]  /*5ae0*/  @!P5 FMUL R13, R13, R13 ;  /* 0x0000000d0d0dd220 */ /* 0x004fe20000400000 */
[----:B------:R-:W-:Y:S01]  /*5af0*/  FSETP.GEU.AND P5, PT, R19, -126, PT ;  /* 0xc2fc00001300780b */ /* 0x000fe20003fae000 */
[----:B------:R1:W-:Y:S04]  /*5b00*/  STS [R8+0x4], R11 ;  /* 0x0000040b08007388 */ /* 0x0003e80000000800 */
[----:B------:R-:W-:Y:S01]  /*5b10*/  @!P4 FMUL R18, R18, 0.5 ;  /* 0x3f0000001212c820 */ /* 0x000fe20000400000 */
[----:B------:R-:W2:Y:S01]  /*5b20*/  MUFU.EX2 R12, R12 ;  /* 0x0000000c000c7308 */ /* 0x000ea20000000800 */
[----:B---3--:R-:W-:Y:S01]  /*5b30*/  @!P3 FMUL R14, R14, R14 ;  /* 0x0000000e0e0eb220 */ /* 0x008fe20000400000 */
[----:B------:R-:W-:-:S05]  /*5b40*/  FSETP.GEU.AND P3, PT, R36, -126, PT ;  /* 0xc2fc00002400780b */ /* 0x000fca0003f6e000 */
[----:B------:R-:W-:Y:S01]  /*5b50*/  @!P5 FMUL R19, R19, 0.5 ;  /* 0x3f0000001313d820 */ /* 0x000fe20000400000 */
[----:B------:R-:W3:Y:S01]  /*5b60*/  MUFU.EX2 R16, R16 ;  /* 0x0000001000107308 */ /* 0x000ee20000000800 */
[----:B----4-:R-:W-:Y:S01]  /*5b70*/  @!P2 FMUL R15, R15, R15 ;  /* 0x0000000f0f0fa220 */ /* 0x010fe20000400000 */
[----:B------:R-:W-:-:S04]  /*5b80*/  FSETP.GEU.AND P2, PT, R20, -126, PT ;  /* 0xc2fc00001400780b */ /* 0x000fc80003f4e000 */
[----:B------:R-:W-:Y:S01]  /*5b90*/  F2FP.F16.F32.PACK_AB R15, R15, R14 ;  /* 0x0000000e0f0f723e */ /* 0x000fe200000000ff */
[----:B------:R-:W-:Y:S01]  /*5ba0*/  @!P3 FMUL R36, R36, 0.5 ;  /* 0x3f0000002424b820 */ /* 0x000fe20000400000 */
[----:B------:R-:W4:Y:S01]  /*5bb0*/  MUFU.EX2 R17, R17 ;  /* 0x0000001100117308 */ /* 0x000f220000000800 */
[----:B--2---:R-:W-:Y:S01]  /*5bc0*/  @!P6 FMUL R12, R12, R12 ;  /* 0x0000000c0c0ce220 */ /* 0x004fe20000400000 */
[----:B------:R-:W-:Y:S01]  /*5bd0*/  FSETP.GEU.AND P6, PT, R34, -126, PT ;  /* 0xc2fc00002200780b */ /* 0x000fe20003fce000 */
[----:B------:R1:W-:Y:S03]  /*5be0*/  STS [R8+0xc], R15 ;  /* 0x00000c0f08007388 */ /* 0x0003e60000000800 */
[----:B------:R-:W-:Y:S01]  /*5bf0*/  F2FP.F16.F32.PACK_AB R13, R13, R12 ;  /* 0x0000000c0d0d723e */ /* 0x000fe200000000ff */
[----:B------:R-:W-:Y:S01]  /*5c00*/  @!P2 FMUL R20, R20, 0.5 ;  /* 0x3f0000001414a820 */ /* 0x000fe20000400000 */
[----:B------:R-:W2:Y:S01]  /*5c10*/  MUFU.EX2 R18, R18 ;  /* 0x0000001200127308 */ /* 0x000ea20000000800 */
[----:B---3--:R-:W-:Y:S01]  /*5c20*/  @!P1 FMUL R16, R16, R16 ;  /* 0x0000001010109220 */ /* 0x008fe20000400000 */
[----:B------:R-:W-:Y:S01]  /*5c30*/  FSETP.GEU.AND P1, PT, R22, -126, PT ;  /* 0xc2fc00001600780b */ /* 0x000fe20003f2e000 */
[----:B------:R1:W-:Y:S04]  /*5c40*/  STS [R8+0x8], R13 ;  /* 0x0000080d08007388 */ /* 0x0003e80000000800 */
[----:B------:R-:W-:Y:S01]  /*5c50*/  @!P6 FMUL R34, R34, 0.5 ;  /* 0x3f0000002222e820 */ /* 0x000fe20000400000 */
[----:B------:R-:W3:Y:S01]  /*5c60*/  MUFU.EX2 R19, R19 ;  /* 0x0000001300137308 */ /* 0x000ee20000000800 */
[----:B----4-:R-:W-:-:S05]  /*5c70*/  @!P0 FMUL R17, R17, R17 ;  /* 0x0000001111118220 */ /* 0x010fca0000400000 */
[----:B------:R-:W-:Y:S01]  /*5c80*/  F2FP.F16.F32.PACK_AB R17, R17, R16 ;  /* 0x000000101111723e */ /* 0x000fe200000000ff */
[----:B------:R-:W-:Y:S01]  /*5c90*/  @!P1 FMUL R22, R22, 0.5 ;  /* 0x3f00000016169820 */ /* 0x000fe20000400000 */
[----:B------:R-:W4:Y:S01]  /*5ca0*/  MUFU.EX2 R21, R34 ;  /* 0x0000002200157308 */ /* 0x000f220000000800 */
[----:B--2---:R-:W-:Y:S02]  /*5cb0*/  @!P4 FMUL R18, R18, R18 ;  /* 0x000000121212c220 */ /* 0x004fe40000400000 */
[----:B------:R1:W-:Y:S05]  /*5cc0*/  STS [R8+0x10], R17 ;  /* 0x0000101108007388 */ /* 0x0003ea0000000800 */
[----:B------:R-:W2:Y:S01]  /*5cd0*/  MUFU.EX2 R36, R36 ;  /* 0x0000002400247308 */ /* 0x000ea20000000800 */
[----:B---3--:R-:W-:-:S07]  /*5ce0*/  @!P5 FMUL R19, R19, R19 ;  /* 0x000000131313d220 */ /* 0x008fce0000400000 */
[----:B------:R-:W3:Y:S01]  /*5cf0*/  MUFU.EX2 R20, R20 ;  /* 0x0000001400147308 */ /* 0x000ee20000000800 */
[----:B----4-:R-:W-:-:S05]  /*5d00*/  @!P6 FMUL R21, R21, R21 ;  /* 0x000000151515e220 */ /* 0x010fca0000400000 */
[----:B------:R-:W-:Y:S02]  /*5d10*/  F2FP.F16.F32.PACK_AB R21, R21, R18 ;  /* 0x000000121515723e */ /* 0x000fe400000000ff */
[----:B------:R-:W4:Y:S01]  /*5d20*/  MUFU.EX2 R9, R22 ;  /* 0x0000001600097308 */ /* 0x000f220000000800 */
[----:B--2---:R-:W-:Y:S02]  /*5d30*/  @!P3 FMUL R36, R36, R36 ;  /* 0x000000242424b220 */ /* 0x004fe40000400000 */
[----:B------:R1:W-:Y:S03]  /*5d40*/  STS [R8+0x14], R21 ;  /* 0x0000141508007388 */ /* 0x0003e60000000800 */
[----:B------:R-:W-:Y:S01]  /*5d50*/  F2FP.F16.F32.PACK_AB R19, R36, R19 ;  /* 0x000000132413723e */ /* 0x000fe200000000ff */
[----:B---3--:R-:W-:-:S04]  /*5d60*/  @!P2 FMUL R20, R20, R20 ;  /* 0x000000141414a220 */ /* 0x008fc80000400000 */
[----:B------:R1:W-:Y:S01]  /*5d70*/  STS [R8+0x18], R19 ;  /* 0x0000181308007388 */ /* 0x0003e20000000800 */
[----:B----4-:R-:W-:-:S05]  /*5d80*/  @!P1 FMUL R9, R9, R9 ;  /* 0x0000000909099220 */ /* 0x010fca0000400000 */
[----:B------:R-:W-:-:S05]  /*5d90*/  F2FP.F16.F32.PACK_AB R9, R9, R20 ;  /* 0x000000140909723e */ /* 0x000fca00000000ff */
[----:B------:R1:W-:Y:S01]  /*5da0*/  STS [R8+0x1c], R9 ;  /* 0x00001c0908007388 */ /* 0x0003e20000000800 */
[----:B------:R-:W-:Y:S05]  /*5db0*/  BRA.U UP0, `(.L_x_40) ;  /* 0xfffffff900147547 */ /* 0x000fea000b83ffff */
[----:B------:R-:W-:-:S05]  /*5dc0*/  UMOV UR7, UR17 ;  /* 0x0000001100077c82 */ /* 0x000fca0008000000 */
.L_x_39:
[----:B------:R-:W-:-:S04]  /*5dd0*/  ULOP3.LUT UR8, UR9, 0x7, URZ, 0xc0, !UPT ;  /* 0x0000000709087892 */ /* 0x000fc8000f8ec0ff */
[----:B------:R-:W-:-:S09]  /*5de0*/  UISETP.NE.AND UP0, UPT, UR8, URZ, UPT ;  /* 0x000000ff0800728c */ /* 0x000fd2000bf05270 */
[----:B------:R-:W-:Y:S05]  /*5df0*/  BRA.U !UP0, `(.L_x_38) ;  /* 0x0000000908087547 */ /* 0x000fea000b800000 */
[----:B------:R-:W-:Y:S02]  /*5e00*/  UIADD3 UR8, UPT, UPT, UR8, -0x1, URZ ;  /* 0xffffffff08087890 */ /* 0x000fe4000fffe0ff */
[----:B------:R-:W-:Y:S02]  /*5e10*/  ULOP3.LUT UR10, UR9, 0x3, URZ, 0xc0, !UPT ;  /* 0x00000003090a7892 */ /* 0x000fe4000f8ec0ff */
[----:B------:R-:W-:Y:S02]  /*5e20*/  UISETP.GE.U32.AND UP0, UPT, UR8, 0x3, UPT ;  /* 0x000000030800788c */ /* 0x000fe4000bf06070 */
[----:B------:R-:W-:-:S07]  /*5e30*/  UISETP.NE.AND UP2, UPT, UR10, URZ, UPT ;  /* 0x000000ff0a00728c */ /* 0x000fce000bf45270 */
[----:B------:R-:W-:Y:S05]  /*5e40*/  BRA.U !UP0, `(.L_x_41) ;  /* 0x0000000108fc7547 */ /* 0x000fea000b800000 */
[----:B------:R-:W-:-:S04]  /*5e50*/  USHF.L.U32 UR8, UR7, 0x1, URZ ;  /* 0x0000000107087899 */ /* 0x000fc800080006ff */
[----:B------:R-:W-:-:S09]  /*5e60*/  ULEA UR8, UR8, UR24, 0x2 ;  /* 0x0000001808087291 */ /* 0x000fd2000f8e10ff */
[----:B-1-3--:R-:W2:Y:S04]  /*5e70*/  LDL.128 R8, [UR8] ;  /* 0x00000008ff087983 */ /* 0x00aea80008100c00 */
[----:B------:R-:W3:Y:S01]  /*5e80*/  LDL.128 R12, [UR8+0x10] ;  /* 0x00001008ff0c7983 */ /* 0x000ee20008100c00 */
[----:B------:R-:W-:Y:S01]  /*5e90*/  IMAD.U32 R21, RZ, RZ, UR7 ;  /* 0x00000007ff157e24 */ /* 0x000fe2000f8e00ff */
[----:B------:R-:W-:Y:S01]  /*5ea0*/  UIADD3 UR7, UPT, UPT, UR7, 0x4, URZ ;  /* 0x0000000407077890 */ /* 0x000fe2000fffe0ff */
[C---:B--2---:R-:W-:Y:S01]  /*5eb0*/  FADD R8, -R32.reuse, R8 ;  /* 0x0000000820087221 */ /* 0x044fe20000000100 */
[C---:B------:R-:W-:Y:S01]  /*5ec0*/  FADD R9, -R32.reuse, R9 ;  /* 0x0000000920097221 */ /* 0x040fe20000000100 */
[C---:B------:R-:W-:Y:S01]  /*5ed0*/  FADD R10, -R32.reuse, R10 ;  /* 0x0000000a200a7221 */ /* 0x040fe20000000100 */
[----:B------:R-:W-:Y:S01]  /*5ee0*/  FADD R11, -R32, R11 ;  /* 0x0000000b200b7221 */ /* 0x000fe20000000100 */
[----:B------:R-:W-:Y:S01]  /*5ef0*/  FMUL R8, R8, 1.4426950216293334961 ;  /* 0x3fb8aa3b08087820 */ /* 0x000fe20000400000 */
[C---:B---3--:R-:W-:Y:S01]  /*5f00*/  FADD R12, -R32.reuse, R12 ;  /* 0x0000000c200c7221 */ /* 0x048fe20000000100 */
[C---:B------:R-:W-:Y:S01]  /*5f10*/  FADD R13, -R32.reuse, R13 ;  /* 0x0000000d200d7221 */ /* 0x040fe20000000100 */
[C---:B------:R-:W-:Y:S01]  /*5f20*/  FADD R14, -R32.reuse, R14 ;  /* 0x0000000e200e7221 */ /* 0x040fe20000000100 */
[----:B------:R-:W-:Y:S01]  /*5f30*/  FADD R15, -R32, R15 ;  /* 0x0000000f200f7221 */ /* 0x000fe20000000100 */
[----:B------:R-:W-:Y:S01]  /*5f40*/  FSETP.GEU.AND P6, PT, R8, -126, PT ;  /* 0xc2fc00000800780b */ /* 0x000fe20003fce000 */
[----:B------:R-:W-:Y:S01]  /*5f50*/  FMUL R9, R9, 1.4426950216293334961 ;  /* 0x3fb8aa3b09097820 */ /* 0x000fe20000400000 */
[----:B------:R-:W-:Y:S01]  /*5f60*/  FMUL R10, R10, 1.4426950216293334961 ;  /* 0x3fb8aa3b0a0a7820 */ /* 0x000fe20000400000 */
[----:B------:R-:W-:Y:S01]  /*5f70*/  FMUL R11, R11, 1.4426950216293334961 ;  /* 0x3fb8aa3b0b0b7820 */ /* 0x000fe20000400000 */
[----:B------:R-:W-:Y:S01]  /*5f80*/  FMUL R12, R12, 1.4426950216293334961 ;  /* 0x3fb8aa3b0c0c7820 */ /* 0x000fe20000400000 */
[----:B------:R-:W-:Y:S01]  /*5f90*/  FMUL R13, R13, 1.4426950216293334961 ;  /* 0x3fb8aa3b0d0d7820 */ /* 0x000fe20000400000 */
[----:B------:R-:W-:Y:S01]  /*5fa0*/  FMUL R14, R14, 1.4426950216293334961 ;  /* 0x3fb8aa3b0e0e7820 */ /* 0x000fe20000400000 */
[----:B------:R-:W-:Y:S01]  /*5fb0*/  FMUL R17, R15, 1.4426950216293334961 ;  /* 0x3fb8aa3b0f117820 */ /* 0x000fe20000400000 */
[----:B------:R-:W-:-:S02]  /*5fc0*/  FSETP.GEU.AND P5, PT, R9, -126, PT ;  /* 0xc2fc00000900780b */ /* 0x000fc40003fae000 */
[----:B------:R-:W-:Y:S02]  /*5fd0*/  FSETP.GEU.AND P4, PT, R10, -126, PT ;  /* 0xc2fc00000a00780b */ /* 0x000fe40003f8e000 */
[----:B------:R-:W-:Y:S01]  /*5fe0*/  FSETP.GEU.AND P3, PT, R11, -126, PT ;  /* 0xc2fc00000b00780b */ /* 0x000fe20003f6e000 */
[----:B------:R-:W-:Y:S01]  /*5ff0*/  @!P6 FMUL R8, R8, 0.5 ;  /* 0x3f0000000808e820 */ /* 0x000fe20000400000 */
[----:B------:R-:W-:Y:S02]  /*6000*/  FSETP.GEU.AND P2, PT, R12, -126, PT ;  /* 0xc2fc00000c00780b */ /* 0x000fe40003f4e000 */
[----:B------:R-:W-:Y:S02]  /*6010*/  FSETP.GEU.AND P1, PT, R13, -126, PT ;  /* 0xc2fc00000d00780b */ /* 0x000fe40003f2e000 */
[----:B------:R-:W-:Y:S01]  /*6020*/  FSETP.GEU.AND P0, PT, R14, -126, PT ;  /* 0xc2fc00000e00780b */ /* 0x000fe20003f0e000 */
[----:B------:R-:W1:Y:S02]  /*6030*/  MUFU.EX2 R8, R8 ;  /* 0x0000000800087308 */ /* 0x000e640000000800 */
[----:B------:R-:W-:-:S02]  /*6040*/  @!P5 FMUL R9, R9, 0.5 ;  /* 0x3f0000000909d820 */ /* 0x000fc40000400000 */
[----:B------:R-:W-:Y:S02]  /*6050*/  @!P4 FMUL R10, R10, 0.5 ;  /* 0x3f0000000a0ac820 */ /* 0x000fe40000400000 */
[----:B------:R-:W-:Y:S02]  /*6060*/  @!P3 FMUL R11, R11, 0.5 ;  /* 0x3f0000000b0bb820 */ /* 0x000fe40000400000 */
[----:B------:R-:W-:Y:S01]  /*6070*/  @!P2 FMUL R12, R12, 0.5 ;  /* 0x3f0000000c0ca820 */ /* 0x000fe20000400000 */
[----:B------:R-:W2:Y:S01]  /*6080*/  MUFU.EX2 R9, R9 ;  /* 0x0000000900097308 */ /* 0x000ea20000000800 */
[----:B------:R-:W-:Y:S02]  /*6090*/  @!P1 FMUL R13, R13, 0.5 ;  /* 0x3f0000000d0d9820 */ /* 0x000fe40000400000 */
[----:B------:R-:W-:Y:S01]  /*60a0*/  @!P0 FMUL R14, R14, 0.5 ;  /* 0x3f0000000e0e8820 */ /* 0x000fe20000400000 */
[----:B-1----:R-:W-:Y:S01]  /*60b0*/  @!P6 FMUL R8, R8, R8 ;  /* 0x000000080808e220 */ /* 0x002fe20000400000 */
[----:B------:R-:W-:-:S03]  /*60c0*/  FSETP.GEU.AND P6, PT, R17, -126, PT ;  /* 0xc2fc00001100780b */ /* 0x000fc60003fce000 */
[----:B------:R-:W1:Y:S01]  /*60d0*/  MUFU.EX2 R10, R10 ;  /* 0x0000000a000a7308 */ /* 0x000e620000000800 */
[----:B--2---:R-:W-:-:S07]  /*60e0*/  @!P5 FMUL R9, R9, R9 ;  /* 0x000000090909d220 */ /* 0x004fce0000400000 */
[----:B------:R-:W2:Y:S02]  /*60f0*/  MUFU.EX2 R11, R11 ;  /* 0x0000000b000b7308 */ /* 0x000ea40000000800 */
[----:B------:R-:W-:Y:S01]  /*6100*/  @!P6 FMUL R17, R17, 0.5 ;  /* 0x3f0000001111e820 */ /* 0x000fe20000400000 */
[----:B------:R-:W-:Y:S02]  /*6110*/  F2FP.F16.F32.PACK_AB R8, R9, R8 ;  /* 0x000000080908723e */ /* 0x000fe400000000ff */
[----:B------:R-:W-:-:S03]  /*6120*/  LEA R9, R21, R6, 0x2 ;  /* 0x0000000615097211 */ /* 0x000fc600078e10ff */
[----:B------:R-:W3:Y:S01]  /*6130*/  MUFU.EX2 R12, R12 ;  /* 0x0000000c000c7308 */ /* 0x000ee20000000800 */
[----:B-1----:R-:W-:Y:S01]  /*6140*/  @!P4 FMUL R10, R10, R10 ;  /* 0x0000000a0a0ac220 */ /* 0x002fe20000400000 */
[----:B------:R4:W-:Y:S06]  /*6150*/  STS [R9], R8 ;  /* 0x0000000809007388 */ /* 0x0009ec0000000800 */
[----:B------:R-:W1:Y:S01]  /*6160*/  MUFU.EX2 R15, R13 ;  /* 0x0000000d000f7308 */ /* 0x000e620000000800 */
[----:B--2---:R-:W-:-:S05]  /*6170*/  @!P3 FMUL R11, R11, R11 ;  /* 0x0000000b0b0bb220 */ /* 0x004fca0000400000 */
[----:B------:R-:W-:Y:S02]  /*6180*/  F2FP.F16.F32.PACK_AB R10, R11, R10 ;  /* 0x0000000a0b0a723e */ /* 0x000fe400000000ff */
[----:B------:R-:W2:Y:S01]  /*6190*/  MUFU.EX2 R16, R14 ;  /* 0x0000000e00107308 */ /* 0x000ea20000000800 */
[----:B---3--:R-:W-:Y:S02]  /*61a0*/  @!P2 FMUL R12, R12, R12 ;  /* 0x0000000c0c0ca220 */ /* 0x008fe40000400000 */
[----:B------:R4:W-:Y:S05]  /*61b0*/  STS [R9+0x4], R10 ;  /* 0x0000040a09007388 */ /* 0x0009ea0000000800 */
[----:B------:R-:W3:Y:S01]  /*61c0*/  MUFU.EX2 R19, R17 ;  /* 0x0000001100137308 */ /* 0x000ee20000000800 */
[----:B-1----:R-:W-:-:S05]  /*61d0*/  @!P1 FMUL R15, R15, R15 ;  /* 0x0000000f0f0f9220 */ /* 0x002fca0000400000 */
[----:B------:R-:W-:Y:S01]  /*61e0*/  F2FP.F16.F32.PACK_AB R12, R15, R12 ;  /* 0x0000000c0f0c723e */ /* 0x000fe200000000ff */
[----:B--2---:R-:W-:-:S04]  /*61f0*/  @!P0 FMUL R16, R16, R16 ;  /* 0x0000001010108220 */ /* 0x004fc80000400000 */
[----:B------:R4:W-:Y:S01]  /*6200*/  STS [R9+0x8], R12 ;  /* 0x0000080c09007388 */ /* 0x0009e20000000800 */
[----:B---3--:R-:W-:-:S05]  /*6210*/  @!P6 FMUL R19, R19, R19 ;  /* 0x000000131313e220 */ /* 0x008fca0000400000 */
[----:B------:R-:W-:-:S05]  /*6220*/  F2FP.F16.F32.PACK_AB R16, R19, R16 ;  /* 0x000000101310723e */ /* 0x000fca00000000ff */
[----:B------:R4:W-:Y:S02]  /*6230*/  STS [R9+0xc], R16 ;  /* 0x00000c1009007388 */ /* 0x0009e40000000800 */
.L_x_41:
[----:B------:R-:W-:Y:S05]  /*6240*/  BRA.U !UP2, `(.L_x_38) ;  /* 0x000000010af47547 */ /* 0x000fea000b800000 */
[----:B------:R-:W-:Y:S02]  /*6250*/  UISETP.NE.AND UP0, UPT, UR10, 0x1, UPT ;  /* 0x000000010a00788c */ /* 0x000fe4000bf05270 */
[----:B------:R-:W-:-:S04]  /*6260*/  ULOP3.LUT UR9, UR9, 0x1, URZ, 0xc0, !UPT ;  /* 0x0000000109097892 */ /* 0x000fc8000f8ec0ff */
[----:B------:R-:W-:-:S03]  /*6270*/  UISETP.NE.AND UP2, UPT, UR9, URZ, UPT ;  /* 0x000000ff0900728c */ /* 0x000fc6000bf45270 */
[----:B------:R-:W-:Y:S08]  /*6280*/  BRA.U !UP0, `(.L_x_42) ;  /* 0x0000000108947547 */ /* 0x000ff0000b800000 */
[----:B------:R-:W-:-:S04]  /*6290*/  USHF.L.U32 UR8, UR7, 0x1, URZ ;  /* 0x0000000107087899 */ /* 0x000fc800080006ff */
[----:B------:R-:W-:Y:S02]  /*62a0*/  ULEA UR9, UR8, UR24, 0x2 ;  /* 0x0000001808097291 */ /* 0x000fe4000f8e10ff */
[----:B------:R-:W-:-:S04]  /*62b0*/  UIADD3 UR8, UPT, UPT, UR8, 0x2, URZ ;  /* 0x0000000208087890 */ /* 0x000fc8000fffe0ff */
[----:B------:R-:W-:-:S03]  /*62c0*/  ULEA UR8, UR8, UR24, 0x2 ;  /* 0x0000001808087291 */ /* 0x000fc6000f8e10ff */
[----:B-1-34-:R-:W2:Y:S06]  /*62d0*/  LDL.64 R8, [UR9] ;  /* 0x00000009ff087983 */ /* 0x01aeac0008100a00 */
[----:B------:R-:W3:Y:S01]  /*62e0*/  LDL.64 R10, [UR8] ;  /* 0x00000008ff0a7983 */ /* 0x000ee20008100a00 */
[----:B------:R-:W-:Y:S01]  /*62f0*/  IMAD.U32 R15, RZ, RZ, UR7 ;  /* 0x00000007ff0f7e24 */ /* 0x000fe2000f8e00ff */
[----:B------:R-:W-:Y:S01]  /*6300*/  UIADD3 UR7, UPT, UPT, UR7, 0x2, URZ ;  /* 0x0000000207077890 */ /* 0x000fe2000fffe0ff */
[C---:B--2---:R-:W-:Y:S01]  /*6310*/  FADD R8, -R32.reuse, R8 ;  /* 0x0000000820087221 */ /* 0x044fe20000000100 */
[----:B------:R-:W-:-:S03]  /*6320*/  FADD R9, -R32, R9 ;  /* 0x0000000920097221 */ /* 0x000fc60000000100 */
[----:B------:R-:W-:Y:S01]  /*6330*/  FMUL R12, R8, 1.4426950216293334961 ;  /* 0x3fb8aa3b080c7820 */ /* 0x000fe20000400000 */
[----:B------:R-:W-:Y:S01]  /*6340*/  FMUL R14, R9, 1.4426950216293334961 ;  /* 0x3fb8aa3b090e7820 */ /* 0x000fe20000400000 */
[C---:B---3--:R-:W-:Y:S01]  /*6350*/  FADD R10, -R32.reuse, R10 ;  /* 0x0000000a200a7221 */ /* 0x048fe20000000100 */
[----:B------:R-:W-:Y:S02]  /*6360*/  FADD R11, -R32, R11 ;  /* 0x0000000b200b7221 */ /* 0x000fe40000000100 */
        /* <DEDUP_REMOVED lines=8> */
[----:B------:R1:W2:Y:S02]  /*63f0*/  MUFU.EX2 R13, R12 ;  /* 0x0000000c000d7308 */ /* 0x0002a40000000800 */
[----:B------:R-:W-:Y:S02]  /*6400*/  @!P0 FMUL R10, R10, 0.5 ;  /* 0x3f0000000a0a8820 */ /* 0x000fe40000400000 */
[----:B------:R-:W-:-:S04]  /*6410*/  @!P1 FMUL R11, R11, 0.5 ;  /* 0x3f0000000b0b9820 */ /* 0x000fc80000400000 */
[----:B------:R-:W3:Y:S01]  /*6420*/  MUFU.EX2 R16, R14 ;  /* 0x0000000e00107308 */ /* 0x000ee20000000800 */
[----:B-1----:R-:W-:-:S07]  /*6430*/  LEA R12, R15, R6, 0x2 ;  /* 0x000000060f0c7211 */ /* 0x002fce00078e10ff */
[----:B------:R-:W1:Y:S01]  /*6440*/  MUFU.EX2 R8, R10 ;  /* 0x0000000a00087308 */ /* 0x000e620000000800 */
[----:B--2---:R-:W-:-:S07]  /*6450*/  @!P2 FMUL R13, R13, R13 ;  /* 0x0000000d0d0da220 */ /* 0x004fce0000400000 */
[----:B------:R-:W2:Y:S01]  /*6460*/  MUFU.EX2 R9, R11 ;  /* 0x0000000b00097308 */ /* 0x000ea20000000800 */
[----:B---3--:R-:W-:-:S05]  /*6470*/  @!P3 FMUL R16, R16, R16 ;  /* 0x000000101010b220 */ /* 0x008fca0000400000 */
[----:B------:R-:W-:Y:S01]  /*6480*/  F2FP.F16.F32.PACK_AB R13, R16, R13 ;  /* 0x0000000d100d723e */ /* 0x000fe200000000ff */
[----:B-1----:R-:W-:-:S04]  /*6490*/  @!P0 FMUL R8, R8, R8 ;  /* 0x0000000808088220 */ /* 0x002fc80000400000 */
[----:B------:R1:W-:Y:S01]  /*64a0*/  STS [R12], R13 ;  /* 0x0000000d0c007388 */ /* 0x0003e20000000800 */
[----:B--2---:R-:W-:-:S05]  /*64b0*/  @!P1 FMUL R9, R9, R9 ;  /* 0x0000000909099220 */ /* 0x004fca0000400000 */
[----:B------:R-:W-:-:S05]  /*64c0*/  F2FP.F16.F32.PACK_AB R8, R9, R8 ;  /* 0x000000080908723e */ /* 0x000fca00000000ff */
[----:B------:R1:W-:Y:S02]  /*64d0*/  STS [R12+0x4], R8 ;  /* 0x000004080c007388 */ /* 0x0003e40000000800 */
.L_x_42:
[----:B------:R-:W-:Y:S05]  /*64e0*/  BRA.U !UP2, `(.L_x_38) ;  /* 0x000000010a4c7547 */ /* 0x000fea000b800000 */
[----:B------:R-:W-:-:S04]  /*64f0*/  USHF.L.U32 UR8, UR7, 0x1, URZ ;  /* 0x0000000107087899 */ /* 0x000fc800080006ff */
[----:B------:R-:W-:-:S09]  /*6500*/  ULEA UR8, UR8, UR24, 0x2 ;  /* 0x0000001808087291 */ /* 0x000fd2000f8e10ff */
[----:B-1-34-:R-:W2:Y:S01]  /*6510*/  LDL.64 R8, [UR8] ;  /* 0x00000008ff087983 */ /* 0x01aea20008100a00 */
[----:B------:R-:W-:-:S05]  /*6520*/  IMAD.U32 R11, RZ, RZ, UR7 ;  /* 0x00000007ff0b7e24 */ /* 0x000fca000f8e00ff */
[----:B------:R-:W-:Y:S01]  /*6530*/  LEA R6, R11, R6, 0x2 ;  /* 0x000000060b067211 */ /* 0x000fe200078e10ff */
[C---:B--2---:R-:W-:Y:S01]  /*6540*/  FADD R8, -R32.reuse, R8 ;  /* 0x0000000820087221 */ /* 0x044fe20000000100 */
[----:B------:R-:W-:-:S03]  /*6550*/  FADD R9, -R32, R9 ;  /* 0x0000000920097221 */ /* 0x000fc60000000100 */
[----:B------:R-:W-:Y:S01]  /*6560*/  FMUL R8, R8, 1.4426950216293334961 ;  /* 0x3fb8aa3b08087820 */ /* 0x000fe20000400000 */
[----:B------:R-:W-:-:S04]  /*6570*/  FMUL R10, R9, 1.4426950216293334961 ;  /* 0x3fb8aa3b090a7820 */ /* 0x000fc80000400000 */
[----:B------:R-:W-:Y:S02]  /*6580*/  FSETP.GEU.AND P0, PT, R8, -126, PT ;  /* 0xc2fc00000800780b */ /* 0x000fe40003f0e000 */
[----:B------:R-:W-:-:S11]  /*6590*/  FSETP.GEU.AND P1, PT, R10, -126, PT ;  /* 0xc2fc00000a00780b */ /* 0x000fd60003f2e000 */
[----:B------:R-:W-:Y:S02]  /*65a0*/  @!P0 FMUL R8, R8, 0.5 ;  /* 0x3f00000008088820 */ /* 0x000fe40000400000 */
[----:B------:R-:W-:Y:S02]  /*65b0*/  @!P1 FMUL R10, R10, 0.5 ;  /* 0x3f0000000a0a9820 */ /* 0x000fe40000400000 */
[----:B------:R-:W1:Y:S08]  /*65c0*/  MUFU.EX2 R9, R8 ;  /* 0x0000000800097308 */ /* 0x000e700000000800 */
[----:B------:R-:W2:Y:S01]  /*65d0*/  MUFU.EX2 R12, R10 ;  /* 0x0000000a000c7308 */ /* 0x000ea20000000800 */
[----:B-1----:R-:W-:Y:S01]  /*65e0*/  @!P0 FMUL R9, R9, R9 ;  /* 0x0000000909098220 */ /* 0x002fe20000400000 */
[----:B--2---:R-:W-:-:S05]  /*65f0*/  @!P1 FMUL R12, R12, R12 ;  /* 0x0000000c0c0c9220 */ /* 0x004fca0000400000 */
[----:B------:R-:W-:-:S05]  /*6600*/  F2FP.F16.F32.PACK_AB R9, R12, R9 ;  /* 0x000000090c09723e */ /* 0x000fca00000000ff */
[----:B------:R2:W-:Y:S02]  /*6610*/  STS [R6], R9 ;  /* 0x0000000906007388 */ /* 0x0005e40000000800 */
.L_x_38:
[----:B-1234-:R-:W1:Y:S01]  /*6620*/  LDS R9, [R28] ;  /* 0x000000001c097984 */ /* 0x01ee620000000800 */
[----:B------:R-:W-:-:S04]  /*6630*/  FADD R33, -R32, R33 ;  /* 0x0000002120217221 */ /* 0x000fc80000000100 */
[----:B------:R-:W-:-:S05]  /*6640*/  FMUL R33, R33, 1.4426950216293334961 ;  /* 0x3fb8aa3b21217820 */ /* 0x000fca0000400000 */
[----:B------:R-:W-:-:S13]  /*6650*/  FSETP.GEU.AND P1, PT, R33, -126, PT ;  /* 0xc2fc00002100780b */ /* 0x000fda0003f2e000 */
[----:B------:R-:W-:-:S04]  /*6660*/  @!P1 FMUL R33, R33, 0.5 ;  /* 0x3f00000021219820 */ /* 0x000fc80000400000 */
[----:B------:R-:W2:Y:S01]  /*6670*/  MUFU.EX2 R10, R33 ;  /* 0x00000021000a7308 */ /* 0x000ea20000000800 */
[----:B-1----:R-:W-:-:S04]  /*6680*/  FADD R6, -R32, R9 ;  /* 0x0000000920067221 */ /* 0x002fc80000000100 */
[----:B------:R-:W-:Y:S01]  /*6690*/  FMUL R8, R6, 1.4426950216293334961 ;  /* 0x3fb8aa3b06087820 */ /* 0x000fe20000400000 */
[----:B--2---:R-:W-:Y:S01]  /*66a0*/  @!P1 FMUL R10, R10, R10 ;  /* 0x0000000a0a0a9220 */ /* 0x004fe20000400000 */
[----:B------:R-:W1:Y:S03]  /*66b0*/  LDS R6, [R7] ;  /* 0x0000000007067984 */ /* 0x000e660000000800 */
[----:B------:R-:W-:Y:S01]  /*66c0*/  FSETP.GEU.AND P0, PT, R8, -126, PT ;  /* 0xc2fc00000800780b */ /* 0x000fe20003f0e000 */
[----:B------:R-:W-:Y:S01]  /*66d0*/  STS [R30], R9 ;  /* 0x000000091e007388 */ /* 0x000fe20000000800 */
[----:B------:R-:W-:-:S03]  /*66e0*/  FMUL R31, R10, R31 ;  /* 0x0000001f0a1f7220 */ /* 0x000fc60000400000 */
[----:B------:R-:W2:Y:S08]  /*66f0*/  LDS R12, [R7] ;  /* 0x00000000070c7984 */ /* 0x000eb00000000800 */
[----:B------:R-:W-:-:S04]  /*6700*/  @!P0 FMUL R8, R8, 0.5 ;  /* 0x3f00000008088820 */ /* 0x000fc80000400000 */
[----:B------:R-:W3:Y:S02]  /*6710*/  MUFU.EX2 R11, R8 ;  /* 0x00000008000b7308 */ /* 0x000ee40000000800 */
[----:B---3--:R-:W-:-:S04]  /*6720*/  @!P0 FMUL R11, R11, R11 ;  /* 0x0000000b0b0b8220 */ /* 0x008fc80000400000 */
[----:B-1----:R-:W-:Y:S01]  /*6730*/  FFMA R6, R6, R11, R31 ;  /* 0x0000000b06067223 */ /* 0x002fe2000000001f */
[----:B--2---:R1:W-:Y:S04]  /*6740*/  STS [R29], R12 ;  /* 0x0000000c1d007388 */ /* 0x0043e80000000800 */
[----:B------:R1:W-:Y:S04]  /*6750*/  STS [R28], R32 ;  /* 0x000000201c007388 */ /* 0x0003e80000000800 */
[----:B------:R1:W-:Y:S02]  /*6760*/  STS [R7], R6 ;  /* 0x0000000607007388 */ /* 0x0003e40000000800 */
.L_x_33:
[----:B------:R-:W-:Y:S05]  /*6770*/  BSYNC.RECONVERGENT B0 ;  /* 0x0000000000007941 */ /* 0x000fea0003800200 */
.L_x_32:
[----:B------:R-:W2:Y:S01]  /*6780*/  LDCU UR8, c[0x0][0x3ec] ;  /* 0x00007d80ff0877ac */ /* 0x000ea20008000800 */
[----:B------:R-:W-:-:S04]  /*6790*/  DEPBAR.LE SB0, 0x0 ;  /* 0x000080000000791a */ /* 0x000fc80000000000 */
[----:B------:R-:W3:Y:S01]  /*67a0*/  LDCU UR7, c[0x0][0x3d0] ;  /* 0x00007a00ff0777ac */ /* 0x000ee20008000800 */
[----:B--2---:R-:W-:-:S04]  /*67b0*/  UISETP.GE.AND UP0, UPT, UR8, 0x1, UPT ;  /* 0x000000010800788c */ /* 0x004fc8000bf06270 */
[----:B---3--:R-:W-:Y:S01]  /*67c0*/  UISETP.LT.OR UP0, UPT, UR7, 0x1, !UP0 ;  /* 0x000000010700788c */ /* 0x008fe2000c701670 */
[----:B------:R-:W-:Y:S08]  /*67d0*/  BAR.SYNC.DEFER_BLOCKING 0x0 ;  /* 0x0000000000007b1d */ /* 0x000ff00000010000 */
[----:B------:R-:W-:Y:S05]  /*67e0*/  BRA.U UP0, `(.L_x_43) ;  /* 0x0000002d00b07547 */ /* 0x000fea000b800000 */
[----:B------:R-:W-:-:S05]  /*67f0*/  UMOV UR7, URZ ;  /* 0x000000ff00077c82 */ /* 0x000fca0008000000 */
.L_x_62:
[----:B--2---:R-:W2:Y:S01]  /*6800*/  LDCU UR8, c[0x0][0x3d0] ;  /* 0x00007a00ff0877ac */ /* 0x004ea20008000800 */
[----:B-1-34-:R-:W-:Y:S01]  /*6810*/  SHF.R.U32.HI R6, RZ, 0x4, R0 ;  /* 0x00000004ff067819 */ /* 0x01afe20000011600 */
[----:B------:R-:W-:-:S03]  /*6820*/  UISETP.NE.AND UP2, UPT, UR4, URZ, UPT ;  /* 0x000000ff0400728c */ /* 0x000fc6000bf45270 */
[----:B------:R-:W-:-:S05]  /*6830*/  LOP3.LUT R6, R6, 0x30, RZ, 0xc0, !PT ;  /* 0x0000003006067812 */ /* 0x000fca00078ec0ff */
[----:B------:R-:W-:Y:S01]  /*6840*/  VIADD R29, R6, UR7 ;  /* 0x00000007061d7c36 */ /* 0x000fe20008000000 */
[----:B------:R-:W-:-:S03]  /*6850*/  UIADD3 UR7, UPT, UPT, UR7, 0x20, URZ ;  /* 0x0000002007077890 */ /* 0x000fc6000fffe0ff */
[C---:B------:R-:W-:Y:S02]  /*6860*/  IMAD R30, R29.reuse, UR25, RZ ;  /* 0x000000191d1e7c24 */ /* 0x040fe4000f8e02ff */
[----:B------:R-:W-:Y:S01]  /*6870*/  IMAD R31, R29, UR26, RZ ;  /* 0x0000001a1d1f7c24 */ /* 0x000fe2000f8e02ff */
[----:B--2---:R-:W-:Y:S01]  /*6880*/  UISETP.GE.AND UP0, UPT, UR7, UR8, UPT ;  /* 0x000000080700728c */ /* 0x004fe2000bf06270 */
[----:B------:R-:W-:Y:S10]  /*6890*/  BRA.U !UP2, `(.L_x_44) ;  /* 0x000000150a0c7547 */ /* 0x000ff4000b800000 */
[----:B------:R-:W1:Y:S01]  /*68a0*/  LDCU UR10, c[0x0][0x3d4] ;  /* 0x00007a80ff0a77ac */ /* 0x000e620008000800 */
[----:B------:R-:W-:Y:S01]  /*68b0*/  LOP3.LUT R6, R0, 0x1f, RZ, 0xc0, !PT ;  /* 0x0000001f00067812 */ /* 0x000fe200078ec0ff */
[----:B------:R-:W-:-:S03]  /*68c0*/  ULEA UR9, UR8, UR14, 0x2 ;  /* 0x0000000e08097291 */ /* 0x000fc6000f8e10ff */
[----:B------:R-:W-:Y:S01]  /*68d0*/  LEA.HI R29, R6, R29, RZ, 0x1e ;  /* 0x0000001d061d7211 */ /* 0x000fe200078ff0ff */
[----:B------:R-:W-:-:S03]  /*68e0*/  ULEA UR9, UR8, UR9, 0x2 ;  /* 0x0000000908097291 */ /* 0x000fc6000f8e10ff */
[----:B------:R-:W-:-:S03]  /*68f0*/  LEA R32, R29, UR14, 0x2 ;  /* 0x0000000e1d207c11 */ /* 0x000fc6000f8e10ff */
[----:B------:R-:W-:Y:S01]  /*6900*/  LEA R29, R29, UR9, 0x2 ;  /* 0x000000091d1d7c11 */ /* 0x000fe2000f8e10ff */
[----:B-1----:R-:W-:-:S09]  /*6910*/  UISETP.GE.AND UP2, UPT, UR10, 0x1, UPT ;  /* 0x000000010a00788c */ /* 0x002fd2000bf46270 */
[----:B------:R-:W-:Y:S05]  /*6920*/  BRA.U UP2, `(.L_x_45) ;  /* 0x00000009025c7547 */ /* 0x000fea000b800000 */
[----:B------:R-:W1:Y:S02]  /*6930*/  LDCU UR8, c[0x0][0x3ec] ;  /* 0x00007d80ff0877ac */ /* 0x000e640008000800 */
[----:B-1----:R-:W-:Y:S02]  /*6940*/  UISETP.GE.U32.AND UP3, UPT, UR8, 0x41, UPT ;  /* 0x000000410800788c */ /* 0x002fe4000bf66070 */
[----:B------:R-:W-:-:S03]  /*6950*/  UIADD3 UR9, UPT, UPT, UR8, -0x1, URZ ;  /* 0xffffffff08097890 */ /* 0x000fc6000fffe0ff */
[----:B------:R-:W-:Y:S01]  /*6960*/  UMOV UR8, URZ ;  /* 0x000000ff00087c82 */ /* 0x000fe20008000000 */
[----:B------:R-:W-:-:S03]  /*6970*/  ULOP3.LUT UP2, URZ, UR9, 0x40, URZ, 0xc0, !UPT ;  /* 0x0000004009ff7892 */ /* 0x000fc6000f84c0ff */
[----:B------:R-:W-:Y:S08]  /*6980*/  BRA.U !UP3, `(.L_x_46) ;  /* 0x000000050b7c7547 */ /* 0x000ff0000b800000 */
[----:B------:R-:W1:Y:S01]  /*6990*/  S2R R6, SR_LANEID ;  /* 0x0000000000067919 */ /* 0x000e620000000000 */
[----:B------:R-:W-:Y:S01]  /*69a0*/  MOV R9, UR26 ;  /* 0x0000001a00097c02 */ /* 0x000fe20008000f00 */
[----:B------:R-:W-:Y:S01]  /*69b0*/  IMAD.IADD R16, R24, 0x1, R31 ;  /* 0x0000000118107824 */ /* 0x000fe200078e021f */
[----:B------:R-:W-:Y:S01]  /*69c0*/  UMOV UR8, URZ ;  /* 0x000000ff00087c82 */ /* 0x000fe20008000000 */
[----:B------:R-:W-:Y:S01]  /*69d0*/  UMOV UR9, URZ ;  /* 0x000000ff00097c82 */ /* 0x000fe20008000000 */
[----:B-1----:R-:W-:Y:S02]  /*69e0*/  SHF.R.U32.HI R7, RZ, 0x2, R6 ;  /* 0x00000002ff077819 */ /* 0x002fe40000011606 */
[----:B------:R-:W-:Y:S02]  /*69f0*/  LOP3.LUT R8, R6, 0x3, RZ, 0xc0, !PT ;  /* 0x0000000306087812 */ /* 0x000fe400078ec0ff */
[----:B------:R-:W-:-:S05]  /*6a00*/  SHF.R.U32.HI R6, RZ, 0x1, R9 ;  /* 0x00000001ff067819 */ /* 0x000fca0000011609 */
[----:B------:R-:W-:-:S05]  /*6a10*/  IMAD R7, R7, R6, R8 ;  /* 0x0000000607077224 */ /* 0x000fca00078e0208 */
[----:B------:R-:W-:-:S07]  /*6a20*/  SHF.L.U32 R7, R7, 0x2, RZ ;  /* 0x0000000207077819 */ /* 0x000fce00000006ff */
.L_x_47:
[----:B-1----:R-:W-:Y:S01]  /*6a30*/  LDS R9, [R32] ;  /* 0x0000000020097984 */ /* 0x002fe20000000800 */
[----:B------:R-:W-:Y:S01]  /*6a40*/  VIADD R10, R16, UR8 ;  /* 0x00000008100a7c36 */ /* 0x000fe20008000000 */
[----:B------:R-:W-:Y:S01]  /*6a50*/  MOV R8, 0x3bbb989d ;  /* 0x3bbb989d00087802 */ /* 0x000fe20000000f00 */
[----:B------:R-:W-:Y:S01]  /*6a60*/  UIADD3 UR9, UPT, UPT, UR9, 0x2, URZ ;  /* 0x0000000209097890 */ /* 0x000fe2000fffe0ff */
[----:B------:R-:W1:Y:S01]  /*6a70*/  LDS R12, [R29] ;  /* 0x000000001d0c7984 */ /* 0x000e620000000800 */
[----:B------:R-:W-:Y:S01]  /*6a80*/  UIADD3 UR8, UPT, UPT, UR8, 0x80, URZ ;  /* 0x0000008008087890 */ /* 0x000fe2000fffe0ff */
[----:B------:R-:W-:Y:S02]  /*6a90*/  LEA R10, R10, UR13, 0x1 ;  /* 0x0000000d0a0a7c11 */ /* 0x000fe4000f8e08ff */
[----:B------:R-:W-:Y:S01]  /*6aa0*/  LDS R11, [R32+0x20] ;  /* 0x00002000200b7984 */ /* 0x000fe20000000800 */
[----:B------:R-:W-:-:S03]  /*6ab0*/  ISETP.NE.AND P0, PT, R3, UR9, PT ;  /* 0x0000000903007c0c */ /* 0x000fc6000bf05270 */
[----:B------:R-:W2:Y:S01]  /*6ac0*/  LDS R14, [R29+0x20] ;  /* 0x000020001d0e7984 */ /* 0x000ea20000000800 */
[----:B-1----:R-:W-:Y:S01]  /*6ad0*/  FADD R21, R9, -R12 ;  /* 0x8000000c09157221 */ /* 0x002fe20000000000 */
[----:B------:R-:W-:-:S03]  /*6ae0*/  IMAD.MOV.U32 R9, RZ, RZ, 0x437c0000 ;  /* 0x437c0000ff097424 */ /* 0x000fc600078e00ff */
[-C--:B------:R-:W-:Y:S01]  /*6af0*/  FFMA.SAT R12, R21, R8.reuse, 0.5 ;  /* 0x3f000000150c7423 */ /* 0x080fe20000002008 */
[----:B--2---:R-:W-:Y:S01]  /*6b00*/  FADD R23, R11, -R14 ;  /* 0x8000000e0b177221 */ /* 0x004fe20000000000 */
[----:B------:R-:W-:Y:S02]  /*6b10*/  IADD3 R11, PT, PT, R10, R7, RZ ;  /* 0x000000070a0b7210 */ /* 0x000fe40007ffe0ff */
[-C--:B------:R-:W-:Y:S01]  /*6b20*/  FFMA.RM R14, R12, R9.reuse, 12582913 ;  /* 0x4b4000010c0e7423 */ /* 0x080fe20000004009 */
[----:B------:R-:W-:Y:S01]  /*6b30*/  IADD3 R10, PT, PT, R10, 0x80, RZ ;  /* 0x000000800a0a7810 */ /* 0x000fe20007ffe0ff */
[----:B------:R-:W-:Y:S01]  /*6b40*/  FFMA.SAT R20, R23, R8, 0.5 ;  /* 0x3f00000017147423 */ /* 0x000fe20000002008 */
[----:B------:R-:W-:Y:S01]  /*6b50*/  IMAD R12, R6, 0x20, R11 ;  /* 0x00000020060c7824 */ /* 0x000fe200078e020b */
[----:B------:R-:W1:Y:S02]  /*6b60*/  LDS R15, [R11] ;  /* 0x000000000b0f7984 */ /* 0x000e640000000800 */
[----:B------:R-:W-:Y:S01]  /*6b70*/  FFMA.RM R20, R20, R9, 12582913 ;  /* 0x4b40000114147423 */ /* 0x000fe20000004009 */
[C---:B------:R-:W-:Y:S01]  /*6b80*/  FADD R18, R14.reuse, -12583039 ;  /* 0xcb40007f0e127421 */ /* 0x040fe20000000000 */
[----:B------:R-:W-:Y:S01]  /*6b90*/  SHF.L.U32 R14, R14, 0x17, RZ ;  /* 0x000000170e0e7819 */ /* 0x000fe200000006ff */
[----:B------:R-:W-:Y:S01]  /*6ba0*/  LDS R13, [R12] ;  /* 0x000000000c0d7984 */ /* 0x000fe20000000800 */
[C---:B------:R-:W-:Y:S01]  /*6bb0*/  FADD R22, R20.reuse, -12583039 ;  /* 0xcb40007f14167421 */ /* 0x040fe20000000000 */
[----:B------:R-:W-:Y:S01]  /*6bc0*/  FFMA R18, R21, 1.4426950216293334961, -R18 ;  /* 0x3fb8aa3b15127823 */ /* 0x000fe20000000812 */
[----:B------:R-:W-:Y:S01]  /*6bd0*/  IMAD.SHL.U32 R20, R20, 0x800000, RZ ;  /* 0x0080000014147824 */ /* 0x000fe200078e00ff */
[----:B------:R-:W2:Y:S01]  /*6be0*/  LDS R19, [R11+0x10] ;  /* 0x000010000b137984 */ /* 0x000ea20000000800 */
[----:B------:R-:W-:Y:S01]  /*6bf0*/  FFMA R22, R23, 1.4426950216293334961, -R22 ;  /* 0x3fb8aa3b17167823 */ /* 0x000fe20000000816 */
[----:B------:R-:W-:-:S02]  /*6c00*/  FFMA R18, R21, 1.925963033500011079e-08, R18 ;  /* 0x32a5706015127823 */ /* 0x000fc40000000012 */
[----:B------:R-:W3:Y:S01]  /*6c10*/  LDS R17, [R12+0x10] ;  /* 0x000010000c117984 */ /* 0x000ee20000000800 */
[----:B------:R-:W-:Y:S01]  /*6c20*/  FFMA R22, R23, 1.925963033500011079e-08, R22 ;  /* 0x32a5706017167823 */ /* 0x000fe20000000016 */
[----:B------:R-:W4:Y:S08]  /*6c30*/  MUFU.EX2 R21, R18 ;  /* 0x0000001200157308 */ /* 0x000f300000000800 */
[----:B------:R-:W5:Y:S01]  /*6c40*/  MUFU.EX2 R23, R22 ;  /* 0x0000001600177308 */ /* 0x000f620000000800 */
[----:B----4-:R-:W-:-:S05]  /*6c50*/  FMUL R14, R14, R21 ;  /* 0x000000150e0e7220 */ /* 0x010fca0000400000 */
[----:B------:R-:W-:Y:S01]  /*6c60*/  F2FP.F16.F32.PACK_AB R14, RZ, R14 ;  /* 0x0000000eff0e723e */ /* 0x000fe200000000ff */
[----:B-----5:R-:W-:-:S05]  /*6c70*/  FMUL R20, R20, R23 ;  /* 0x0000001714147220 */ /* 0x020fca0000400000 */
[----:B------:R-:W-:Y:S01]  /*6c80*/  F2FP.F16.F32.PACK_AB R21, RZ, R20 ;  /* 0x00000014ff15723e */ /* 0x000fe200000000ff */
[-C--:B-1----:R-:W-:Y:S02]  /*6c90*/  HFMA2 R20, R15, R14.reuse.H0_H0, RZ.H0_H0 ;  /* 0x2000000e0f147231 */ /* 0x082fe400000400ff */
[----:B--2---:R-:W-:Y:S02]  /*6ca0*/  HFMA2 R14, R19, R14.H0_H0, RZ.H0_H0 ;  /* 0x2000000e130e7231 */ /* 0x004fe400000400ff */
[-C--:B------:R-:W-:Y:S01]  /*6cb0*/  HFMA2 R15, R13, R21.reuse.H0_H0, RZ.H0_H0 ;  /* 0x200000150d0f7231 */ /* 0x080fe200000400ff */
[----:B------:R-:W-:Y:S01]  /*6cc0*/  STS [R11], R20 ;  /* 0x000000140b007388 */ /* 0x000fe20000000800 */
[----:B---3--:R-:W-:-:S03]  /*6cd0*/  HFMA2 R17, R17, R21.H0_H0, RZ.H0_H0 ;  /* 0x2000001511117231 */ /* 0x008fc600000400ff */
[----:B------:R-:W-:Y:S04]  /*6ce0*/  STS [R12], R15 ;  /* 0x0000000f0c007388 */ /* 0x000fe80000000800 */
[----:B------:R-:W-:Y:S04]  /*6cf0*/  STS [R11+0x10], R14 ;  /* 0x0000100e0b007388 */ /* 0x000fe80000000800 */
[----:B------:R-:W-:Y:S04]  /*6d00*/  STS [R12+0x10], R17 ;  /* 0x000010110c007388 */ /* 0x000fe80000000800 */
[----:B------:R-:W-:Y:S04]  /*6d10*/  LDS R13, [R32] ;  /* 0x00000000200d7984 */ /* 0x000fe80000000800 */
[----:B------:R-:W1:Y:S04]  /*6d20*/  LDS R18, [R29] ;  /* 0x000000001d127984 */ /* 0x000e680000000800 */
[----:B------:R-:W-:Y:S04]  /*6d30*/  LDS R21, [R32+0x20] ;  /* 0x0000200020157984 */ /* 0x000fe80000000800 */
[----:B------:R-:W2:Y:S01]  /*6d40*/  LDS R22, [R29+0x20] ;  /* 0x000020001d167984 */ /* 0x000ea20000000800 */
[----:B-1----:R-:W-:Y:S01]  /*6d50*/  FADD R19, R13, -R18 ;  /* 0x800000120d137221 */ /* 0x002fe20000000000 */
[----:B------:R-:W-:-:S03]  /*6d60*/  IMAD.IADD R13, R10, 0x1, R7 ;  /* 0x000000010a0d7824 */ /* 0x000fc600078e0207 */
[-C--:B------:R-:W-:Y:S02]  /*6d70*/  FFMA.SAT R18, R19, R8.reuse, 0.5 ;  /* 0x3f00000013127423 */ /* 0x080fe40000002008 */
[----:B------:R-:W-:Y:S01]  /*6d80*/  LEA R10, R6, R13, 0x5 ;  /* 0x0000000d060a7211 */ /* 0x000fe200078e28ff */
[----:B------:R-:W1:Y:S01]  /*6d90*/  LDS R17, [R13] ;  /* 0x000000000d117984 */ /* 0x000e620000000800 */
[----:B--2---:R-:W-:Y:S01]  /*6da0*/  FADD R21, R21, -R22 ;  /* 0x8000001615157221 */ /* 0x004fe20000000000 */
[-C--:B------:R-:W-:Y:S02]  /*6db0*/  FFMA.RM R18, R18, R9.reuse, 12582913 ;  /* 0x4b40000112127423 */ /* 0x080fe40000004009 */
[----:B------:R-:W-:Y:S01]  /*6dc0*/  LDS R11, [R10] ;  /* 0x000000000a0b7984 */ /* 0x000fe20000000800 */
[----:B------:R-:W-:Y:S01]  /*6dd0*/  FFMA.SAT R12, R21, R8, 0.5 ;  /* 0x3f000000150c7423 */ /* 0x000fe20000002008 */
[C---:B------:R-:W-:Y:S01]  /*6de0*/  FADD R8, R18.reuse, -12583039 ;  /* 0xcb40007f12087421 */ /* 0x040fe20000000000 */
[----:B------:R-:W-:Y:S01]  /*6df0*/  IMAD.SHL.U32 R18, R18, 0x800000, RZ ;  /* 0x0080000012127824 */ /* 0x000fe200078e00ff */
[----:B------:R-:W2:Y:S01]  /*6e00*/  LDS R15, [R13+0x10] ;  /* 0x000010000d0f7984 */ /* 0x000ea20000000800 */
[----:B------:R-:W-:Y:S01]  /*6e10*/  FFMA.RM R12, R12, R9, 12582913 ;  /* 0x4b4000010c0c7423 */ /* 0x000fe20000004009 */
[----:B------:R-:W-:-:S02]  /*6e20*/  FFMA R8, R19, 1.4426950216293334961, -R8 ;  /* 0x3fb8aa3b13087823 */ /* 0x000fc40000000808 */
[----:B------:R-:W3:Y:S01]  /*6e30*/  LDS R9, [R10+0x10] ;  /* 0x000010000a097984 */ /* 0x000ee20000000800 */
[C---:B------:R-:W-:Y:S01]  /*6e40*/  FADD R14, R12.reuse, -12583039 ;  /* 0xcb40007f0c0e7421 */ /* 0x040fe20000000000 */
[----:B------:R-:W-:Y:S01]  /*6e50*/  FFMA R8, R19, 1.925963033500011079e-08, R8 ;  /* 0x32a5706013087823 */ /* 0x000fe20000000008 */
[----:B------:R-:W-:Y:S02]  /*6e60*/  SHF.L.U32 R12, R12, 0x17, RZ ;  /* 0x000000170c0c7819 */ /* 0x000fe400000006ff */
[C---:B------:R-:W-:Y:S01]  /*6e70*/  FFMA R14, R21.reuse, 1.4426950216293334961, -R14 ;  /* 0x3fb8aa3b150e7823 */ /* 0x040fe2000000080e */
[----:B------:R-:W4:Y:S03]  /*6e80*/  MUFU.EX2 R19, R8 ;  /* 0x0000000800137308 */ /* 0x000f260000000800 */
[----:B------:R-:W-:-:S05]  /*6e90*/  FFMA R14, R21, 1.925963033500011079e-08, R14 ;  /* 0x32a57060150e7823 */ /* 0x000fca000000000e */
        /* <DEDUP_REMOVED lines=8> */
[----:B------:R1:W-:Y:S01]  /*6f20*/  STS [R13], R12 ;  /* 0x0000000c0d007388 */ /* 0x0003e20000000800 */
[----:B---3--:R-:W-:-:S03]  /*6f30*/  HFMA2 R9, R9, R19.H0_H0, RZ.H0_H0 ;  /* 0x2000001309097231 */ /* 0x008fc600000400ff */
[----:B------:R1:W-:Y:S04]  /*6f40*/  STS [R10], R11 ;  /* 0x0000000b0a007388 */ /* 0x0003e80000000800 */
[----:B------:R1:W-:Y:S04]  /*6f50*/  STS [R13+0x10], R18 ;  /* 0x000010120d007388 */ /* 0x0003e80000000800 */
[----:B------:R1:W-:Y:S01]  /*6f60*/  STS [R10+0x10], R9 ;  /* 0x000010090a007388 */ /* 0x0003e20000000800 */
[----:B------:R-:W-:Y:S05]  /*6f70*/  @P0 BRA `(.L_x_47) ;  /* 0xfffffff800ac0947 */ /* 0x000fea000383ffff */
.L_x_46:
[----:B------:R-:W-:Y:S05]  /*6f80*/  BRA.U UP2, `(.L_x_48) ;  /* 0x0000002502c47547 */ /* 0x000fea000b800000 */
[----:B------:R-:W-:Y:S01]  /*6f90*/  LDS R6, [R32] ;  /* 0x0000000020067984 */ /* 0x000fe20000000800 */
[----:B-1----:R-:W-:Y:S01]  /*6fa0*/  IMAD.U32 R13, RZ, RZ, UR26 ;  /* 0x0000001aff0d7e24 */ /* 0x002fe2000f8e00ff */
[----:B------:R-:W-:Y:S01]  /*6fb0*/  IADD3 R31, PT, PT, R31, UR8, R24 ;  /* 0x000000081f1f7c10 */ /* 0x000fe2000fffe018 */
[----:B------:R-:W-:Y:S01]  /*6fc0*/  IMAD.MOV.U32 R14, RZ, RZ, 0x437c0000 ;  /* 0x437c0000ff0e7424 */ /* 0x000fe200078e00ff */
[----:B------:R-:W1:Y:S01]  /*6fd0*/  LDS R7, [R29] ;  /* 0x000000001d077984 */ /* 0x000e620000000800 */
[----:B------:R-:W-:Y:S02]  /*6fe0*/  MOV R15, 0x3bbb989d ;  /* 0x3bbb989d000f7802 */ /* 0x000fe40000000f00 */
[----:B------:R-:W-:Y:S01]  /*6ff0*/  SHF.R.U32.HI R13, RZ, 0x1, R13 ;  /* 0x00000001ff0d7819 */ /* 0x000fe2000001160d */
[----:B------:R-:W2:Y:S01]  /*7000*/  S2R R8, SR_LANEID ;  /* 0x0000000000087919 */ /* 0x000ea20000000000 */
[----:B------:R-:W-:Y:S04]  /*7010*/  LDS R9, [R32+0x20] ;  /* 0x0000200020097984 */ /* 0x000fe80000000800 */
[----:B------:R-:W3:Y:S01]  /*7020*/  LDS R10, [R29+0x20] ;  /* 0x000020001d0a7984 */ /* 0x000ee20000000800 */
[----:B--2---:R-:W-:-:S02]  /*7030*/  SHF.R.U32.HI R11, RZ, 0x2, R8 ;  /* 0x00000002ff0b7819 */ /* 0x004fc40000011608 */
[----:B------:R-:W-:-:S05]  /*7040*/  LOP3.LUT R8, R8, 0x3, RZ, 0xc0, !PT ;  /* 0x0000000308087812 */ /* 0x000fca00078ec0ff */
[----:B------:R-:W-:Y:S02]  /*7050*/  IMAD R11, R11, R13, R8 ;  /* 0x0000000d0b0b7224 */ /* 0x000fe400078e0208 */
[----:B-1----:R-:W-:Y:S01]  /*7060*/  FADD R8, R6, -R7 ;  /* 0x8000000706087221 */ /* 0x002fe20000000000 */
[----:B------:R-:W-:-:S03]  /*7070*/  LEA R6, R31, UR13, 0x1 ;  /* 0x0000000d1f067c11 */ /* 0x000fc6000f8e08ff */
[-C--:B------:R-:W-:Y:S01]  /*7080*/  FFMA.SAT R7, R8, R15.reuse, 0.5 ;  /* 0x3f00000008077423 */ /* 0x080fe2000000200f */
[----:B------:R-:W-:Y:S01]  /*7090*/  LEA R6, R11, R6, 0x2 ;  /* 0x000000060b067211 */ /* 0x000fe200078e10ff */
[----:B---3--:R-:W-:Y:S02]  /*70a0*/  FADD R12, R9, -R10 ;  /* 0x8000000a090c7221 */ /* 0x008fe40000000000 */
[-C--:B------:R-:W-:Y:S02]  /*70b0*/  FFMA.RM R10, R7, R14.reuse, 12582913 ;  /* 0x4b400001070a7423 */ /* 0x080fe4000000400e */
[----:B------:R-:W-:Y:S02]  /*70c0*/  IMAD R7, R13, 0x20, R6 ;  /* 0x000000200d077824 */ /* 0x000fe400078e0206 */
[----:B------:R-:W-:Y:S01]  /*70d0*/  FFMA.SAT R9, R12, R15, 0.5 ;  /* 0x3f0000000c097423 */ /* 0x000fe2000000200f */
[C---:B------:R-:W-:Y:S01]  /*70e0*/  FADD R15, R10.reuse, -12583039 ;  /* 0xcb40007f0a0f7421 */ /* 0x040fe20000000000 */
[----:B------:R-:W1:Y:S01]  /*70f0*/  LDS R13, [R6+0x10] ;  /* 0x00001000060d7984 */ /* 0x000e620000000800 */
[----:B------:R-:W-:Y:S01]  /*7100*/  SHF.L.U32 R10, R10, 0x17, RZ ;  /* 0x000000170a0a7819 */ /* 0x000fe200000006ff */
[----:B------:R-:W-:Y:S01]  /*7110*/  FFMA.RM R14, R9, R14, 12582913 ;  /* 0x4b400001090e7423 */ /* 0x000fe2000000400e */
[----:B------:R-:W-:Y:S01]  /*7120*/  FFMA R17, R8, 1.4426950216293334961, -R15 ;  /* 0x3fb8aa3b08117823 */ /* 0x000fe2000000080f */
[----:B------:R-:W2:Y:S02]  /*7130*/  LDS R9, [R6] ;  /* 0x0000000006097984 */ /* 0x000ea40000000800 */
[----:B------:R-:W-:Y:S01]  /*7140*/  FADD R19, R14, -12583039 ;  /* 0xcb40007f0e137421 */ /* 0x000fe20000000000 */
[----:B------:R-:W-:Y:S01]  /*7150*/  FFMA R17, R8, 1.925963033500011079e-08, R17 ;  /* 0x32a5706008117823 */ /* 0x000fe20000000011 */
[----:B------:R-:W3:Y:S01]  /*7160*/  LDS R11, [R7] ;  /* 0x00000000070b7984 */ /* 0x000ee20000000800 */
[----:B------:R-:W-:-:S02]  /*7170*/  IMAD.SHL.U32 R14, R14, 0x800000, RZ ;  /* 0x008000000e0e7824 */ /* 0x000fc400078e00ff */
[C---:B------:R-:W-:Y:S01]  /*7180*/  FFMA R19, R12.reuse, 1.4426950216293334961, -R19 ;  /* 0x3fb8aa3b0c137823 */ /* 0x040fe20000000813 */
[----:B------:R-:W4:Y:S01]  /*7190*/  LDS R15, [R7+0x10] ;  /* 0x00001000070f7984 */ /* 0x000f220000000800 */
[----:B------:R-:W5:Y:S02]  /*71a0*/  MUFU.EX2 R17, R17 ;  /* 0x0000001100117308 */ /* 0x000f640000000800 */
[----:B------:R-:W-:-:S06]  /*71b0*/  FFMA R19, R12, 1.925963033500011079e-08, R19 ;  /* 0x32a570600c137823 */ /* 0x000fcc0000000013 */
[----:B------:R-:W1:Y:S01]  /*71c0*/  MUFU.EX2 R19, R19 ;  /* 0x0000001300137308 */ /* 0x000e620000000800 */
[----:B-----5:R-:W-:-:S05]  /*71d0*/  FMUL R10, R10, R17 ;  /* 0x000000110a0a7220 */ /* 0x020fca0000400000 */
[----:B------:R-:W-:Y:S01]  /*71e0*/  F2FP.F16.F32.PACK_AB R10, RZ, R10 ;  /* 0x0000000aff0a723e */ /* 0x000fe200000000ff */
[----:B-1----:R-:W-:-:S04]  /*71f0*/  FMUL R14, R14, R19 ;  /* 0x000000130e0e7220 */ /* 0x002fc80000400000 */
[-C--:B------:R-:W-:Y:S01]  /*7200*/  HFMA2 R13, R13, R10.reuse.H0_H0, RZ.H0_H0 ;  /* 0x2000000a0d0d7231 */ /* 0x080fe200000400ff */
[----:B------:R-:W-:Y:S01]  /*7210*/  F2FP.F16.F32.PACK_AB R14, RZ, R14 ;  /* 0x0000000eff0e723e */ /* 0x000fe200000000ff */
[----:B--2---:R-:W-:-:S04]  /*7220*/  HFMA2 R9, R9, R10.H0_H0, RZ.H0_H0 ;  /* 0x2000000a09097231 */ /* 0x004fc800000400ff */
[-C--:B---3--:R-:W-:Y:S01]  /*7230*/  HFMA2 R8, R11, R14.reuse.H0_H0, RZ.H0_H0 ;  /* 0x2000000e0b087231 */ /* 0x088fe200000400ff */
[----:B------:R1:W-:Y:S01]  /*7240*/  STS [R6], R9 ;  /* 0x0000000906007388 */ /* 0x0003e20000000800 */
[----:B----4-:R-:W-:-:S03]  /*7250*/  HFMA2 R14, R15, R14.H0_H0, RZ.H0_H0 ;  /* 0x2000000e0f0e7231 */ /* 0x010fc600000400ff */
[----:B------:R1:W-:Y:S04]  /*7260*/  STS [R7], R8 ;  /* 0x0000000807007388 */ /* 0x0003e80000000800 */
[----:B------:R1:W-:Y:S04]  /*7270*/  STS [R6+0x10], R13 ;  /* 0x0000100d06007388 */ /* 0x0003e80000000800 */
[----:B------:R1:W-:Y:S01]  /*7280*/  STS [R7+0x10], R14 ;  /* 0x0000100e07007388 */ /* 0x0003e20000000800 */
[----:B------:R-:W-:Y:S05]  /*7290*/  BRA `(.L_x_48) ;  /* 0x0000002400007947 */ /* 0x000fea0003800000 */
.L_x_45:
[----:B------:R-:W-:-:S05]  /*72a0*/  UMOV UR8, URZ ;  /* 0x000000ff00087c82 */ /* 0x000fca0008000000 */
.L_x_52:
[----:B-1----:R-:W1:Y:S01]  /*72b0*/  LDCU UR10, c[0x0][0x3d4] ;  /* 0x00007a80ff0a77ac */ /* 0x002e620008000800 */
[----:B------:R-:W-:Y:S02]  /*72c0*/  IADD3 R28, PT, PT, R24, UR8, RZ ;  /* 0x00000008181c7c10 */ /* 0x000fe4000fffe0ff */
[----:B------:R-:W-:Y:S02]  /*72d0*/  CS2R R8, SRZ ;  /* 0x0000000000087805 */ /* 0x000fe4000001ff00 */
[----:B------:R-:W-:Y:S01]  /*72e0*/  CS2R R6, SRZ ;  /* 0x0000000000067805 */ /* 0x000fe2000001ff00 */
[----:B------:R-:W-:Y:S01]  /*72f0*/  UMOV UR9, URZ ;  /* 0x000000ff00097c82 */ /* 0x000fe20008000000 */
[----:B------:R-:W-:Y:S02]  /*7300*/  UISETP.NE.AND UP3, UPT, UR30, URZ, UPT ;  /* 0x000000ff1e00728c */ /* 0x000fe4000bf65270 */
[----:B-1----:R-:W-:-:S09]  /*7310*/  UISETP.GE.U32.AND UP2, UPT, UR10, 0x31, UPT ;  /* 0x000000310a00788c */ /* 0x002fd2000bf46070 */
[----:B------:R-:W-:Y:S05]  /*7320*/  BRA.U !UP2, `(.L_x_49) ;  /* 0x000000010adc7547 */ /* 0x000fea000b800000 */
[----:B------:R-:W1:Y:S01]  /*7330*/  S2R R6, SR_LANEID ;  /* 0x0000000000067919 */ /* 0x000e620000000000 */
[----:B------:R-:W-:Y:S01]  /*7340*/  UMOV UR9, URZ ;  /* 0x000000ff00097c82 */ /* 0x000fe20008000000 */
[----:B------:R-:W-:Y:S01]  /*7350*/  UMOV UR10, URZ ;  /* 0x000000ff000a7c82 */ /* 0x000fe20008000000 */
[--C-:B-1----:R-:W-:Y:S02]  /*7360*/  SHF.R.U32.HI R7, RZ, 0x3, R6.reuse ;  /* 0x00000003ff077819 */ /* 0x102fe40000011606 */
[----:B------:R-:W-:Y:S02]  /*7370*/  LOP3.LUT R8, R6, 0x7, RZ, 0xc0, !PT ;  /* 0x0000000706087812 */ /* 0x000fe400078ec0ff */
[----:B------:R-:W-:Y:S01]  /*7380*/  SHF.R.U32.HI R6, RZ, 0x4, R6 ;  /* 0x00000004ff067819 */ /* 0x000fe20000011606 */
[----:B------:R-:W-:-:S03]  /*7390*/  IMAD.SHL.U32 R7, R7, 0x8, RZ ;  /* 0x0000000807077824 */ /* 0x000fc600078e00ff */
[----:B------:R-:W-:Y:S02]  /*73a0*/  SHF.L.U32 R6, R6, 0x3, RZ ;  /* 0x0000000306067819 */ /* 0x000fe400000006ff */
[----:B------:R-:W-:Y:S02]  /*73b0*/  LOP3.LUT R7, R7, 0x8, R8, 0xe2, !PT ;  /* 0x0000000807077812 */ /* 0x000fe400078ee208 */
[----:B------:R-:W-:-:S03]  /*73c0*/  CS2R R8, SRZ ;  /* 0x0000000000087805 */ /* 0x000fc6000001ff00 */
[C-C-:B------:R-:W-:Y:S02]  /*73d0*/  IMAD R33, R7.reuse, UR26, R6.reuse ;  /* 0x0000001a07217c24 */ /* 0x140fe4000f8e0206 */
[----:B------:R-:W-:Y:S01]  /*73e0*/  IMAD R34, R7, UR25, R6 ;  /* 0x0000001907227c24 */ /* 0x000fe2000f8e0206 */
[----:B------:R-:W-:Y:S02]  /*73f0*/  CS2R R6, SRZ ;  /* 0x0000000000067805 */ /* 0x000fe4000001ff00 */
[----:B------:R-:W-:Y:S01]  /*7400*/  SHF.L.U32 R33, R33, 0x1, RZ ;  /* 0x0000000121217819 */ /* 0x000fe200000006ff */
[----:B------:R-:W-:-:S07]  /*7410*/  IMAD.SHL.U32 R34, R34, 0x2, RZ ;  /* 0x0000000222227824 */ /* 0x000fce00078e00ff */
.L_x_50:
[----:B------:R-:W-:Y:S01]  /*7420*/  IMAD.U32 R11, RZ, RZ, UR9 ;  /* 0x00000009ff0b7e24 */ /* 0x000fe2000f8e00ff */
[----:B------:R-:W-:Y:S01]  /*7430*/  IADD3 R35, PT, PT, R30, UR9, RZ ;  /* 0x000000091e237c10 */ /* 0x000fe2000fffe0ff */
[----:B------:R-:W-:Y:S02]  /*7440*/  UIADD3 UR10, UPT, UPT, UR10, 0x4, URZ ;  /* 0x000000040a0a7890 */ /* 0x000fe4000fffe0ff */
[----:B------:R-:W-:Y:S01]  /*7450*/  IMAD R20, R11, UR26, R28 ;  /* 0x0000001a0b147c24 */ /* 0x000fe2000f8e021c */
[----:B------:R-:W-:Y:S01]  /*7460*/  LEA R35, R35, UR11, 0x1 ;  /* 0x0000000b23237c11 */ /* 0x000fe2000f8e08ff */
[----:B------:R-:W-:Y:S01]  /*7470*/  IMAD.U32 R11, RZ, RZ, UR26 ;  /* 0x0000001aff0b7e24 */ /* 0x000fe2000f8e00ff */
[----:B------:R-:W-:Y:S02]  /*7480*/  UIADD3 UR9, UPT, UPT, UR9, 0x40, URZ ;  /* 0x0000004009097890 */ /* 0x000fe4000fffe0ff */
[----:B------:R-:W-:Y:S01]  /*7490*/  LEA R20, R20, UR19, 0x1 ;  /* 0x0000001314147c11 */ /* 0x000fe2000f8e08ff */
[----:B------:R-:W-:Y:S01]  /*74a0*/  IMAD.IADD R22, R35, 0x1, R34 ;  /* 0x0000000123167824 */ /* 0x000fe200078e0222 */
[----:B------:R-:W-:-:S02]  /*74b0*/  IADD3 R10, PT, PT, R34, 0x20, R35 ;  /* 0x00000020220a7810 */ /* 0x000fc40007ffe023 */
[----:B------:R-:W-:Y:S02]  /*74c0*/  IADD3 R18, PT, PT, R20, R33, RZ ;  /* 0x0000002114127210 */ /* 0x000fe40007ffe0ff */
[----:B------:R-:W-:Y:S04]  /*74d0*/  LDSM.16.M88.4 R12, [R22] ;  /* 0x00000000160c783b */ /* 0x000fe80000000200 */
[----:B------:R-:W1:Y:S02]  /*74e0*/  LDSM.16.MT88.4 R16, [R18] ;  /* 0x000000001210783b */ /* 0x000e640000004200 */
[----:B-1----:R-:W-:Y:S01]  /*74f0*/  HMMA.16816.F16 R16, R12, R16, R6 ;  /* 0x000000100c10723c */ /* 0x002fe20000000806 */
[----:B------:R-:W-:-:S05]  /*7500*/  LEA R6, R11, R20, 0x5 ;  /* 0x000000140b067211 */ /* 0x000fca00078e28ff */
[----:B------:R-:W-:Y:S02]  /*7510*/  IMAD.IADD R21, R6, 0x1, R33 ;  /* 0x0000000106157824 */ /* 0x000fe400078e0221 */
[----:B------:R-:W-:Y:S01]  /*7520*/  HMMA.16816.F16 R6, R12, R18, R8 ;  /* 0x000000120c06723c */ /* 0x000fe20000000808 */
[----:B------:R-:W-:Y:S01]  /*7530*/  LDSM.16.M88.4 R8, [R10] ;  /* 0x000000000a08783b */ /* 0x000fe20000000200 */
[----:B------:R-:W-:-:S03]  /*7540*/  MOV R19, UR26 ;  /* 0x0000001a00137c02 */ /* 0x000fc60008000f00 */
[----:B------:R-:W1:Y:S02]  /*7550*/  LDSM.16.MT88.4 R12, [R21] ;  /* 0x00000000150c783b */ /* 0x000e640000004200 */
[----:B------:R-:W-:-:S05]  /*7560*/  IMAD R36, R19, 0x40, R20 ;  /* 0x0000004013247824 */ /* 0x000fca00078e0214 */
[----:B------:R-:W-:-:S05]  /*7570*/  IADD3 R37, PT, PT, R36, R33, RZ ;  /* 0x0000002124257210 */ /* 0x000fca0007ffe0ff */
[----:B------:R-:W-:Y:S01]  /*7580*/  LDSM.16.MT88.4 R20, [R37] ;  /* 0x000000002514783b */ /* 0x000fe20000004200 */
[----:B-1----:R-:W-:Y:S01]  /*7590*/  HMMA.16816.F16 R12, R8, R12, R16 ;  /* 0x0000000c080c723c */ /* 0x002fe20000000810 */
[----:B------:R-:W-:-:S06]  /*75a0*/  IADD3 R16, PT, PT, R34, 0x40, R35 ;  /* 0x0000004022107810 */ /* 0x000fcc0007ffe023 */
[----:B------:R-:W1:Y:S01]  /*75b0*/  LDSM.16.M88.4 R16, [R16] ;  /* 0x000000001010783b */ /* 0x000e620000000200 */
[----:B------:R-:W-:Y:S01]  /*75c0*/  HMMA.16816.F16 R6, R8, R14, R6 ;  /* 0x0000000e0806723c */ /* 0x000fe20000000806 */
[----:B------:R-:W-:Y:S01]  /*75d0*/  IMAD.U32 R9, RZ, RZ, UR26 ;  /* 0x0000001aff097e24 */ /* 0x000fe2000f8e00ff */
[----:B------:R-:W-:-:S04]  /*75e0*/  IADD3 R10, PT, PT, R34, 0x60, R35 ;  /* 0x00000060220a7810 */ /* 0x000fc80007ffe023 */
[----:B------:R-:W-:Y:S02]  /*75f0*/  LEA R36, R9, R36, 0x5 ;  /* 0x0000002409247211 */ /* 0x000fe400078e28ff */
[----:B------:R-:W-:Y:S03]  /*7600*/  LDSM.16.M88.4 R8, [R10] ;  /* 0x000000000a08783b */ /* 0x000fe60000000200 */
[----:B------:R-:W-:Y:S01]  /*7610*/  IMAD.IADD R14, R36, 0x1, R33 ;  /* 0x00000001240e7824 */ /* 0x000fe200078e0221 */
[C---:B-1----:R-:W-:Y:S05]  /*7620*/  HMMA.16816.F16 R20, R16.reuse, R20, R12 ;  /* 0x000000141014723c */ /* 0x042fea000000080c */
[----:B------:R-:W1:Y:S03]  /*7630*/  LDSM.16.MT88.4 R12, [R14] ;  /* 0x000000000e0c783b */ /* 0x000e660000004200 */
[----:B------:R-:W-:-:S12]  /*7640*/  HMMA.16816.F16 R22, R16, R22, R6 ;  /* 0x000000161016723c */ /* 0x000fd80000000806 */
[C---:B-1----:R-:W-:Y:S08]  /*7650*/  HMMA.16816.F16 R6, R8.reuse, R12, R20 ;  /* 0x0000000c0806723c */ /* 0x042ff00000000814 */
[----:B------:R-:W-:Y:S01]  /*7660*/  HMMA.16816.F16 R8, R8, R14, R22 ;  /* 0x0000000e0808723c */ /* 0x000fe20000000816 */
[----:B------:R-:W-:-:S04]  /*7670*/  MOV R11, UR10 ;  /* 0x0000000a000b7c02 */ /* 0x000fc80008000f00 */
[----:B------:R-:W-:-:S13]  /*7680*/  ISETP.NE.AND P0, PT, R11, UR18, PT ;  /* 0x000000120b007c0c */ /* 0x000fda000bf05270 */
[----:B------:R-:W-:Y:S05]  /*7690*/  @P0 BRA `(.L_x_50) ;  /* 0xfffffffc00600947 */ /* 0x000fea000383ffff */
.L_x_49:
[----:B------:R-:W-:Y:S05]  /*76a0*/  BRA.U !UP3, `(.L_x_51) ;  /* 0x000000010bb47547 */ /* 0x000fea000b800000 */
[----:B------:R-:W1:Y:S01]  /*76b0*/  S2R R10, SR_LANEID ;  /* 0x00000000000a7919 */ /* 0x000e620000000000 */
[----:B------:R-:W-:Y:S02]  /*76c0*/  MOV R21, UR9 ;  /* 0x0000000900157c02 */ /* 0x000fe40008000f00 */
[----:B------:R-:W-:-:S03]  /*76d0*/  IADD3 R20, PT, PT, R30, UR9, RZ ;  /* 0x000000091e147c10 */ /* 0x000fc6000fffe0ff */
[----:B------:R-:W-:Y:S01]  /*76e0*/  IMAD R21, R21, UR26, R28 ;  /* 0x0000001a15157c24 */ /* 0x000fe2000f8e021c */
[----:B------:R-:W-:-:S04]  /*76f0*/  LEA R20, R20, UR11, 0x1 ;  /* 0x0000000b14147c11 */ /* 0x000fc8000f8e08ff */
[----:B------:R-:W-:Y:S02]  /*7700*/  LEA R21, R21, UR19, 0x1 ;  /* 0x0000001315157c11 */ /* 0x000fe4000f8e08ff */
[--C-:B-1----:R-:W-:Y:S02]  /*7710*/  SHF.R.U32.HI R11, RZ, 0x3, R10.reuse ;  /* 0x00000003ff0b7819 */ /* 0x102fe4000001160a */
[----:B------:R-:W-:Y:S02]  /*7720*/  LOP3.LUT R12, R10, 0x7, RZ, 0xc0, !PT ;  /* 0x000000070a0c7812 */ /* 0x000fe400078ec0ff */
[----:B------:R-:W-:Y:S01]  /*7730*/  SHF.R.U32.HI R10, RZ, 0x4, R10 ;  /* 0x00000004ff0a7819 */ /* 0x000fe2000001160a */
[----:B------:R-:W-:-:S04]  /*7740*/  IMAD.SHL.U32 R11, R11, 0x8, RZ ;  /* 0x000000080b0b7824 */ /* 0x000fc800078e00ff */
[----:B------:R-:W-:Y:S01]  /*7750*/  IMAD.SHL.U32 R10, R10, 0x8, RZ ;  /* 0x000000080a0a7824 */ /* 0x000fe200078e00ff */
[----:B------:R-:W-:-:S05]  /*7760*/  LOP3.LUT R13, R11, 0x8, R12, 0xe2, !PT ;  /* 0x000000080b0d7812 */ /* 0x000fca00078ee20c */
[C-C-:B------:R-:W-:Y:S02]  /*7770*/  IMAD R11, R13.reuse, UR25, R10.reuse ;  /* 0x000000190d0b7c24 */ /* 0x140fe4000f8e020a */
[----:B------:R-:W-:Y:S02]  /*7780*/  IMAD R10, R13, UR26, R10 ;  /* 0x0000001a0d0a7c24 */ /* 0x000fe4000f8e020a */
[----:B------:R-:W-:-:S03]  /*7790*/  IMAD.U32 R12, R11, 0x2, R20 ;  /* 0x000000020b0c7824 */ /* 0x000fc600078e0014 */
[----:B------:R-:W-:-:S03]  /*77a0*/  LEA R16, R10, R21, 0x1 ;  /* 0x000000150a107211 */ /* 0x000fc600078e08ff */
[----:B------:R-:W-:Y:S04]  /*77b0*/  LDSM.16.M88.4 R12, [R12] ;  /* 0x000000000c0c783b */ /* 0x000fe80000000200 */
[----:B------:R-:W1:Y:S02]  /*77c0*/  LDSM.16.MT88.4 R16, [R16] ;  /* 0x000000001010783b */ /* 0x000e640000004200 */
[C---:B-1----:R-:W-:Y:S08]  /*77d0*/  HMMA.16816.F16 R6, R12.reuse, R16, R6 ;  /* 0x000000100c06723c */ /* 0x042ff00000000806 */
[----:B------:R-:W-:Y:S01]  /*77e0*/  HMMA.16816.F16 R8, R12, R18, R8 ;  /* 0x000000120c08723c */ /* 0x000fe20000000808 */
[----:B------:R-:W-:-:S05]  /*77f0*/  IMAD.U32 R13, RZ, RZ, UR30 ;  /* 0x0000001eff0d7e24 */ /* 0x000fca000f8e00ff */
[----:B------:R-:W-:-:S13]  /*7800*/  ISETP.NE.AND P0, PT, R13, 0x1, PT ;  /* 0x000000010d00780c */ /* 0x000fda0003f05270 */
[----:B------:R-:W-:Y:S05]  /*7810*/  @!P0 BRA `(.L_x_51) ;  /* 0x0000000000588947 */ /* 0x000fea0003800000 */
[----:B------:R-:W-:Y:S01]  /*7820*/  MOV R14, UR26 ;  /* 0x0000001a000e7c02 */ /* 0x000fe20008000f00 */
[----:B------:R-:W-:-:S03]  /*7830*/  VIADD R12, R20, 0x20 ;  /* 0x00000020140c7836 */ /* 0x000fc60000000000 */
[----:B------:R-:W-:Y:S01]  /*7840*/  LEA R13, R14, R21, 0x5 ;  /* 0x000000150e0d7211 */ /* 0x000fe200078e28ff */
        /* <DEDUP_REMOVED lines=17> */
[----:B------:R-:W-:-:S15]  /*7960*/  HMMA.16816.F16 R8, R12, R18, R8 ;  /* 0x000000120c08723c */ /* 0x000fde0000000808 */
[----:B------:R-:W-:-:S05]  /*7970*/  NOP ;  /* 0x0000000000007918 */ /* 0x000fca0000000000 */
.L_x_51:
[----:B------:R-:W-:Y:S01]  /*7980*/  LDS R16, [R32] ;  /* 0x0000000020107984 */ /* 0x000fe20000000800 */
[----:B------:R-:W-:Y:S01]  /*7990*/  IMAD.U32 R17, RZ, RZ, UR26 ;  /* 0x0000001aff117e24 */ /* 0x000fe2000f8e00ff */
[----:B------:R-:W-:Y:S01]  /*79a0*/  IADD3 R28, PT, PT, R31, R28, RZ ;  /* 0x0000001c1f1c7210 */ /* 0x000fe20007ffe0ff */
[----:B------:R-:W-:Y:S01]  /*79b0*/  IMAD.MOV.U32 R19, RZ, RZ, 0x3bbb989d ;  /* 0x3bbb989dff137424 */ /* 0x000fe200078e00ff */
[----:B------:R-:W1:Y:S01]  /*79c0*/  LDS R11, [R29] ;  /* 0x000000001d0b7984 */ /* 0x000e620000000800 */
[----:B------:R-:W-:Y:S01]  /*79d0*/  MOV R20, 0x437c0000 ;  /* 0x437c000000147802 */ /* 0x000fe20000000f00 */
[----:B------:R-:W2:Y:S01]  /*79e0*/  LDCU UR9, c[0x0][0x3ec] ;  /* 0x00007d80ff0977ac */ /* 0x000ea20008000800 */
[----:B------:R-:W-:Y:S01]  /*79f0*/  SHF.R.U32.HI R17, RZ, 0x1, R17 ;  /* 0x00000001ff117819 */ /* 0x000fe20000011611 */
[----:B------:R-:W-:Y:S01]  /*7a00*/  LDS R14, [R32+0x20] ;  /* 0x00002000200e7984 */ /* 0x000fe20000000800 */
[----:B------:R-:W-:-:S03]  /*7a10*/  UIADD3 UR8, UPT, UPT, UR8, 0x40, URZ ;  /* 0x0000004008087890 */ /* 0x000fc6000fffe0ff */
[----:B------:R-:W3:Y:S01]  /*7a20*/  LDS R13, [R29+0x20] ;  /* 0x000020001d0d7984 */ /* 0x000ee20000000800 */
[----:B------:R-:W4:Y:S01]  /*7a30*/  S2R R10, SR_LANEID ;  /* 0x00000000000a7919 */ /* 0x000f220000000000 */
[----:B--2---:R-:W-:Y:S01]  /*7a40*/  UISETP.GE.AND UP2, UPT, UR8, UR9, UPT ;  /* 0x000000090800728c */ /* 0x004fe2000bf46270 */
[----:B-1----:R-:W-:Y:S01]  /*7a50*/  FADD R16, R16, -R11 ;  /* 0x8000000b10107221 */ /* 0x002fe20000000000 */
[----:B----4-:R-:W-:-:S03]  /*7a60*/  SHF.R.U32.HI R12, RZ, 0x2, R10 ;  /* 0x00000002ff0c7819 */ /* 0x010fc6000001160a */
[----:B------:R-:W-:Y:S01]  /*7a70*/  FFMA.SAT R18, R16, R19, 0.5 ;  /* 0x3f00000010127423 */ /* 0x000fe20000002013 */
[----:B------:R-:W-:Y:S02]  /*7a80*/  LOP3.LUT R15, R10, 0x3, RZ, 0xc0, !PT ;  /* 0x000000030a0f7812 */ /* 0x000fe400078ec0ff */
[----:B------:R-:W-:Y:S01]  /*7a90*/  LEA R10, R28, UR13, 0x1 ;  /* 0x0000000d1c0a7c11 */ /* 0x000fe2000f8e08ff */
[----:B---3--:R-:W-:Y:S01]  /*7aa0*/  FADD R14, R14, -R13 ;  /* 0x8000000d0e0e7221 */ /* 0x008fe20000000000 */
[----:B------:R-:W-:Y:S01]  /*7ab0*/  FFMA.RM R18, R18, R20, 12582913 ;  /* 0x4b40000112127423 */ /* 0x000fe20000004014 */
[----:B------:R-:W-:Y:S02]  /*7ac0*/  IMAD R15, R12, R17, R15 ;  /* 0x000000110c0f7224 */ /* 0x000fe400078e020f */
[----:B------:R-:W-:Y:S01]  /*7ad0*/  FFMA.SAT R11, R14, R19, 0.5 ;  /* 0x3f0000000e0b7423 */ /* 0x000fe20000002013 */
[----:B------:R-:W-:Y:S01]  /*7ae0*/  FADD R13, R18, -12583039 ;  /* 0xcb40007f120d7421 */ /* 0x000fe20000000000 */
[----:B------:R-:W-:-:S02]  /*7af0*/  IMAD.U32 R10, R15, 0x4, R10 ;  /* 0x000000040f0a7824 */ /* 0x000fc400078e000a */
[----:B------:R-:W-:Y:S01]  /*7b00*/  FFMA.RM R20, R11, R20, 12582913 ;  /* 0x4b4000010b147423 */ /* 0x000fe20000004014 */
[----:B------:R-:W-:Y:S01]  /*7b10*/  FFMA R19, R16, 1.4426950216293334961, -R13 ;  /* 0x3fb8aa3b10137823 */ /* 0x000fe2000000080d */
[----:B------:R-:W-:Y:S01]  /*7b20*/  IMAD.SHL.U32 R18, R18, 0x800000, RZ ;  /* 0x0080000012127824 */ /* 0x000fe200078e00ff */
[----:B------:R-:W-:Y:S01]  /*7b30*/  LEA R11, R17, R10, 0x5 ;  /* 0x0000000a110b7211 */ /* 0x000fe200078e28ff */
[----:B------:R-:W1:Y:S01]  /*7b40*/  LDS R15, [R10] ;  /* 0x000000000a0f7984 */ /* 0x000e620000000800 */
[----:B------:R-:W-:Y:S01]  /*7b50*/  FADD R21, R20, -12583039 ;  /* 0xcb40007f14157421 */ /* 0x000fe20000000000 */
[----:B------:R-:W-:Y:S01]  /*7b60*/  FFMA R19, R16, 1.925963033500011079e-08, R19 ;  /* 0x32a5706010137823 */ /* 0x000fe20000000013 */
[----:B------:R-:W-:Y:S01]  /*7b70*/  SHF.L.U32 R20, R20, 0x17, RZ ;  /* 0x0000001714147819 */ /* 0x000fe200000006ff */
[----:B------:R-:W2:Y:S01]  /*7b80*/  LDS R12, [R11] ;  /* 0x000000000b0c7984 */ /* 0x000ea20000000800 */
[----:B------:R-:W-:-:S03]  /*7b90*/  FFMA R21, R14, 1.4426950216293334961, -R21 ;  /* 0x3fb8aa3b0e157823 */ /* 0x000fc60000000815 */
[----:B------:R-:W3:Y:S01]  /*7ba0*/  LDS R17, [R10+0x10] ;  /* 0x000010000a117984 */ /* 0x000ee20000000800 */
[----:B------:R-:W-:Y:S01]  /*7bb0*/  FFMA R21, R14, 1.925963033500011079e-08, R21 ;  /* 0x32a570600e157823 */ /* 0x000fe20000000015 */
[----:B------:R-:W4:Y:S02]  /*7bc0*/  MUFU.EX2 R19, R19 ;  /* 0x0000001300137308 */ /* 0x000f240000000800 */
[----:B------:R-:W5:Y:S06]  /*7bd0*/  LDS R13, [R11+0x10] ;  /* 0x000010000b0d7984 */ /* 0x000f6c0000000800 */
[----:B------:R-:W1:Y:S01]  /*7be0*/  MUFU.EX2 R21, R21 ;  /* 0x0000001500157308 */ /* 0x000e620000000800 */
[----:B----4-:R-:W-:-:S05]  /*7bf0*/  FMUL R18, R18, R19 ;  /* 0x0000001312127220 */ /* 0x010fca0000400000 */
[----:B------:R-:W-:Y:S01]  /*7c00*/  F2FP.F16.F32.PACK_AB R18, RZ, R18 ;  /* 0x00000012ff12723e */ /* 0x000fe200000000ff */
[----:B-1----:R-:W-:-:S05]  /*7c10*/  FMUL R20, R20, R21 ;  /* 0x0000001514147220 */ /* 0x002fca0000400000 */
[----:B------:R-:W-:Y:S01]  /*7c20*/  F2FP.F16.F32.PACK_AB R20, RZ, R20 ;  /* 0x00000014ff14723e */ /* 0x000fe200000000ff */
[----:B------:R-:W-:-:S04]  /*7c30*/  HFMA2 R15, R15, R18.H0_H0, R6 ;  /* 0x200000120f0f7231 */ /* 0x000fc80000000006 */
[----:B--2---:R-:W-:Y:S01]  /*7c40*/  HFMA2 R12, R12, R20.H0_H0, R7 ;  /* 0x200000140c0c7231 */ /* 0x004fe20000000007 */
[----:B------:R1:W-:Y:S01]  /*7c50*/  STS [R10], R15 ;  /* 0x0000000f0a007388 */ /* 0x0003e20000000800 */
[----:B---3--:R-:W-:-:S03]  /*7c60*/  HFMA2 R17, R17, R18.H0_H0, R8 ;  /* 0x2000001211117231 */ /* 0x008fc60000000008 */
[----:B------:R1:W-:Y:S01]  /*7c70*/  STS [R11], R12 ;  /* 0x0000000c0b007388 */ /* 0x0003e20000000800 */
[----:B-----5:R-:W-:-:S03]  /*7c80*/  HFMA2 R20, R13, R20.H0_H0, R9 ;  /* 0x200000140d147231 */ /* 0x020fc60000000009 */
[----:B------:R1:W-:Y:S04]  /*7c90*/  STS [R10+0x10], R17 ;  /* 0x000010110a007388 */ /* 0x0003e80000000800 */
[----:B------:R1:W-:Y:S01]  /*7ca0*/  STS [R11+0x10], R20 ;  /* 0x000010140b007388 */ /* 0x0003e20000000800 */
[----:B------:R-:W-:Y:S05]  /*7cb0*/  BRA.U !UP2, `(.L_x_52) ;  /* 0xfffffff50a7c7547 */ /* 0x000fea000b83ffff */
[----:B------:R-:W-:Y:S05]  /*7cc0*/  BRA `(.L_x_48) ;  /* 0x0000001800747947 */ /* 0x000fea0003800000 */
.L_x_44:
[----:B------:R-:W1:Y:S02]  /*7cd0*/  LDCU UR8, c[0x0][0x3d4] ;  /* 0x00007a80ff0877ac */ /* 0x000e640008000800 */
[----:B-1----:R-:W-:-:S09]  /*7ce0*/  UISETP.GE.AND UP2, UPT, UR8, 0x1, UPT ;  /* 0x000000010800788c */ /* 0x002fd2000bf46270 */
[----:B------:R-:W-:Y:S05]  /*7cf0*/  BRA.U UP2, `(.L_x_53) ;  /* 0x0000001102647547 */ /* 0x000fea000b800000 */
[----:B------:R-:W1:Y:S02]  /*7d00*/  LDCU UR9, c[0x0][0x3ec] ;  /* 0x00007d80ff0977ac */ /* 0x000e640008000800 */
[----:B-1----:R-:W-:Y:S02]  /*7d10*/  UISETP.GE.U32.AND UP3, UPT, UR9, 0x3c1, UPT ;  /* 0x000003c10900788c */ /* 0x002fe4000bf66070 */
[----:B------:R-:W-:-:S04]  /*7d20*/  UIADD3 UR8, UPT, UPT, UR9, -0x1, URZ ;  /* 0xffffffff09087890 */ /* 0x000fc8000fffe0ff */
[----:B------:R-:W-:-:S03]  /*7d30*/  ULEA.HI UR23, UR8, 0x1, URZ, 0x1a ;  /* 0x0000000108177891 */ /* 0x000fc6000f8fd0ff */
[----:B------:R-:W-:Y:S01]  /*7d40*/  UMOV UR8, URZ ;  /* 0x000000ff00087c82 */ /* 0x000fe20008000000 */
[----:B------:R-:W-:Y:S01]  /*7d50*/  ULOP3.LUT UP2, UR22, UR23, 0xf, URZ, 0xc0, !UPT ;  /* 0x0000000f17167892 */ /* 0x000fe2000f84c0ff */
[----:B------:R-:W-:Y:S11]  /*7d60*/  BRA.U !UP3, `(.L_x_54) ;  /* 0x000000090b087547 */ /* 0x000ff6000b800000 */
[----:B------:R-:W1:Y:S01]  /*7d70*/  S2R R6, SR_LANEID ;  /* 0x0000000000067919 */ /* 0x000e620000000000 */
[----:B------:R-:W-:Y:S01]  /*7d80*/  IMAD.U32 R9, RZ, RZ, UR26 ;  /* 0x0000001aff097e24 */ /* 0x000fe2000f8e00ff */
[----:B------:R-:W-:Y:S01]  /*7d90*/  UIADD3 UR9, UPT, UPT, UR9, -0x1, URZ ;  /* 0xffffffff09097890 */ /* 0x000fe2000fffe0ff */
[----:B------:R-:W-:Y:S01]  /*7da0*/  IADD3 R13, PT, PT, R24, R31, RZ ;  /* 0x0000001f180d7210 */ /* 0x000fe20007ffe0ff */
[----:B------:R-:W-:Y:S02]  /*7db0*/  UMOV UR8, URZ ;  /* 0x000000ff00087c82 */ /* 0x000fe40008000000 */
[----:B------:R-:W-:-:S04]  /*7dc0*/  ULEA.HI UR9, UR9, 0x1, URZ, 0x1a ;  /* 0x0000000109097891 */ /* 0x000fc8000f8fd0ff */
[----:B------:R-:W-:-:S03]  /*7dd0*/  ULOP3.LUT UR10, UR9, 0x7fffff0, URZ, 0xc0, !UPT ;  /* 0x07fffff0090a7892 */ /* 0x000fc6000f8ec0ff */
[----:B------:R-:W-:Y:S01]  /*7de0*/  UMOV UR9, URZ ;  /* 0x000000ff00097c82 */ /* 0x000fe20008000000 */
[----:B-1----:R-:W-:Y:S02]  /*7df0*/  SHF.R.U32.HI R7, RZ, 0x2, R6 ;  /* 0x00000002ff077819 */ /* 0x002fe40000011606 */
[----:B------:R-:W-:Y:S02]  /*7e00*/  LOP3.LUT R8, R6, 0x3, RZ, 0xc0, !PT ;  /* 0x0000000306087812 */ /* 0x000fe400078ec0ff */
[----:B------:R-:W-:-:S05]  /*7e10*/  SHF.R.U32.HI R6, RZ, 0x1, R9 ;  /* 0x00000001ff067819 */ /* 0x000fca0000011609 */
[----:B------:R-:W-:-:S04]  /*7e20*/  IMAD R7, R7, R6, R8 ;  /* 0x0000000607077224 */ /* 0x000fc800078e0208 */
[----:B------:R-:W-:-:S07]  /*7e30*/  IMAD.SHL.U32 R7, R7, 0x4, RZ ;  /* 0x0000000407077824 */ /* 0x000fce00078e00ff */
.L_x_55:
[----:B--2---:R-:W-:Y:S01]  /*7e40*/  IADD3 R8, PT, PT, R13, UR8, RZ ;  /* 0x000000080d087c10 */ /* 0x004fe2000fffe0ff */
[----:B------:R-:W-:Y:S02]  /*7e50*/  UIADD3 UR9, UPT, UPT, UR9, 0x10, URZ ;  /* 0x0000001009097890 */ /* 0x000fe4000fffe0ff */
[----:B------:R-:W-:Y:S01]  /*7e60*/  UIADD3 UR8, UPT, UPT, UR8, 0x400, URZ ;  /* 0x0000040008087890 */ /* 0x000fe2000fffe0ff */
[----:B------:R-:W-:Y:S01]  /*7e70*/  LEA R8, R8, UR13, 0x1 ;  /* 0x0000000d08087c11 */ /* 0x000fe2000f8e08ff */
[----:B------:R-:W-:-:S03]  /*7e80*/  UISETP.NE.AND UP3, UPT, UR9, UR10, UPT ;  /* 0x0000000a0900728c */ /* 0x000fc6000bf65270 */
[C---:B------:R-:W-:Y:S01]  /*7e90*/  IADD3 R10, PT, PT, R8.reuse, 0x80, RZ ;  /* 0x00000080080a7810 */ /* 0x040fe20007ffe0ff */
[C-C-:B------:R-:W-:Y:S01]  /*7ea0*/  IMAD.IADD R19, R8.reuse, 0x1, R7.reuse ;  /* 0x0000000108137824 */ /* 0x140fe200078e0207 */
[C---:B------:R-:W-:Y:S01]  /*7eb0*/  IADD3 R12, PT, PT, R8.reuse, 0x100, RZ ;  /* 0x00000100080c7810 */ /* 0x040fe20007ffe0ff */
[C---:B------:R-:W-:Y:S01]  /*7ec0*/  VIADD R16, R8.reuse, 0x280 ;  /* 0x0000028008107836 */ /* 0x040fe20000000000 */
[----:B------:R-:W-:Y:S01]  /*7ed0*/  IADD3 R14, PT, PT, R8, 0x180, RZ ;  /* 0x00000180080e7810 */ /* 0x000fe20007ffe0ff */
[----:B------:R-:W-:Y:S01]  /*7ee0*/  IMAD.IADD R17, R10, 0x1, R7 ;  /* 0x000000010a117824 */ /* 0x000fe200078e0207 */
[----:B------:R-:W-:Y:S01]  /*7ef0*/  STS [R19], RZ ;  /* 0x000000ff13007388 */ /* 0x000fe20000000800 */
[----:B------:R-:W-:Y:S02]  /*7f00*/  IMAD R9, R6, 0x20, R19 ;  /* 0x0000002006097824 */ /* 0x000fe400078e0213 */
[--C-:B------:R-:W-:Y:S01]  /*7f10*/  IMAD.IADD R15, R12, 0x1, R7.reuse ;  /* 0x000000010c0f7824 */ /* 0x100fe200078e0207 */
[----:B------:R-:W-:Y:S01]  /*7f20*/  LEA R10, R6, R17, 0x5 ;  /* 0x00000011060a7211 */ /* 0x000fe200078e28ff */
[----:B------:R-:W-:Y:S01]  /*7f30*/  IMAD.IADD R21, R14, 0x1, R7 ;  /* 0x000000010e157824 */ /* 0x000fe200078e0207 */
[----:B------:R-:W-:Y:S01]  /*7f40*/  STS [R9], RZ ;  /* 0x000000ff09007388 */ /* 0x000fe20000000800 */
[----:B------:R-:W-:Y:S01]  /*7f50*/  VIADD R14, R8, 0x200 ;  /* 0x00000200080e7836 */ /* 0x000fe20000000000 */
[----:B------:R-:W-:-:S02]  /*7f60*/  LEA R11, R6, R15, 0x5 ;  /* 0x0000000f060b7211 */ /* 0x000fc400078e28ff */
[----:B------:R1:W-:Y:S01]  /*7f70*/  STS [R19+0x10], RZ ;  /* 0x000010ff13007388 */ /* 0x0003e20000000800 */
[----:B------:R-:W-:-:S03]  /*7f80*/  LEA R12, R6, R21, 0x5 ;  /* 0x00000015060c7211 */ /* 0x000fc600078e28ff */
[----:B------:R2:W-:Y:S04]  /*7f90*/  STS [R9+0x10], RZ ;  /* 0x000010ff09007388 */ /* 0x0005e80000000800 */
[----:B------:R-:W-:Y:S01]  /*7fa0*/  STS [R17], RZ ;  /* 0x000000ff11007388 */ /* 0x000fe20000000800 */
[----:B-1----:R-:W-:Y:S02]  /*7fb0*/  IADD3 R19, PT, PT, R14, R7, RZ ;  /* 0x000000070e137210 */ /* 0x002fe40007ffe0ff */
[----:B------:R-:W-:Y:S01]  /*7fc0*/  IADD3 R14, PT, PT, R8, 0x380, RZ ;  /* 0x00000380080e7810 */ /* 0x000fe20007ffe0ff */
[----:B------:R-:W-:Y:S02]  /*7fd0*/  STS [R10], RZ ;  /* 0x000000ff0a007388 */ /* 0x000fe40000000800 */
[----:B--2---:R-:W-:-:S02]  /*7fe0*/  IMAD R9, R6, 0x20, R19 ;  /* 0x0000002006097824 */ /* 0x004fc400078e0213 */
[----:B------:R1:W-:Y:S04]  /*7ff0*/  STS [R17+0x10], RZ ;  /* 0x000010ff11007388 */ /* 0x0003e80000000800 */
[----:B------:R2:W-:Y:S04]  /*8000*/  STS [R10+0x10], RZ ;  /* 0x000010ff0a007388 */ /* 0x0005e80000000800 */
[----:B------:R-:W-:Y:S01]  /*8010*/  STS [R15], RZ ;  /* 0x000000ff0f007388 */ /* 0x000fe20000000800 */
[----:B-1----:R-:W-:Y:S01]  /*8020*/  IADD3 R17, PT, PT, R16, R7, RZ ;  /* 0x0000000710117210 */ /* 0x002fe20007ffe0ff */
[----:B------:R-:W-:-:S02]  /*8030*/  VIADD R16, R8, 0x580 ;  /* 0x0000058008107836 */ /* 0x000fc40000000000 */
[----:B------:R-:W-:Y:S01]  /*8040*/  STS [R11], RZ ;  /* 0x000000ff0b007388 */ /* 0x000fe20000000800 */
[----:B--2---:R-:W-:Y:S02]  /*8050*/  VIADD R10, R8, 0x300 ;  /* 0x00000300080a7836 */ /* 0x004fe40000000000 */
[-C--:B------:R-:W-:Y:S01]  /*8060*/  IADD3 R23, PT, PT, R16, R7.reuse, RZ ;  /* 0x0000000710177210 */ /* 0x080fe20007ffe0ff */
[----:B------:R1:W-:Y:S04]  /*8070*/  STS [R15+0x10], RZ ;  /* 0x000010ff0f007388 */ /* 0x0003e80000000800 */
[----:B------:R2:W-:Y:S04]  /*8080*/  STS [R11+0x10], RZ ;  /* 0x000010ff0b007388 */ /* 0x0005e80000000800 */
[----:B------:R-:W-:Y:S01]  /*8090*/  STS [R21], RZ ;  /* 0x000000ff15007388 */ /* 0x000fe20000000800 */
[----:B-1----:R-:W-:Y:S01]  /*80a0*/  IADD3 R15, PT, PT, R10, R7, RZ ;  /* 0x000000070a0f7210 */ /* 0x002fe20007ffe0ff */
[----:B------:R-:W-:-:S02]  /*80b0*/  IMAD R10, R6, 0x20, R17 ;  /* 0x00000020060a7824 */ /* 0x000fc400078e0211 */
[----:B------:R-:W-:Y:S02]  /*80c0*/  STS [R12], RZ ;  /* 0x000000ff0c007388 */ /* 0x000fe40000000800 */
[----:B--2---:R-:W-:Y:S02]  /*80d0*/  IMAD R11, R6, 0x20, R15 ;  /* 0x00000020060b7824 */ /* 0x004fe400078e020f */
[----:B------:R1:W-:Y:S04]  /*80e0*/  STS [R21+0x10], RZ ;  /* 0x000010ff15007388 */ /* 0x0003e80000000800 */
[----:B------:R2:W-:Y:S04]  /*80f0*/  STS [R12+0x10], RZ ;  /* 0x000010ff0c007388 */ /* 0x0005e80000000800 */
[----:B------:R-:W-:Y:S01]  /*8100*/  STS [R19], RZ ;  /* 0x000000ff13007388 */ /* 0x000fe20000000800 */
[----:B-1----:R-:W-:Y:S01]  /*8110*/  IMAD.IADD R21, R14, 0x1, R7 ;  /* 0x000000010e157824 */ /* 0x002fe200078e0207 */
[----:B------:R-:W-:-:S02]  /*8120*/  IADD3 R14, PT, PT, R8, 0x480, RZ ;  /* 0x00000480080e7810 */ /* 0x000fc40007ffe0ff */
[----:B------:R-:W-:Y:S01]  /*8130*/  STS [R9], RZ ;  /* 0x000000ff09007388 */ /* 0x000fe20000000800 */
[----:B--2---:R-:W-:-:S03]  /*8140*/  IADD3 R12, PT, PT, R8, 0x400, RZ ;  /* 0x00000400080c7810 */ /* 0x004fc60007ffe0ff */
[----:B------:R1:W-:Y:S04]  /*8150*/  STS [R19+0x10], RZ ;  /* 0x000010ff13007388 */ /* 0x0003e80000000800 */
[----:B------:R2:W-:Y:S04]  /*8160*/  STS [R9+0x10], RZ ;  /* 0x000010ff09007388 */ /* 0x0005e80000000800 */
[----:B------:R-:W-:Y:S01]  /*8170*/  STS [R17], RZ ;  /* 0x000000ff11007388 */ /* 0x000fe20000000800 */
[----:B-1----:R-:W-:-:S03]  /*8180*/  IMAD.IADD R19, R12, 0x1, R7 ;  /* 0x000000010c137824 */ /* 0x002fc600078e0207 */
[----:B------:R-:W-:Y:S01]  /*8190*/  STS [R10], RZ ;  /* 0x000000ff0a007388 */ /* 0x000fe20000000800 */
[----:B--2---:R-:W-:-:S03]  /*81a0*/  LEA R9, R6, R21, 0x5 ;  /* 0x0000001506097211 */ /* 0x004fc600078e28ff */
[----:B------:R1:W-:Y:S04]  /*81b0*/  STS [R17+0x10], RZ ;  /* 0x000010ff11007388 */ /* 0x0003e80000000800 */
[----:B------:R2:W-:Y:S04]  /*81c0*/  STS [R10+0x10], RZ ;  /* 0x000010ff0a007388 */ /* 0x0005e80000000800 */
[----:B------:R-:W-:Y:S01]  /*81d0*/  STS [R15], RZ ;  /* 0x000000ff0f007388 */ /* 0x000fe20000000800 */
[----:B-1----:R-:W-:Y:S02]  /*81e0*/  IMAD.IADD R17, R14, 0x1, R7 ;  /* 0x000000010e117824 */ /* 0x002fe400078e0207 */
[----:B------:R-:W-:Y:S01]  /*81f0*/  VIADD R14, R8, 0x500 ;  /* 0x00000500080e7836 */ /* 0x000fe20000000000 */
[----:B------:R-:W-:Y:S01]  /*8200*/  STS [R11], RZ ;  /* 0x000000ff0b007388 */ /* 0x000fe20000000800 */
[----:B--2---:R-:W-:-:S02]  /*8210*/  LEA R10, R6, R19, 0x5 ;  /* 0x00000013060a7211 */ /* 0x004fc400078e28ff */
[----:B------:R-:W-:Y:S01]  /*8220*/  LEA R12, R6, R17, 0x5 ;  /* 0x00000011060c7211 */ /* 0x000fe200078e28ff */
[----:B------:R1:W-:Y:S04]  /*8230*/  STS [R15+0x10], RZ ;  /* 0x000010ff0f007388 */ /* 0x0003e80000000800 */
[----:B------:R-:W-:Y:S04]  /*8240*/  STS [R11+0x10], RZ ;  /* 0x000010ff0b007388 */ /* 0x000fe80000000800 */
[----:B------:R-:W-:Y:S01]  /*8250*/  STS [R21], RZ ;  /* 0x000000ff15007388 */ /* 0x000fe20000000800 */
[----:B-1----:R-:W-:Y:S01]  /*8260*/  IADD3 R15, PT, PT, R14, R7, RZ ;  /* 0x000000070e0f7210 */ /* 0x002fe20007ffe0ff */
[----:B------:R-:W-:-:S02]  /*8270*/  VIADD R14, R8, 0x600 ;  /* 0x00000600080e7836 */ /* 0x000fc40000000000 */
[----:B------:R-:W-:Y:S04]  /*8280*/  STS [R9], RZ ;  /* 0x000000ff09007388 */ /* 0x000fe80000000800 */
[----:B------:R1:W-:Y:S04]  /*8290*/  STS [R21+0x10], RZ ;  /* 0x000010ff15007388 */ /* 0x0003e80000000800 */
[----:B------:R2:W-:Y:S04]  /*82a0*/  STS [R9+0x10], RZ ;  /* 0x000010ff09007388 */ /* 0x0005e80000000800 */
[----:B------:R-:W-:Y:S01]  /*82b0*/  STS [R19], RZ ;  /* 0x000000ff13007388 */ /* 0x000fe20000000800 */
[----:B-1----:R-:W-:-:S02]  /*82c0*/  IADD3 R21, PT, PT, R14, R7, RZ ;  /* 0x000000070e157210 */ /* 0x002fc40007ffe0ff */
[----:B------:R-:W-:Y:S01]  /*82d0*/  IADD3 R14, PT, PT, R8, 0x680, RZ ;  /* 0x00000680080e7810 */ /* 0x000fe20007ffe0ff */
[----:B------:R-:W-:Y:S01]  /*82e0*/  STS [R10], RZ ;  /* 0x000000ff0a007388 */ /* 0x000fe20000000800 */
[C---:B--2---:R-:W-:Y:S01]  /*82f0*/  IMAD R9, R6.reuse, 0x20, R15 ;  /* 0x0000002006097824 */ /* 0x044fe200078e020f */
[----:B------:R-:W-:Y:S02]  /*8300*/  LEA R11, R6, R21, 0x5 ;  /* 0x00000015060b7211 */ /* 0x000fe400078e28ff */
[----:B------:R1:W-:Y:S04]  /*8310*/  STS [R19+0x10], RZ ;  /* 0x000010ff13007388 */ /* 0x0003e80000000800 */
[----:B------:R2:W-:Y:S04]  /*8320*/  STS [R10+0x10], RZ ;  /* 0x000010ff0a007388 */ /* 0x0005e80000000800 */
[----:B------:R-:W-:Y:S01]  /*8330*/  STS [R17], RZ ;  /* 0x000000ff11007388 */ /* 0x000fe20000000800 */
[----:B-1----:R-:W-:-:S03]  /*8340*/  IADD3 R19, PT, PT, R14, R7, RZ ;  /* 0x000000070e137210 */ /* 0x002fc60007ffe0ff */
[----:B------:R-:W-:Y:S01]  /*8350*/  STS [R12], RZ ;  /* 0x000000ff0c007388 */ /* 0x000fe20000000800 */
[----:B--2---:R-:W-:-:S03]  /*8360*/  IMAD R10, R6, 0x20, R23 ;  /* 0x00000020060a7824 */ /* 0x004fc600078e0217 */
[----:B------:R-:W-:Y:S04]  /*8370*/  STS [R17+0x10], RZ ;  /* 0x000010ff11007388 */ /* 0x000fe80000000800 */
[----:B------:R1:W-:Y:S04]  /*8380*/  STS [R12+0x10], RZ ;  /* 0x000010ff0c007388 */ /* 0x0003e80000000800 */
[----:B------:R-:W-:Y:S04]  /*8390*/  STS [R15], RZ ;  /* 0x000000ff0f007388 */ /* 0x000fe80000000800 */
[----:B------:R-:W-:Y:S01]  /*83a0*/  STS [R9], RZ ;  /* 0x000000ff09007388 */ /* 0x000fe20000000800 */
[C---:B-1----:R-:W-:Y:S01]  /*83b0*/  VIADD R12, R8.reuse, 0x700 ;  /* 0x00000700080c7836 */ /* 0x042fe20000000000 */
[----:B------:R-:W-:-:S02]  /*83c0*/  IADD3 R8, PT, PT, R8, 0x780, RZ ;  /* 0x0000078008087810 */ /* 0x000fc40007ffe0ff */
[----:B------:R1:W-:Y:S01]  /*83d0*/  STS [R15+0x10], RZ ;  /* 0x000010ff0f007388 */ /* 0x0003e20000000800 */
[----:B------:R-:W-:-:S03]  /*83e0*/  IMAD.IADD R17, R12, 0x1, R7 ;  /* 0x000000010c117824 */ /* 0x000fc600078e0207 */
[----:B------:R2:W-:Y:S04]  /*83f0*/  STS [R9+0x10], RZ ;  /* 0x000010ff09007388 */ /* 0x0005e80000000800 */
[----:B------:R-:W-:Y:S01]  /*8400*/  STS [R23], RZ ;  /* 0x000000ff17007388 */ /* 0x000fe20000000800 */
[----:B-1----:R-:W-:Y:S02]  /*8410*/  IADD3 R15, PT, PT, R8, R7, RZ ;  /* 0x00000007080f7210 */ /* 0x002fe40007ffe0ff */
[C---:B------:R-:W-:Y:S01]  /*8420*/  LEA R8, R6.reuse, R19, 0x5 ;  /* 0x0000001306087211 */ /* 0x040fe200078e28ff */
[----:B------:R-:W-:Y:S01]  /*8430*/  STS [R10], RZ ;  /* 0x000000ff0a007388 */ /* 0x000fe20000000800 */
[----:B--2---:R-:W-:-:S03]  /*8440*/  IMAD R9, R6, 0x20, R17 ;  /* 0x0000002006097824 */ /* 0x004fc600078e0211 */
[----:B------:R-:W-:Y:S04]  /*8450*/  STS [R23+0x10], RZ ;  /* 0x000010ff17007388 */ /* 0x000fe80000000800 */
[----:B------:R1:W-:Y:S04]  /*8460*/  STS [R10+0x10], RZ ;  /* 0x000010ff0a007388 */ /* 0x0003e80000000800 */
[----:B------:R2:W-:Y:S04]  /*8470*/  STS [R21], RZ ;  /* 0x000000ff15007388 */ /* 0x0005e80000000800 */
[----:B------:R2:W-:Y:S01]  /*8480*/  STS [R11], RZ ;  /* 0x000000ff0b007388 */ /* 0x0005e20000000800 */
[----:B-1----:R-:W-:-:S03]  /*8490*/  LEA R10, R6, R15, 0x5 ;  /* 0x0000000f060a7211 */ /* 0x002fc600078e28ff */
        /* <DEDUP_REMOVED lines=14> */
[----:B------:R-:W-:Y:S05]  /*8580*/  BRA.U UP3, `(.L_x_55) ;  /* 0xfffffff9032c7547 */ /* 0x000fea000b83ffff */
.L_x_54:
[----:B------:R-:W-:Y:S05]  /*8590*/  BRA.U !UP2, `(.L_x_48) ;  /* 0x000000110a407547 */ /* 0x000fea000b800000 */
[----:B------:R-:W-:Y:S02]  /*85a0*/  UIADD3 UR22, UPT, UPT, UR22, -0x1, URZ ;  /* 0xffffffff16167890 */ /* 0x000fe4000fffe0ff */
[----:B------:R-:W-:Y:S02]  /*85b0*/  ULOP3.LUT UP3, UR9, UR23, 0x7, URZ, 0xc0, !UPT ;  /* 0x0000000717097892 */ /* 0x000fe4000f86c0ff */
[----:B------:R-:W-:-:S09]  /*85c0*/  UISETP.GE.U32.AND UP2, UPT, UR22, 0x7, UPT ;  /* 0x000000071600788c */ /* 0x000fd2000bf46070 */
[----:B------:R-:W-:Y:S05]  /*85d0*/  BRA.U !UP2, `(.L_x_56) ;  /* 0x000000050a007547 */ /* 0x000fea000b800000 */
[----:B------:R-:W1:Y:S01]  /*85e0*/  S2R R6, SR_LANEID ;  /* 0x0000000000067919 */ /* 0x000e620000000000 */
[----:B--2---:R-:W-:Y:S02]  /*85f0*/  MOV R10, UR26 ;  /* 0x0000001a000a7c02 */ /* 0x004fe40008000f00 */
[----:B------:R-:W-:Y:S01]  /*8600*/  IADD3 R7, PT, PT, R31, UR8, R24 ;  /* 0x000000081f077c10 */ /* 0x000fe2000fffe018 */
[----:B------:R-:W-:-:S03]  /*8610*/  UIADD3 UR8, UPT, UPT, UR8, 0x200, URZ ;  /* 0x0000020008087890 */ /* 0x000fc6000fffe0ff */
[----:B------:R-:W-:-:S04]  /*8620*/  LEA R7, R7, UR13, 0x1 ;  /* 0x0000000d07077c11 */ /* 0x000fc8000f8e08ff */
[C---:B------:R-:W-:Y:S01]  /*8630*/  IADD3 R12, PT, PT, R7.reuse, 0x280, RZ ;  /* 0x00000280070c7810 */ /* 0x040fe20007ffe0ff */
[C---:B------:R-:W-:Y:S01]  /*8640*/  VIADD R11, R7.reuse, 0x200 ;  /* 0x00000200070b7836 */ /* 0x040fe20000000000 */
[C---:B------:R-:W-:Y:S01]  /*8650*/  IADD3 R13, PT, PT, R7.reuse, 0x300, RZ ;  /* 0x00000300070d7810 */ /* 0x040fe20007ffe0ff */
[C---:B------:R-:W-:Y:S01]  /*8660*/  VIADD R14, R7.reuse, 0x380 ;  /* 0x00000380070e7836 */ /* 0x040fe20000000000 */
[----:B-1----:R-:W-:Y:S02]  /*8670*/  SHF.R.U32.HI R9, RZ, 0x2, R6 ;  /* 0x00000002ff097819 */ /* 0x002fe40000011606 */
[----:B------:R-:W-:Y:S02]  /*8680*/  LOP3.LUT R8, R6, 0x3, RZ, 0xc0, !PT ;  /* 0x0000000306087812 */ /* 0x000fe400078ec0ff */
[----:B------:R-:W-:Y:S02]  /*8690*/  SHF.R.U32.HI R6, RZ, 0x1, R10 ;  /* 0x00000001ff067819 */ /* 0x000fe4000001160a */
[----:B------:R-:W-:-:S03]  /*86a0*/  IADD3 R10, PT, PT, R7, 0x180, RZ ;  /* 0x00000180070a7810 */ /* 0x000fc60007ffe0ff */
[----:B------:R-:W-:Y:S01]  /*86b0*/  IMAD R16, R9, R6, R8 ;  /* 0x0000000609107224 */ /* 0x000fe200078e0208 */
[C---:B------:R-:W-:Y:S01]  /*86c0*/  IADD3 R9, PT, PT, R7.reuse, 0x100, RZ ;  /* 0x0000010007097810 */ /* 0x040fe20007ffe0ff */
[----:B------:R-:W-:Y:S02]  /*86d0*/  VIADD R8, R7, 0x80 ;  /* 0x0000008007087836 */ /* 0x000fe40000000000 */
[C---:B------:R-:W-:Y:S01]  /*86e0*/  IMAD.U32 R15, R16.reuse, 0x4, R12 ;  /* 0x00000004100f7824 */ /* 0x040fe200078e000c */
[C---:B------:R-:W-:Y:S01]  /*86f0*/  LEA R29, R16.reuse, R7, 0x2 ;  /* 0x00000007101d7211 */ /* 0x040fe200078e10ff */
[C---:B------:R-:W-:Y:S01]  /*8700*/  IMAD.U32 R21, R16.reuse, 0x4, R9 ;  /* 0x0000000410157824 */ /* 0x040fe200078e0009 */
[----:B------:R-:W-:Y:S02]  /*8710*/  LEA R23, R16, R8, 0x2 ;  /* 0x0000000810177211 */ /* 0x000fe400078e10ff */
[C---:B------:R-:W-:Y:S01]  /*8720*/  LEA R7, R6.reuse, R29, 0x5 ;  /* 0x0000001d06077211 */ /* 0x040fe200078e28ff */
[----:B------:R-:W-:Y:S01]  /*8730*/  STS [R29], RZ ;  /* 0x000000ff1d007388 */ /* 0x000fe20000000800 */
[----:B------:R-:W-:-:S02]  /*8740*/  LEA R8, R6, R23, 0x5 ;  /* 0x0000001706087211 */ /* 0x000fc400078e28ff */
[----:B------:R-:W-:Y:S01]  /*8750*/  LEA R19, R16, R10, 0x2 ;  /* 0x0000000a10137211 */ /* 0x000fe200078e10ff */
[----:B------:R-:W-:Y:S01]  /*8760*/  STS [R7], RZ ;  /* 0x000000ff07007388 */ /* 0x000fe20000000800 */
[----:B------:R-:W-:Y:S02]  /*8770*/  LEA R9, R6, R21, 0x5 ;  /* 0x0000001506097211 */ /* 0x000fe400078e28ff */
[----:B------:R-:W-:Y:S01]  /*8780*/  LEA R17, R16, R11, 0x2 ;  /* 0x0000000b10117211 */ /* 0x000fe200078e10ff */
[----:B------:R-:W-:Y:S01]  /*8790*/  STS [R29+0x10], RZ ;  /* 0x000010ff1d007388 */ /* 0x000fe20000000800 */
[----:B------:R-:W-:Y:S01]  /*87a0*/  IMAD R10, R6, 0x20, R19 ;  /* 0x00000020060a7824 */ /* 0x000fe200078e0213 */
[C---:B------:R-:W-:Y:S01]  /*87b0*/  LEA R13, R16.reuse, R13, 0x2 ;  /* 0x0000000d100d7211 */ /* 0x040fe200078e10ff */
[----:B------:R-:W-:Y:S01]  /*87c0*/  IMAD.U32 R11, R16, 0x4, R14 ;  /* 0x00000004100b7824 */ /* 0x000fe200078e000e */
[----:B------:R1:W-:Y:S04]  /*87d0*/  STS [R7+0x10], RZ ;  /* 0x000010ff07007388 */ /* 0x0003e80000000800 */
[----:B------:R-:W-:Y:S04]  /*87e0*/  STS [R23], RZ ;  /* 0x000000ff17007388 */ /* 0x000fe80000000800 */
[----:B------:R-:W-:Y:S01]  /*87f0*/  STS [R8], RZ ;  /* 0x000000ff08007388 */ /* 0x000fe20000000800 */
[----:B-1----:R-:W-:-:S03]  /*8800*/  LEA R7, R6, R17, 0x5 ;  /* 0x0000001106077211 */ /* 0x002fc600078e28ff */
        /* <DEDUP_REMOVED lines=9> */
[C---:B-1----:R-:W-:Y:S01]  /*88a0*/  IMAD R9, R6.reuse, 0x20, R13 ;  /* 0x0000002006097824 */ /* 0x042fe200078e020d */
[----:B------:R-:W-:-:S02]  /*88b0*/  LEA R6, R6, R11, 0x5 ;  /* 0x0000000b06067211 */ /* 0x000fc400078e28ff */
        /* <DEDUP_REMOVED lines=18> */
.L_x_56:
[----:B------:R-:W-:Y:S05]  /*89e0*/  BRA.U !UP3, `(.L_x_48) ;  /* 0x0000000d0b2c7547 */ /* 0x000fea000b800000 */
[----:B------:R-:W-:Y:S01]  /*89f0*/  UIADD3 UR9, UPT, UPT, UR9, -0x1, URZ ;  /* 0xffffffff09097890 */ /* 0x000fe2000fffe0ff */
[----:B------:R-:W-:-:S03]  /*8a00*/  ISETP.NE.AND P0, PT, R4, RZ, PT ;  /* 0x000000ff0400720c */ /* 0x000fc60003f05270 */
[----:B------:R-:W-:-:S09]  /*8a10*/  UISETP.GE.U32.AND UP2, UPT, UR9, 0x3, UPT ;  /* 0x000000030900788c */ /* 0x000fd2000bf46070 */
[----:B------:R-:W-:Y:S05]  /*8a20*/  BRA.U !UP2, `(.L_x_57) ;  /* 0x000000010a907547 */ /* 0x000fea000b800000 */
[----:B---3--:R-:W1:Y:S01]  /*8a30*/  S2R R6, SR_LANEID ;  /* 0x0000000000067919 */ /* 0x008e620000000000 */
[----:B--2---:R-:W-:-:S04]  /*8a40*/  MOV R9, UR26 ;  /* 0x0000001a00097c02 */ /* 0x004fc80008000f00 */
[----:B------:R-:W-:Y:S02]  /*8a50*/  SHF.R.U32.HI R9, RZ, 0x1, R9 ;  /* 0x00000001ff097819 */ /* 0x000fe40000011609 */
[----:B-1----:R-:W-:Y:S02]  /*8a60*/  SHF.R.U32.HI R7, RZ, 0x2, R6 ;  /* 0x00000002ff077819 */ /* 0x002fe40000011606 */
[----:B------:R-:W-:Y:S02]  /*8a70*/  LOP3.LUT R8, R6, 0x3, RZ, 0xc0, !PT ;  /* 0x0000000306087812 */ /* 0x000fe400078ec0ff */
[----:B------:R-:W-:Y:S01]  /*8a80*/  IADD3 R6, PT, PT, R31, UR8, R24 ;  /* 0x000000081f067c10 */ /* 0x000fe2000fffe018 */
[----:B------:R-:W-:Y:S02]  /*8a90*/  UIADD3 UR8, UPT, UPT, UR8, 0x100, URZ ;  /* 0x0000010008087890 */ /* 0x000fe4000fffe0ff */
[----:B------:R-:W-:Y:S01]  /*8aa0*/  IMAD R7, R7, R9, R8 ;  /* 0x0000000907077224 */ /* 0x000fe200078e0208 */
[----:B------:R-:W-:-:S04]  /*8ab0*/  LEA R6, R6, UR13, 0x1 ;  /* 0x0000000d06067c11 */ /* 0x000fc8000f8e08ff */
[C---:B------:R-:W-:Y:S01]  /*8ac0*/  IADD3 R10, PT, PT, R6.reuse, 0x80, RZ ;  /* 0x00000080060a7810 */ /* 0x040fe20007ffe0ff */
[C---:B------:R-:W-:Y:S01]  /*8ad0*/  IMAD.U32 R8, R7.reuse, 0x4, R6 ;  /* 0x0000000407087824 */ /* 0x040fe200078e0006 */
[C---:B------:R-:W-:Y:S01]  /*8ae0*/  IADD3 R12, PT, PT, R6.reuse, 0x100, RZ ;  /* 0x00000100060c7810 */ /* 0x040fe20007ffe0ff */
[----:B------:R-:W-:Y:S01]  /*8af0*/  VIADD R14, R6, 0x180 ;  /* 0x00000180060e7836 */ /* 0x000fe20000000000 */
[----:B------:R-:W-:Y:S02]  /*8b00*/  LEA R10, R7, R10, 0x2 ;  /* 0x0000000a070a7211 */ /* 0x000fe400078e10ff */
[----:B------:R-:W-:Y:S01]  /*8b10*/  LEA R6, R9, R8, 0x5 ;  /* 0x0000000809067211 */ /* 0x000fe200078e28ff */
[C---:B------:R-:W-:Y:S01]  /*8b20*/  IMAD.U32 R12, R7.reuse, 0x4, R12 ;  /* 0x00000004070c7824 */ /* 0x040fe200078e000c */
[----:B------:R-:W-:Y:S01]  /*8b30*/  LEA R14, R7, R14, 0x2 ;  /* 0x0000000e070e7211 */ /* 0x000fe200078e10ff */
[----:B------:R1:W-:Y:S01]  /*8b40*/  STS [R8], RZ ;  /* 0x000000ff08007388 */ /* 0x0003e20000000800 */
[C---:B------:R-:W-:Y:S01]  /*8b50*/  LEA R7, R9.reuse, R10, 0x5 ;  /* 0x0000000a09077211 */ /* 0x040fe200078e28ff */
[C---:B------:R-:W-:Y:S01]  /*8b60*/  IMAD R11, R9.reuse, 0x20, R12 ;  /* 0x00000020090b7824 */ /* 0x040fe200078e020c */
[----:B------:R-:W-:Y:S01]  /*8b70*/  LEA R9, R9, R14, 0x5 ;  /* 0x0000000e09097211 */ /* 0x000fe200078e28ff */
        /* <DEDUP_REMOVED lines=15> */
.L_x_57:
[----:B------:R-:W-:Y:S05]  /*8c70*/  @!P0 BRA `(.L_x_48) ;  /* 0x0000000800888947 */ /* 0x000fea0003800000 */
[----:B-1-3--:R-:W1:Y:S01]  /*8c80*/  S2R R6, SR_LANEID ;  /* 0x0000000000067919 */ /* 0x00ae620000000000 */
[----:B--2---:R-:W-:Y:S02]  /*8c90*/  MOV R9, UR26 ;  /* 0x0000001a00097c02 */ /* 0x004fe40008000f00 */
[----:B------:R-:W-:Y:S02]  /*8ca0*/  IADD3 R31, PT, PT, R31, UR8, R24 ;  /* 0x000000081f1f7c10 */ /* 0x000fe4000fffe018 */
[----:B------:R-:W-:Y:S02]  /*8cb0*/  SHF.R.U32.HI R9, RZ, 0x1, R9 ;  /* 0x00000001ff097819 */ /* 0x000fe40000011609 */
[----:B------:R-:W-:Y:S02]  /*8cc0*/  LEA R31, R31, UR13, 0x1 ;  /* 0x0000000d1f1f7c11 */ /* 0x000fe4000f8e08ff */
[----:B------:R-:W-:Y:S02]  /*8cd0*/  ISETP.NE.AND P0, PT, R4, 0x1, PT ;  /* 0x000000010400780c */ /* 0x000fe40003f05270 */
[----:B-1----:R-:W-:-:S02]  /*8ce0*/  SHF.R.U32.HI R7, RZ, 0x2, R6 ;  /* 0x00000002ff077819 */ /* 0x002fc40000011606 */
[----:B------:R-:W-:-:S05]  /*8cf0*/  LOP3.LUT R6, R6, 0x3, RZ, 0xc0, !PT ;  /* 0x0000000306067812 */ /* 0x000fca00078ec0ff */
[----:B------:R-:W-:-:S04]  /*8d00*/  IMAD R7, R7, R9, R6 ;  /* 0x0000000907077224 */ /* 0x000fc800078e0206 */
[----:B------:R-:W-:-:S05]  /*8d10*/  IMAD.U32 R6, R7, 0x4, R31 ;  /* 0x0000000407067824 */ /* 0x000fca00078e001f */
[----:B------:R-:W-:Y:S01]  /*8d20*/  LEA R8, R9, R6, 0x5 ;  /* 0x0000000609087211 */ /* 0x000fe200078e28ff */
[----:B------:R4:W-:Y:S04]  /*8d30*/  STS [R6], RZ ;  /* 0x000000ff06007388 */ /* 0x0009e80000000800 */
[----:B------:R4:W-:Y:S04]  /*8d40*/  STS [R8], RZ ;  /* 0x000000ff08007388 */ /* 0x0009e80000000800 */
[----:B------:R4:W-:Y:S04]  /*8d50*/  STS [R6+0x10], RZ ;  /* 0x000010ff06007388 */ /* 0x0009e80000000800 */
[----:B------:R4:W-:Y:S01]  /*8d60*/  STS [R8+0x10], RZ ;  /* 0x000010ff08007388 */ /* 0x0009e20000000800 */
[----:B------:R-:W-:Y:S05]  /*8d70*/  @!P0 BRA `(.L_x_48) ;  /* 0x0000000800488947 */ /* 0x000fea0003800000 */
[----:B----4-:R-:W-:Y:S02]  /*8d80*/  IADD3 R6, PT, PT, R31, 0x80, RZ ;  /* 0x000000801f067810 */ /* 0x010fe40007ffe0ff */
[----:B------:R-:W-:-:S03]  /*8d90*/  ISETP.NE.AND P0, PT, R4, 0x2, PT ;  /* 0x000000020400780c */ /* 0x000fc60003f05270 */
[----:B------:R-:W-:-:S05]  /*8da0*/  IMAD.U32 R6, R7, 0x4, R6 ;  /* 0x0000000407067824 */ /* 0x000fca00078e0006 */
[----:B------:R-:W-:Y:S01]  /*8db0*/  LEA R8, R9, R6, 0x5 ;  /* 0x0000000609087211 */ /* 0x000fe200078e28ff */
[----:B------:R1:W-:Y:S04]  /*8dc0*/  STS [R6], RZ ;  /* 0x000000ff06007388 */ /* 0x0003e80000000800 */
[----:B------:R1:W-:Y:S04]  /*8dd0*/  STS [R8], RZ ;  /* 0x000000ff08007388 */ /* 0x0003e80000000800 */
[----:B------:R1:W-:Y:S04]  /*8de0*/  STS [R6+0x10], RZ ;  /* 0x000010ff06007388 */ /* 0x0003e80000000800 */
[----:B------:R1:W-:Y:S01]  /*8df0*/  STS [R8+0x10], RZ ;  /* 0x000010ff08007388 */ /* 0x0003e20000000800 */
[----:B------:R-:W-:Y:S05]  /*8e00*/  @!P0 BRA `(.L_x_48) ;  /* 0x0000000800248947 */ /* 0x000fea0003800000 */
[----:B-1----:R-:W-:-:S05]  /*8e10*/  IADD3 R6, PT, PT, R31, 0x100, RZ ;  /* 0x000001001f067810 */ /* 0x002fca0007ffe0ff */
[----:B------:R-:W-:-:S05]  /*8e20*/  IMAD.U32 R7, R7, 0x4, R6 ;  /* 0x0000000407077824 */ /* 0x000fca00078e0006 */
[----:B------:R-:W-:Y:S01]  /*8e30*/  LEA R6, R9, R7, 0x5 ;  /* 0x0000000709067211 */ /* 0x000fe200078e28ff */
[----:B------:R1:W-:Y:S04]  /*8e40*/  STS [R7], RZ ;  /* 0x000000ff07007388 */ /* 0x0003e80000000800 */
[----:B------:R1:W-:Y:S04]  /*8e50*/  STS [R6], RZ ;  /* 0x000000ff06007388 */ /* 0x0003e80000000800 */
[----:B------:R1:W-:Y:S04]  /*8e60*/  STS [R7+0x10], RZ ;  /* 0x000010ff07007388 */ /* 0x0003e80000000800 */
[----:B------:R1:W-:Y:S01]  /*8e70*/  STS [R6+0x10], RZ ;  /* 0x000010ff06007388 */ /* 0x0003e20000000800 */
[----:B------:R-:W-:Y:S05]  /*8e80*/  BRA `(.L_x_48) ;  /* 0x0000000800047947 */ /* 0x000fea0003800000 */
.L_x_53:
[----:B------:R-:W-:-:S05]  /*8e90*/  UMOV UR8, URZ ;  /* 0x000000ff00087c82 */ /* 0x000fca0008000000 */
.L_x_61:
        /* <DEDUP_REMOVED lines=9> */
[----:B------:R-:W-:Y:S01]  /*8f30*/  CS2R R20, SRZ ;  /* 0x0000000000147805 */ /* 0x000fe2000001ff00 */
[----:B------:R-:W-:Y:S01]  /*8f40*/  UMOV UR9, URZ ;  /* 0x000000ff00097c82 */ /* 0x000fe20008000000 */
[----:B------:R-:W-:Y:S01]  /*8f50*/  UMOV UR10, URZ ;  /* 0x000000ff000a7c82 */ /* 0x000fe20008000000 */
[--C-:B-1----:R-:W-:Y:S02]  /*8f60*/  SHF.R.U32.HI R7, RZ, 0x3, R6.reuse ;  /* 0x00000003ff077819 */ /* 0x102fe40000011606 */
[----:B------:R-:W-:Y:S02]  /*8f70*/  LOP3.LUT R8, R6, 0x7, RZ, 0xc0, !PT ;  /* 0x0000000706087812 */ /* 0x000fe400078ec0ff */
[----:B------:R-:W-:Y:S01]  /*8f80*/  SHF.R.U32.HI R6, RZ, 0x4, R6 ;  /* 0x00000004ff067819 */ /* 0x000fe20000011606 */
[----:B------:R-:W-:-:S03]  /*8f90*/  IMAD.SHL.U32 R7, R7, 0x8, RZ ;  /* 0x0000000807077824 */ /* 0x000fc600078e00ff */
[----:B------:R-:W-:Y:S02]  /*8fa0*/  SHF.L.U32 R6, R6, 0x3, RZ ;  /* 0x0000000306067819 */ /* 0x000fe400000006ff */
[----:B------:R-:W-:-:S05]  /*8fb0*/  LOP3.LUT R9, R7, 0x8, R8, 0xe2, !PT ;  /* 0x0000000807097812 */ /* 0x000fca00078ee208 */
[C-C-:B------:R-:W-:Y:S02]  /*8fc0*/  IMAD R34, R9.reuse, UR25, R6.reuse ;  /* 0x0000001909227c24 */ /* 0x140fe4000f8e0206 */
[----:B------:R-:W-:Y:S01]  /*8fd0*/  IMAD R33, R9, UR26, R6 ;  /* 0x0000001a09217c24 */ /* 0x000fe2000f8e0206 */
[----:B------:R-:W-:Y:S02]  /*8fe0*/  CS2R R6, SRZ ;  /* 0x0000000000067805 */ /* 0x000fe4000001ff00 */
[----:B------:R-:W-:Y:S01]  /*8ff0*/  SHF.L.U32 R34, R34, 0x1, RZ ;  /* 0x0000000122227819 */ /* 0x000fe200000006ff */
[----:B------:R-:W-:-:S07]  /*9000*/  IMAD.SHL.U32 R33, R33, 0x2, RZ ;  /* 0x0000000221217824 */ /* 0x000fce00078e00ff */
.L_x_59:
[----:B------:R-:W-:Y:S01]  /*9010*/  MOV R9, UR9 ;  /* 0x0000000900097c02 */ /* 0x000fe20008000f00 */
[----:B------:R-:W-:Y:S01]  /*9020*/  UIADD3 UR10, UPT, UPT, UR10, 0x4, URZ ;  /* 0x000000040a0a7890 */ /* 0x000fe2000fffe0ff */
[----:B------:R-:W-:Y:S01]  /*9030*/  IADD3 R35, PT, PT, R30, UR9, RZ ;  /* 0x000000091e237c10 */ /* 0x000fe2000fffe0ff */
[----:B------:R-:W-:Y:S01]  /*9040*/  UIADD3 UR9, UPT, UPT, UR9, 0x40, URZ ;  /* 0x0000004009097890 */ /* 0x000fe2000fffe0ff */
[----:B------:R-:W-:Y:S01]  /*9050*/  MOV R17, UR26 ;  /* 0x0000001a00117c02 */ /* 0x000fe20008000f00 */
[----:B------:R-:W-:Y:S01]  /*9060*/  IMAD R36, R9, UR26, R32 ;  /* 0x0000001a09247c24 */ /* 0x000fe2000f8e0220 */
[----:B------:R-:W-:-:S04]  /*9070*/  LEA R35, R35, UR11, 0x1 ;  /* 0x0000000b23237c11 */ /* 0x000fc8000f8e08ff */
[----:B------:R-:W-:Y:S01]  /*9080*/  LEA R36, R36, UR19, 0x1 ;  /* 0x0000001324247c11 */ /* 0x000fe2000f8e08ff */
[----:B------:R-:W-:-:S03]  /*9090*/  IMAD.IADD R8, R35, 0x1, R34 ;  /* 0x0000000123087824 */ /* 0x000fc600078e0222 */
[-C--:B------:R-:W-:Y:S01]  /*90a0*/  IADD3 R14, PT, PT, R36, R33.reuse, RZ ;  /* 0x00000021240e7210 */ /* 0x080fe20007ffe0ff */
[----:B------:R-:W-:Y:S01]  /*90b0*/  IMAD R16, R17, 0x20, R36 ;  /* 0x0000002011107824 */ /* 0x000fe200078e0224 */
[----:B------:R-:W-:Y:S01]  /*90c0*/  IADD3 R17, PT, PT, R34, 0x20, R35 ;  /* 0x0000002022117810 */ /* 0x000fe20007ffe023 */
[----:B------:R-:W-:Y:S03]  /*90d0*/  LDSM.16.M88.4 R8, [R8] ;  /* 0x000000000808783b */ /* 0x000fe60000000200 */
[----:B------:R-:W-:Y:S01]  /*90e0*/  IADD3 R22, PT, PT, R16, R33, RZ ;  /* 0x0000002110167210 */ /* 0x000fe20007ffe0ff */
[----:B------:R-:W1:Y:S04]  /*90f0*/  LDSM.16.MT88.4 R12, [R14] ;  /* 0x000000000e0c783b */ /* 0x000e680000004200 */
[----:B------:R-:W-:Y:S01]  /*9100*/  LDSM.16.M88.4 R16, [R17] ;  /* 0x000000001110783b */ /* 0x000fe20000000200 */
[C---:B-1----:R-:W-:Y:S03]  /*9110*/  HMMA.16816.F16 R12, R8.reuse, R12, R20 ;  /* 0x0000000c080c723c */ /* 0x042fe60000000814 */
[----:B------:R-:W1:Y:S05]  /*9120*/  LDSM.16.MT88.4 R20, [R22] ;  /* 0x000000001614783b */ /* 0x000e6a0000004200 */
[----:B------:R-:W-:Y:S01]  /*9130*/  HMMA.16816.F16 R28, R8, R14, R6 ;  /* 0x0000000e081c723c */ /* 0x000fe20000000806 */
[----:B------:R-:W-:-:S02]  /*9140*/  MOV R7, UR26 ;  /* 0x0000001a00077c02 */ /* 0x000fc40008000f00 */
[----:B------:R-:W-:-:S03]  /*9150*/  IADD3 R14, PT, PT, R34, 0x40, R35 ;  /* 0x00000040220e7810 */ /* 0x000fc60007ffe023 */
[----:B------:R-:W-:-:S05]  /*9160*/  IMAD R36, R7, 0x40, R36 ;  /* 0x0000004007247824 */ /* 0x000fca00078e0224 */
[----:B------:R-:W-:-:S06]  /*9170*/  IADD3 R8, PT, PT, R36, R33, RZ ;  /* 0x0000002124087210 */ /* 0x000fcc0007ffe0ff */
[----:B------:R-:W-:Y:S01]  /*9180*/  LDSM.16.MT88.4 R8, [R8] ;  /* 0x000000000808783b */ /* 0x000fe20000004200 */
[C---:B-1----:R-:W-:Y:S03]  /*9190*/  HMMA.16816.F16 R6, R16.reuse, R20, R12 ;  /* 0x000000141006723c */ /* 0x042fe6000000080c */
[----:B------:R-:W1:Y:S05]  /*91a0*/  LDSM.16.M88.4 R12, [R14] ;  /* 0x000000000e0c783b */ /* 0x000e6a0000000200 */
[----:B------:R-:W-:Y:S01]  /*91b0*/  HMMA.16816.F16 R28, R16, R22, R28 ;  /* 0x00000016101c723c */ /* 0x000fe2000000081c */
[----:B------:R-:W-:-:S02]  /*91c0*/  MOV R17, UR26 ;  /* 0x0000001a00117c02 */ /* 0x000fc40008000f00 */
[----:B------:R-:W-:-:S03]  /*91d0*/  IADD3 R16, PT, PT, R34, 0x60, R35 ;  /* 0x0000006022107810 */ /* 0x000fc60007ffe023 */
[----:B------:R-:W-:-:S03]  /*91e0*/  IMAD R36, R17, 0x20, R36 ;  /* 0x0000002011247824 */ /* 0x000fc600078e0224 */
[----:B------:R-:W-:Y:S02]  /*91f0*/  LDSM.16.M88.4 R16, [R16] ;  /* 0x000000001010783b */ /* 0x000fe40000000200 */
[----:B------:R-:W-:-:S06]  /*9200*/  IADD3 R22, PT, PT, R36, R33, RZ ;  /* 0x0000002124167210 */ /* 0x000fcc0007ffe0ff */
[----:B------:R-:W2:Y:S01]  /*9210*/  LDSM.16.MT88.4 R20, [R22] ;  /* 0x000000001614783b */ /* 0x000ea20000004200 */
[----:B-1----:R-:W-:Y:S01]  /*9220*/  HMMA.16816.F16 R6, R12, R8, R6 ;  /* 0x000000080c06723c */ /* 0x002fe20000000806 */
[----:B------:R-:W-:-:S04]  /*9230*/  MOV R8, UR10 ;  /* 0x0000000a00087c02 */ /* 0x000fc80008000f00 */
[----:B------:R-:W-:-:S03]  /*9240*/  ISETP.NE.AND P0, PT, R8, UR18, PT ;  /* 0x0000001208007c0c */ /* 0x000fc6000bf05270 */
[----:B------:R-:W-:-:S12]  /*9250*/  HMMA.16816.F16 R10, R12, R10, R28 ;  /* 0x0000000a0c0a723c */ /* 0x000fd8000000081c */
[C---:B--2---:R-:W-:Y:S08]  /*9260*/  HMMA.16816.F16 R20, R16.reuse, R20, R6 ;  /* 0x000000141014723c */ /* 0x044ff00000000806 */
[----:B------:R-:W-:Y:S01]  /*9270*/  HMMA.16816.F16 R6, R16, R22, R10 ;  /* 0x000000161006723c */ /* 0x000fe2000000080a */
[----:B------:R-:W-:-:S04]  /*9280*/  NOP ;  /* 0x0000000000007918 */ /* 0x000fc80000000000 */
[----:B------:R-:W-:-:S15]  /*9290*/  @P0 BRA `(.L_x_59) ;  /* 0xfffffffc005c0947 */ /* 0x000fde000383ffff */
.L_x_58:
[----:B------:R-:W-:Y:S05]  /*92a0*/  BRA.U !UP3, `(.L_x_60) ;  /* 0x000000010bb47547 */ /* 0x000fea000b800000 */
[----:B------:R-:W1:Y:S01]  /*92b0*/  S2R R8, SR_LANEID ;  /* 0x0000000000087919 */ /* 0x000e620000000000 */
[----:B------:R-:W-:Y:S01]  /*92c0*/  MOV R19, UR9 ;  /* 0x0000000900137c02 */ /* 0x000fe20008000f00 */
[----:B------:R-:W-:-:S04]  /*92d0*/  VIADD R18, R30, UR9 ;  /* 0x000000091e127c36 */ /* 0x000fc80008000000 */
[----:B------:R-:W-:Y:S01]  /*92e0*/  IMAD R19, R19, UR26, R32 ;  /* 0x0000001a13137c24 */ /* 0x000fe2000f8e0220 */
[----:B------:R-:W-:-:S04]  /*92f0*/  LEA R18, R18, UR11, 0x1 ;  /* 0x0000000b12127c11 */ /* 0x000fc8000f8e08ff */
[----:B------:R-:W-:Y:S02]  /*9300*/  LEA R19, R19, UR19, 0x1 ;  /* 0x0000001313137c11 */ /* 0x000fe4000f8e08ff */
[--C-:B-1----:R-:W-:Y:S02]  /*9310*/  SHF.R.U32.HI R9, RZ, 0x3, R8.reuse ;  /* 0x00000003ff097819 */ /* 0x102fe40000011608 */
[----:B------:R-:W-:Y:S02]  /*9320*/  LOP3.LUT R10, R8, 0x7, RZ, 0xc0, !PT ;  /* 0x00000007080a7812 */ /* 0x000fe400078ec0ff */
[----:B------:R-:W-:Y:S01]  /*9330*/  SHF.R.U32.HI R8, RZ, 0x4, R8 ;  /* 0x00000004ff087819 */ /* 0x000fe20000011608 */
[----:B------:R-:W-:-:S03]  /*9340*/  IMAD.SHL.U32 R9, R9, 0x8, RZ ;  /* 0x0000000809097824 */ /* 0x000fc600078e00ff */
[----:B------:R-:W-:Y:S02]  /*9350*/  SHF.L.U32 R8, R8, 0x3, RZ ;  /* 0x0000000308087819 */ /* 0x000fe400000006ff */
[----:B------:R-:W-:-:S05]  /*9360*/  LOP3.LUT R9, R9, 0x8, R10, 0xe2, !PT ;  /* 0x0000000809097812 */ /* 0x000fca00078ee20a */
[C-C-:B------:R-:W-:Y:S02]  /*9370*/  IMAD R17, R9.reuse, UR25, R8.reuse ;  /* 0x0000001909117c24 */ /* 0x140fe4000f8e0208 */
[----:B------:R-:W-:-:S03]  /*9380*/  IMAD R16, R9, UR26, R8 ;  /* 0x0000001a09107c24 */ /* 0x000fc6000f8e0208 */
[----:B------:R-:W-:Y:S02]  /*9390*/  LEA R8, R17, R18, 0x1 ;  /* 0x0000001211087211 */ /* 0x000fe400078e08ff */
[----:B------:R-:W-:-:S04]  /*93a0*/  LEA R12, R16, R19, 0x1 ;  /* 0x00000013100c7211 */ /* 0x000fc800078e08ff */
[----:B------:R-:W-:Y:S04]  /*93b0*/  LDSM.16.M88.4 R8, [R8] ;  /* 0x000000000808783b */ /* 0x000fe80000000200 */
[----:B------:R-:W1:Y:S02]  /*93c0*/  LDSM.16.MT88.4 R12, [R12] ;  /* 0x000000000c0c783b */ /* 0x000e640000004200 */
[C---:B-1----:R-:W-:Y:S08]  /*93d0*/  HMMA.16816.F16 R20, R8.reuse, R12, R20 ;  /* 0x0000000c0814723c */ /* 0x042ff00000000814 */
[----:B------:R-:W-:Y:S01]  /*93e0*/  HMMA.16816.F16 R6, R8, R14, R6 ;  /* 0x0000000e0806723c */ /* 0x000fe20000000806 */
[----:B------:R-:W-:-:S05]  /*93f0*/  IMAD.U32 R9, RZ, RZ, UR30 ;  /* 0x0000001eff097e24 */ /* 0x000fca000f8e00ff */
[----:B------:R-:W-:-:S13]  /*9400*/  ISETP.NE.AND P0, PT, R9, 0x1, PT ;  /* 0x000000010900780c */ /* 0x000fda0003f05270 */
[----:B------:R-:W-:Y:S05]  /*9410*/  @!P0 BRA `(.L_x_60) ;  /* 0x0000000000588947 */ /* 0x000fea0003800000 */
[----:B------:R-:W-:Y:S02]  /*9420*/  MOV R10, UR26 ;  /* 0x0000001a000a7c02 */ /* 0x000fe40008000f00 */
[----:B------:R-:W-:-:S03]  /*9430*/  IADD3 R8, PT, PT, R18, 0x20, RZ ;  /* 0x0000002012087810 */ /* 0x000fc60007ffe0ff */
[----:B------:R-:W-:Y:S01]  /*9440*/  IMAD R9, R10, 0x20, R19 ;  /* 0x000000200a097824 */ /* 0x000fe200078e0213 */
[----:B------:R-:W-:-:S04]  /*9450*/  LEA R8, R17, R8, 0x1 ;  /* 0x0000000811087211 */ /* 0x000fc800078e08ff */
[----:B------:R-:W-:Y:S02]  /*9460*/  LEA R12, R16, R9, 0x1 ;  /* 0x00000009100c7211 */ /* 0x000fe400078e08ff */
        /* <DEDUP_REMOVED lines=15> */
[----:B------:R-:W-:-:S15]  /*9560*/  HMMA.16816.F16 R6, R8, R14, R6 ;  /* 0x0000000e0806723c */ /* 0x000fde0000000806 */
[----:B------:R-:W-:-:S05]  /*9570*/  NOP ;  /* 0x0000000000007918 */ /* 0x000fca0000000000 */
.L_x_60:
[----:B------:R-:W1:Y:S01]  /*9580*/  S2R R8, SR_LANEID ;  /* 0x0000000000087919 */ /* 0x000e620000000000 */
[----:B------:R-:W-:Y:S01]  /*9590*/  IMAD.U32 R10, RZ, RZ, UR26 ;  /* 0x0000001aff0a7e24 */ /* 0x000fe2000f8e00ff */
[----:B------:R-:W-:Y:S01]  /*95a0*/  IADD3 R32, PT, PT, R31, R32, RZ ;  /* 0x000000201f207210 */ /* 0x000fe20007ffe0ff */
[----:B------:R-:W2:Y:S03]  /*95b0*/  LDCU UR9, c[0x0][0x3ec] ;  /* 0x00007d80ff0977ac */ /* 0x000ea60008000800 */
[----:B------:R-:W-:Y:S01]  /*95c0*/  SHF.R.U32.HI R10, RZ, 0x1, R10 ;  /* 0x00000001ff0a7819 */ /* 0x000fe2000001160a */
[----:B------:R-:W-:Y:S01]  /*95d0*/  UIADD3 UR8, UPT, UPT, UR8, 0x40, URZ ;  /* 0x0000004008087890 */ /* 0x000fe2000fffe0ff */
[----:B------:R-:W-:-:S03]  /*95e0*/  LEA R32, R32, UR13, 0x1 ;  /* 0x0000000d20207c11 */ /* 0x000fc6000f8e08ff */
[----:B--2---:R-:W-:Y:S01]  /*95f0*/  UISETP.GE.AND UP2, UPT, UR8, UR9, UPT ;  /* 0x000000090800728c */ /* 0x004fe2000bf46270 */
[----:B-1----:R-:W-:Y:S02]  /*9600*/  SHF.R.U32.HI R9, RZ, 0x2, R8 ;  /* 0x00000002ff097819 */ /* 0x002fe40000011608 */
[----:B------:R-:W-:-:S05]  /*9610*/  LOP3.LUT R8, R8, 0x3, RZ, 0xc0, !PT ;  /* 0x0000000308087812 */ /* 0x000fca00078ec0ff */
[----:B------:R-:W-:-:S05]  /*9620*/  IMAD R9, R9, R10, R8 ;  /* 0x0000000a09097224 */ /* 0x000fca00078e0208 */
[----:B------:R-:W-:-:S05]  /*9630*/  LEA R9, R9, R32, 0x2 ;  /* 0x0000002009097211 */ /* 0x000fca00078e10ff */
[----:B------:R-:W-:Y:S01]  /*9640*/  IMAD R8, R10, 0x20, R9 ;  /* 0x000000200a087824 */ /* 0x000fe200078e0209 */
[----:B------:R1:W-:Y:S04]  /*9650*/  STS [R9], R20 ;  /* 0x0000001409007388 */ /* 0x0003e80000000800 */
[----:B------:R1:W-:Y:S04]  /*9660*/  STS [R8], R21 ;  /* 0x0000001508007388 */ /* 0x0003e80000000800 */
[----:B------:R1:W-:Y:S04]  /*9670*/  STS [R9+0x10], R6 ;  /* 0x0000100609007388 */ /* 0x0003e80000000800 */
[----:B------:R1:W-:Y:S01]  /*9680*/  STS [R8+0x10], R7 ;  /* 0x0000100708007388 */ /* 0x0003e20000000800 */
[----:B------:R-:W-:Y:S05]  /*9690*/  BRA.U !UP2, `(.L_x_61) ;  /* 0xfffffff90a007547 */ /* 0x000fea000b83ffff */
.L_x_48:
[----:B------:R-:W-:Y:S05]  /*96a0*/  BRA.U !UP0, `(.L_x_62) ;  /* 0xffffffd108547547 */ /* 0x000fea000b83ffff */
.L_x_43:
[----:B------:R-:W-:Y:S06]  /*96b0*/  BAR.SYNC.DEFER_BLOCKING 0x0 ;  /* 0x0000000000007b1d */ /* 0x000fec0000010000 */
.L_x_26:
[----:B------:R-:W-:Y:S01]  /*96c0*/  UIADD3 UR4, UPT, UPT, UR4, 0x1, URZ ;  /* 0x0000000104047890 */ /* 0x000fe2000fffe0ff */
[----:B-1234-:R-:W-:-:S05]  /*96d0*/  IADD3 R6, PT, PT, R27, R26, RZ ;  /* 0x0000001a1b067210 */ /* 0x01efca0007ffe0ff */
[----:B------:R-:W-:-:S13]  /*96e0*/  ISETP.LE.AND P0, PT, R6, UR4, PT ;  /* 0x0000000406007c0c */ /* 0x000fda000bf03270 */
[----:B------:R-:W-:Y:S05]  /*96f0*/  @!P0 BRA `(.L_x_63) ;  /* 0xffffff74005c8947 */ /* 0x000fea000383ffff */
.L_x_4:
[----:B------:R-:W3:Y:S08]  /*9700*/  LDC R4, c[0x0][0x3ec] ;  /* 0x0000fb00ff047b82 */ /* 0x000ef00000000800 */
[----:B------:R-:W3:Y:S02]  /*9710*/  LDC.64 R2, c[0x0][0x3d0] ;  /* 0x0000f400ff027b82 */ /* 0x000ee40000000a00 */
[----:B---3--:R-:W-:-:S05]  /*9720*/  IMAD R5, R2, R4, RZ ;  /* 0x0000000402057224 */ /* 0x008fca00078e02ff */
[----:B------:R-:W-:-:S04]  /*9730*/  SHF.R.S32.HI R6, RZ, 0x1f, R5 ;  /* 0x0000001fff067819 */ /* 0x000fc80000011405 */
[----:B------:R-:W-:-:S04]  /*9740*/  LEA.HI R6, R6, R5, RZ, 0x9 ;  /* 0x0000000506067211 */ /* 0x000fc800078f48ff */
[----:B-12---:R-:W-:-:S04]  /*9750*/  SHF.R.S32.HI R10, RZ, 0xa, R6 ;  /* 0x0000000aff0a7819 */ /* 0x006fc80000011406 */
[----:B------:R-:W-:-:S13]  /*9760*/  ISETP.GE.AND P0, PT, R10, 0x1, PT ;  /* 0x000000010a00780c */ /* 0x000fda0003f06270 */
[----:B------:R-:W-:Y:S05]  /*9770*/  @!P0 EXIT ;  /* 0x000000000000894d */ /* 0x000fea0003800000 */
[----:B------:R-:W1:Y:S01]  /*9780*/  S2R R8, SR_CgaCtaId ;  /* 0x0000000000087919 */ /* 0x000e620000008800 */
[----:B------:R-:W-:Y:S01]  /*9790*/  MOV R7, 0x400 ;  /* 0x0000040000077802 */ /* 0x000fe20000000f00 */
[----:B------:R-:W-:Y:S01]  /*97a0*/  IMAD R6, R4, R3, RZ ;  /* 0x0000000304067224 */ /* 0x000fe200078e02ff */
[----:B------:R-:W2:Y:S01]  /*97b0*/  S2UR UR4, SR_CTAID.X ;  /* 0x00000000000479c3 */ /* 0x000ea20000002500 */
[----:B------:R-:W-:Y:S02]  /*97c0*/  LEA R5, R2, R5, 0x4 ;  /* 0x0000000502057211 */ /* 0x000fe400078e20ff */
[----:B------:R-:W-:-:S05]  /*97d0*/  ISETP.GE.U32.AND P0, PT, R10, 0x4, PT ;  /* 0x000000040a00780c */ /* 0x000fca0003f06070 */
[----:B------:R-:W2:Y:S01]  /*97e0*/  LDC R4, c[0x0][0x3d0] ;  /* 0x0000f400ff047b82 */ /* 0x000ea20000000800 */
[----:B-1----:R-:W-:Y:S01]  /*97f0*/  LEA R8, R8, R7, 0x18 ;  /* 0x0000000708087211 */ /* 0x002fe200078ec0ff */
[----:B------:R-:W-:-:S06]  /*9800*/  IMAD R7, R3, 0x10, R6 ;  /* 0x0000001003077824 */ /* 0x000fcc00078e0206 */
[----:B------:R-:W1:Y:S01]  /*9810*/  LDC R6, c[0x0][0x3e8] ;  /* 0x0000fa00ff067b82 */ /* 0x000e620000000800 */
[----:B------:R-:W-:Y:S01]  /*9820*/  IMAD R3, R2, R3, RZ ;  /* 0x0000000302037224 */ /* 0x000fe200078e02ff */
[----:B------:R-:W-:-:S03]  /*9830*/  LEA R8, R5, R8, 0x1 ;  /* 0x0000000805087211 */ /* 0x000fc600078e08ff */
[----:B------:R-:W-:Y:S01]  /*9840*/  IMAD R3, R2, 0x10, R3 ;  /* 0x0000001002037824 */ /* 0x000fe200078e0203 */
[----:B------:R-:W-:Y:S01]  /*9850*/  LEA R8, R7, R8, 0x1 ;  /* 0x0000000807087211 */ /* 0x000fe200078e08ff */
[----:B------:R-:W-:-:S03]  /*9860*/  IMAD.MOV.U32 R7, RZ, RZ, RZ ;  /* 0x000000ffff077224 */ /* 0x000fc600078e00ff */
[----:B------:R-:W-:Y:S01]  /*9870*/  LEA R8, R3, R8, 0x1 ;  /* 0x0000000803087211 */ /* 0x000fe200078e08ff */
[----:B--2---:R-:W-:Y:S01]  /*9880*/  IMAD R3, R4, UR4, RZ ;  /* 0x0000000404037c24 */ /* 0x004fe2000f8e02ff */
[----:B------:R-:W-:Y:S02]  /*9890*/  LOP3.LUT R4, R10, 0x3, RZ, 0xc0, !PT ;  /* 0x000000030a047812 */ /* 0x000fe400078ec0ff */
[----:B------:R-:W-:Y:S02]  /*98a0*/  LEA R5, R5, R8, 0x1 ;  /* 0x0000000805057211 */ /* 0x000fe400078e08ff */
[----:B------:R-:W-:Y:S02]  /*98b0*/  SHF.R.U32.HI R8, RZ, 0x5, R0 ;  /* 0x00000005ff087819 */ /* 0x000fe40000011600 */
[----:B------:R-:W-:Y:S01]  /*98c0*/  ISETP.NE.AND P1, PT, R4, RZ, PT ;  /* 0x000000ff0400720c */ /* 0x000fe20003f25270 */
[----:B------:R-:W-:Y:S02]  /*98d0*/  IMAD R5, R2, 0x4, R5 ;  /* 0x0000000402057824 */ /* 0x000fe400078e0205 */
[----:B------:R-:W-:-:S02]  /*98e0*/  IMAD R8, R8, 0x28, RZ ;  /* 0x0000002808087824 */ /* 0x000fc400078e02ff */
[----:B-1----:R-:W-:Y:S01]  /*98f0*/  IMAD R3, R3, R6, UR12 ;  /* 0x0000000c03037e24 */ /* 0x002fe2000f8e0206 */
[----:B------:R-:W-:-:S04]  /*9900*/  LEA R5, R2, R5, 0x2 ;  /* 0x0000000502057211 */ /* 0x000fc800078e10ff */
[----:B------:R-:W-:Y:S02]  /*9910*/  LEA.HI R3, R3, R3, RZ, 0x1 ;  /* 0x0000000303037211 */ /* 0x000fe400078f08ff */
[----:B------:R-:W-:Y:S02]  /*9920*/  LEA R5, R2, R5, 0x2 ;  /* 0x0000000502057211 */ /* 0x000fe400078e10ff */
[----:B------:R-:W-:Y:S02]  /*9930*/  LEA.HI.SX32 R6, R3, R0, 0x1f ;  /* 0x0000000003067211 */ /* 0x000fe400078ffaff */
[----:B------:R-:W-:Y:S02]  /*9940*/  P2R R2, PR, RZ, 0x2 ;  /* 0x00000002ff027803 */ /* 0x000fe40000000000 */
[----:B------:R-:W-:Y:S01]  /*9950*/  LOP3.LUT R0, R0, 0x1f, RZ, 0xc0, !PT ;  /* 0x0000001f00007812 */ /* 0x000fe200078ec0ff */
[----:B------:R-:W-:Y:S06]  /*9960*/  @!P0 BRA `(.L_x_64) ;  /* 0x0000000800fc8947 */ /* 0x000fec0003800000 */
[----:B------:R-:W-:Y:S02]  /*9970*/  IABS R9, UR26 ;  /* 0x0000001a00097c13 */ /* 0x000fe40008000000 */
[----:B------:R-:W-:Y:S01]  /*9980*/  LOP3.LUT R7, R10, 0x7ffffffc, RZ, 0xc0, !PT ;  /* 0x7ffffffc0a077812 */ /* 0x000fe200078ec0ff */
[----:B------:R-:W-:Y:S01]  /*9990*/  IMAD.IADD R10, R0, 0x1, R8 ;  /* 0x00000001000a7824 */ /* 0x000fe200078e0208 */
[----:B------:R-:W1:Y:S01]  /*99a0*/  I2F.RP R12, R9 ;  /* 0x00000009000c7306 */ /* 0x000e620000209400 */
[----:B------:R-:W-:-:S07]  /*99b0*/  MOV R13, RZ ;  /* 0x000000ff000d7202 */ /* 0x000fce0000000f00 */
[----:B-1----:R-:W1:Y:S02]  /*99c0*/  MUFU.RCP R12, R12 ;  /* 0x0000000c000c7308 */ /* 0x002e640000001000 */
[----:B-1----:R-:W-:-:S06]  /*99d0*/  IADD3 R2, PT, PT, R12, 0xffffffe, RZ ;  /* 0x0ffffffe0c027810 */ /* 0x002fcc0007ffe0ff */
[----:B------:R1:W2:Y:S02]  /*99e0*/  F2I.FTZ.U32.TRUNC.NTZ R3, R2 ;  /* 0x0000000200037305 */ /* 0x0002a4000021f000 */
[----:B-1----:R-:W-:Y:S02]  /*99f0*/  MOV R2, RZ ;  /* 0x000000ff00027202 */ /* 0x002fe40000000f00 */
[----:B--2---:R-:W-:-:S05]  /*9a00*/  IADD3 R14, PT, PT, RZ, -R3, RZ ;  /* 0x80000003ff0e7210 */ /* 0x004fca0007ffe0ff */
[----:B------:R-:W-:-:S04]  /*9a10*/  IMAD R11, R14, R9, RZ ;  /* 0x000000090e0b7224 */ /* 0x000fc800078e02ff */
[----:B------:R-:W-:-:S07]  /*9a20*/  IMAD.HI.U32 R11, R3, R11, R2 ;  /* 0x0000000b030b7227 */ /* 0x000fce00078e0002 */
.L_x_65:
[----:B------:R-:W-:Y:S01]  /*9a30*/  IABS R14, UR26 ;  /* 0x0000001a000e7c13 */ /* 0x000fe20008000000 */
[----:B-1----:R-:W-:Y:S01]  /*9a40*/  IMAD R3, R13, 0x280, R10 ;  /* 0x000002800d037824 */ /* 0x002fe200078e020a */
[----:B------:R-:W-:Y:S02]  /*9a50*/  IABS R2, UR26 ;  /* 0x0000001a00027c13 */ /* 0x000fe40008000000 */
[----:B------:R-:W1:Y:S01]  /*9a60*/  I2F.RP R18, R14 ;  /* 0x0000000e00127306 */ /* 0x000e620000209400 */
[C---:B------:R-:W-:Y:S01]  /*9a70*/  IMAD.SHL.U32 R21, R3.reuse, 0x2, RZ ;  /* 0x0000000203157824 */ /* 0x040fe200078e00ff */
[----:B------:R-:W-:Y:S02]  /*9a80*/  IADD3 R15, PT, PT, RZ, -R2, RZ ;  /* 0x80000002ff0f7210 */ /* 0x000fe40007ffe0ff */
[----:B------:R-:W-:Y:S02]  /*9a90*/  LEA R3, R3, UR13, 0x2 ;  /* 0x0000000d03037c11 */ /* 0x000fe4000f8e10ff */
[----:B------:R-:W-:-:S02]  /*9aa0*/  IABS R12, R21 ;  /* 0x00000015000c7213 */ /* 0x000fc40000000000 */
[----:B------:R-:W-:Y:S01]  /*9ab0*/  IADD3 R19, PT, PT, R21, 0xa00, RZ ;  /* 0x00000a0015137810 */ /* 0x000fe20007ffe0ff */
[----:B------:R-:W-:Y:S02]  /*9ac0*/  LDS R30, [R3+0x1400] ;  /* 0x00140000031e7984 */ /* 0x000fe40000000800 */
[----:B------:R-:W-:Y:S01]  /*9ad0*/  IMAD.HI.U32 R2, R11, R12, RZ ;  /* 0x0000000c0b027227 */ /* 0x000fe200078e00ff */
[----:B------:R-:W-:Y:S01]  /*9ae0*/  IABS R26, R19 ;  /* 0x00000013001a7213 */ /* 0x000fe20000000000 */
[----:B------:R-:W2:Y:S01]  /*9af0*/  LDS R25, [R3+0x1e00] ;  /* 0x001e000003197984 */ /* 0x000ea20000000800 */
[----:B------:R-:W-:Y:S01]  /*9b00*/  LOP3.LUT R19, R19, UR26, RZ, 0x3c, !PT ;  /* 0x0000001a13137c12 */ /* 0x000fe2000f8e3cff */
[----:B-1----:R-:W1:Y:S01]  /*9b10*/  MUFU.RCP R18, R18 ;  /* 0x0000001200127308 */ /* 0x002e620000001000 */
[----:B------:R-:W-:-:S05]  /*9b20*/  IMAD R12, R2, R15, R12 ;  /* 0x0000000f020c7224 */ /* 0x000fca00078e020c */
[----:B------:R-:W-:Y:S02]  /*9b30*/  ISETP.GT.U32.AND P1, PT, R9, R12, PT ;  /* 0x0000000c0900720c */ /* 0x000fe40003f24070 */
[----:B-1----:R-:W-:-:S11]  /*9b40*/  IADD3 R16, PT, PT, R18, 0xffffffe, RZ ;  /* 0x0ffffffe12107810 */ /* 0x002fd60007ffe0ff */
[----:B------:R-:W-:Y:S01]  /*9b50*/  @!P1 IADD3 R12, PT, PT, R12, -R14, RZ ;  /* 0x8000000e0c0c9210 */ /* 0x000fe20007ffe0ff */
[----:B------:R-:W-:Y:S01]  /*9b60*/  @!P1 VIADD R2, R2, 0x1 ;  /* 0x0000000102029836 */ /* 0x000fe20000000000 */
[----:B------:R1:W3:Y:S01]  /*9b70*/  F2I.FTZ.U32.TRUNC.NTZ R17, R16 ;  /* 0x0000001000117305 */ /* 0x0002e2000021f000 */
[C---:B------:R-:W-:Y:S02]  /*9b80*/  IADD3 R18, PT, PT, R21.reuse, 0x500, RZ ;  /* 0x0000050015127810 */ /* 0x040fe40007ffe0ff */
[----:B------:R-:W-:Y:S02]  /*9b90*/  ISETP.GE.U32.AND P0, PT, R12, R9, PT ;  /* 0x000000090c00720c */ /* 0x000fe40003f06070 */
[----:B------:R-:W-:Y:S02]  /*9ba0*/  LOP3.LUT R9, R21, UR26, RZ, 0x3c, !PT ;  /* 0x0000001a15097c12 */ /* 0x000fe4000f8e3cff */
[----:B------:R-:W-:Y:S01]  /*9bb0*/  IABS R22, R18 ;  /* 0x0000001200167213 */ /* 0x000fe20000000000 */
[----:B-1----:R-:W-:Y:S01]  /*9bc0*/  IMAD.MOV.U32 R16, RZ, RZ, RZ ;  /* 0x000000ffff107224 */ /* 0x002fe200078e00ff */
[----:B------:R-:W-:-:S02]  /*9bd0*/  ISETP.GE.AND P2, PT, R9, RZ, PT ;  /* 0x000000ff0900720c */ /* 0x000fc40003f46270 */
[-C--:B------:R-:W-:Y:S02]  /*9be0*/  MOV R9, R14.reuse ;  /* 0x0000000e00097202 */ /* 0x080fe40000000f00 */
[----:B------:R-:W-:Y:S01]  /*9bf0*/  IADD3 R21, PT, PT, R21, 0xf00, RZ ;  /* 0x00000f0015157810 */ /* 0x000fe20007ffe0ff */
[--C-:B---3--:R-:W-:Y:S02]  /*9c00*/  IMAD.MOV R11, RZ, RZ, -R17.reuse ;  /* 0x000000ffff0b7224 */ /* 0x108fe400078e0a11 */
[----:B------:R-:W-:Y:S02]  /*9c10*/  @P0 IADD3 R2, PT, PT, R2, 0x1, RZ ;  /* 0x0000000102020810 */ /* 0x000fe40007ffe0ff */
[----:B------:R-:W-:Y:S01]  /*9c20*/  ISETP.NE.AND P0, PT, RZ, UR26, PT ;  /* 0x0000001aff007c0c */ /* 0x000fe2000bf05270 */
[----:B------:R-:W-:Y:S01]  /*9c30*/  IMAD R11, R11, R14, RZ ;  /* 0x0000000e0b0b7224 */ /* 0x000fe200078e02ff */
[----:B------:R-:W-:Y:S02]  /*9c40*/  IABS R28, R21 ;  /* 0x00000015001c7213 */ /* 0x000fe40000000000 */
[----:B------:R-:W-:Y:S01]  /*9c50*/  LOP3.LUT R18, R18, UR26, RZ, 0x3c, !PT ;  /* 0x0000001a12127c12 */ /* 0x000fe2000f8e3cff */
[----:B------:R-:W-:Y:S01]  /*9c60*/  IMAD.HI.U32 R11, R17, R11, R16 ;  /* 0x0000000b110b7227 */ /* 0x000fe200078e0010 */
[----:B------:R-:W-:-:S02]  /*9c70*/  LOP3.LUT R21, R21, UR26, RZ, 0x3c, !PT ;  /* 0x0000001a15157c12 */ /* 0x000fc4000f8e3cff */
[----:B------:R-:W-:Y:S01]  /*9c80*/  ISETP.GE.AND P3, PT, R18, RZ, PT ;  /* 0x000000ff1200720c */ /* 0x000fe20003f66270 */
[----:B------:R-:W-:Y:S01]  /*9c90*/  IMAD.MOV.U32 R17, RZ, RZ, R2 ;  /* 0x000000ffff117224 */ /* 0x000fe200078e0002 */
[----:B------:R-:W-:Y:S01]  /*9ca0*/  LOP3.LUT R2, RZ, UR26, RZ, 0x33, !PT ;  /* 0x0000001aff027c12 */ /* 0x000fe2000f8e33ff */
[----:B------:R-:W-:-:S03]  /*9cb0*/  IMAD.HI.U32 R20, R11, R22, RZ ;  /* 0x000000160b147227 */ /* 0x000fc600078e00ff */
[----:B------:R-:W-:Y:S01]  /*9cc0*/  @!P2 IADD3 R17, PT, PT, -R17, RZ, RZ ;  /* 0x000000ff1111a210 */ /* 0x000fe20007ffe1ff */
[----:B------:R-:W-:Y:S02]  /*9cd0*/  IMAD R22, R20, R15, R22 ;  /* 0x0000000f14167224 */ /* 0x000fe400078e0216 */
[----:B------:R-:W-:Y:S01]  /*9ce0*/  IMAD.HI.U32 R24, R11, R26, RZ ;  /* 0x0000001a0b187227 */ /* 0x000fe200078e00ff */
[----:B------:R-:W-:Y:S02]  /*9cf0*/  SEL R16, R2, R17, !P0 ;  /* 0x0000001102107207 */ /* 0x000fe40004000000 */
[----:B------:R-:W-:Y:S01]  /*9d00*/  ISETP.GT.U32.AND P4, PT, R9, R22, PT ;  /* 0x000000160900720c */ /* 0x000fe20003f84070 */
[----:B------:R-:W-:Y:S01]  /*9d10*/  IMAD R26, R24, R15, R26 ;  /* 0x0000000f181a7224 */ /* 0x000fe200078e021a */
[----:B------:R-:W1:Y:S01]  /*9d20*/  LDS R17, [R3] ;  /* 0x0000000003117984 */ /* 0x000e620000000800 */
[----:B------:R-:W-:Y:S02]  /*9d30*/  IMAD R16, R16, 0x4, R5 ;  /* 0x0000000410107824 */ /* 0x000fe400078e0205 */
[----:B------:R-:W-:Y:S01]  /*9d40*/  IMAD.HI.U32 R12, R11, R28, RZ ;  /* 0x0000001c0b0c7227 */ /* 0x000fe200078e00ff */
[----:B------:R-:W-:-:S03]  /*9d50*/  ISETP.GT.U32.AND P1, PT, R9, R26, PT ;  /* 0x0000001a0900720c */ /* 0x000fc60003f24070 */
[----:B------:R-:W3:Y:S01]  /*9d60*/  LDS R16, [R16] ;  /* 0x0000000010107984 */ /* 0x000ee20000000800 */
[----:B------:R-:W-:-:S03]  /*9d70*/  IMAD R28, R12, R15, R28 ;  /* 0x0000000f0c1c7224 */ /* 0x000fc600078e021c */
[----:B------:R-:W-:Y:S02]  /*9d80*/  @!P4 IADD3 R22, PT, PT, R22, -R14, RZ ;  /* 0x8000000e1616c210 */ /* 0x000fe40007ffe0ff */
[----:B------:R-:W-:Y:S02]  /*9d90*/  ISETP.GT.U32.AND P2, PT, R9, R28, PT ;  /* 0x0000001c0900720c */ /* 0x000fe40003f44070 */
[----:B------:R-:W-:Y:S01]  /*9da0*/  ISETP.GE.U32.AND P5, PT, R22, R9, PT ;  /* 0x000000091600720c */ /* 0x000fe20003fa6070 */
[--C-:B--2---:R-:W-:Y:S01]  /*9db0*/  HADD2.F32 R22, -RZ, R25.reuse.H0_H0 ;  /* 0x20000019ff167230 */ /* 0x104fe20000004100 */
[----:B------:R-:W-:Y:S01]  /*9dc0*/  @!P4 IADD3 R20, PT, PT, R20, 0x1, RZ ;  /* 0x000000011414c810 */ /* 0x000fe20007ffe0ff */
[----:B------:R-:W-:Y:S01]  /*9dd0*/  @!P1 VIADD R24, R24, 0x1 ;  /* 0x0000000118189836 */ /* 0x000fe20000000000 */
[----:B------:R-:W-:Y:S01]  /*9de0*/  @!P1 IADD3 R26, PT, PT, R26, -R14, RZ ;  /* 0x8000000e1a1a9210 */ /* 0x000fe20007ffe0ff */
[----:B------:R-:W-:Y:S01]  /*9df0*/  HADD2.F32 R25, -RZ, R25.H1_H1 ;  /* 0x30000019ff197230 */ /* 0x000fe20000004100 */
[----:B------:R-:W-:-:S02]  /*9e00*/  ISETP.GE.AND P1, PT, R21, RZ, PT ;  /* 0x000000ff1500720c */ /* 0x000fc40003f26270 */
[----:B------:R-:W-:-:S03]  /*9e10*/  ISETP.GE.U32.AND P4, PT, R26, R9, PT ;  /* 0x000000091a00720c */ /* 0x000fc60003f86070 */
[----:B------:R-:W-:Y:S02]  /*9e20*/  @!P2 IADD3 R28, PT, PT, R28, -R14, RZ ;  /* 0x8000000e1c1ca210 */ /* 0x000fe40007ffe0ff */
[----:B------:R-:W-:Y:S01]  /*9e30*/  @P5 VIADD R20, R20, 0x1 ;  /* 0x0000000114145836 */ /* 0x000fe20000000000 */
[----:B------:R-:W-:Y:S02]  /*9e40*/  @!P2 IADD3 R12, PT, PT, R12, 0x1, RZ ;  /* 0x000000010c0ca810 */ /* 0x000fe40007ffe0ff */
[----:B------:R-:W-:Y:S02]  /*9e50*/  ISETP.GE.U32.AND P5, PT, R28, R9, PT ;  /* 0x000000091c00720c */ /* 0x000fe40003fa6070 */
[----:B------:R-:W-:Y:S02]  /*9e60*/  @!P3 IADD3 R20, PT, PT, -R20, RZ, RZ ;  /* 0x000000ff1414b210 */ /* 0x000fe40007ffe1ff */
[----:B------:R-:W-:Y:S02]  /*9e70*/  ISETP.GE.AND P3, PT, R19, RZ, PT ;  /* 0x000000ff1300720c */ /* 0x000fe40003f66270 */
[----:B------:R-:W-:-:S02]  /*9e80*/  @P4 IADD3 R24, PT, PT, R24, 0x1, RZ ;  /* 0x0000000118184810 */ /* 0x000fc40007ffe0ff */
[----:B------:R-:W-:Y:S01]  /*9e90*/  SEL R20, R2, R20, !P0 ;  /* 0x0000001402147207 */ /* 0x000fe20004000000 */
[--C-:B-1----:R-:W-:Y:S02]  /*9ea0*/  HADD2.F32 R19, -RZ, R17.reuse.H0_H0 ;  /* 0x20000011ff137230 */ /* 0x102fe40000004100 */
[----:B------:R-:W-:Y:S01]  /*9eb0*/  HADD2.F32 R21, -RZ, R17.H1_H1 ;  /* 0x30000011ff157230 */ /* 0x000fe20000004100 */
[----:B------:R-:W-:Y:S01]  /*9ec0*/  LEA R20, R20, R5, 0x2 ;  /* 0x0000000514147211 */ /* 0x000fe200078e10ff */
[----:B------:R-:W-:Y:S01]  /*9ed0*/  @P5 VIADD R12, R12, 0x1 ;  /* 0x000000010c0c5836 */ /* 0x000fe20000000000 */
[----:B---3--:R-:W-:-:S03]  /*9ee0*/  F2FP.F16.F32.PACK_AB R14, RZ, R16 ;  /* 0x00000010ff0e723e */ /* 0x008fc600000000ff */
[----:B------:R-:W-:Y:S01]  /*9ef0*/  @!P1 IMAD.MOV R12, RZ, RZ, -R12 ;  /* 0x000000ffff0c9224 */ /* 0x000fe200078e0a0c */
[----:B------:R-:W-:Y:S01]  /*9f00*/  @!P3 IADD3 R24, PT, PT, -R24, RZ, RZ ;  /* 0x000000ff1818b210 */ /* 0x000fe20007ffe1ff */
[----:B------:R-:W1:Y:S01]  /*9f10*/  LDS R20, [R20] ;  /* 0x0000000014147984 */ /* 0x000e620000000800 */
[----:B------:R-:W-:Y:S02]  /*9f20*/  HADD2.F32 R14, -RZ, R14.H0_H0 ;  /* 0x2000000eff0e7230 */ /* 0x000fe40000004100 */
[C---:B------:R-:W-:Y:S02]  /*9f30*/  SEL R24, R2.reuse, R24, !P0 ;  /* 0x0000001802187207 */ /* 0x040fe40004000000 */
[----:B------:R-:W-:Y:S02]  /*9f40*/  SEL R2, R2, R12, !P0 ;  /* 0x0000000c02027207 */ /* 0x000fe40004000000 */
[-C--:B------:R-:W-:Y:S01]  /*9f50*/  LEA R24, R24, R5.reuse, 0x2 ;  /* 0x0000000518187211 */ /* 0x080fe200078e10ff */
[----:B------:R-:W2:Y:S01]  /*9f60*/  MUFU.RCP R12, R14 ;  /* 0x0000000e000c7308 */ /* 0x000ea20000001000 */
[----:B------:R-:W-:-:S02]  /*9f70*/  LEA R15, R2, R5, 0x2 ;  /* 0x00000005020f7211 */ /* 0x000fc400078e10ff */
[----:B------:R-:W3:Y:S04]  /*9f80*/  LDS R2, [R3+0xa00] ;  /* 0x000a000003027984 */ /* 0x000ee80000000800 */
[----:B------:R-:W4:Y:S04]  /*9f90*/  LDS R24, [R24] ;  /* 0x0000000018187984 */ /* 0x000f280000000800 */
[----:B------:R-:W5:Y:S01]  /*9fa0*/  LDS R15, [R15] ;  /* 0x000000000f0f7984 */ /* 0x000f620000000800 */
[----:B--2---:R-:W-:Y:S01]  /*9fb0*/  FMUL R17, R19, R12 ;  /* 0x0000000c13117220 */ /* 0x004fe20000400000 */
[----:B------:R-:W-:-:S04]  /*9fc0*/  FMUL R16, R12, R21 ;  /* 0x000000150c107220 */ /* 0x000fc80000400000 */
[----:B------:R-:W-:Y:S02]  /*9fd0*/  F2FP.F16.F32.PACK_AB R31, RZ, R17 ;  /* 0x00000011ff1f723e */ /* 0x000fe400000000ff */
[----:B------:R-:W-:-:S03]  /*9fe0*/  F2FP.F16.F32.PACK_AB R28, RZ, R16 ;  /* 0x00000010ff1c723e */ /* 0x000fc600000000ff */
[C---:B------:R-:W-:Y:S02]  /*9ff0*/  HSETP2.GEU.AND P2, PT, |R31|.reuse.H0_H0, 8.523464202880859375e-06, 8.523464202880859375e-06, PT ;  /* 0x008f008f1f007434 */ /* 0x040fe40003f4ea00 */
[----:B------:R-:W-:Y:S02]  /*a000*/  HSETP2.GT.AND P0, PT, |R31|.H0_H0, RZ.H0_H0, PT ;  /* 0x200000ff1f007234 */ /* 0x000fe40003f04a00 */
[C---:B------:R-:W-:Y:S02]  /*a010*/  HSETP2.GEU.AND P3, PT, |R28|.reuse.H0_H0, 8.523464202880859375e-06, 8.523464202880859375e-06, PT ;  /* 0x008f008f1c007434 */ /* 0x040fe40003f6ea00 */
[----:B-1----:R-:W-:Y:S02]  /*a020*/  F2FP.F16.F32.PACK_AB R20, RZ, R20 ;  /* 0x00000014ff14723e */ /* 0x002fe400000000ff */
[----:B------:R-:W-:Y:S02]  /*a030*/  PLOP3.LUT P0, PT, P2, P0, PT, 0xf2, 0x2f ;  /* 0x00000000002f781c */ /* 0x000fe40001701e72 */
[----:B------:R-:W-:Y:S01]  /*a040*/  HSETP2.GT.AND P1, PT, |R28|.H0_H0, RZ.H0_H0, PT ;  /* 0x200000ff1c007234 */ /* 0x000fe20003f24a00 */
[----:B------:R-:W-:-:S04]  /*a050*/  HADD2.F32 R37, -RZ, R20.H0_H0 ;  /* 0x20000014ff257230 */ /* 0x000fc80000004100 */
[----:B------:R-:W-:Y:S01]  /*a060*/  PLOP3.LUT P1, PT, P3, P1, PT, 0xf2, 0x2f ;  /* 0x00000000002f781c */ /* 0x000fe20001f23e72 */
[----:B------:R-:W1:Y:S01]  /*a070*/  MUFU.RCP R35, R37 ;  /* 0x0000002500237308 */ /* 0x000e620000001000 */
[----:B---3--:R-:W-:Y:S01]  /*a080*/  HADD2.F32 R36, -RZ, R2.H0_H0 ;  /* 0x20000002ff247230 */ /* 0x008fe20000004100 */
[----:B----4-:R-:W-:-:S03]  /*a090*/  F2FP.F16.F32.PACK_AB R24, RZ, R24 ;  /* 0x00000018ff18723e */ /* 0x010fc600000000ff */
[----:B------:R-:W-:Y:S01]  /*a0a0*/  @!P0 FFMA R3, -R14, R17, R19 ;  /* 0x000000110e038223 */ /* 0x000fe20000000113 */
[----:B-----5:R-:W-:Y:S01]  /*a0b0*/  F2FP.F16.F32.PACK_AB R15, RZ, R15 ;  /* 0x0000000fff0f723e */ /* 0x020fe200000000ff */
[----:B------:R-:W-:Y:S02]  /*a0c0*/  HADD2.F32 R33, -RZ, R24.H0_H0 ;  /* 0x20000018ff217230 */ /* 0x000fe40000004100 */
[----:B------:R-:W-:Y:S02]  /*a0d0*/  @!P0 FFMA R3, R12, R3, R17 ;  /* 0x000000030c038223 */ /* 0x000fe40000000011 */
[----:B------:R-:W2:Y:S01]  /*a0e0*/  MUFU.RCP R26, R33 ;  /* 0x00000021001a7308 */ /* 0x000ea20000001000 */
[----:B------:R-:W-:Y:S02]  /*a0f0*/  HADD2.F32 R27, -RZ, R15.H0_H0 ;  /* 0x2000000fff1b7230 */ /* 0x000fe40000004100 */
[----:B------:R-:W-:Y:S01]  /*a100*/  @!P0 F2FP.F16.F32.PACK_AB R31, RZ, R3 ;  /* 0x00000003ff1f823e */ /* 0x000fe200000000ff */
[----:B------:R-:W-:Y:S01]  /*a110*/  @!P1 FFMA R15, -R14, R16, R21 ;  /* 0x000000100e0f9223 */ /* 0x000fe20000000115 */
[----:B------:R-:W-:-:S02]  /*a120*/  HADD2.F32 R3, -RZ, R2.H1_H1 ;  /* 0x30000002ff037230 */ /* 0x000fc40000004100 */
[----:B-1----:R-:W-:Y:S01]  /*a130*/  FMUL R32, R36, R35 ;  /* 0x0000002324207220 */ /* 0x002fe20000400000 */
[----:B------:R-:W-:Y:S01]  /*a140*/  @!P1 FFMA R15, R12, R15, R16 ;  /* 0x0000000f0c0f9223 */ /* 0x000fe20000000010 */
[----:B------:R-:W1:Y:S01]  /*a150*/  MUFU.RCP R24, R27 ;  /* 0x0000001b00187308 */ /* 0x000e620000001000 */
[--C-:B------:R-:W-:Y:S02]  /*a160*/  HADD2.F32 R12, -RZ, R30.reuse.H0_H0 ;  /* 0x2000001eff0c7230 */ /* 0x100fe40000004100 */
[----:B------:R-:W-:Y:S01]  /*a170*/  FMUL R34, R35, R3 ;  /* 0x0000000323227220 */ /* 0x000fe20000400000 */
[----:B------:R-:W-:Y:S01]  /*a180*/  HADD2.F32 R30, -RZ, R30.H1_H1 ;  /* 0x3000001eff1e7230 */ /* 0x000fe20000004100 */
[----:B------:R-:W-:Y:S02]  /*a190*/  @!P1 F2FP.F16.F32.PACK_AB R28, RZ, R15 ;  /* 0x0000000fff1c923e */ /* 0x000fe400000000ff */
[----:B------:R-:W-:Y:S02]  /*a1a0*/  F2FP.F16.F32.PACK_AB R23, RZ, R32 ;  /* 0x00000020ff17723e */ /* 0x000fe400000000ff */
[----:B------:R-:W-:Y:S01]  /*a1b0*/  F2FP.F16.F32.PACK_AB R18, RZ, R34 ;  /* 0x00000022ff12723e */ /* 0x000fe200000000ff */
[----:B--2---:R-:W-:Y:S01]  /*a1c0*/  FMUL R29, R12, R26 ;  /* 0x0000001a0c1d7220 */ /* 0x004fe20000400000 */
[----:B------:R-:W-:Y:S01]  /*a1d0*/  FMUL R15, R26, R30 ;  /* 0x0000001e1a0f7220 */ /* 0x000fe20000400000 */
[----:B------:R-:W-:-:S02]  /*a1e0*/  HSETP2.GEU.AND P3, PT, |R23|.H0_H0, 8.523464202880859375e-06, 8.523464202880859375e-06, PT ;  /* 0x008f008f17007434 */ /* 0x000fc40003f6ea00 */
[----:B------:R-:W-:Y:S02]  /*a1f0*/  HSETP2.GT.AND P0, PT, |R23|.H0_H0, RZ.H0_H0, PT ;  /* 0x200000ff17007234 */ /* 0x000fe40003f04a00 */
[C---:B------:R-:W-:Y:S02]  /*a200*/  HSETP2.GEU.AND P1, PT, |R18|.reuse.H0_H0, 8.523464202880859375e-06, 8.523464202880859375e-06, PT ;  /* 0x008f008f12007434 */ /* 0x040fe40003f2ea00 */
[----:B------:R-:W-:Y:S01]  /*a210*/  HSETP2.GT.AND P5, PT, |R18|.H0_H0, RZ.H0_H0, PT ;  /* 0x200000ff12007234 */ /* 0x000fe20003fa4a00 */
[----:B-1----:R-:W-:Y:S01]  /*a220*/  FMUL R19, R22, R24 ;  /* 0x0000001816137220 */ /* 0x002fe20000400000 */
[----:B------:R-:W-:Y:S01]  /*a230*/  F2FP.F16.F32.PACK_AB R21, RZ, R29 ;  /* 0x0000001dff15723e */ /* 0x000fe200000000ff */
[----:B------:R-:W-:Y:S01]  /*a240*/  FMUL R20, R24, R25 ;  /* 0x0000001918147220 */ /* 0x000fe20000400000 */
[----:B------:R-:W-:Y:S02]  /*a250*/  F2FP.F16.F32.PACK_AB R16, RZ, R15 ;  /* 0x0000000fff10723e */ /* 0x000fe400000000ff */
[----:B------:R-:W-:-:S02]  /*a260*/  PLOP3.LUT P0, PT, P3, P0, PT, 0xf2, 0x2f ;  /* 0x00000000002f781c */ /* 0x000fc40001f01e72 */
[----:B------:R-:W-:Y:S02]  /*a270*/  PLOP3.LUT P1, PT, P1, P5, PT, 0xf2, 0x2f ;  /* 0x00000000002f781c */ /* 0x000fe40000f2be72 */
[C---:B------:R-:W-:Y:S02]  /*a280*/  HSETP2.GEU.AND P2, PT, |R21|.reuse.H0_H0, 8.523464202880859375e-06, 8.523464202880859375e-06, PT ;  /* 0x008f008f15007434 */ /* 0x040fe40003f4ea00 */
[----:B------:R-:W-:Y:S02]  /*a290*/  HSETP2.GT.AND P4, PT, |R21|.H0_H0, RZ.H0_H0, PT ;  /* 0x200000ff15007234 */ /* 0x000fe40003f84a00 */
[C---:B------:R-:W-:Y:S02]  /*a2a0*/  HSETP2.GEU.AND P3, PT, |R16|.reuse.H0_H0, 8.523464202880859375e-06, 8.523464202880859375e-06, PT ;  /* 0x008f008f10007434 */ /* 0x040fe40003f6ea00 */
[----:B------:R-:W-:Y:S02]  /*a2b0*/  HSETP2.GT.AND P5, PT, |R16|.H0_H0, RZ.H0_H0, PT ;  /* 0x200000ff10007234 */ /* 0x000fe40003fa4a00 */
[----:B------:R-:W-:Y:S01]  /*a2c0*/  F2FP.F16.F32.PACK_AB R17, RZ, R19 ;  /* 0x00000013ff11723e */ /* 0x000fe200000000ff */
[C---:B------:R-:W-:Y:S01]  /*a2d0*/  @!P0 FFMA R36, -R37.reuse, R32, R36 ;  /* 0x0000002025248223 */ /* 0x040fe20000000124 */
[----:B------:R-:W-:Y:S01]  /*a2e0*/  PLOP3.LUT P2, PT, P2, P4, PT, 0xf2, 0x2f ;  /* 0x00000000002f781c */ /* 0x000fe20001749e72 */
[----:B------:R-:W-:Y:S01]  /*a2f0*/  @!P1 FFMA R37, -R37, R34, R3 ;  /* 0x0000002225259223 */ /* 0x000fe20000000103 */
[----:B------:R-:W-:Y:S01]  /*a300*/  PLOP3.LUT P3, PT, P3, P5, PT, 0xf2, 0x2f ;  /* 0x00000000002f781c */ /* 0x000fe20001f6be72 */
[----:B------:R-:W1:Y:S01]  /*a310*/  LDC.64 R2, c[0x0][0x380] ;  /* 0x0000e000ff027b82 */ /* 0x000e620000000a00 */
[C---:B------:R-:W-:Y:S01]  /*a320*/  HSETP2.GEU.AND P4, PT, |R17|.reuse.H0_H0, 8.523464202880859375e-06, 8.523464202880859375e-06, PT ;  /* 0x008f008f11007434 */ /* 0x040fe20003f8ea00 */
[C---:B------:R-:W-:Y:S01]  /*a330*/  @!P0 FFMA R32, R35.reuse, R36, R32 ;  /* 0x0000002423208223 */ /* 0x040fe20000000020 */
[----:B------:R-:W-:Y:S01]  /*a340*/  HSETP2.GT.AND P5, PT, |R17|.H0_H0, RZ.H0_H0, PT ;  /* 0x200000ff11007234 */ /* 0x000fe20003fa4a00 */
[----:B------:R-:W-:Y:S01]  /*a350*/  @!P1 FFMA R37, R35, R37, R34 ;  /* 0x0000002523259223 */ /* 0x000fe20000000022 */
[----:B------:R-:W-:Y:S01]  /*a360*/  F2FP.F16.F32.PACK_AB R14, RZ, R20 ;  /* 0x00000014ff0e723e */ /* 0x000fe200000000ff */
[----:B------:R-:W-:Y:S01]  /*a370*/  IMAD R36, R13, 0x200, R6 ;  /* 0x000002000d247824 */ /* 0x000fe200078e0206 */
[----:B------:R-:W-:-:S02]  /*a380*/  @!P0 F2FP.F16.F32.PACK_AB R23, RZ, R32 ;  /* 0x00000020ff17823e */ /* 0x000fc400000000ff */
[----:B------:R-:W-:Y:S01]  /*a390*/  PLOP3.LUT P4, PT, P4, P5, PT, 0xf2, 0x2f ;  /* 0x00000000002f781c */ /* 0x000fe2000278be72 */
[C---:B------:R-:W-:Y:S01]  /*a3a0*/  @!P2 FFMA R12, -R33.reuse, R29, R12 ;  /* 0x0000001d210ca223 */ /* 0x040fe2000000010c */
[C---:B------:R-:W-:Y:S01]  /*a3b0*/  HSETP2.GEU.AND P5, PT, |R14|.reuse.H0_H0, 8.523464202880859375e-06, 8.523464202880859375e-06, PT ;  /* 0x008f008f0e007434 */ /* 0x040fe20003faea00 */
[----:B------:R-:W-:Y:S01]  /*a3c0*/  @!P3 FFMA R30, -R33, R15, R30 ;  /* 0x0000000f211eb223 */ /* 0x000fe2000000011e */
[----:B------:R-:W-:Y:S01]  /*a3d0*/  HSETP2.GT.AND P6, PT, |R14|.H0_H0, RZ.H0_H0, PT ;  /* 0x200000ff0e007234 */ /* 0x000fe20003fc4a00 */
[C---:B------:R-:W-:Y:S01]  /*a3e0*/  @!P2 FFMA R29, R26.reuse, R12, R29 ;  /* 0x0000000c1a1da223 */ /* 0x040fe2000000001d */
[----:B------:R-:W-:Y:S01]  /*a3f0*/  @!P1 F2FP.F16.F32.PACK_AB R18, RZ, R37 ;  /* 0x00000025ff12923e */ /* 0x000fe200000000ff */
[----:B------:R-:W-:Y:S01]  /*a400*/  @!P3 FFMA R15, R26, R30, R15 ;  /* 0x0000001e1a0fb223 */ /* 0x000fe2000000000f */
[----:B------:R-:W-:Y:S02]  /*a410*/  PRMT R31, R31, 0x5410, R28 ;  /* 0x000054101f1f7816 */ /* 0x000fe4000000001c */
[----:B------:R-:W-:-:S02]  /*a420*/  PLOP3.LUT P5, PT, P5, P6, PT, 0xf2, 0x2f ;  /* 0x00000000002f781c */ /* 0x000fc40002fade72 */
[----:B------:R-:W-:Y:S01]  /*a430*/  @!P2 F2FP.F16.F32.PACK_AB R21, RZ, R29 ;  /* 0x0000001dff15a23e */ /* 0x000fe200000000ff */
[----:B------:R-:W-:Y:S01]  /*a440*/  @!P4 FFMA R22, -R27, R19, R22 ;  /* 0x000000131b16c223 */ /* 0x000fe20000000116 */
[----:B------:R-:W-:Y:S01]  /*a450*/  @!P3 F2FP.F16.F32.PACK_AB R16, RZ, R15 ;  /* 0x0000000fff10b23e */ /* 0x000fe200000000ff */
[----:B-1----:R-:W-:Y:S01]  /*a460*/  IMAD.WIDE R2, R36, 0x4, R2 ;  /* 0x0000000424027825 */ /* 0x002fe200078e0202 */
[----:B------:R-:W-:-:S03]  /*a470*/  PRMT R23, R23, 0x5410, R18 ;  /* 0x0000541017177816 */ /* 0x000fc60000000012 */
[C---:B------:R-:W-:Y:S01]  /*a480*/  @!P4 FFMA R22, R24.reuse, R22, R19 ;  /* 0x000000161816c223 */ /* 0x040fe20000000013 */
[----:B------:R-:W-:Y:S01]  /*a490*/  PRMT R21, R21, 0x5410, R16 ;  /* 0x0000541015157816 */ /* 0x000fe20000000010 */
[----:B------:R1:W-:Y:S01]  /*a4a0*/  STG.E desc[UR20][R2.64], R31 ;  /* 0x0000001f02007986 */ /* 0x0003e2000c101914 */
[----:B------:R-:W-:Y:S01]  /*a4b0*/  IADD3 R13, PT, PT, R13, 0x4, RZ ;  /* 0x000000040d0d7810 */ /* 0x000fe20007ffe0ff */
[----:B------:R-:W-:Y:S01]  /*a4c0*/  @!P5 FFMA R25, -R27, R20, R25 ;  /* 0x000000141b19d223 */ /* 0x000fe20000000119 */
[----:B------:R-:W-:Y:S01]  /*a4d0*/  @!P4 F2FP.F16.F32.PACK_AB R17, RZ, R22 ;  /* 0x00000016ff11c23e */ /* 0x000fe200000000ff */
[----:B------:R1:W-:Y:S01]  /*a4e0*/  STG.E desc[UR20][R2.64+0x800], R23 ;  /* 0x0008001702007986 */ /* 0x0003e2000c101914 */
[----:B------:R-:W-:Y:S01]  /*a4f0*/  ISETP.NE.AND P0, PT, R13, R7, PT ;  /* 0x000000070d00720c */ /* 0x000fe20003f05270 */
[----:B------:R-:W-:Y:S02]  /*a500*/  @!P5 FFMA R25, R24, R25, R20 ;  /* 0x000000191819d223 */ /* 0x000fe40000000014 */
[----:B------:R1:W-:Y:S03]  /*a510*/  STG.E desc[UR20][R2.64+0x1000], R21 ;  /* 0x0010001502007986 */ /* 0x0003e6000c101914 */
[----:B------:R-:W-:-:S04]  /*a520*/  @!P5 F2FP.F16.F32.PACK_AB R14, RZ, R25 ;  /* 0x00000019ff0ed23e */ /* 0x000fc800000000ff */
[----:B------:R-:W-:-:S05]  /*a530*/  PRMT R17, R17, 0x5410, R14 ;  /* 0x0000541011117816 */ /* 0x000fca000000000e */
[----:B------:R1:W-:Y:S01]  /*a540*/  STG.E desc[UR20][R2.64+0x1800], R17 ;  /* 0x0018001102007986 */ /* 0x0003e2000c101914 */
[----:B------:R-:W-:Y:S05]  /*a550*/  @P0 BRA `(.L_x_65) ;  /* 0xfffffff400340947 */ /* 0x000fea000383ffff */
.L_x_64:
[----:B------:R-:W-:-:S13]  /*a560*/  ISETP.NE.AND P0, PT, R4, RZ, PT ;  /* 0x000000ff0400720c */ /* 0x000fda0003f05270 */
[----:B------:R-:W-:Y:S05]  /*a570*/  @!P0 EXIT ;  /* 0x000000000000894d */ /* 0x000fea0003800000 */
[----:B------:R-:W-:Y:S01]  /*a580*/  IABS R9, UR26 ;  /* 0x0000001a00097c13 */ /* 0x000fe20008000000 */
[----:B------:R-:W2:Y:S01]  /*a590*/  LDCU.64 UR6, c[0x0][0x3d0] ;  /* 0x00007a00ff0677ac */ /* 0x000ea20008000a00 */
[----:B------:R-:W3:Y:S01]  /*a5a0*/  S2UR UR8, SR_CgaCtaId ;  /* 0x00000000000879c3 */ /* 0x000ee20000008800 */
[C---:B------:R-:W-:Y:S01]  /*a5b0*/  IMAD R13, R7.reuse, 0x280, R8 ;  /* 0x00000280070d7824 */ /* 0x040fe200078e0208 */
[----:B------:R-:W4:Y:S01]  /*a5c0*/  I2F.RP R12, R9 ;  /* 0x00000009000c7306 */ /* 0x000f220000209400 */
[----:B------:R-:W-:Y:S02]  /*a5d0*/  LEA R7, R7, R6, 0x9 ;  /* 0x0000000607077211 */ /* 0x000fe400078e48ff */
[----:B------:R-:W-:Y:S02]  /*a5e0*/  IADD3 R4, PT, PT, -R4, RZ, RZ ;  /* 0x000000ff04047210 */ /* 0x000fe40007ffe1ff */
[----:B------:R-:W-:Y:S01]  /*a5f0*/  IADD3 R13, PT, PT, R0, R13, RZ ;  /* 0x0000000d000d7210 */ /* 0x000fe20007ffe0ff */
[----:B-1----:R-:W1:Y:S02]  /*a600*/  LDC.64 R2, c[0x0][0x380] ;  /* 0x0000e000ff027b82 */ /* 0x002e640000000a00 */
[----:B----4-:R-:W4:Y:S01]  /*a610*/  MUFU.RCP R12, R12 ;  /* 0x0000000c000c7308 */ /* 0x010f220000001000 */
[----:B--2---:R-:W-:-:S02]  /*a620*/  UIADD3 UR5, UPT, UPT, UR6, UR7, URZ ;  /* 0x0000000706057290 */ /* 0x004fc4000fffe0ff */
[----:B------:R-:W-:Y:S02]  /*a630*/  UIMAD UR4, UR25, UR6, URZ ;  /* 0x00000006190472a4 */ /* 0x000fe4000f8e02ff */
[----:B------:R-:W-:Y:S02]  /*a640*/  USHF.L.U32 UR5, UR5, 0x1, URZ ;  /* 0x0000000105057899 */ /* 0x000fe400080006ff */
[----:B------:R-:W-:-:S04]  /*a650*/  USHF.L.U32 UR4, UR4, 0x1, URZ ;  /* 0x0000000104047899 */ /* 0x000fc800080006ff */
[----:B------:R-:W-:Y:S02]  /*a660*/  MOV R15, UR5 ;  /* 0x00000005000f7c02 */ /* 0x000fe40008000f00 */
[----:B------:R-:W-:Y:S01]  /*a670*/  IMAD.U32 R14, RZ, RZ, UR4 ;  /* 0x00000004ff0e7e24 */ /* 0x000fe2000f8e00ff */
[----:B------:R-:W-:Y:S02]  /*a680*/  UMOV UR4, 0x400 ;  /* 0x0000040000047882 */ /* 0x000fe40000000000 */
[----:B---3--:R-:W-:Y:S01]  /*a690*/  ULEA UR4, UR8, UR4, 0x18 ;  /* 0x0000000408047291 */ /* 0x008fe2000f8ec0ff */
[----:B----4-:R-:W-:Y:S01]  /*a6a0*/  IADD3 R10, PT, PT, R12, 0xffffffe, RZ ;  /* 0x0ffffffe0c0a7810 */ /* 0x010fe20007ffe0ff */
[----:B------:R-:W-:-:S03]  /*a6b0*/  IMAD R6, R15, UR26, R14 ;  /* 0x0000001a0f067c24 */ /* 0x000fc6000f8e020e */
[----:B------:R2:W3:Y:S02]  /*a6c0*/  F2I.FTZ.U32.TRUNC.NTZ R11, R10 ;  /* 0x0000000a000b7305 */ /* 0x0004e4000021f000 */
[----:B--2---:R-:W-:Y:S02]  /*a6d0*/  MOV R10, RZ ;  /* 0x000000ff000a7202 */ /* 0x004fe40000000f00 */
[----:B---3--:R-:W-:-:S05]  /*a6e0*/  IADD3 R12, PT, PT, RZ, -R11, RZ ;  /* 0x8000000bff0c7210 */ /* 0x008fca0007ffe0ff */
[----:B------:R-:W-:-:S04]  /*a6f0*/  IMAD.MOV.U32 R8, RZ, RZ, R12 ;  /* 0x000000ffff087224 */ /* 0x000fc800078e000c */
[----:B------:R-:W-:Y:S02]  /*a700*/  IMAD R15, R8, R9, RZ ;  /* 0x00000009080f7224 */ /* 0x000fe400078e02ff */
[----:B------:R-:W-:Y:S02]  /*a710*/  IMAD R8, R13, 0x4, R6 ;  /* 0x000000040d087824 */ /* 0x000fe400078e0206 */
[----:B------:R-:W-:-:S03]  /*a720*/  IMAD.HI.U32 R0, R11, R15, R10 ;  /* 0x0000000f0b007227 */ /* 0x000fc600078e000a */
[----:B------:R-:W-:Y:S01]  /*a730*/  IADD3 R8, PT, PT, R8, UR4, RZ ;  /* 0x0000000408087c10 */ /* 0x000fe2000fffe0ff */
[----:B-1----:R-:W-:-:S07]  /*a740*/  IMAD.SHL.U32 R6, R13, 0x2, RZ ;  /* 0x000000020d067824 */ /* 0x002fce00078e00ff */
.L_x_66:
[----:B-1----:R-:W-:Y:S02]  /*a750*/  IABS R10, UR26 ;  /* 0x0000001a000a7c13 */ /* 0x002fe40008000000 */
[----:B------:R-:W-:Y:S02]  /*a760*/  IABS R11, R6 ;  /* 0x00000006000b7213 */ /* 0x000fe40000000000 */
[----:B------:R-:W-:Y:S02]  /*a770*/  IADD3 R12, PT, PT, RZ, -R10, RZ ;  /* 0x8000000aff0c7210 */ /* 0x000fe40007ffe0ff */
[----:B------:R-:W-:Y:S01]  /*a780*/  IADD3 R4, PT, PT, R4, 0x1, RZ ;  /* 0x0000000104047810 */ /* 0x000fe20007ffe0ff */
[----:B------:R-:W-:-:S04]  /*a790*/  IMAD.HI.U32 R10, R0, R11, RZ ;  /* 0x0000000b000a7227 */ /* 0x000fc800078e00ff */
[----:B------:R-:W-:Y:S01]  /*a7a0*/  IMAD R12, R10, R12, R11 ;  /* 0x0000000c0a0c7224 */ /* 0x000fe200078e020b */
[----:B------:R-:W-:-:S04]  /*a7b0*/  IABS R11, UR26 ;  /* 0x0000001a000b7c13 */ /* 0x000fc80008000000 */
[----:B------:R-:W-:-:S13]  /*a7c0*/  ISETP.GT.U32.AND P1, PT, R9, R12, PT ;  /* 0x0000000c0900720c */ /* 0x000fda0003f24070 */
[----:B------:R-:W-:Y:S01]  /*a7d0*/  @!P1 IMAD.IADD R12, R12, 0x1, -R11 ;  /* 0x000000010c0c9824 */ /* 0x000fe200078e0a0b */
[----:B------:R-:W-:Y:S02]  /*a7e0*/  LOP3.LUT R11, R6, UR26, RZ, 0x3c, !PT ;  /* 0x0000001a060b7c12 */ /* 0x000fe4000f8e3cff */
[----:B------:R-:W-:Y:S02]  /*a7f0*/  @!P1 IADD3 R10, PT, PT, R10, 0x1, RZ ;  /* 0x000000010a0a9810 */ /* 0x000fe40007ffe0ff */
[----:B------:R-:W-:Y:S02]  /*a800*/  ISETP.GE.U32.AND P0, PT, R12, R9, PT ;  /* 0x000000090c00720c */ /* 0x000fe40003f06070 */
[----:B------:R-:W-:Y:S01]  /*a810*/  ISETP.GE.AND P2, PT, R11, RZ, PT ;  /* 0x000000ff0b00720c */ /* 0x000fe20003f46270 */
[----:B------:R1:W2:Y:S01]  /*a820*/  LDS R12, [R8] ;  /* 0x00000000080c7984 */ /* 0x0002a20000000800 */
[----:B------:R-:W-:Y:S02]  /*a830*/  ISETP.NE.AND P1, PT, RZ, UR26, PT ;  /* 0x0000001aff007c0c */ /* 0x000fe4000bf25270 */
[----:B------:R-:W-:-:S02]  /*a840*/  IADD3 R6, PT, PT, R6, 0x500, RZ ;  /* 0x0000050006067810 */ /* 0x000fc40007ffe0ff */
[----:B-1----:R-:W-:-:S05]  /*a850*/  IADD3 R8, PT, PT, R8, 0xa00, RZ ;  /* 0x00000a0008087810 */ /* 0x002fca0007ffe0ff */
[----:B------:R-:W-:-:S05]  /*a860*/  @P0 IADD3 R10, PT, PT, R10, 0x1, RZ ;  /* 0x000000010a0a0810 */ /* 0x000fca0007ffe0ff */
[----:B------:R-:W-:Y:S01]  /*a870*/  @!P2 IMAD.MOV R10, RZ, RZ, -R10 ;  /* 0x000000ffff0aa224 */ /* 0x000fe200078e0a0a */
[----:B------:R-:W-:-:S04]  /*a880*/  @!P1 LOP3.LUT R10, RZ, UR26, RZ, 0x33, !PT ;  /* 0x0000001aff0a9c12 */ /* 0x000fc8000f8e33ff */
[----:B------:R-:W-:-:S06]  /*a890*/  LEA R10, R10, R5, 0x2 ;  /* 0x000000050a0a7211 */ /* 0x000fcc00078e10ff */
[----:B------:R-:W1:Y:S01]  /*a8a0*/  LDS R10, [R10] ;  /* 0x000000000a0a7984 */ /* 0x000e620000000800 */
[--C-:B--2---:R-:W-:Y:S02]  /*a8b0*/  HADD2.F32 R14, -RZ, R12.reuse.H0_H0 ;  /* 0x2000000cff0e7230 */ /* 0x104fe40000004100 */
[----:B------:R-:W-:Y:S01]  /*a8c0*/  HADD2.F32 R12, -RZ, R12.H1_H1 ;  /* 0x3000000cff0c7230 */ /* 0x000fe20000004100 */
[----:B-1----:R-:W-:-:S05]  /*a8d0*/  F2FP.F16.F32.PACK_AB R11, RZ, R10 ;  /* 0x0000000aff0b723e */ /* 0x002fca00000000ff */
[----:B------:R-:W-:-:S04]  /*a8e0*/  HADD2.F32 R15, -RZ, R11.H0_H0 ;  /* 0x2000000bff0f7230 */ /* 0x000fc80000004100 */
[----:B------:R-:W1:Y:S02]  /*a8f0*/  MUFU.RCP R17, R15 ;  /* 0x0000000f00117308 */ /* 0x000e640000001000 */
[----:B-1----:R-:W-:Y:S01]  /*a900*/  FMUL R16, R14, R17 ;  /* 0x000000110e107220 */ /* 0x002fe20000400000 */
[----:B------:R-:W-:-:S04]  /*a910*/  FMUL R19, R17, R12 ;  /* 0x0000000c11137220 */ /* 0x000fc80000400000 */
[----:B------:R-:W-:Y:S02]  /*a920*/  F2FP.F16.F32.PACK_AB R11, RZ, R16 ;  /* 0x00000010ff0b723e */ /* 0x000fe400000000ff */
[----:B------:R-:W-:-:S03]  /*a930*/  F2FP.F16.F32.PACK_AB R13, RZ, R19 ;  /* 0x00000013ff0d723e */ /* 0x000fc600000000ff */
[C---:B------:R-:W-:Y:S02]  /*a940*/  HSETP2.GEU.AND P2, PT, |R11|.reuse.H0_H0, 8.523464202880859375e-06, 8.523464202880859375e-06, PT ;  /* 0x008f008f0b007434 */ /* 0x040fe40003f4ea00 */
[----:B------:R-:W-:Y:S02]  /*a950*/  HSETP2.GT.AND P0, PT, |R11|.H0_H0, RZ.H0_H0, PT ;  /* 0x200000ff0b007234 */ /* 0x000fe40003f04a00 */
[C---:B------:R-:W-:Y:S02]  /*a960*/  HSETP2.GEU.AND P3, PT, |R13|.reuse.H0_H0, 8.523464202880859375e-06, 8.523464202880859375e-06, PT ;  /* 0x008f008f0d007434 */ /* 0x040fe40003f6ea00 */
[----:B------:R-:W-:Y:S02]  /*a970*/  HSETP2.GT.AND P1, PT, |R13|.H0_H0, RZ.H0_H0, PT ;  /* 0x200000ff0d007234 */ /* 0x000fe40003f24a00 */
[----:B------:R-:W-:-:S03]  /*a980*/  PLOP3.LUT P0, PT, P2, P0, PT, 0xf2, 0x2f ;  /* 0x00000000002f781c */ /* 0x000fc60001701e72 */
[----:B------:R-:W-:-:S10]  /*a990*/  PLOP3.LUT P1, PT, P3, P1, PT, 0xf2, 0x2f ;  /* 0x00000000002f781c */ /* 0x000fd40001f23e72 */
[----:B------:R-:W-:-:S03]  /*a9a0*/  @!P0 FFMA R10, -R15, R16, R14 ;  /* 0x000000100f0a8223 */ /* 0x000fc6000000010e */
[----:B------:R-:W-:Y:S01]  /*a9b0*/  @!P1 FFMA R14, -R15, R19, R12 ;  /* 0x000000130f0e9223 */ /* 0x000fe2000000010c */
[----:B------:R-:W-:Y:S01]  /*a9c0*/  @!P0 FFMA R10, R17, R10, R16 ;  /* 0x0000000a110a8223 */ /* 0x000fe20000000010 */
[----:B------:R-:W-:Y:S02]  /*a9d0*/  PRMT R12, R11, 0x7610, R12 ;  /* 0x000076100b0c7816 */ /* 0x000fe4000000000c */
[----:B------:R-:W-:Y:S02]  /*a9e0*/  @!P1 FFMA R14, R17, R14, R19 ;  /* 0x0000000e110e9223 */ /* 0x000fe40000000013 */
[----:B------:R-:W-:Y:S01]  /*a9f0*/  @!P0 F2FP.F16.F32.PACK_AB R12, RZ, R10 ;  /* 0x0000000aff0c823e */ /* 0x000fe200000000ff */
[C---:B------:R-:W-:Y:S01]  /*aa00*/  IMAD.WIDE R10, R7.reuse, 0x4, R2 ;  /* 0x00000004070a7825 */ /* 0x040fe200078e0202 */
[----:B------:R-:W-:Y:S02]  /*aa10*/  ISETP.NE.AND P0, PT, R4, RZ, PT ;  /* 0x000000ff0400720c */ /* 0x000fe40003f05270 */
[----:B------:R-:W-:Y:S01]  /*aa20*/  @!P1 F2FP.F16.F32.PACK_AB R13, RZ, R14 ;  /* 0x0000000eff0d923e */ /* 0x000fe200000000ff */
[----:B------:R-:W-:-:S03]  /*aa30*/  VIADD R7, R7, 0x200 ;  /* 0x0000020007077836 */ /* 0x000fc60000000000 */
[----:B------:R-:W-:-:S05]  /*aa40*/  PRMT R12, R12, 0x5410, R13 ;  /* 0x000054100c0c7816 */ /* 0x000fca000000000d */
[----:B------:R1:W-:Y:S02]  /*aa50*/  STG.E desc[UR20][R10.64], R12 ;  /* 0x0000000c0a007986 */ /* 0x0003e4000c101914 */
[----:B------:R-:W-:Y:S05]  /*aa60*/  @P0 BRA `(.L_x_66) ;  /* 0xfffffffc00380947 */ /* 0x000fea000383ffff */
[----:B------:R-:W-:Y:S05]  /*aa70*/  EXIT ;  /* 0x000000000000794d */ /* 0x000fea0003800000 */
.L_x_67:
[----:B------:R-:W-:-:S00]  /*aa80*/  BRA `(.L_x_67) ;  /* 0xfffffffc00fc7947 */ /* 0x000fc0000383ffff */
[----:B------:R-:W-:-:S00]  /*aa90*/  NOP ;  /* 0x0000000000007918 */ /* 0x000fc00000000000 */
        /* <DEDUP_REMOVED lines=14> */
.L_x_1435:


//--------------------- .text._Z33block_attn_mask_16warp_n64_kernelP6__halfS0_S0_PKiS2_S2_S2_S0_S2_S2_iiifiiii --------------------------
	.section	.text._Z33block_attn_mask_16warp_n64_kernelP6__halfS0_S0_PKiS2_S2_S2_S0_S2_S2_iiifiiii,"ax",@progbits
	.align	128
        .global         _Z33block_attn_mask_16warp_n64_kernelP6__halfS0_S0_PKiS2_S2_S2_S0_S2_S2_iiifiiii
        .type           _Z33block_attn_mask_16warp_n64_kernelP6__halfS0_S0_PKiS2_S2_S2_S0_S2_S2_iiifiiii,@function
        .size           _Z33block_attn_mask_16warp_n64_kernelP6__halfS0_S0_PKiS2_S2_S2_S0_S2_S2_iiifiiii,(.L_x_1436 - _Z33block_attn_mask_16warp_n64_kernelP6__halfS0_S0_PKiS2_S2_S2_S0_S2_S2_iiifiiii)
        .other          _Z33block_attn_mask_16warp_n64_kernelP6__halfS0_S0_PKiS2_S2_S2_S0_S2_S2_iiifiiii,@"STO_CUDA_ENTRY STV_DEFAULT"
_Z33block_attn_mask_16warp_n64_kernelP6__halfS0_S0_PKiS2_S2_S2_S0_S2_S2_iiifiiii:
.text._Z33block_attn_mask_16warp_n64_kernelP6__halfS0_S0_PKiS2_S2_S2_S0_S2_S2_iiifiiii:
[----:B------:R-:W1:Y:S01]  /*0000*/  LDC R1, c[0x0][0x37c] ;  /* 0x0000df00ff017b82 */ /* 0x000e620000000800 */
[----:B------:R-:W2:Y:S07]  /*0010*/  S2R R11, SR_CTAID.X ;  /* 0x00000000000b7919 */ /* 0x000eae0000002500 */
[----:B------:R-:W2:Y:S01]  /*0020*/  LDC.64 R2, c[0x0][0x398] ;  /* 0x0000e600ff027b82 */ /* 0x000ea20000000a00 */
[----:B------:R-:W3:Y:S01]  /*0030*/  LDCU.64 UR18, c[0x0][0x358] ;  /* 0x00006b00ff1277ac */ /* 0x000ee20008000a00 */
[----:B-1----:R-:W-:-:S06]  /*0040*/  IADD3 R1, PT, PT, R1, -0x100, RZ ;  /* 0xffffff0001017810 */ /* 0x002fcc0007ffe0ff */
[----:B------:R-:W1:Y:S01]  /*0050*/  LDC.64 R4, c[0x0][0x3a8] ;  /* 0x0000ea00ff047b82 */ /* 0x000e620000000a00 */
[----:B------:R-:W4:Y:S01]  /*0060*/  S2R R9, SR_CgaCtaId ;  /* 0x0000000000097919 */ /* 0x000f220000008800 */
[----:B------:R-:W5:Y:S01]  /*0070*/  LDCU UR10, c[0x0][0x3ec] ;  /* 0x00007d80ff0a77ac */ /* 0x000f620008000800 */
[----:B------:R-:W5:Y:S05]  /*0080*/  LDCU.64 UR20, c[0x0][0x3d0] ;  /* 0x00007a00ff1477ac */ /* 0x000f6a0008000a00 */
[----:B------:R-:W4:Y:S01]  /*0090*/  S2UR UR12, SR_CTAID.Y ;  /* 0x00000000000c79c3 */ /* 0x000f220000002600 */
[----:B------:R-:W4:Y:S01]  /*00a0*/  LDCU.64 UR8, c[0x0][0x3e0] ;  /* 0x00007c00ff0877ac */ /* 0x000f220008000a00 */
[----:B--2---:R-:W-:-:S04]  /*00b0*/  IMAD.WIDE.U32 R2, R11, 0x4, R2 ;  /* 0x000000040b027825 */ /* 0x004fc800078e0002 */
[----:B-1----:R-:W-:Y:S01]  /*00c0*/  IMAD.WIDE.U32 R4, R11, 0x4, R4 ;  /* 0x000000040b047825 */ /* 0x002fe200078e0004 */
[----:B---3--:R-:W2:Y:S04]  /*00d0*/  LDG.E R29, desc[UR18][R2.64+0x4] ;  /* 0x00000412021d7981 */ /* 0x008ea8000c1e1900 */
[----:B------:R-:W2:Y:S04]  /*00e0*/  LDG.E R8, desc[UR18][R2.64] ;  /* 0x0000001202087981 */ /* 0x000ea8000c1e1900 */
[----:B------:R-:W3:Y:S04]  /*00f0*/  LDG.E R28, desc[UR18][R4.64+0x4] ;  /* 0x00000412041c7981 */ /* 0x000ee8000c1e1900 */
[----:B------:R1:W3:Y:S01]  /*0100*/  LDG.E R7, desc[UR18][R4.64] ;  /* 0x0000001204077981 */ /* 0x0002e2000c1e1900 */
[----:B-----5:R-:W-:Y:S01]  /*0110*/  UIMAD UR13, UR20, UR10, URZ ;  /* 0x0000000a140d72a4 */ /* 0x020fe2000f8e02ff */
[----:B------:R-:W-:Y:S01]  /*0120*/  MOV R6, 0x400 ;  /* 0x0000040000067802 */ /* 0x000fe20000000f00 */
[----:B------:R-:W5:Y:S01]  /*0130*/  S2UR UR7, SR_CTAID.Z ;  /* 0x00000000000779c3 */ /* 0x000f620000002700 */
[----:B------:R-:W1:Y:S01]  /*0140*/  S2R R0, SR_TID.X ;  /* 0x0000000000007919 */ /* 0x000e620000002100 */
[----:B------:R-:W-:Y:S01]  /*0150*/  USHF.R.S32.HI UR15, URZ, 0x1f, UR13 ;  /* 0x0000001fff0f7899 */ /* 0x000fe2000801140d */
[----:B------:R-:W-:Y:S01]  /*0160*/  R2UR UR6, R6 ;  /* 0x00000000060672ca */ /* 0x000fe200000e0000 */
[----:B------:R-:W-:Y:S01]  /*0170*/  UIMAD UR4, UR10, UR21, URZ ;  /* 0x000000150a0472a4 */ /* 0x000fe2000f8e02ff */
[----:B----4-:R-:W-:Y:S01]  /*0180*/  R2UR UR11, R9 ;  /* 0x00000000090b72ca */ /* 0x010fe200000e0000 */
[----:B------:R-:W-:Y:S01]  /*0190*/  ULEA UR14, UR20, UR13, 0x4 ;  /* 0x0000000d140e7291 */ /* 0x000fe2000f8e20ff */
[----:B------:R-:W-:Y:S01]  /*01a0*/  R2UR UR22, R1 ;  /* 0x00000000011672ca */ /* 0x000fe200000e0000 */
[----:B------:R-:W-:Y:S01]  /*01b0*/  IMAD.U32 R12, RZ, RZ, UR15 ;  /* 0x0000000fff0c7e24 */ /* 0x000fe2000f8e00ff */
[----:B------:R-:W-:-:S02]  /*01c0*/  UIMAD UR5, UR20, UR21, URZ ;  /* 0x00000015140572a4 */ /* 0x000fc4000f8e02ff */
[----:B------:R-:W-:Y:S02]  /*01d0*/  ULEA UR4, UR21, UR4, 0x4 ;  /* 0x0000000415047291 */ /* 0x000fe4000f8e20ff */
[----:B------:R-:W-:Y:S01]  /*01e0*/  LEA.HI R12, R12, UR13, RZ, 0x9 ;  /* 0x0000000d0c0c7c11 */ /* 0x000fe2000f8f48ff */
[----:B------:R-:W-:Y:S02]  /*01f0*/  UIMAD UR12, UR12, UR8, URZ ;  /* 0x000000080c0c72a4 */ /* 0x000fe4000f8e02ff */
[----:B------:R-:W-:Y:S01]  /*0200*/  ULEA UR5, UR20, UR5, 0x4 ;  /* 0x0000000514057291 */ /* 0x000fe2000f8e20ff */
[----:B------:R-:W-:Y:S01]  /*0210*/  SHF.R.S32.HI R6, RZ, 0xa, R12 ;  /* 0x0000000aff067819 */ /* 0x000fe2000001140c */
[----:B------:R-:W-:-:S03]  /*0220*/  ULEA UR6, UR11, UR6, 0x18 ;  /* 0x000000060b067291 */ /* 0x000fc6000f8ec0ff */
[----:B------:R-:W-:Y:S01]  /*0230*/  ISETP.GE.AND P0, PT, R6, 0x1, PT ;  /* 0x000000010600780c */ /* 0x000fe20003f06270 */
[----:B------:R-:W-:Y:S02]  /*0240*/  ULEA UR17, UR14, UR6, 0x1 ;  /* 0x000000060e117291 */ /* 0x000fe4000f8e08ff */
[----:B-----5:R-:W-:Y:S02]  /*0250*/  UIMAD UR12, UR7, UR9, UR12 ;  /* 0x00000009070c72a4 */ /* 0x020fe4000f8e020c */
[----:B------:R-:W-:-:S04]  /*0260*/  ULEA UR11, UR4, UR17, 0x1 ;  /* 0x00000011040b7291 */ /* 0x000fc8000f8e08ff */
[----:B------:R-:W-:Y:S01]  /*0270*/  ULEA UR13, UR5, UR11, 0x1 ;  /* 0x0000000b050d7291 */ /* 0x000fe2000f8e08ff */
[----:B-1----:R-:W-:Y:S02]  /*0280*/  SHF.R.U32.HI R4, RZ, 0x5, R0 ;  /* 0x00000005ff047819 */ /* 0x002fe40000011600 */
[----:B------:R-:W-:Y:S02]  /*0290*/  LOP3.LUT R3, R0, 0x1f, RZ, 0xc0, !PT ;  /* 0x0000001f00037812 */ /* 0x000fe400078ec0ff */
[----:B--2---:R-:W-:Y:S01]  /*02a0*/  IADD3 R29, PT, PT, R29, -R8, RZ ;  /* 0x800000081d1d7210 */ /* 0x004fe20007ffe0ff */
[----:B---3--:R-:W-:Y:S01]  /*02b0*/  IMAD.IADD R28, R28, 0x1, -R7 ;  /* 0x000000011c1c7824 */ /* 0x008fe200078e0a07 */
[----:B------:R-:W-:Y:S06]  /*02c0*/  @!P0 BRA `(.L_x_68) ;  /* 0x0000000400788947 */ /* 0x000fec0003800000 */
[----:B------:R-:W1:Y:S01]  /*02d0*/  LDC R5, c[0x0][0x3e8] ;  /* 0x0000fa00ff057b82 */ /* 0x000e620000000800 */
[----:B------:R-:W-:Y:S01]  /*02e0*/  IMAD R2, R11, UR20, RZ ;  /* 0x000000140b027c24 */ /* 0x000fe2000f8e02ff */
[----:B------:R-:W-:Y:S01]  /*02f0*/  ISETP.GE.U32.AND P0, PT, R6, 0x4, PT ;  /* 0x000000040600780c */ /* 0x000fe20003f06070 */
[----:B------:R-:W-:Y:S01]  /*0300*/  IMAD R4, R4, 0x28, R3 ;  /* 0x0000002804047824 */ /* 0x000fe200078e0203 */
[----:B------:R-:W-:Y:S01]  /*0310*/  LOP3.LUT P1, R16, R6, 0x3, RZ, 0xc0, !PT ;  /* 0x0000000306107812 */ /* 0x000fe2000782c0ff */
[----:B-1----:R-:W-:Y:S01]  /*0320*/  IMAD R2, R2, R5, UR12 ;  /* 0x0000000c02027e24 */ /* 0x002fe2000f8e0205 */
[----:B------:R-:W-:-:S04]  /*0330*/  MOV R5, RZ ;  /* 0x000000ff00057202 */ /* 0x000fc80000000f00 */
[----:B------:R-:W-:-:S04]  /*0340*/  LEA.HI R2, R2, R2, RZ, 0x1 ;  /* 0x0000000202027211 */ /* 0x000fc800078f08ff */
[----:B------:R-:W-:-:S04]  /*0350*/  SHF.R.S32.HI R2, RZ, 0x1, R2 ;  /* 0x00000001ff027819 */ /* 0x000fc80000011402 */
[----:B------:R-:W-:Y:S01]  /*0360*/  SHF.R.S32.HI R3, RZ, 0x1f, R2 ;  /* 0x0000001fff037819 */ /* 0x000fe20000011402 */
[----:B------:R-:W-:Y:S06]  /*0370*/  @!P0 BRA `(.L_x_69) ;  /* 0x0000000000988947 */ /* 0x000fec0003800000 */
[----:B------:R-:W-:Y:S01]  /*0380*/  LOP3.LUT R5, R6, 0x7ffffffc, RZ, 0xc0, !PT ;  /* 0x7ffffffc06057812 */ /* 0x000fe200078ec0ff */
[----:B------:R-:W-:Y:S01]  /*0390*/  IMAD.MOV.U32 R13, RZ, RZ, RZ ;  /* 0x000000ffff0d7224 */ /* 0x000fe200078e00ff */
[----:B------:R-:W1:Y:S06]  /*03a0*/  LDCU.64 UR4, c[0x0][0x380] ;  /* 0x00007000ff0477ac */ /* 0x000e6c0008000a00 */
.L_x_70:
        /* <DEDUP_REMOVED lines=35> */
.L_x_69:
[----:B------:R-:W-:Y:S05]  /*05e0*/  @!P1 BRA `(.L_x_68) ;  /* 0x0000000000b09947 */ /* 0x000fea0003800000 */
[----:B------:R-:W-:Y:S02]  /*05f0*/  ISETP.NE.AND P0, PT, R16, 0x1, PT ;  /* 0x000000011000780c */ /* 0x000fe40003f05270 */
[----:B------:R-:W-:-:S04]  /*0600*/  SHF.R.S32.HI R12, RZ, 0x9, R12 ;  /* 0x00000009ff0c7819 */ /* 0x000fc8000001140c */
[----:B------:R-:W-:-:S07]  /*0610*/  LOP3.LUT P1, RZ, R12, 0x2, RZ, 0xc0, !PT ;  /* 0x000000020cff7812 */ /* 0x000fce000782c0ff */
[----:B------:R-:W-:Y:S06]  /*0620*/  @!P0 BRA `(.L_x_71) ;  /* 0x0000000000648947 */ /* 0x000fec0003800000 */
[----:B------:R-:W1:Y:S01]  /*0630*/  LDCU.64 UR4, c[0x0][0x380] ;  /* 0x00007000ff0477ac */ /* 0x000e620008000a00 */
[C---:B--2---:R-:W-:Y:S02]  /*0640*/  IMAD R7, R5.reuse, 0x200, R0 ;  /* 0x0000020005077824 */ /* 0x044fe400078e0200 */
[C---:B------:R-:W-:Y:S02]  /*0650*/  IMAD R10, R5.reuse, 0x280, R4 ;  /* 0x00000280050a7824 */ /* 0x040fe400078e0204 */
[----:B------:R-:W-:Y:S01]  /*0660*/  VIADD R5, R5, 0x2 ;  /* 0x0000000205057836 */ /* 0x000fe20000000000 */
[----:B------:R-:W-:Y:S02]  /*0670*/  IADD3 R9, PT, PT, R7, 0x200, RZ ;  /* 0x0000020007097810 */ /* 0x000fe40007ffe0ff */
[C---:B------:R-:W-:Y:S02]  /*0680*/  IADD3 R7, P0, PT, R2.reuse, R7, RZ ;  /* 0x0000000702077210 */ /* 0x040fe40007f1e0ff */
[----:B------:R-:W-:-:S02]  /*0690*/  IADD3 R9, P2, PT, R2, R9, RZ ;  /* 0x0000000902097210 */ /* 0x000fc40007f5e0ff */
[C---:B------:R-:W-:Y:S01]  /*06a0*/  LEA R11, R10.reuse, UR6, 0x2 ;  /* 0x000000060a0b7c11 */ /* 0x040fe2000f8e10ff */
[----:B------:R-:W-:Y:S01]  /*06b0*/  IMAD.X R14, RZ, RZ, R3, P0 ;  /* 0x000000ffff0e7224 */ /* 0x000fe200000e0603 */
[----:B------:R-:W-:Y:S02]  /*06c0*/  IADD3.X R12, PT, PT, RZ, R3, RZ, P2, !PT ;  /* 0x00000003ff0c7210 */ /* 0x000fe400017fe4ff */
[----:B------:R-:W-:Y:S02]  /*06d0*/  LEA R10, R10, UR13, 0x2 ;  /* 0x0000000d0a0a7c11 */ /* 0x000fe4000f8e10ff */
[----:B-1----:R-:W-:Y:S02]  /*06e0*/  LEA R6, P0, R7, UR4, 0x2 ;  /* 0x0000000407067c11 */ /* 0x002fe4000f8010ff */
[----:B------:R-:W-:Y:S02]  /*06f0*/  LEA R8, P2, R9, UR4, 0x2 ;  /* 0x0000000409087c11 */ /* 0x000fe4000f8410ff */
[----:B------:R-:W-:-:S02]  /*0700*/  LEA.HI.X R7, R7, UR5, R14, 0x2, P0 ;  /* 0x0000000507077c11 */ /* 0x000fc400080f140e */
[----:B------:R-:W-:-:S03]  /*0710*/  LEA.HI.X R9, R9, UR5, R12, 0x2, P2 ;  /* 0x0000000509097c11 */ /* 0x000fc600090f140c */
        /* <DEDUP_REMOVED lines=10> */
.L_x_71:
[----:B------:R-:W-:Y:S05]  /*07c0*/  @!P1 BRA `(.L_x_68) ;  /* 0x0000000000389947 */ /* 0x000fea0003800000 */
[----:B------:R-:W3:Y:S01]  /*07d0*/  LDCU.64 UR4, c[0x0][0x380] ;  /* 0x00007000ff0477ac */ /* 0x000ee20008000a00 */
[C---:B-12---:R-:W-:Y:S01]  /*07e0*/  LEA R7, R5.reuse, R0, 0x9 ;  /* 0x0000000005077211 */ /* 0x046fe200078e48ff */
[----:B------:R-:W-:-:S03]  /*07f0*/  IMAD R4, R5, 0x280, R4 ;  /* 0x0000028005047824 */ /* 0x000fc600078e0204 */
[----:B------:R-:W-:Y:S02]  /*0800*/  IADD3 R7, P0, PT, R2, R7, RZ ;  /* 0x0000000702077210 */ /* 0x000fe40007f1e0ff */
[C---:B------:R-:W-:Y:S02]  /*0810*/  LEA R5, R4.reuse, UR6, 0x2 ;  /* 0x0000000604057c11 */ /* 0x040fe4000f8e10ff */
[----:B------:R-:W-:Y:S01]  /*0820*/  LEA R4, R4, UR13, 0x2 ;  /* 0x0000000d04047c11 */ /* 0x000fe2000f8e10ff */
[----:B------:R-:W-:Y:S01]  /*0830*/  IMAD.X R6, RZ, RZ, R3, P0 ;  /* 0x000000ffff067224 */ /* 0x000fe200000e0603 */
[----:B---3--:R-:W-:-:S04]  /*0840*/  LEA R2, P0, R7, UR4, 0x2 ;  /* 0x0000000407027c11 */ /* 0x008fc8000f8010ff */
[----:B------:R-:W-:-:S05]  /*0850*/  LEA.HI.X R3, R7, UR5, R6, 0x2, P0 ;  /* 0x0000000507037c11 */ /* 0x000fca00080f1406 */
[----:B------:R-:W-:Y:S01]  /*0860*/  @!PT LDS RZ, [RZ] ;  /* 0x00000000fffff984 */ /* 0x000fe20000000800 */
[----:B------:R-:W-:Y:S01]  /*0870*/  @!PT LDS RZ, [RZ] ;  /* 0x00000000fffff984 */ /* 0x000fe20000000800 */
[----:B------:R-:W-:Y:S01]  /*0880*/  @!PT LDS RZ, [RZ] ;  /* 0x00000000fffff984 */ /* 0x000fe20000000800 */
[----:B------:R3:W-:Y:S04]  /*0890*/  LDGSTS.E [R5], desc[UR18][R2.64] ;  /* 0x0000000002057fae */ /* 0x0007e8000b9a1012 */
[----:B------:R3:W-:Y:S02]  /*08a0*/  STS [R4], RZ ;  /* 0x000000ff04007388 */ /* 0x0007e40000000800 */
.L_x_68:
        /* <DEDUP_REMOVED lines=11> */
[----:B------:R-:W-:Y:S01]  /*0960*/  UISETP.LT.AND UP2, UPT, UR20, UR21, UPT ;  /* 0x000000151400728c */ /* 0x000fe2000bf41270 */
[----:B------:R-:W-:Y:S02]  /*0970*/  SHF.R.U32.HI R27, RZ, 0x1, R0 ;  /* 0x00000001ff1b7819 */ /* 0x000fe40000011600 */
[----:B------:R-:W-:Y:S01]  /*0980*/  IABS R2, R2 ;  /* 0x0000000200027213 */ /* 0x000fe20000000000 */
[----:B------:R-:W-:Y:S01]  /*0990*/  USEL UR8, UR20, UR21, UP2 ;  /* 0x0000001514087287 */ /* 0x000fe20009000000 */
[----:B------:R-:W-:Y:S02]  /*09a0*/  LOP3.LUT R27, R27, 0x30, RZ, 0xc0, !PT ;  /* 0x000000301b1b7812 */ /* 0x000fe400078ec0ff */
[----:B------:R-:W-:-:S13]  /*09b0*/  R2UR UR7, R2 ;  /* 0x00000000020772ca */ /* 0x000fda00000e0000 */
        /* <DEDUP_REMOVED lines=22> */
[----:B------:R-:W-:Y:S01]  /*0b20*/  IMAD.U32 R2, RZ, RZ, UR7 ;  /* 0x00000007ff027e24 */ /* 0x000fe2000f8e00ff */
[----:B------:R-:W-:Y:S02]  /*0b30*/  UISETP.GE.AND UP1, UPT, UR4, URZ, UPT ;  /* 0x000000ff0400728c */ /* 0x000fe4000bf26270 */
[----:B------:R-:W-:Y:S02]  /*0b40*/  @UP0 UIADD3 UR5, UPT, UPT, UR5, 0x1, URZ ;  /* 0x0000000105050890 */ /* 0x000fe4000fffe0ff */
[----:B------:R-:W-:Y:S01]  /*0b50*/  UISETP.NE.AND UP0, UPT, UR20, URZ, UPT ;  /* 0x000000ff1400728c */ /* 0x000fe2000bf05270 */
[C---:B------:R-:W-:Y:S01]  /*0b60*/  LEA.HI R5, R2.reuse, 0x1, RZ, 0x1c ;  /* 0x0000000102057811 */ /* 0x040fe200078fe0ff */
[----:B------:R-:W-:Y:S01]  /*0b70*/  UMOV UR4, URZ ;  /* 0x000000ff00047c82 */ /* 0x000fe20008000000 */
[----:B------:R-:W-:Y:S02]  /*0b80*/  LEA.HI R2, R2, 0x1, RZ, 0x1a ;  /* 0x0000000102027811 */ /* 0x000fe400078fd0ff */
[----:B------:R-:W-:Y:S01]  /*0b90*/  UMOV UR15, UR5 ;  /* 0x00000005000f7c82 */ /* 0x000fe20008000000 */
[----:B------:R-:W-:Y:S01]  /*0ba0*/  UIADD3 UR5, UPT, UPT, UR21, -0x1, URZ ;  /* 0xffffffff15057890 */ /* 0x000fe2000fffe0ff */
[C---:B------:R-:W-:Y:S01]  /*0bb0*/  LOP3.LUT R24, R5.reuse, 0x3, RZ, 0xc0, !PT ;  /* 0x0000000305187812 */ /* 0x040fe200078ec0ff */
[----:B------:R-:W-:Y:S01]  /*0bc0*/  @!UP1 UIADD3 UR15, UPT, UPT, -UR15, URZ, URZ ;  /* 0x000000ff0f0f9290 */ /* 0x000fe2000fffe1ff */
[C---:B------:R-:W-:Y:S01]  /*0bd0*/  LOP3.LUT R0, R2.reuse, 0x7fffffe, RZ, 0xc0, !PT ;  /* 0x07fffffe02007812 */ /* 0x040fe200078ec0ff */
[----:B------:R-:W-:Y:S01]  /*0be0*/  ULEA.HI UR9, UR5, 0x1, URZ, 0x1a ;  /* 0x0000000105097891 */ /* 0x000fe2000f8fd0ff */
[----:B------:R-:W-:Y:S01]  /*0bf0*/  LOP3.LUT R5, R5, 0x1ffffffc, RZ, 0xc0, !PT ;  /* 0x1ffffffc05057812 */ /* 0x000fe200078ec0ff */
[----:B------:R-:W-:Y:S01]  /*0c00*/  ULEA.HI UR5, UR5, 0x1, URZ, 0x1c ;  /* 0x0000000105057891 */ /* 0x000fe2000f8fe0ff */
[----:B------:R-:W-:Y:S01]  /*0c10*/  LOP3.LUT R2, R2, 0x3, RZ, 0xc0, !PT ;  /* 0x0000000302027812 */ /* 0x000fe200078ec0ff */
[----:B------:R-:W-:-:S02]  /*0c20*/  @!UP0 ULOP3.LUT UR15, URZ, UR20, URZ, 0x33, !UPT ;  /* 0x00000014ff0f8292 */ /* 0x000fc4000f8e33ff */
[----:B------:R-:W-:Y:S01]  /*0c30*/  MOV R25, UR9 ;  /* 0x0000000900197c02 */ /* 0x000fe20008000f00 */
[----:B------:R-:W-:Y:S01]  /*0c40*/  UISETP.GE.AND UP1, UPT, UR8, 0x1, UPT ;  /* 0x000000010800788c */ /* 0x000fe2000bf26270 */
[----:B------:R-:W-:Y:S01]  /*0c50*/  IMAD.U32 R4, RZ, RZ, UR5 ;  /* 0x00000005ff047e24 */ /* 0x000fe2000f8e00ff */
[----:B------:R-:W-:Y:S01]  /*0c60*/  UMOV UR5, URZ ;  /* 0x000000ff00057c82 */ /* 0x000fe20008000000 */
[C---:B------:R-:W-:Y:S02]  /*0c70*/  LOP3.LUT R26, R25.reuse, 0x7fffff0, RZ, 0xc0, !PT ;  /* 0x07fffff0191a7812 */ /* 0x040fe400078ec0ff */
[----:B------:R-:W-:Y:S02]  /*0c80*/  LOP3.LUT R25, R25, 0x3, RZ, 0xc0, !PT ;  /* 0x0000000319197812 */ /* 0x000fe400078ec0ff */
[C---:B------:R-:W-:Y:S02]  /*0c90*/  LOP3.LUT R3, R4.reuse, 0x3, RZ, 0xc0, !PT ;  /* 0x0000000304037812 */ /* 0x040fe400078ec0ff */
[----:B------:R-:W-:-:S07]  /*0ca0*/  LOP3.LUT R4, R4, 0x1ffffffc, RZ, 0xc0, !PT ;  /* 0x1ffffffc04047812 */ /* 0x000fce00078ec0ff */
.L_x_131:
[----:B-12---:R-:W1:Y:S01]  /*0cb0*/  S2R R9, SR_CTAID.X ;  /* 0x0000000000097919 */ /* 0x006e620000002500 */
[----:B------:R-:W1:Y:S01]  /*0cc0*/  LDC.64 R6, c[0x0][0x3c0] ;  /* 0x0000f000ff067b82 */ /* 0x000e620000000a00 */
[----:B------:R-:W2:Y:S01]  /*0cd0*/  LDCU UR7, c[0x0][0x3d4] ;  /* 0x00007a80ff0777ac */ /* 0x000ea20008000800 */
[----:B------:R-:W2:Y:S01]  /*0ce0*/  LDCU UR8, c[0x0][0x3ec] ;  /* 0x00007d80ff0877ac */ /* 0x000ea20008000800 */
[----:B------:R-:W3:Y:S01]  /*0cf0*/  S2R R20, SR_TID.X ;  /* 0x0000000000147919 */ /* 0x000ee20000002100 */
[----:B------:R-:W4:Y:S01]  /*0d00*/  LDCU UR21, c[0x0][0x3d4] ;  /* 0x00007a80ff1577ac */ /* 0x000f220008000800 */
[----:B-1----:R-:W-:-:S03]  /*0d10*/  IMAD.WIDE.U32 R6, R9, 0x4, R6 ;  /* 0x0000000409067825 */ /* 0x002fc600078e0006 */
[----:B------:R-:W1:Y:S03]  /*0d20*/  LDC.64 R8, c[0x0][0x3c8] ;  /* 0x0000f200ff087b82 */ /* 0x000e660000000a00 */
[----:B------:R-:W5:Y:S01]  /*0d30*/  LDG.E R6, desc[UR18][R6.64] ;  /* 0x0000001206067981 */ /* 0x000f62000c1e1900 */
[----:B--2---:R-:W-:Y:S01]  /*0d40*/  UIMAD UR7, UR8, UR7, URZ ;  /* 0x00000007080772a4 */ /* 0x004fe2000f8e02ff */
[----:B-----5:R-:W-:-:S05]  /*0d50*/  IADD3 R11, PT, PT, R6, UR4, RZ ;  /* 0x00000004060b7c10 */ /* 0x020fca000fffe0ff */
[----:B-1----:R-:W-:-:S06]  /*0d60*/  IMAD.WIDE R8, R11, 0x4, R8 ;  /* 0x000000040b087825 */ /* 0x002fcc00078e0208 */
[----:B------:R-:W2:Y:S01]  /*0d70*/  LDG.E R8, desc[UR18][R8.64] ;  /* 0x0000001208087981 */ /* 0x000ea2000c1e1900 */
[----:B------:R-:W-:-:S04]  /*0d80*/  USHF.R.S32.HI UR8, URZ, 0x1f, UR7 ;  /* 0x0000001fff087899 */ /* 0x000fc80008011407 */
[----:B------:R-:W-:-:S04]  /*0d90*/  ULEA.HI UR8, UR8, UR7, URZ, 0x9 ;  /* 0x0000000708087291 */ /* 0x000fc8000f8f48ff */
[----:B------:R-:W-:-:S04]  /*0da0*/  USHF.R.S32.HI UR9, URZ, 0xa, UR8 ;  /* 0x0000000aff097899 */ /* 0x000fc80008011408 */
[----:B------:R-:W-:Y:S01]  /*0db0*/  UISETP.GE.AND UP0, UPT, UR9, 0x1, UPT ;  /* 0x000000010900788c */ /* 0x000fe2000bf06270 */
[----:B--2---:R-:W-:-:S08]  /*0dc0*/  R2UR UR29, R8 ;  /* 0x00000000081d72ca */ /* 0x004fd000000e0000 */
[----:B---34-:R-:W-:Y:S07]  /*0dd0*/  BRA.U !UP0, `(.L_x_73) ;  /* 0x0000000508247547 */ /* 0x018fee000b800000 */
[----:B------:R-:W1:Y:S01]  /*0de0*/  LDCU UR8, c[0x0][0x3e8] ;  /* 0x00007d00ff0877ac */ /* 0x000e620008000800 */
[----:B------:R-:W-:Y:S02]  /*0df0*/  SHF.R.U32.HI R6, RZ, 0x5, R20 ;  /* 0x00000005ff067819 */ /* 0x000fe40000011614 */
[----:B------:R-:W-:Y:S01]  /*0e00*/  LOP3.LUT R7, R20, 0x1f, RZ, 0xc0, !PT ;  /* 0x0000001f14077812 */ /* 0x000fe200078ec0ff */
[----:B------:R-:W-:Y:S02]  /*0e10*/  UIMAD UR7, UR29, UR21, URZ ;  /* 0x000000151d0772a4 */ /* 0x000fe4000f8e02ff */
[----:B------:R-:W-:Y:S02]  /*0e20*/  UISETP.GE.U32.AND UP0, UPT, UR9, 0x4, UPT ;  /* 0x000000040900788c */ /* 0x000fe4000bf06070 */
[----:B------:R-:W-:Y:S02]  /*0e30*/  IMAD R12, R6, 0x28, R7 ;  /* 0x00000028060c7824 */ /* 0x000fe400078e0207 */
[----:B------:R-:W-:Y:S01]  /*0e40*/  IMAD.MOV.U32 R7, RZ, RZ, RZ ;  /* 0x000000ffff077224 */ /* 0x000fe200078e00ff */
        /* <DEDUP_REMOVED lines=8> */
.L_x_75:
[C---:B--2---:R-:W-:Y:S02]  /*0ed0*/  IMAD R6, R13.reuse, 0x200, R20 ;  /* 0x000002000d067824 */ /* 0x044fe400078e0214 */
        /* <DEDUP_REMOVED lines=21> */
.L_x_74:
[----:B------:R-:W-:-:S09]  /*1030*/  ULOP3.LUT UP0, UR7, UR9, 0x3, URZ, 0xc0, !UPT ;  /* 0x0000000309077892 */ /* 0x000fd2000f80c0ff */
[----:B------:R-:W-:Y:S05]  /*1040*/  BRA.U !UP0, `(.L_x_73) ;  /* 0x0000000108887547 */ /* 0x000fea000b800000 */
[----:B------:R-:W1:Y:S01]  /*1050*/  LDCU.64 UR26, c[0x0][0x388] ;  /* 0x00007100ff1a77ac */ /* 0x000e620008000a00 */
[C---:B------:R-:W-:Y:S02]  /*1060*/  IMAD R11, R7.reuse, 0x200, R20 ;  /* 0x00000200070b7824 */ /* 0x040fe400078e0214 */
[----:B------:R-:W-:Y:S01]  /*1070*/  IMAD R8, R7, 0x280, R12 ;  /* 0x0000028007087824 */ /* 0x000fe200078e020c */
        /* <DEDUP_REMOVED lines=31> */
.L_x_73:
        /* <DEDUP_REMOVED lines=8> */
.L_x_83:
[----:B----4-:R-:W4:Y:S01]  /*12f0*/  LDCU.64 UR20, c[0x0][0x3d0] ;  /* 0x00007a00ff1477ac */ /* 0x010f220008000a00 */
[----:B-123--:R-:W-:Y:S01]  /*1300*/  SHF.R.U32.HI R6, RZ, 0x3, R20 ;  /* 0x00000003ff067819 */ /* 0x00efe20000011614 */
[----:B------:R-:W-:-:S03]  /*1310*/  UMOV UR8, URZ ;  /* 0x000000ff00087c82 */ /* 0x000fc60008000000 */
[----:B------:R-:W-:-:S05]  /*1320*/  LOP3.LUT R6, R6, 0x70, RZ, 0xc0, !PT ;  /* 0x0000007006067812 */ /* 0x000fca00078ec0ff */
[----:B------:R-:W-:Y:S01]  /*1330*/  VIADD R6, R6, UR7 ;  /* 0x0000000706067c36 */ /* 0x000fe20008000000 */
[----:B------:R-:W-:-:S03]  /*1340*/  UIADD3 UR7, UPT, UPT, UR7, 0x40, URZ ;  /* 0x0000004007077890 */ /* 0x000fc6000fffe0ff */
[----:B------:R-:W-:Y:S01]  /*1350*/  IMAD R6, R6, UR23, RZ ;  /* 0x0000001706067c24 */ /* 0x000fe2000f8e02ff */
[----:B----4-:R-:W-:Y:S02]  /*1360*/  UISETP.GE.U32.AND UP2, UPT, UR21, 0x3c1, UPT ;  /* 0x000003c11500788c */ /* 0x010fe4000bf46070 */
[----:B------:R-:W-:-:S07]  /*1370*/  UISETP.GE.AND UP0, UPT, UR7, UR20, UPT ;  /* 0x000000140700728c */ /* 0x000fce000bf06270 */
[----:B------:R-:W-:Y:S05]  /*1380*/  BRA.U !UP2, `(.L_x_78) ;  /* 0x000000090a147547 */ /* 0x000fea000b800000 */
[----:B------:R-:W1:Y:S01]  /*1390*/  S2R R8, SR_LANEID ;  /* 0x0000000000087919 */ /* 0x000e620000000000 */
[----:B------:R-:W-:Y:S01]  /*13a0*/  USHF.R.U32.HI UR10, URZ, 0x1, UR23 ;  /* 0x00000001ff0a7899 */ /* 0x000fe20008011617 */
[----:B------:R-:W-:Y:S01]  /*13b0*/  IADD3 R13, PT, PT, R27, R6, RZ ;  /* 0x000000061b0d7210 */ /* 0x000fe20007ffe0ff */
[----:B------:R-:W-:Y:S01]  /*13c0*/  UMOV UR8, URZ ;  /* 0x000000ff00087c82 */ /* 0x000fe20008000000 */
[----:B------:R-:W-:Y:S01]  /*13d0*/  UMOV UR9, URZ ;  /* 0x000000ff00097c82 */ /* 0x000fe20008000000 */
[----:B-1----:R-:W-:Y:S02]  /*13e0*/  SHF.R.U32.HI R7, RZ, 0x2, R8 ;  /* 0x00000002ff077819 */ /* 0x002fe40000011608 */
[----:B------:R-:W-:-:S05]  /*13f0*/  LOP3.LUT R8, R8, 0x3, RZ, 0xc0, !PT ;  /* 0x0000000308087812 */ /* 0x000fca00078ec0ff */
[----:B------:R-:W-:-:S04]  /*1400*/  IMAD R7, R7, UR10, R8 ;  /* 0x0000000a07077c24 */ /* 0x000fc8000f8e0208 */
[----:B------:R-:W-:-:S07]  /*1410*/  IMAD.SHL.U32 R7, R7, 0x4, RZ ;  /* 0x0000000407077824 */ /* 0x000fce00078e00ff */
.L_x_79:
[----:B--2---:R-:W-:Y:S01]  /*1420*/  IADD3 R8, PT, PT, R13, UR8, RZ ;  /* 0x000000080d087c10 */ /* 0x004fe2000fffe0ff */
[----:B------:R-:W-:Y:S01]  /*1430*/  IMAD.U32 R9, RZ, RZ, UR10 ;  /* 0x0000000aff097e24 */ /* 0x000fe2000f8e00ff */
[----:B------:R-:W-:Y:S01]  /*1440*/  MOV R16, UR10 ;  /* 0x0000000a00107c02 */ /* 0x000fe20008000f00 */
[----:B------:R-:W-:Y:S01]  /*1450*/  IMAD.U32 R11, RZ, RZ, UR10 ;  /* 0x0000000aff0b7e24 */ /* 0x000fe2000f8e00ff */
[----:B------:R-:W-:Y:S01]  /*1460*/  LEA R8, R8, UR11, 0x1 ;  /* 0x0000000b08087c11 */ /* 0x000fe2000f8e08ff */
[----:B------:R-:W-:Y:S01]  /*1470*/  IMAD.U32 R22, RZ, RZ, UR10 ;  /* 0x0000000aff167e24 */ /* 0x000fe2000f8e00ff */
[----:B------:R-:W-:Y:S01]  /*1480*/  MOV R19, UR10 ;  /* 0x0000000a00137c02 */ /* 0x000fe20008000f00 */
[----:B------:R-:W-:Y:S01]  /*1490*/  IMAD.U32 R21, RZ, RZ, UR10 ;  /* 0x0000000aff157e24 */ /* 0x000fe2000f8e00ff */
[C---:B------:R-:W-:Y:S01]  /*14a0*/  IADD3 R14, PT, PT, R8.reuse, R7, RZ ;  /* 0x00000007080e7210 */ /* 0x040fe20007ffe0ff */
[C---:B------:R-:W-:Y:S01]  /*14b0*/  VIADD R10, R8.reuse, 0x80 ;  /* 0x00000080080a7836 */ /* 0x040fe20000000000 */
[----:B------:R-:W-:Y:S01]  /*14c0*/  IADD3 R12, PT, PT, R8, 0x100, RZ ;  /* 0x00000100080c7810 */ /* 0x000fe20007ffe0ff */
[----:B------:R-:W-:Y:S01]  /*14d0*/  UIADD3 UR9, UPT, UPT, UR9, 0x10, URZ ;  /* 0x0000001009097890 */ /* 0x000fe2000fffe0ff */
[----:B------:R-:W-:Y:S01]  /*14e0*/  LEA R9, R9, R14, 0x5 ;  /* 0x0000000e09097211 */ /* 0x000fe200078e28ff */
[--C-:B------:R-:W-:Y:S01]  /*14f0*/  IMAD.IADD R18, R10, 0x1, R7.reuse ;  /* 0x000000010a127824 */ /* 0x100fe200078e0207 */
[----:B------:R-:W-:Y:S01]  /*1500*/  STS [R14], RZ ;  /* 0x000000ff0e007388 */ /* 0x000fe20000000800 */
[----:B------:R-:W-:Y:S01]  /*1510*/  IMAD.IADD R15, R12, 0x1, R7 ;  /* 0x000000010c0f7824 */ /* 0x000fe200078e0207 */
[----:B------:R-:W-:Y:S01]  /*1520*/  UIADD3 UR8, UPT, UPT, UR8, 0x400, URZ ;  /* 0x0000040008087890 */ /* 0x000fe2000fffe0ff */
[----:B------:R-:W-:Y:S01]  /*1530*/  VIADD R12, R8, 0x180 ;  /* 0x00000180080c7836 */ /* 0x000fe20000000000 */
[----:B------:R-:W-:Y:S01]  /*1540*/  STS [R9], RZ ;  /* 0x000000ff09007388 */ /* 0x000fe20000000800 */
[----:B------:R-:W-:-:S02]  /*1550*/  LEA R10, R11, R18, 0x5 ;  /* 0x000000120b0a7211 */ /* 0x000fc400078e28ff */
[----:B------:R-:W-:Y:S01]  /*1560*/  IMAD.IADD R17, R12, 0x1, R7 ;  /* 0x000000010c117824 */ /* 0x000fe200078e0207 */
[----:B------:R1:W-:Y:S01]  /*1570*/  STS [R14+0x10], RZ ;  /* 0x000010ff0e007388 */ /* 0x0003e20000000800 */
[----:B------:R-:W-:Y:S01]  /*1580*/  LEA R11, R16, R15, 0x5 ;  /* 0x0000000f100b7211 */ /* 0x000fe200078e28ff */
[----:B------:R-:W-:Y:S01]  /*1590*/  VIADD R12, R8, 0x280 ;  /* 0x00000280080c7836 */ /* 0x000fe20000000000 */
[----:B------:R-:W-:Y:S01]  /*15a0*/  ISETP.NE.AND P0, PT, R26, UR9, PT ;  /* 0x000000091a007c0c */ /* 0x000fe2000bf05270 */
[----:B------:R2:W-:Y:S01]  /*15b0*/  STS [R9+0x10], RZ ;  /* 0x000010ff09007388 */ /* 0x0005e20000000800 */
[----:B-1----:R-:W-:-:S03]  /*15c0*/  IADD3 R14, PT, PT, R8, 0x200, RZ ;  /* 0x00000200080e7810 */ /* 0x002fc60007ffe0ff */
[----:B------:R-:W-:Y:S01]  /*15d0*/  STS [R18], RZ ;  /* 0x000000ff12007388 */ /* 0x000fe20000000800 */
[----:B--2---:R-:W-:-:S03]  /*15e0*/  LEA R9, R22, R17, 0x5 ;  /* 0x0000001116097211 */ /* 0x004fc600078e28ff */
[----:B------:R-:W-:Y:S01]  /*15f0*/  STS [R10], RZ ;  /* 0x000000ff0a007388 */ /* 0x000fe20000000800 */
[----:B------:R-:W-:Y:S02]  /*1600*/  IMAD.IADD R16, R14, 0x1, R7 ;  /* 0x000000010e107824 */ /* 0x000fe400078e0207 */
[----:B------:R-:W-:Y:S01]  /*1610*/  VIADD R14, R8, 0x300 ;  /* 0x00000300080e7836 */ /* 0x000fe20000000000 */
[----:B------:R1:W-:Y:S04]  /*1620*/  STS [R18+0x10], RZ ;  /* 0x000010ff12007388 */ /* 0x0003e80000000800 */
[----:B------:R2:W-:Y:S04]  /*1630*/  STS [R10+0x10], RZ ;  /* 0x000010ff0a007388 */ /* 0x0005e80000000800 */
[----:B------:R-:W-:Y:S01]  /*1640*/  STS [R15], RZ ;  /* 0x000000ff0f007388 */ /* 0x000fe20000000800 */
[----:B-1----:R-:W-:Y:S01]  /*1650*/  IADD3 R18, PT, PT, R12, R7, RZ ;  /* 0x000000070c127210 */ /* 0x002fe20007ffe0ff */
[----:B------:R-:W-:-:S02]  /*1660*/  VIADD R12, R8, 0x380 ;  /* 0x00000380080c7836 */ /* 0x000fc40000000000 */
        /* <DEDUP_REMOVED lines=8> */
[----:B--2---:R-:W-:-:S03]  /*16f0*/  LEA R11, R19, R18, 0x5 ;  /* 0x00000012130b7211 */ /* 0x004fc600078e28ff */
        /* <DEDUP_REMOVED lines=44> */
[----:B-1----:R-:W-:-:S03]  /*19c0*/  IMAD.U32 R18, RZ, RZ, UR10 ;  /* 0x0000000aff127e24 */ /* 0x002fc6000f8e00ff */
[----:B------:R-:W-:Y:S01]  /*19d0*/  STS [R10], RZ ;  /* 0x000000ff0a007388 */ /* 0x000fe20000000800 */
[----:B--2---:R-:W-:-:S03]  /*19e0*/  LEA R9, R19, R16, 0x5 ;  /* 0x0000001013097211 */ /* 0x004fc600078e28ff */
[----:B------:R1:W-:Y:S04]  /*19f0*/  STS [R15+0x10], RZ ;  /* 0x000010ff0f007388 */ /* 0x0003e80000000800 */
[----:B------:R2:W-:Y:S04]  /*1a00*/  STS [R10+0x10], RZ ;  /* 0x000010ff0a007388 */ /* 0x0005e80000000800 */
[----:B------:R-:W-:Y:S01]  /*1a10*/  STS [R17], RZ ;  /* 0x000000ff11007388 */ /* 0x000fe20000000800 */
[-C--:B-1----:R-:W-:Y:S02]  /*1a20*/  IADD3 R15, PT, PT, R12, R7.reuse, RZ ;  /* 0x000000070c0f7210 */ /* 0x082fe40007ffe0ff */
[C---:B--2---:R-:W-:Y:S01]  /*1a30*/  IADD3 R10, PT, PT, R8.reuse, 0x700, RZ ;  /* 0x00000700080a7810 */ /* 0x044fe20007ffe0ff */
[----:B------:R-:W-:Y:S01]  /*1a40*/  VIADD R8, R8, 0x780 ;  /* 0x0000078008087836 */ /* 0x000fe20000000000 */
[----:B------:R-:W-:Y:S02]  /*1a50*/  STS [R11], RZ ;  /* 0x000000ff0b007388 */ /* 0x000fe40000000800 */
[----:B------:R-:W-:Y:S01]  /*1a60*/  IADD3 R14, PT, PT, R10, R7, RZ ;  /* 0x000000070a0e7210 */ /* 0x000fe20007ffe0ff */
[----:B------:R-:W-:Y:S01]  /*1a70*/  IMAD.IADD R12, R8, 0x1, R7 ;  /* 0x00000001080c7824 */ /* 0x000fe200078e0207 */
[----:B------:R-:W-:Y:S01]  /*1a80*/  STS [R17+0x10], RZ ;  /* 0x000010ff11007388 */ /* 0x000fe20000000800 */
[----:B------:R-:W-:-:S02]  /*1a90*/  LEA R8, R18, R15, 0x5 ;  /* 0x0000000f12087211 */ /* 0x000fc400078e28ff */
[----:B------:R-:W-:Y:S01]  /*1aa0*/  IMAD R10, R19, 0x20, R14 ;  /* 0x00000020130a7824 */ /* 0x000fe200078e020e */
        /* <DEDUP_REMOVED lines=19> */
.L_x_78:
        /* <DEDUP_REMOVED lines=11> */
[----:B------:R-:W-:Y:S01]  /*1c90*/  UIADD3 UR8, UPT, UPT, UR8, 0x200, URZ ;  /* 0x0000020008087890 */ /* 0x000fe2000fffe0ff */
[----:B-1----:R-:W-:Y:S02]  /*1ca0*/  SHF.R.U32.HI R9, RZ, 0x2, R8 ;  /* 0x00000002ff097819 */ /* 0x002fe40000011608 */
[----:B------:R-:W-:Y:S02]  /*1cb0*/  LOP3.LUT R10, R8, 0x3, RZ, 0xc0, !PT ;  /* 0x00000003080a7812 */ /* 0x000fe400078ec0ff */
[----:B------:R-:W-:Y:S01]  /*1cc0*/  LEA R8, R7, UR11, 0x1 ;  /* 0x0000000b07087c11 */ /* 0x000fe2000f8e08ff */
[----:B------:R-:W-:Y:S02]  /*1cd0*/  IMAD.U32 R7, RZ, RZ, UR9 ;  /* 0x00000009ff077e24 */ /* 0x000fe4000f8e00ff */
[----:B------:R-:W-:Y:S01]  /*1ce0*/  IMAD R17, R9, UR9, R10 ;  /* 0x0000000909117c24 */ /* 0x000fe2000f8e020a */
[C---:B------:R-:W-:Y:S01]  /*1cf0*/  IADD3 R9, PT, PT, R8.reuse, 0x80, RZ ;  /* 0x0000008008097810 */ /* 0x040fe20007ffe0ff */
[C---:B------:R-:W-:Y:S01]  /*1d00*/  VIADD R10, R8.reuse, 0x100 ;  /* 0x00000100080a7836 */ /* 0x040fe20000000000 */
[C---:B------:R-:W-:Y:S01]  /*1d10*/  IADD3 R11, PT, PT, R8.reuse, 0x180, RZ ;  /* 0x00000180080b7810 */ /* 0x040fe20007ffe0ff */
[C---:B------:R-:W-:Y:S01]  /*1d20*/  IMAD.U32 R34, R17.reuse, 0x4, R8 ;  /* 0x0000000411227824 */ /* 0x040fe200078e0008 */
[C---:B------:R-:W-:Y:S01]  /*1d30*/  IADD3 R13, PT, PT, R8.reuse, 0x280, RZ ;  /* 0x00000280080d7810 */ /* 0x040fe20007ffe0ff */
[C---:B------:R-:W-:Y:S01]  /*1d40*/  VIADD R12, R8.reuse, 0x200 ;  /* 0x00000200080c7836 */ /* 0x040fe20000000000 */
[C---:B------:R-:W-:Y:S01]  /*1d50*/  IADD3 R15, PT, PT, R8.reuse, 0x380, RZ ;  /* 0x00000380080f7810 */ /* 0x040fe20007ffe0ff */
[----:B------:R-:W-:Y:S01]  /*1d60*/  VIADD R14, R8, 0x300 ;  /* 0x00000300080e7836 */ /* 0x000fe20000000000 */
[----:B------:R-:W-:Y:S01]  /*1d70*/  LEA R32, R17, R9, 0x2 ;  /* 0x0000000911207211 */ /* 0x000fe200078e10ff */
[----:B------:R-:W-:Y:S01]  /*1d80*/  IMAD R8, R7, 0x20, R34 ;  /* 0x0000002007087824 */ /* 0x000fe200078e0222 */
[----:B------:R-:W-:Y:S01]  /*1d90*/  STS [R34], RZ ;  /* 0x000000ff22007388 */ /* 0x000fe20000000800 */
[----:B------:R-:W-:Y:S01]  /*1da0*/  IMAD.U32 R30, R17, 0x4, R10 ;  /* 0x00000004111e7824 */ /* 0x000fe200078e000a */
[----:B------:R-:W-:Y:S01]  /*1db0*/  LEA R9, R7, R32, 0x5 ;  /* 0x0000002007097211 */ /* 0x000fe200078e28ff */
[C---:B------:R-:W-:Y:S01]  /*1dc0*/  IMAD.U32 R18, R17.reuse, 0x4, R12 ;  /* 0x0000000411127824 */ /* 0x040fe200078e000c */
[----:B------:R-:W-:Y:S01]  /*1dd0*/  STS [R8], RZ ;  /* 0x000000ff08007388 */ /* 0x000fe20000000800 */
[----:B------:R-:W-:Y:S01]  /*1de0*/  LEA R22, R17, R11, 0x2 ;  /* 0x0000000b11167211 */ /* 0x000fe200078e10ff */
[----:B------:R-:W-:Y:S01]  /*1df0*/  IMAD R10, R7, 0x20, R30 ;  /* 0x00000020070a7824 */ /* 0x000fe200078e021e */
[----:B------:R-:W-:Y:S01]  /*1e00*/  LEA R16, R17, R13, 0x2 ;  /* 0x0000000d11107211 */ /* 0x000fe200078e10ff */
[----:B------:R-:W-:Y:S01]  /*1e10*/  STS [R34+0x10], RZ ;  /* 0x000010ff22007388 */ /* 0x000fe20000000800 */
[----:B------:R-:W-:Y:S01]  /*1e20*/  LEA R11, R7, R22, 0x5 ;  /* 0x00000016070b7211 */ /* 0x000fe200078e28ff */
[C---:B------:R-:W-:Y:S01]  /*1e30*/  IMAD.U32 R12, R17.reuse, 0x4, R15 ;  /* 0x00000004110c7824 */ /* 0x040fe200078e000f */
[----:B------:R-:W-:Y:S01]  /*1e40*/  LEA R14, R17, R14, 0x2 ;  /* 0x0000000e110e7211 */ /* 0x000fe200078e10ff */
[----:B------:R1:W-:Y:S04]  /*1e50*/  STS [R8+0x10], RZ ;  /* 0x000010ff08007388 */ /* 0x0003e80000000800 */
        /* <DEDUP_REMOVED lines=32> */
.L_x_81:
[----:B------:R-:W-:Y:S05]  /*2060*/  BRA.U !UP3, `(.L_x_80) ;  /* 0x000000050b247547 */ /* 0x000fea000b800000 */
[----:B------:R-:W-:Y:S01]  /*2070*/  UIADD3 UR10, UPT, UPT, UR10, -0x1, URZ ;  /* 0xffffffff0a0a7890 */ /* 0x000fe2000fffe0ff */
[----:B------:R-:W-:-:S03]  /*2080*/  ISETP.NE.AND P0, PT, R25, RZ, PT ;  /* 0x000000ff1900720c */ /* 0x000fc60003f05270 */
[----:B------:R-:W-:-:S09]  /*2090*/  UISETP.GE.U32.AND UP2, UPT, UR10, 0x3, UPT ;  /* 0x000000030a00788c */ /* 0x000fd2000bf46070 */
[----:B------:R-:W-:Y:S05]  /*20a0*/  BRA.U !UP2, `(.L_x_82) ;  /* 0x000000010a907547 */ /* 0x000fea000b800000 */
        /* <DEDUP_REMOVED lines=36> */
.L_x_82:
[----:B------:R-:W-:Y:S05]  /*22f0*/  @!P0 BRA `(.L_x_80) ;  /* 0x0000000000808947 */ /* 0x000fea0003800000 */
[----:B-1-3--:R-:W1:Y:S01]  /*2300*/  S2R R7, SR_LANEID ;  /* 0x0000000000077919 */ /* 0x00ae620000000000 */
[----:B------:R-:W-:Y:S01]  /*2310*/  USHF.R.U32.HI UR9, URZ, 0x1, UR23 ;  /* 0x00000001ff097899 */ /* 0x000fe20008011617 */
[----:B------:R-:W-:Y:S02]  /*2320*/  IADD3 R6, PT, PT, R6, UR8, R27 ;  /* 0x0000000806067c10 */ /* 0x000fe4000fffe01b */
[----:B------:R-:W-:-:S03]  /*2330*/  ISETP.NE.AND P0, PT, R25, 0x1, PT ;  /* 0x000000011900780c */ /* 0x000fc60003f05270 */
        /* <DEDUP_REMOVED lines=21> */
[----:B-1----:R-:W-:-:S05]  /*2490*/  VIADD R6, R7, 0x100 ;  /* 0x0000010007067836 */ /* 0x002fca0000000000 */
[----:B------:R-:W-:-:S05]  /*24a0*/  LEA R7, R9, R6, 0x2 ;  /* 0x0000000609077211 */ /* 0x000fca00078e10ff */
[----:B------:R-:W-:Y:S01]  /*24b0*/  IMAD R6, R11, 0x20, R7 ;  /* 0x000000200b067824 */ /* 0x000fe200078e0207 */
[----:B------:R1:W-:Y:S04]  /*24c0*/  STS [R7], RZ ;  /* 0x000000ff07007388 */ /* 0x0003e80000000800 */
[----:B------:R1:W-:Y:S04]  /*24d0*/  STS [R6], RZ ;  /* 0x000000ff06007388 */ /* 0x0003e80000000800 */
[----:B------:R1:W-:Y:S04]  /*24e0*/  STS [R7+0x10], RZ ;  /* 0x000010ff07007388 */ /* 0x0003e80000000800 */
[----:B------:R1:W-:Y:S02]  /*24f0*/  STS [R6+0x10], RZ ;  /* 0x000010ff06007388 */ /* 0x0003e40000000800 */
.L_x_80:
[----:B------:R-:W-:Y:S05]  /*2500*/  BRA.U !UP0, `(.L_x_83) ;  /* 0xffffffed08787547 */ /* 0x000fea000b83ffff */
[----:B------:R-:W-:Y:S05]  /*2510*/  BRA `(.L_x_76) ;  /* 0x0000000800347947 */ /* 0x000fea0003800000 */
.L_x_77:
[----:B------:R-:W-:-:S05]  /*2520*/  UMOV UR7, URZ ;  /* 0x000000ff00077c82 */ /* 0x000fca0008000000 */
.L_x_88:
        /* <DEDUP_REMOVED lines=9> */
.L_x_87:
        /* <DEDUP_REMOVED lines=11> */
[----:B------:R-:W-:Y:S02]  /*2670*/  UMOV UR9, 0x400 ;  /* 0x0000040000097882 */ /* 0x000fe40000000000 */
        /* <DEDUP_REMOVED lines=12> */
[----:B------:R-:W-:Y:S01]  /*2740*/  IMAD R31, R9, UR24, R8 ;  /* 0x00000018091f7c24 */ /* 0x000fe2000f8e0208 */
[----:B------:R-:W-:Y:S01]  /*2750*/  CS2R R8, SRZ ;  /* 0x0000000000087805 */ /* 0x000fe2000001ff00 */
[----:B------:R-:W-:Y:S01]  /*2760*/  IMAD R32, R7, UR24, R6 ;  /* 0x0000001807207c24 */ /* 0x000fe2000f8e0206 */
[----:B------:R-:W-:Y:S02]  /*2770*/  CS2R R6, SRZ ;  /* 0x0000000000067805 */ /* 0x000fe4000001ff00 */
[----:B------:R-:W-:Y:S01]  /*2780*/  SHF.L.U32 R31, R31, 0x1, RZ ;  /* 0x000000011f1f7819 */ /* 0x000fe200000006ff */
[----:B------:R-:W-:-:S07]  /*2790*/  IMAD.SHL.U32 R32, R32, 0x2, RZ ;  /* 0x0000000220207824 */ /* 0x000fce00078e00ff */
.L_x_85:
        /* <DEDUP_REMOVED lines=12> */
[----:B------:R-:W1:Y:S02]  /*2860*/  LDSM.16.M88.4 R16, [R37] ;  /* 0x000000002510783b */ /* 0x000e640000000200 */
[----:B-1----:R-:W-:Y:S01]  /*2870*/  HMMA.16816.F16 R16, R12, R16, R6 ;  /* 0x000000100c10723c */ /* 0x002fe20000000806 */
[C-C-:B------:R-:W-:Y:S02]  /*2880*/  IADD3 R7, PT, PT, R31.reuse, 0x20, R34.reuse ;  /* 0x000000201f077810 */ /* 0x140fe40007ffe022 */
[----:B------:R-:W-:Y:S02]  /*2890*/  IADD3 R6, PT, PT, R32, 0x20, R33 ;  /* 0x0000002020067810 */ /* 0x000fe40007ffe021 */
[----:B------:R-:W-:-:S03]  /*28a0*/  IADD3 R34, PT, PT, R31, 0x60, R34 ;  /* 0x000000601f227810 */ /* 0x000fc60007ffe022 */
[----:B------:R-:W-:Y:S01]  /*28b0*/  HMMA.16816.F16 R18, R12, R18, R8 ;  /* 0x000000120c12723c */ /* 0x000fe20000000808 */
[----:B------:R-:W-:Y:S04]  /*28c0*/  LDSM.16.M88.4 R8, [R7] ;  /* 0x000000000708783b */ /* 0x000fe80000000200 */
[----:B------:R-:W1:Y:S07]  /*28d0*/  LDSM.16.M88.4 R12, [R6] ;  /* 0x00000000060c783b */ /* 0x000e6e0000000200 */
[C---:B-1----:R-:W-:Y:S08]  /*28e0*/  HMMA.16816.F16 R16, R8.reuse, R12, R16 ;  /* 0x0000000c0810723c */ /* 0x042ff00000000810 */
[----:B------:R-:W-:Y:S01]  /*28f0*/  HMMA.16816.F16 R18, R8, R14, R18 ;  /* 0x0000000e0812723c */ /* 0x000fe20000000812 */
[----:B------:R-:W-:Y:S04]  /*2900*/  LDSM.16.M88.4 R8, [R36] ;  /* 0x000000002408783b */ /* 0x000fe80000000200 */
[----:B------:R-:W1:Y:S07]  /*2910*/  LDSM.16.M88.4 R12, [R35] ;  /* 0x00000000230c783b */ /* 0x000e6e0000000200 */
[----:B-1----:R-:W-:Y:S01]  /*2920*/  HMMA.16816.F16 R16, R8, R12, R16 ;  /* 0x0000000c0810723c */ /* 0x002fe20000000810 */
[----:B------:R-:W-:-:S07]  /*2930*/  IADD3 R12, PT, PT, R32, 0x60, R33 ;  /* 0x00000060200c7810 */ /* 0x000fce0007ffe021 */
[----:B------:R-:W-:Y:S01]  /*2940*/  HMMA.16816.F16 R18, R8, R14, R18 ;  /* 0x0000000e0812723c */ /* 0x000fe20000000812 */
[----:B------:R-:W-:Y:S04]  /*2950*/  LDSM.16.M88.4 R8, [R34] ;  /* 0x000000002208783b */ /* 0x000fe80000000200 */
[----:B------:R-:W1:Y:S07]  /*2960*/  LDSM.16.M88.4 R12, [R12] ;  /* 0x000000000c0c783b */ /* 0x000e6e0000000200 */
[C---:B-1----:R-:W-:Y:S08]  /*2970*/  HMMA.16816.F16 R6, R8.reuse, R12, R16 ;  /* 0x0000000c0806723c */ /* 0x042ff00000000810 */
[----:B------:R-:W-:Y:S01]  /*2980*/  HMMA.16816.F16 R8, R8, R14, R18 ;  /* 0x0000000e0808723c */ /* 0x000fe20000000812 */
[----:B------:R-:W-:-:S04]  /*2990*/  NOP ;  /* 0x0000000000007918 */ /* 0x000fc80000000000 */
[----:B------:R-:W-:-:S15]  /*29a0*/  @P0 BRA `(.L_x_85) ;  /* 0xfffffffc007c0947 */ /* 0x000fde000383ffff */
.L_x_84:
[----:B------:R-:W-:Y:S05]  /*29b0*/  @!P1 BRA `(.L_x_86) ;  /* 0x0000000000c09947 */ /* 0x000fea0003800000 */
[----:B------:R-:W1:Y:S01]  /*29c0*/  S2R R10, SR_LANEID ;  /* 0x00000000000a7919 */ /* 0x000e620000000000 */
[----:B------:R-:W2:Y:S01]  /*29d0*/  S2UR UR20, SR_CgaCtaId ;  /* 0x00000000001479c3 */ /* 0x000ea20000008800 */
[----:B------:R-:W-:Y:S01]  /*29e0*/  UMOV UR10, 0x400 ;  /* 0x00000400000a7882 */ /* 0x000fe20000000000 */
[----:B------:R-:W-:Y:S01]  /*29f0*/  VIADD R31, R30, UR9 ;  /* 0x000000091e1f7c36 */ /* 0x000fe20008000000 */
[----:B------:R-:W-:-:S04]  /*2a00*/  ISETP.NE.AND P0, PT, R24, 0x1, PT ;  /* 0x000000011800780c */ /* 0x000fc80003f05270 */
[----:B------:R-:W-:Y:S01]  /*2a10*/  LEA R31, R31, UR17, 0x1 ;  /* 0x000000111f1f7c11 */ /* 0x000fe2000f8e08ff */
[----:B--2---:R-:W-:Y:S01]  /*2a20*/  ULEA UR10, UR20, UR10, 0x18 ;  /* 0x0000000a140a7291 */ /* 0x004fe2000f8ec0ff */
[--C-:B-1----:R-:W-:Y:S02]  /*2a30*/  SHF.R.U32.HI R11, RZ, 0x3, R10.reuse ;  /* 0x00000003ff0b7819 */ /* 0x102fe4000001160a */
[----:B------:R-:W-:Y:S02]  /*2a40*/  SHF.R.U32.HI R13, RZ, 0x4, R10 ;  /* 0x00000004ff0d7819 */ /* 0x000fe4000001160a */
[----:B------:R-:W-:Y:S01]  /*2a50*/  LOP3.LUT R12, R10, 0x7, RZ, 0xc0, !PT ;  /* 0x000000070a0c7812 */ /* 0x000fe200078ec0ff */
[C---:B------:R-:W-:Y:S01]  /*2a60*/  IMAD.SHL.U32 R16, R11.reuse, 0x8, RZ ;  /* 0x000000080b107824 */ /* 0x040fe200078e00ff */
[----:B------:R-:W-:Y:S01]  /*2a70*/  SHF.L.U32 R15, R11, 0x3, RZ ;  /* 0x000000030b0f7819 */ /* 0x000fe200000006ff */
[C---:B------:R-:W-:Y:S01]  /*2a80*/  IMAD.SHL.U32 R11, R13.reuse, 0x8, RZ ;  /* 0x000000080d0b7824 */ /* 0x040fe200078e00ff */
[----:B------:R-:W-:-:S02]  /*2a90*/  LEA R14, R13, R12, 0x3 ;  /* 0x0000000c0d0e7211 */ /* 0x000fc400078e18ff */
[----:B------:R-:W-:Y:S02]  /*2aa0*/  LOP3.LUT R10, R15, 0x8, R12, 0xe2, !PT ;  /* 0x000000080f0a7812 */ /* 0x000fe400078ee20c */
[----:B------:R-:W-:Y:S02]  /*2ab0*/  LOP3.LUT R13, R16, 0x8, RZ, 0xe2, !PT ;  /* 0x00000008100d7812 */ /* 0x000fe400078ee2ff */
[----:B------:R-:W-:Y:S01]  /*2ac0*/  IADD3 R12, PT, PT, R23, UR9, RZ ;  /* 0x00000009170c7c10 */ /* 0x000fe2000fffe0ff */
[----:B------:R-:W-:Y:S02]  /*2ad0*/  IMAD R11, R10, UR24, R11 ;  /* 0x000000180a0b7c24 */ /* 0x000fe4000f8e020b */
[----:B------:R-:W-:Y:S01]  /*2ae0*/  IMAD R10, R14, UR24, R13 ;  /* 0x000000180e0a7c24 */ /* 0x000fe2000f8e020d */
[----:B------:R-:W-:-:S03]  /*2af0*/  LEA R30, R12, UR10, 0x1 ;  /* 0x0000000a0c1e7c11 */ /* 0x000fc6000f8e08ff */
[----:B------:R-:W-:Y:S01]  /*2b00*/  IMAD.U32 R16, R10, 0x2, R31 ;  /* 0x000000020a107824 */ /* 0x000fe200078e001f */
[----:B------:R-:W-:-:S05]  /*2b10*/  LEA R12, R11, R30, 0x1 ;  /* 0x0000001e0b0c7211 */ /* 0x000fca00078e08ff */
        /* <DEDUP_REMOVED lines=26> */
.L_x_86:
[----:B------:R-:W1:Y:S01]  /*2cc0*/  S2R R10, SR_LANEID ;  /* 0x00000000000a7919 */ /* 0x000e620000000000 */
[----:B------:R-:W-:Y:S01]  /*2cd0*/  USHF.R.U32.HI UR9, URZ, 0x1, UR23 ;  /* 0x00000001ff097899 */ /* 0x000fe20008011617 */
[----:B------:R-:W-:Y:S01]  /*2ce0*/  IADD3 R21, PT, PT, R22, R21, RZ ;  /* 0x0000001516157210 */ /* 0x000fe20007ffe0ff */
[----:B------:R-:W2:Y:S03]  /*2cf0*/  LDCU UR21, c[0x0][0x3d4] ;  /* 0x00007a80ff1577ac */ /* 0x000ea60008000800 */
[----:B------:R-:W-:Y:S01]  /*2d00*/  LEA R21, R21, UR11, 0x1 ;  /* 0x0000000b15157c11 */ /* 0x000fe2000f8e08ff */
[----:B------:R-:W-:Y:S01]  /*2d10*/  IMAD.U32 R12, RZ, RZ, UR9 ;  /* 0x00000009ff0c7e24 */ /* 0x000fe2000f8e00ff */
[----:B------:R-:W-:-:S04]  /*2d20*/  UIADD3 UR8, UPT, UPT, UR8, 0x40, URZ ;  /* 0x0000004008087890 */ /* 0x000fc8000fffe0ff */
[----:B--2---:R-:W-:Y:S01]  /*2d30*/  UISETP.GE.AND UP0, UPT, UR8, UR21, UPT ;  /* 0x000000150800728c */ /* 0x004fe2000bf06270 */
[----:B-1----:R-:W-:Y:S02]  /*2d40*/  SHF.R.U32.HI R11, RZ, 0x2, R10 ;  /* 0x00000002ff0b7819 */ /* 0x002fe4000001160a */
[----:B------:R-:W-:-:S05]  /*2d50*/  LOP3.LUT R10, R10, 0x3, RZ, 0xc0, !PT ;  /* 0x000000030a0a7812 */ /* 0x000fca00078ec0ff */
[----:B------:R-:W-:-:S05]  /*2d60*/  IMAD R10, R11, UR9, R10 ;  /* 0x000000090b0a7c24 */ /* 0x000fca000f8e020a */
[----:B------:R-:W-:-:S05]  /*2d70*/  LEA R21, R10, R21, 0x2 ;  /* 0x000000150a157211 */ /* 0x000fca00078e10ff */
[----:B------:R-:W-:Y:S01]  /*2d80*/  IMAD R10, R12, 0x20, R21 ;  /* 0x000000200c0a7824 */ /* 0x000fe200078e0215 */
[----:B------:R1:W-:Y:S04]  /*2d90*/  STS [R21], R6 ;  /* 0x0000000615007388 */ /* 0x0003e80000000800 */
[----:B------:R1:W-:Y:S04]  /*2da0*/  STS [R10], R7 ;  /* 0x000000070a007388 */ /* 0x0003e80000000800 */
[----:B------:R1:W-:Y:S04]  /*2db0*/  STS [R21+0x10], R8 ;  /* 0x0000100815007388 */ /* 0x0003e80000000800 */
[----:B------:R1:W-:Y:S01]  /*2dc0*/  STS [R10+0x10], R9 ;  /* 0x000010090a007388 */ /* 0x0003e20000000800 */
[----:B------:R-:W-:Y:S05]  /*2dd0*/  BRA.U !UP0, `(.L_x_87) ;  /* 0xfffffff508f87547 */ /* 0x000fea000b83ffff */
[----:B------:R-:W-:Y:S05]  /*2de0*/  BRA.U !UP2, `(.L_x_88) ;  /* 0xfffffff50ad07547 */ /* 0x000fea000b83ffff */
.L_x_76:
[----:B------:R-:W5:Y:S01]  /*2df0*/  LDCU UR20, c[0x0][0x3ec] ;  /* 0x00007d80ff1477ac */ /* 0x000f620008000800 */
[----:B------:R-:W1:Y:S01]  /*2e00*/  S2R R30, SR_TID.X ;  /* 0x00000000001e7919 */ /* 0x000e620000002100 */
[----:B------:R-:W5:Y:S02]  /*2e10*/  LDCU.64 UR26, c[0x0][0x3d0] ;  /* 0x00007a00ff1a77ac */ /* 0x000f640008000a00 */
[----:B-----5:R-:W-:-:S04]  /*2e20*/  UIMAD UR28, UR20, UR27, URZ ;  /* 0x0000001b141c72a4 */ /* 0x020fc8000f8e02ff */
[----:B------:R-:W-:-:S04]  /*2e30*/  USHF.R.S32.HI UR7, URZ, 0x1f, UR28 ;  /* 0x0000001fff077899 */ /* 0x000fc8000801141c */
[----:B------:R-:W-:Y:S01]  /*2e40*/  ULEA.HI UR7, UR7, UR28, URZ, 0x9 ;  /* 0x0000001c07077291 */ /* 0x000fe2000f8f48ff */
[----:B-123--:R-:W-:-:S03]  /*2e50*/  SHF.R.U32.HI R10, RZ, 0x5, R30 ;  /* 0x00000005ff0a7819 */ /* 0x00efc6000001161e */
[----:B------:R-:W-:Y:S01]  /*2e60*/  USHF.R.S32.HI UR9, URZ, 0xa, UR7 ;  /* 0x0000000aff097899 */ /* 0x000fe20008011407 */
[----:B------:R-:W-:-:S03]  /*2e70*/  LOP3.LUT R7, R30, 0x1f, RZ, 0xc0, !PT ;  /* 0x0000001f1e077812 */ /* 0x000fc600078ec0ff */
[----:B------:R-:W-:Y:S02]  /*2e80*/  UISETP.GE.AND UP0, UPT, UR9, 0x1, UPT ;  /* 0x000000010900788c */ /* 0x000fe4000bf06270 */
[----:B------:R-:W-:Y:S01]  /*2e90*/  IMAD R10, R10, 0x28, R7 ;  /* 0x000000280a0a7824 */ /* 0x000fe200078e0207 */
[----:B------:R-:W-:Y:S06]  /*2ea0*/  BAR.SYNC.DEFER_BLOCKING 0x0 ;  /* 0x0000000000007b1d */ /* 0x000fec0000010000 */
[----:B------:R-:W-:Y:S05]  /*2eb0*/  BRA.U !UP0, `(.L_x_89) ;  /* 0x0000000508187547 */ /* 0x000fea000b800000 */
[----:B------:R-:W1:Y:S01]  /*2ec0*/  LDCU UR8, c[0x0][0x3e8] ;  /* 0x00007d00ff0877ac */ /* 0x000e620008000800 */
[----:B------:R-:W-:Y:S01]  /*2ed0*/  MOV R7, RZ ;  /* 0x000000ff00077202 */ /* 0x000fe20000000f00 */
[----:B------:R-:W-:Y:S02]  /*2ee0*/  UIMAD UR7, UR29, UR21, URZ ;  /* 0x000000151d0772a4 */ /* 0x000fe4000f8e02ff */
[----:B------:R-:W-:Y:S02]  /*2ef0*/  UISETP.GE.U32.AND UP0, UPT, UR9, 0x4, UPT ;  /* 0x000000040900788c */ /* 0x000fe4000bf06070 */
        /* <DEDUP_REMOVED lines=8> */
.L_x_91:
[C---:B--2-4-:R-:W-:Y:S01]  /*2f80*/  LEA R6, R11.reuse, R30, 0x9 ;  /* 0x0000001e0b067211 */ /* 0x054fe200078e48ff */
        /* <DEDUP_REMOVED lines=21> */
.L_x_90:
[----:B------:R-:W-:-:S09]  /*30e0*/  ULOP3.LUT UP0, UR8, UR9, 0x3, URZ, 0xc0, !UPT ;  /* 0x0000000309087892 */ /* 0x000fd2000f80c0ff */
[----:B------:R-:W-:Y:S05]  /*30f0*/  BRA.U !UP0, `(.L_x_89) ;  /* 0x0000000108887547 */ /* 0x000fea000b800000 */
[----:B------:R-:W1:Y:S01]  /*3100*/  LDCU.64 UR30, c[0x0][0x390] ;  /* 0x00007200ff1e77ac */ /* 0x000e620008000a00 */
[C---:B------:R-:W-:Y:S01]  /*3110*/  LEA R11, R7.reuse, R30, 0x9 ;  /* 0x0000001e070b7211 */ /* 0x040fe200078e48ff */
[----:B----4-:R-:W-:Y:S01]  /*3120*/  IMAD R8, R7, 0x280, R10 ;  /* 0x0000028007087824 */ /* 0x010fe200078e020a */
        /* <DEDUP_REMOVED lines=31> */
.L_x_89:
        /* <DEDUP_REMOVED lines=11> */
[----:B--2---:R-:W-:-:S13]  /*33d0*/  R2UR UR7, R6 ;  /* 0x00000000060772ca */ /* 0x004fda00000e0000 */
[----:B------:R-:W-:-:S11]  /*33e0*/  UISETP.NE.AND UP0, UPT, UR29, UR7, UPT ;  /* 0x000000071d00728c */ /* 0x000fd6000bf05270 */
[----:B------:R-:W-:Y:S01]  /*33f0*/  @!UP0 UIADD3 UR6, UPT, UPT, UR6, 0x1, URZ ;  /* 0x0000000106068890 */ /* 0x000fe2000fffe0ff */
[----:B------:R-:W-:Y:S11]  /*3400*/  BRA.U !UP0, `(.L_x_93) ;  /* 0x0000000d081c7547 */ /* 0x000ff6000b800000 */
.L_x_92:
[----:B------:R-:W-:-:S13]  /*3410*/  ISETP.LE.AND P0, PT, R28, UR5, PT ;  /* 0x000000051c007c0c */ /* 0x000fda000bf03270 */
        /* <DEDUP_REMOVED lines=18> */
[----:B------:R-:W-:Y:S01]  /*3540*/  MOV R8, RZ ;  /* 0x000000ff00087202 */ /* 0x000fe20000000f00 */
[----:B------:R-:W-:Y:S02]  /*3550*/  UISETP.GE.U32.AND UP0, UPT, UR9, 0x10, UPT ;  /* 0x000000100900788c */ /* 0x000fe4000bf06070 */
[----:B-1----:R-:W-:-:S06]  /*3560*/  UIMAD UR7, UR7, UR21, URZ ;  /* 0x00000015070772a4 */ /* 0x002fcc000f8e02ff */
[----:B------:R-:W-:-:S05]  /*3570*/  IMAD R6, R11, UR7, RZ ;  /* 0x000000070b067c24 */ /* 0x000fca000f8e02ff */
[----:B------:R-:W-:-:S04]  /*3580*/  LEA.HI R11, R6, R6, RZ, 0x1 ;  /* 0x00000006060b7211 */ /* 0x000fc800078f08ff */
[----:B------:R-:W-:Y:S01]  /*3590*/  LEA.HI.SX32 R11, R11, R30, 0x1f ;  /* 0x0000001e0b0b7211 */ /* 0x000fe200078ffaff */
[----:B------:R-:W-:Y:S06]  /*35a0*/  BRA.U !UP0, `(.L_x_96) ;  /* 0x00000005082c7547 */ /* 0x000fec000b800000 */
[----:B------:R-:W1:Y:S01]  /*35b0*/  LDC.64 R6, c[0x0][0x3b8] ;  /* 0x0000ee00ff067b82 */ /* 0x000e620000000a00 */
[----:B------:R-:W-:-:S07]  /*35c0*/  IMAD.MOV.U32 R12, RZ, RZ, RZ ;  /* 0x000000ffff0c7224 */ /* 0x000fce00078e00ff */
.L_x_97:
[----:B-1----:R-:W-:-:S05]  /*35d0*/  LEA R9, R12, R11, 0x9 ;  /* 0x0000000b0c097211 */ /* 0x002fca00078e48ff */
[----:B-1----:R-:W-:-:S05]  /*35e0*/  IMAD.WIDE R8, R9, 0x4, R6 ;  /* 0x0000000409087825 */ /* 0x002fca00078e0206 */
[----:B------:R-:W2:Y:S04]  /*35f0*/  LDG.E R16, desc[UR18][R8.64] ;  /* 0x0000001208107981 */ /* 0x000ea8000c1e1900 */
[----:B------:R-:W3:Y:S04]  /*3600*/  LDG.E R20, desc[UR18][R8.64+0x800] ;  /* 0x0008001208147981 */ /* 0x000ee8000c1e1900 */
[----:B------:R-:W4:Y:S04]  /*3610*/  LDG.E R31, desc[UR18][R8.64+0x1800] ;  /* 0x00180012081f7981 */ /* 0x000f28000c1e1900 */
[----:B------:R-:W5:Y:S04]  /*3620*/  LDG.E R23, desc[UR18][R8.64+0x1000] ;  /* 0x0010001208177981 */ /* 0x000f68000c1e1900 */
[----:B------:R-:W4:Y:S01]  /*3630*/  LDG.E R33, desc[UR18][R8.64+0x2800] ;  /* 0x0028001208217981 */ /* 0x000f22000c1e1900 */
[----:B------:R-:W-:-:S03]  /*3640*/  IMAD R14, R12, 0x280, R10 ;  /* 0x000002800c0e7824 */ /* 0x000fc600078e020a */
[----:B------:R-:W4:Y:S02]  /*3650*/  LDG.E R32, desc[UR18][R8.64+0x2000] ;  /* 0x0020001208207981 */ /* 0x000f24000c1e1900 */
[----:B------:R-:W-:Y:S02]  /*3660*/  LEA R14, R14, UR11, 0x2 ;  /* 0x0000000b0e0e7c11 */ /* 0x000fe4000f8e10ff */
[----:B------:R-:W4:Y:S04]  /*3670*/  LDG.E R21, desc[UR18][R8.64+0x3800] ;  /* 0x0038001208157981 */ /* 0x000f28000c1e1900 */
[----:B------:R-:W2:Y:S04]  /*3680*/  LDS R35, [R14] ;  /* 0x000000000e237984 */ /* 0x000ea80000000800 */
[----:B------:R-:W3:Y:S04]  /*3690*/  LDS R13, [R14+0xa00] ;  /* 0x000a00000e0d7984 */ /* 0x000ee80000000800 */
[----:B------:R-:W4:Y:S04]  /*36a0*/  LDG.E R18, desc[UR18][R8.64+0x4000] ;  /* 0x0040001208127981 */ /* 0x000f28000c1e1900 */
[----:B------:R-:W4:Y:S04]  /*36b0*/  LDG.E R19, desc[UR18][R8.64+0x4800] ;  /* 0x0048001208137981 */ /* 0x000f28000c1e1900 */
[----:B------:R-:W4:Y:S04]  /*36c0*/  LDG.E R34, desc[UR18][R8.64+0x3000] ;  /* 0x0030001208227981 */ /* 0x000f28000c1e1900 */
[----:B------:R-:W4:Y:S04]  /*36d0*/  LDG.E R17, desc[UR18][R8.64+0x5000] ;  /* 0x0050001208117981 */ /* 0x000f28000c1e1900 */
[----:B------:R-:W4:Y:S04]  /*36e0*/  LDG.E R15, desc[UR18][R8.64+0x7000] ;  /* 0x00700012080f7981 */ /* 0x000f28000c1e1900 */
[----:B------:R-:W4:Y:S04]  /*36f0*/  LDG.E R22, desc[UR18][R8.64+0x7800] ;  /* 0x0078001208167981 */ /* 0x000f28000c1e1900 */
[----:B------:R-:W5:Y:S01]  /*3700*/  LDS R36, [R14+0x1400] ;  /* 0x001400000e247984 */ /* 0x000f620000000800 */
[----:B--2---:R-:W-:-:S03]  /*3710*/  HADD2 R35, R35, R16 ;  /* 0x0000001023237230 */ /* 0x004fc60000000000 */
[----:B------:R-:W2:Y:S01]  /*3720*/  LDG.E R16, desc[UR18][R8.64+0x6800] ;  /* 0x0068001208107981 */ /* 0x000ea2000c1e1900 */
[----:B---3--:R-:W-:-:S03]  /*3730*/  HADD2 R37, R13, R20 ;  /* 0x000000140d257230 */ /* 0x008fc60000000000 */
[----:B------:R-:W3:Y:S04]  /*3740*/  LDG.E R20, desc[UR18][R8.64+0x5800] ;  /* 0x0058001208147981 */ /* 0x000ee8000c1e1900 */
[----:B------:R1:W3:Y:S04]  /*3750*/  LDG.E R13, desc[UR18][R8.64+0x6000] ;  /* 0x00600012080d7981 */ /* 0x0002e8000c1e1900 */
[----:B------:R-:W-:Y:S04]  /*3760*/  STS [R14], R35 ;  /* 0x000000230e007388 */ /* 0x000fe80000000800 */
[----:B------:R-:W4:Y:S01]  /*3770*/  LDS R35, [R14+0x1e00] ;  /* 0x001e00000e237984 */ /* 0x000f220000000800 */
[----:B-----5:R-:W-:-:S03]  /*3780*/  HADD2 R23, R36, R23 ;  /* 0x0000001724177230 */ /* 0x020fc60000000000 */
[----:B------:R-:W-:Y:S04]  /*3790*/  STS [R14+0xa00], R37 ;  /* 0x000a00250e007388 */ /* 0x000fe80000000800 */
[----:B------:R-:W-:Y:S04]  /*37a0*/  LDS R36, [R14+0x2800] ;  /* 0x002800000e247984 */ /* 0x000fe80000000800 */
[----:B------:R-:W-:Y:S04]  /*37b0*/  LDS R37, [R14+0x5000] ;  /* 0x005000000e257984 */ /* 0x000fe80000000800 */
[----:B-1----:R-:W-:Y:S04]  /*37c0*/  LDS R8, [R14+0x5a00] ;  /* 0x005a00000e087984 */ /* 0x002fe80000000800 */
[----:B------:R-:W-:Y:S01]  /*37d0*/  LDS R9, [R14+0x3c00] ;  /* 0x003c00000e097984 */ /* 0x000fe20000000800 */
[----:B----4-:R-:W-:-:S03]  /*37e0*/  HADD2 R31, R35, R31 ;  /* 0x0000001f231f7230 */ /* 0x010fc60000000000 */
[----:B------:R-:W1:Y:S02]  /*37f0*/  LDS R35, [R14+0x3200] ;  /* 0x003200000e237984 */ /* 0x000e640000000800 */
[----:B-1----:R-:W-:Y:S02]  /*3800*/  HADD2 R33, R35, R33 ;  /* 0x0000002123217230 */ /* 0x002fe40000000000 */
[----:B------:R-:W1:Y:S01]  /*3810*/  LDS R35, [R14+0x4600] ;  /* 0x004600000e237984 */ /* 0x000e620000000800 */
[----:B------:R-:W-:Y:S02]  /*3820*/  HADD2 R36, R36, R32 ;  /* 0x0000002024247230 */ /* 0x000fe40000000000 */
[----:B------:R-:W-:Y:S01]  /*3830*/  HADD2 R37, R37, R18 ;  /* 0x0000001225257230 */ /* 0x000fe20000000000 */
[----:B------:R4:W-:Y:S04]  /*3840*/  STS [R14+0x1400], R23 ;  /* 0x001400170e007388 */ /* 0x0009e80000000800 */
[----:B------:R-:W-:Y:S04]  /*3850*/  STS [R14+0x1e00], R31 ;  /* 0x001e001f0e007388 */ /* 0x000fe80000000800 */
[----:B------:R-:W5:Y:S01]  /*3860*/  LDS R32, [R14+0x6400] ;  /* 0x006400000e207984 */ /* 0x000f620000000800 */
[----:B----4-:R-:W-:-:S03]  /*3870*/  HADD2 R23, R8, R19 ;  /* 0x0000001308177230 */ /* 0x010fc60000000000 */
[----:B------:R-:W-:Y:S04]  /*3880*/  LDS R31, [R14+0x6e00] ;  /* 0x006e00000e1f7984 */ /* 0x000fe80000000800 */
[----:B------:R-:W-:Y:S04]  /*3890*/  LDS R18, [R14+0x7800] ;  /* 0x007800000e127984 */ /* 0x000fe80000000800 */
[----:B------:R-:W4:Y:S04]  /*38a0*/  LDS R8, [R14+0x8c00] ;  /* 0x008c00000e087984 */ /* 0x000f280000000800 */
[----:B------:R-:W4:Y:S01]  /*38b0*/  LDS R19, [R14+0x9600] ;  /* 0x009600000e137984 */ /* 0x000f220000000800 */
[----:B-1----:R-:W-:-:S03]  /*38c0*/  HADD2 R21, R35, R21 ;  /* 0x0000001523157230 */ /* 0x002fc60000000000 */
[----:B------:R-:W2:Y:S01]  /*38d0*/  LDS R35, [R14+0x8200] ;  /* 0x008200000e237984 */ /* 0x000ea20000000800 */
[----:B------:R-:W-:Y:S01]  /*38e0*/  HADD2 R9, R9, R34 ;  /* 0x0000002209097230 */ /* 0x000fe20000000000 */
[----:B------:R-:W-:Y:S01]  /*38f0*/  ULOP3.LUT UR7, UR9, 0x7ffffff0, URZ, 0xc0, !UPT ;  /* 0x7ffffff009077892 */ /* 0x000fe2000f8ec0ff */
[----:B------:R-:W-:Y:S01]  /*3900*/  VIADD R12, R12, 0x10 ;  /* 0x000000100c0c7836 */ /* 0x000fe20000000000 */
[----:B------:R1:W-:Y:S01]  /*3910*/  STS [R14+0x2800], R36 ;  /* 0x002800240e007388 */ /* 0x0003e20000000800 */
[----:B-----5:R-:W-:-:S03]  /*3920*/  HADD2 R17, R32, R17 ;  /* 0x0000001120117230 */ /* 0x020fc60000000000 */
[----:B------:R1:W-:Y:S04]  /*3930*/  STS [R14+0x3200], R33 ;  /* 0x003200210e007388 */ /* 0x0003e80000000800 */
[----:B------:R1:W-:Y:S01]  /*3940*/  STS [R14+0x3c00], R9 ;  /* 0x003c00090e007388 */ /* 0x0003e20000000800 */
[----:B----4-:R-:W-:Y:S02]  /*3950*/  HADD2 R15, R8, R15 ;  /* 0x0000000f080f7230 */ /* 0x010fe40000000000 */
[----:B------:R-:W-:Y:S01]  /*3960*/  HADD2 R19, R19, R22 ;  /* 0x0000001613137230 */ /* 0x000fe20000000000 */
[----:B------:R1:W-:Y:S04]  /*3970*/  STS [R14+0x4600], R21 ;  /* 0x004600150e007388 */ /* 0x0003e80000000800 */
[----:B------:R1:W-:Y:S04]  /*3980*/  STS [R14+0x5000], R37 ;  /* 0x005000250e007388 */ /* 0x0003e80000000800 */
[----:B------:R1:W-:Y:S04]  /*3990*/  STS [R14+0x5a00], R23 ;  /* 0x005a00170e007388 */ /* 0x0003e80000000800 */
[----:B------:R1:W-:Y:S04]  /*39a0*/  STS [R14+0x6400], R17 ;  /* 0x006400110e007388 */ /* 0x0003e80000000800 */
[----:B------:R1:W-:Y:S04]  /*39b0*/  STS [R14+0x8c00], R15 ;  /* 0x008c000f0e007388 */ /* 0x0003e80000000800 */
[----:B------:R1:W-:Y:S01]  /*39c0*/  STS [R14+0x9600], R19 ;  /* 0x009600130e007388 */ /* 0x0003e20000000800 */
[----:B------:R-:W-:Y:S01]  /*39d0*/  ISETP.NE.AND P0, PT, R12, UR7, PT ;  /* 0x000000070c007c0c */ /* 0x000fe2000bf05270 */
[----:B--2---:R-:W-:-:S02]  /*39e0*/  HADD2 R35, R35, R16 ;  /* 0x0000001023237230 */ /* 0x004fc40000000000 */
[----:B---3--:R-:W-:Y:S02]  /*39f0*/  HADD2 R31, R31, R20 ;  /* 0x000000141f1f7230 */ /* 0x008fe40000000000 */
[----:B------:R-:W-:-:S03]  /*3a00*/  HADD2 R13, R18, R13 ;  /* 0x0000000d120d7230 */ /* 0x000fc60000000000 */
[----:B------:R1:W-:Y:S04]  /*3a10*/  STS [R14+0x6e00], R31 ;  /* 0x006e001f0e007388 */ /* 0x0003e80000000800 */
[----:B------:R1:W-:Y:S04]  /*3a20*/  STS [R14+0x7800], R13 ;  /* 0x0078000d0e007388 */ /* 0x0003e80000000800 */
[----:B------:R1:W-:Y:S01]  /*3a30*/  STS [R14+0x8200], R35 ;  /* 0x008200230e007388 */ /* 0x0003e20000000800 */
[----:B------:R-:W-:Y:S05]  /*3a40*/  @P0 BRA `(.L_x_97) ;  /* 0xfffffff800e00947 */ /* 0x000fea000383ffff */
[----:B------:R-:W-:-:S07]  /*3a50*/  MOV R8, UR7 ;  /* 0x0000000700087c02 */ /* 0x000fce0008000f00 */
.L_x_96:
        /* <DEDUP_REMOVED lines=8> */
[----:B------:R-:W2:Y:S01]  /*3ae0*/  LDC.64 R6, c[0x0][0x3b8] ;  /* 0x0000ee00ff067b82 */ /* 0x000ea20000000a00 */
[----:B-1----:R-:W-:-:S04]  /*3af0*/  IMAD R9, R8, 0x200, R11 ;  /* 0x0000020008097824 */ /* 0x002fc800078e020b */
[----:B--2---:R-:W-:-:S05]  /*3b00*/  IMAD.WIDE R6, R9, 0x4, R6 ;  /* 0x0000000409067825 */ /* 0x004fca00078e0206 */
        /* <DEDUP_REMOVED lines=8> */
[C---:B------:R-:W-:Y:S01]  /*3b90*/  IMAD R16, R8.reuse, 0x280, R10 ;  /* 0x0000028008107824 */ /* 0x040fe200078e020a */
[----:B------:R-:W-:-:S04]  /*3ba0*/  IADD3 R8, PT, PT, R8, 0x8, RZ ;  /* 0x0000000808087810 */ /* 0x000fc80007ffe0ff */
        /* <DEDUP_REMOVED lines=25> */
.L_x_98:
[----:B------:R-:W-:Y:S05]  /*3d40*/  BRA.U !UP2, `(.L_x_95) ;  /* 0x000000010ac47547 */ /* 0x000fea000b800000 */
[----:B------:R-:W-:Y:S02]  /*3d50*/  ULOP3.LUT UR7, UR9, 0x7, URZ, 0xc0, !UPT ;  /* 0x0000000709077892 */ /* 0x000fe4000f8ec0ff */
[----:B------:R-:W-:Y:S02]  /*3d60*/  ULOP3.LUT UP2, UR8, UR9, 0x3, URZ, 0xc0, !UPT ;  /* 0x0000000309087892 */ /* 0x000fe4000f84c0ff */
[----:B------:R-:W-:-:S04]  /*3d70*/  UIADD3 UR7, UPT, UPT, UR7, -0x1, URZ ;  /* 0xffffffff07077890 */ /* 0x000fc8000fffe0ff */
[----:B------:R-:W-:-:S09]  /*3d80*/  UISETP.GE.U32.AND UP0, UPT, UR7, 0x3, UPT ;  /* 0x000000030700788c */ /* 0x000fd2000bf06070 */
[----:B------:R-:W-:Y:S05]  /*3d90*/  BRA.U !UP0, `(.L_x_99) ;  /* 0x0000000108587547 */ /* 0x000fea000b800000 */
[----:B------:R-:W3:Y:S01]  /*3da0*/  LDC.64 R6, c[0x0][0x3b8] ;  /* 0x0000ee00ff067b82 */ /* 0x000ee20000000a00 */
[----:B-12---:R-:W-:-:S04]  /*3db0*/  IMAD R9, R8, 0x200, R11 ;  /* 0x0000020008097824 */ /* 0x006fc800078e020b */
[----:B---3--:R-:W-:-:S05]  /*3dc0*/  IMAD.WIDE R6, R9, 0x4, R6 ;  /* 0x0000000409067825 */ /* 0x008fca00078e0206 */
[----:B------:R-:W2:Y:S04]  /*3dd0*/  LDG.E R16, desc[UR18][R6.64] ;  /* 0x0000001206107981 */ /* 0x000ea8000c1e1900 */
[----:B------:R-:W3:Y:S04]  /*3de0*/  LDG.E R17, desc[UR18][R6.64+0x800] ;  /* 0x0008001206117981 */ /* 0x000ee8000c1e1900 */
[----:B------:R-:W4:Y:S04]  /*3df0*/  LDG.E R18, desc[UR18][R6.64+0x1000] ;  /* 0x0010001206127981 */ /* 0x000f28000c1e1900 */
[----:B------:R-:W5:Y:S01]  /*3e00*/  LDG.E R19, desc[UR18][R6.64+0x1800] ;  /* 0x0018001206137981 */ /* 0x000f62000c1e1900 */
[C---:B------:R-:W-:Y:S01]  /*3e10*/  IMAD R9, R8.reuse, 0x280, R10 ;  /* 0x0000028008097824 */ /* 0x040fe200078e020a */
[----:B------:R-:W-:-:S04]  /*3e20*/  IADD3 R8, PT, PT, R8, 0x4, RZ ;  /* 0x0000000408087810 */ /* 0x000fc80007ffe0ff */
        /* <DEDUP_REMOVED lines=13> */
.L_x_99:
[----:B------:R-:W-:Y:S05]  /*3f00*/  BRA.U !UP2, `(.L_x_95) ;  /* 0x000000010a547547 */ /* 0x000fea000b800000 */
[----:B------:R-:W4:Y:S01]  /*3f10*/  LDC.64 R6, c[0x0][0x3b8] ;  /* 0x0000ee00ff067b82 */ /* 0x000f220000000a00 */
[----:B------:R-:W-:-:S04]  /*3f20*/  IMAD R11, R8, 0x200, R11 ;  /* 0x00000200080b7824 */ /* 0x000fc800078e020b */
[----:B----4-:R-:W-:-:S05]  /*3f30*/  IMAD.WIDE R6, R11, 0x4, R6 ;  /* 0x000000040b067825 */ /* 0x010fca00078e0206 */
[----:B-123--:R-:W2:Y:S01]  /*3f40*/  LDG.E R9, desc[UR18][R6.64] ;  /* 0x0000001206097981 */ /* 0x00eea2000c1e1900 */
        /* <DEDUP_REMOVED lines=17> */
.L_x_95:
[----:B------:R-:W-:Y:S01]  /*4060*/  BAR.SYNC.DEFER_BLOCKING 0x0 ;  /* 0x0000000000007b1d */ /* 0x000fe20000010000 */
[----:B------:R-:W-:-:S12]  /*4070*/  UIADD3 UR5, UPT, UPT, UR5, 0x1, URZ ;  /* 0x0000000105057890 */ /* 0x000fd8000fffe0ff */
.L_x_93:
[----:B-123--:R-:W-:Y:S01]  /*4080*/  IABS R9, UR15 ;  /* 0x0000000f00097c13 */ /* 0x00efe20008000000 */
[----:B------:R-:W-:Y:S01]  /*4090*/  BSSY.RECONVERGENT B0, `(.L_x_100) ;  /* 0x000026f000007945 */ /* 0x000fe20003800200 */
[----:B------:R-:W-:Y:S02]  /*40a0*/  IABS R12, R30 ;  /* 0x0000001e000c7213 */ /* 0x000fe40000000000 */
[----:B----4-:R-:W1:Y:S01]  /*40b0*/  I2F.RP R8, R9 ;  /* 0x0000000900087306 */ /* 0x010e620000209400 */
[----:B------:R-:W-:-:S07]  /*40c0*/  IABS R13, UR15 ;  /* 0x0000000f000d7c13 */ /* 0x000fce0008000000 */
[----:B-1----:R-:W1:Y:S02]  /*40d0*/  MUFU.RCP R8, R8 ;  /* 0x0000000800087308 */ /* 0x002e640000001000 */
[----:B-1----:R-:W-:Y:S02]  /*40e0*/  IADD3 R6, PT, PT, R8, 0xffffffe, RZ ;  /* 0x0ffffffe08067810 */ /* 0x002fe40007ffe0ff */
[----:B------:R-:W-:-:S04]  /*40f0*/  IADD3 R8, PT, PT, RZ, -R13, RZ ;  /* 0x8000000dff087210 */ /* 0x000fc80007ffe0ff */
[----:B------:R1:W2:Y:S02]  /*4100*/  F2I.FTZ.U32.TRUNC.NTZ R7, R6 ;  /* 0x0000000600077305 */ /* 0x0002a4000021f000 */
[----:B-1----:R-:W-:Y:S02]  /*4110*/  IMAD.MOV.U32 R6, RZ, RZ, RZ ;  /* 0x000000ffff067224 */ /* 0x002fe400078e00ff */
[----:B--2---:R-:W-:-:S04]  /*4120*/  IMAD.MOV R10, RZ, RZ, -R7 ;  /* 0x000000ffff0a7224 */ /* 0x004fc800078e0a07 */
[----:B------:R-:W-:Y:S01]  /*4130*/  IMAD R11, R10, R9, RZ ;  /* 0x000000090a0b7224 */ /* 0x000fe200078e02ff */
[----:B------:R-:W-:-:S03]  /*4140*/  MOV R10, R12 ;  /* 0x0000000c000a7202 */ /* 0x000fc60000000f00 */
[----:B------:R-:W-:-:S06]  /*4150*/  IMAD.HI.U32 R7, R7, R11, R6 ;  /* 0x0000000b07077227 */ /* 0x000fcc00078e0006 */
[----:B------:R-:W-:-:S04]  /*4160*/  IMAD.HI.U32 R7, R7, R10, RZ ;  /* 0x0000000a07077227 */ /* 0x000fc800078e00ff */
[----:B------:R-:W-:-:S05]  /*4170*/  IMAD R6, R7, R8, R10 ;  /* 0x0000000807067224 */ /* 0x000fca00078e020a */
[----:B------:R-:W-:-:S13]  /*4180*/  ISETP.GT.U32.AND P1, PT, R9, R6, PT ;  /* 0x000000060900720c */ /* 0x000fda0003f24070 */
[----:B------:R-:W-:Y:S01]  /*4190*/  @!P1 IMAD.IADD R6, R6, 0x1, -R9 ;  /* 0x0000000106069824 */ /* 0x000fe200078e0a09 */
[----:B------:R-:W-:Y:S02]  /*41a0*/  @!P1 IADD3 R7, PT, PT, R7, 0x1, RZ ;  /* 0x0000000107079810 */ /* 0x000fe40007ffe0ff */
[----:B------:R-:W-:Y:S02]  /*41b0*/  ISETP.NE.AND P1, PT, RZ, UR15, PT ;  /* 0x0000000fff007c0c */ /* 0x000fe4000bf25270 */
[----:B------:R-:W-:Y:S02]  /*41c0*/  ISETP.GE.U32.AND P0, PT, R6, R9, PT ;  /* 0x000000090600720c */ /* 0x000fe40003f06070 */
[----:B------:R-:W-:-:S04]  /*41d0*/  LOP3.LUT R6, R30, UR15, RZ, 0x3c, !PT ;  /* 0x0000000f1e067c12 */ /* 0x000fc8000f8e3cff */
[----:B------:R-:W-:-:S07]  /*41e0*/  ISETP.GE.AND P2, PT, R6, RZ, PT ;  /* 0x000000ff0600720c */ /* 0x000fce0003f46270 */
[----:B------:R-:W-:-:S05]  /*41f0*/  @P0 VIADD R7, R7, 0x1 ;  /* 0x0000000107070836 */ /* 0x000fca0000000000 */
[----:B------:R-:W-:-:S05]  /*4200*/  MOV R9, R7 ;  /* 0x0000000700097202 */ /* 0x000fca0000000f00 */
[----:B------:R-:W-:Y:S01]  /*4210*/  @!P2 IMAD.MOV R9, RZ, RZ, -R9 ;  /* 0x000000ffff09a224 */ /* 0x000fe200078e0a09 */
[----:B------:R-:W-:-:S04]  /*4220*/  @!P1 LOP3.LUT R9, RZ, UR15, RZ, 0x33, !PT ;  /* 0x0000000fff099c12 */ /* 0x000fc8000f8e33ff */
[----:B------:R-:W-:-:S05]  /*4230*/  IADD3 R7, PT, PT, -R9, RZ, RZ ;  /* 0x000000ff09077210 */ /* 0x000fca0007ffe1ff */
        /* <DEDUP_REMOVED lines=13> */
[----:B------:R-:W-:Y:S01]  /*4310*/  MOV R34, RZ ;  /* 0x000000ff00227202 */ /* 0x000fe20000000f00 */
[----:B------:R-:W-:Y:S01]  /*4320*/  ULEA UR7, UR26, UR7, 0x4 ;  /* 0x000000071a077291 */ /* 0x000fe2000f8e20ff */
[----:B------:R-:W-:Y:S01]  /*4330*/  IMAD.MOV.U32 R35, RZ, RZ, -0x800000 ;  /* 0xff800000ff237424 */ /* 0x000fe200078e00ff */
[----:B------:R-:W-:-:S02]  /*4340*/  LEA R6, R6, UR11, 0x1 ;  /* 0x0000000b06067c11 */ /* 0x000fc4000f8e08ff */
[----:B------:R-:W-:-:S05]  /*4350*/  @!P0 MOV R8, 0xff800000 ;  /* 0xff80000000088802 */ /* 0x000fca0000000f00 */
[----:B------:R3:W-:Y:S01]  /*4360*/  @!P0 STS [R33], R8 ;  /* 0x0000000821008388 */ /* 0x0007e20000000800 */
[----:B-1----:R-:W-:Y:S02]  /*4370*/  ULEA UR10, UR10, UR9, 0x18 ;  /* 0x000000090a0a7291 */ /* 0x002fe4000f8ec0ff */
[----:B------:R-:W-:Y:S02]  /*4380*/  ULEA UR9, UR27, UR28, 0x4 ;  /* 0x0000001c1b097291 */ /* 0x000fe4000f8e20ff */
[----:B------:R-:W-:-:S04]  /*4390*/  ULEA UR10, UR8, UR10, 0x1 ;  /* 0x0000000a080a7291 */ /* 0x000fc8000f8e08ff */
[----:B------:R-:W-:Y:S01]  /*43a0*/  ULEA UR9, UR9, UR10, 0x1 ;  /* 0x0000000a09097291 */ /* 0x000fe2000f8e08ff */
[----:B--2---:R-:W-:-:S03]  /*43b0*/  IMAD R32, R31, 0x4, R33 ;  /* 0x000000041f207824 */ /* 0x004fc600078e0221 */
[----:B------:R-:W-:Y:S01]  /*43c0*/  ULEA UR7, UR7, UR9, 0x1 ;  /* 0x0000000907077291 */ /* 0x000fe2000f8e08ff */
[----:B------:R-:W-:Y:S01]  /*43d0*/  IMAD R31, R31, 0x4, R32 ;  /* 0x000000041f1f7824 */ /* 0x000fe200078e0220 */
        /* <DEDUP_REMOVED lines=10> */
[----:B------:R-:W-:Y:S01]  /*4480*/  MOV R35, 0xff800000 ;  /* 0xff80000000237802 */ /* 0x000fe20000000f00 */
[----:B------:R-:W-:Y:S01]  /*4490*/  IMAD.MOV.U32 R34, RZ, RZ, RZ ;  /* 0x000000ffff227224 */ /* 0x000fe200078e00ff */
[----:B------:R-:W-:Y:S01]  /*44a0*/  MOV R13, RZ ;  /* 0x000000ff000d7202 */ /* 0x000fe20000000f00 */
[----:B------:R-:W-:-:S04]  /*44b0*/  USHF.R.S32.HI UR9, URZ, 0x1, UR7 ;  /* 0x00000001ff097899 */ /* 0x000fc80008011407 */
[----:B------:R-:W-:-:S04]  /*44c0*/  UIADD3 UR7, UPT, UPT, UR9, -0x1, URZ ;  /* 0xffffffff09077890 */ /* 0x000fc8000fffe0ff */
[----:B------:R-:W-:-:S09]  /*44d0*/  UISETP.GE.U32.AND UP2, UPT, UR7, 0x3, UPT ;  /* 0x000000030700788c */ /* 0x000fd2000bf46070 */
[----:B------:R-:W-:Y:S05]  /*44e0*/  BRA.U !UP2, `(.L_x_103) ;  /* 0x000000090a487547 */ /* 0x000fea000b800000 */
[----:B------:R-:W-:Y:S01]  /*44f0*/  IMAD.MOV.U32 R35, RZ, RZ, -0x800000 ;  /* 0xff800000ff237424 */ /* 0x000fe200078e00ff */
[----:B------:R-:W-:Y:S01]  /*4500*/  MOV R34, RZ ;  /* 0x000000ff00227202 */ /* 0x000fe20000000f00 */
[----:B------:R-:W1:Y:S01]  /*4510*/  LDCU UR10, c[0x0][0x3dc] ;  /* 0x00007b80ff0a77ac */ /* 0x000e620008000800 */
[----:B------:R-:W-:-:S05]  /*4520*/  UMOV UR7, URZ ;  /* 0x000000ff00077c82 */ /* 0x000fca0008000000 */
.L_x_104:
[----:B------:R-:W-:Y:S01]  /*4530*/  IMAD.U32 R15, RZ, RZ, UR7 ;  /* 0x00000007ff0f7e24 */ /* 0x000fe2000f8e00ff */
[----:B------:R-:W-:Y:S02]  /*4540*/  USHF.L.U32 UR8, UR7, 0x1, URZ ;  /* 0x0000000107087899 */ /* 0x000fe400080006ff */
[----:B------:R-:W-:Y:S02]  /*4550*/  UIADD3 UR7, UPT, UPT, UR7, 0x4, URZ ;  /* 0x0000000407077890 */ /* 0x000fe4000fffe0ff */
[----:B------:R-:W-:Y:S01]  /*4560*/  LEA R15, R15, R6, 0x2 ;  /* 0x000000060f0f7211 */ /* 0x000fe200078e10ff */
[----:B------:R-:W-:Y:S02]  /*4570*/  ULEA UR8, UR8, UR22, 0x2 ;  /* 0x0000001608087291 */ /* 0x000fe4000f8e10ff */
[----:B------:R-:W-:Y:S02]  /*4580*/  UISETP.NE.AND UP2, UPT, UR7, UR25, UPT ;  /* 0x000000190700728c */ /* 0x000fe4000bf45270 */
[----:B------:R-:W3:Y:S04]  /*4590*/  LDS R9, [R15] ;  /* 0x000000000f097984 */ /* 0x000ee80000000800 */
[----:B------:R-:W-:Y:S04]  /*45a0*/  LDS R11, [R15+0x4] ;  /* 0x000004000f0b7984 */ /* 0x000fe80000000800 */
[----:B------:R-:W2:Y:S04]  /*45b0*/  LDS R13, [R15+0x8] ;  /* 0x000008000f0d7984 */ /* 0x000ea80000000800 */
[----:B------:R-:W4:Y:S01]  /*45c0*/  LDS R15, [R15+0xc] ;  /* 0x00000c000f0f7984 */ /* 0x000f220000000800 */
[----:B---3--:R-:W-:-:S02]  /*45d0*/  HADD2.F32 R8, -RZ, R9.H0_H0 ;  /* 0x20000009ff087230 */ /* 0x008fc40000004100 */
[----:B------:R-:W-:-:S03]  /*45e0*/  HADD2.F32 R9, -RZ, R9.H1_H1 ;  /* 0x30000009ff097230 */ /* 0x000fc60000004100 */
[----:B-1----:R-:W-:Y:S02]  /*45f0*/  FMUL R8, R8, UR10 ;  /* 0x0000000a08087c20 */ /* 0x002fe40008400000 */
[----:B------:R-:W-:Y:S01]  /*4600*/  FMUL R9, R9, UR10 ;  /* 0x0000000a09097c20 */ /* 0x000fe20008400000 */
[--C-:B--2---:R-:W-:Y:S02]  /*4610*/  HADD2.F32 R22, -RZ, R13.reuse.H0_H0 ;  /* 0x2000000dff167230 */ /* 0x104fe40000004100 */
[----:B------:R-:W-:Y:S01]  /*4620*/  FMNMX R10, R8, R35, !PT ;  /* 0x00000023080a7209 */ /* 0x000fe20007800000 */
[----:B------:R-:W-:-:S03]  /*4630*/  HADD2.F32 R13, -RZ, R13.H1_H1 ;  /* 0x3000000dff0d7230 */ /* 0x000fc60000004100 */
[----:B------:R-:W-:Y:S01]  /*4640*/  FMNMX R21, R9, R10, !PT ;  /* 0x0000000a09157209 */ /* 0x000fe20007800000 */
[----:B------:R-:W-:Y:S01]  /*4650*/  FADD R35, -R10, R35 ;  /* 0x000000230a237221 */ /* 0x000fe20000000100 */
[----:B------:R-:W-:Y:S01]  /*4660*/  FADD R12, R8, -R10 ;  /* 0x8000000a080c7221 */ /* 0x000fe20000000000 */
[----:B------:R-:W-:Y:S02]  /*4670*/  FMUL R13, R13, UR10 ;  /* 0x0000000a0d0d7c20 */ /* 0x000fe40008400000 */
[----:B------:R-:W-:Y:S01]  /*4680*/  FMUL R17, R35, 1.4426950216293334961 ;  /* 0x3fb8aa3b23117820 */ /* 0x000fe20000400000 */
[----:B------:R-:W-:Y:S01]  /*4690*/  FMUL R14, R12, 1.4426950216293334961 ;  /* 0x3fb8aa3b0c0e7820 */ /* 0x000fe20000400000 */
[--C-:B------:R-:W-:Y:S01]  /*46a0*/  FADD R10, R10, -R21.reuse ;  /* 0x800000150a0a7221 */ /* 0x100fe20000000000 */
[----:B------:R-:W-:Y:S02]  /*46b0*/  FADD R19, R9, -R21 ;  /* 0x8000001509137221 */ /* 0x000fe40000000000 */
[----:B------:R-:W-:Y:S01]  /*46c0*/  FSETP.GEU.AND P1, PT, R17, -126, PT ;  /* 0xc2fc00001100780b */ /* 0x000fe20003f2e000 */
[----:B------:R-:W-:Y:S01]  /*46d0*/  FMUL R16, R10, 1.4426950216293334961 ;  /* 0x3fb8aa3b0a107820 */ /* 0x000fe20000400000 */
[----:B------:R-:W-:Y:S01]  /*46e0*/  FSETP.GEU.AND P2, PT, R14, -126, PT ;  /* 0xc2fc00000e00780b */ /* 0x000fe20003f4e000 */
[----:B------:R-:W-:Y:S01]  /*46f0*/  FMUL R19, R19, 1.4426950216293334961 ;  /* 0x3fb8aa3b13137820 */ /* 0x000fe20000400000 */
[----:B------:R-:W-:-:S02]  /*4700*/  HADD2.F32 R10, -RZ, R11.H0_H0 ;  /* 0x2000000bff0a7230 */ /* 0x000fc40000004100 */
[----:B------:R-:W-:Y:S01]  /*4710*/  FSETP.GEU.AND P3, PT, R16, -126, PT ;  /* 0xc2fc00001000780b */ /* 0x000fe20003f6e000 */
[----:B------:R-:W-:Y:S01]  /*4720*/  HADD2.F32 R11, -RZ, R11.H1_H1 ;  /* 0x3000000bff0b7230 */ /* 0x000fe20000004100 */
[----:B------:R-:W-:Y:S01]  /*4730*/  FSETP.GEU.AND P4, PT, R19, -126, PT ;  /* 0xc2fc00001300780b */ /* 0x000fe20003f8e000 */
[----:B------:R-:W-:-:S03]  /*4740*/  FMUL R10, R10, UR10 ;  /* 0x0000000a0a0a7c20 */ /* 0x000fc60008400000 */
[----:B------:R-:W-:Y:S01]  /*4750*/  FMUL R11, R11, UR10 ;  /* 0x0000000a0b0b7c20 */ /* 0x000fe20008400000 */
[----:B------:R-:W-:Y:S01]  /*4760*/  @!P1 FMUL R17, R17, 0.5 ;  /* 0x3f00000011119820 */ /* 0x000fe20000400000 */
[----:B------:R-:W-:Y:S01]  /*4770*/  FMNMX R12, R21, R10, !PT ;  /* 0x0000000a150c7209 */ /* 0x000fe20007800000 */
[----:B------:R-:W-:Y:S02]  /*4780*/  @!P2 FMUL R14, R14, 0.5 ;  /* 0x3f0000000e0ea820 */ /* 0x000fe40000400000 */
[----:B------:R1:W-:Y:S02]  /*4790*/  STL.128 [UR8], R8 ;  /* 0x00000008ff007987 */ /* 0x0003e40008100c08 */
[----:B------:R-:W2:Y:S01]  /*47a0*/  MUFU.EX2 R17, R17 ;  /* 0x0000001100117308 */ /* 0x000ea20000000800 */
[----:B------:R-:W-:Y:S01]  /*47b0*/  @!P3 FMUL R16, R16, 0.5 ;  /* 0x3f0000001010b820 */ /* 0x000fe20000400000 */
[----:B------:R-:W-:Y:S01]  /*47c0*/  @!P4 FMUL R19, R19, 0.5 ;  /* 0x3f0000001313c820 */ /* 0x000fe20000400000 */
[--C-:B------:R-:W-:Y:S01]  /*47d0*/  FADD R18, R10, -R12.reuse ;  /* 0x8000000c0a127221 */ /* 0x100fe20000000000 */
[----:B------:R-:W-:-:S03]  /*47e0*/  FADD R20, R21, -R12 ;  /* 0x8000000c15147221 */ /* 0x000fc60000000000 */
[----:B------:R-:W-:Y:S01]  /*47f0*/  FMUL R18, R18, 1.4426950216293334961 ;  /* 0x3fb8aa3b12127820 */ /* 0x000fe20000400000 */
[----:B------:R-:W3:Y:S01]  /*4800*/  MUFU.EX2 R14, R14 ;  /* 0x0000000e000e7308 */ /* 0x000ee20000000800 */
[----:B------:R-:W-:-:S05]  /*4810*/  FMUL R20, R20, 1.4426950216293334961 ;  /* 0x3fb8aa3b14147820 */ /* 0x000fca0000400000 */
[----:B------:R-:W-:Y:S02]  /*4820*/  FSETP.GEU.AND P0, PT, R20, -126, PT ;  /* 0xc2fc00001400780b */ /* 0x000fe40003f0e000 */
[----:B------:R-:W5:Y:S01]  /*4830*/  MUFU.EX2 R16, R16 ;  /* 0x0000001000107308 */ /* 0x000f620000000800 */
[----:B--2---:R-:W-:Y:S01]  /*4840*/  @!P1 FMUL R17, R17, R17 ;  /* 0x0000001111119220 */ /* 0x004fe20000400000 */
[----:B------:R-:W-:-:S06]  /*4850*/  FSETP.GEU.AND P1, PT, R18, -126, PT ;  /* 0xc2fc00001200780b */ /* 0x000fcc0003f2e000 */
[----:B------:R-:W2:Y:S01]  /*4860*/  MUFU.EX2 R19, R19 ;  /* 0x0000001300137308 */ /* 0x000ea20000000800 */
[----:B---3--:R-:W-:Y:S02]  /*4870*/  @!P2 FMUL R14, R14, R14 ;  /* 0x0000000e0e0ea220 */ /* 0x008fe40000400000 */
[----:B------:R-:W-:Y:S02]  /*4880*/  @!P0 FMUL R20, R20, 0.5 ;  /* 0x3f00000014148820 */ /* 0x000fe40000400000 */
[----:B------:R-:W-:Y:S01]  /*4890*/  FFMA R34, R17, R34, R14 ;  /* 0x0000002211227223 */ /* 0x000fe2000000000e */
[----:B------:R-:W-:Y:S01]  /*48a0*/  FMNMX R17, R11, R12, !PT ;  /* 0x0000000c0b117209 */ /* 0x000fe20007800000 */
[----:B------:R-:W-:Y:S01]  /*48b0*/  @!P1 FMUL R18, R18, 0.5 ;  /* 0x3f00000012129820 */ /* 0x000fe20000400000 */
[----:B------:R3:W1:Y:S01]  /*48c0*/  MUFU.EX2 R14, R20 ;  /* 0x00000014000e7308 */ /* 0x0006620000000800 */
[----:B-----5:R-:W-:Y:S02]  /*48d0*/  @!P3 FMUL R16, R16, R16 ;  /* 0x000000101010b220 */ /* 0x020fe40000400000 */
[----:B------:R-:W-:-:S04]  /*48e0*/  FADD R12, R12, -R17 ;  /* 0x800000110c0c7221 */ /* 0x000fc80000000000 */
[----:B------:R-:W-:Y:S01]  /*48f0*/  FMUL R21, R12, 1.4426950216293334961 ;  /* 0x3fb8aa3b0c157820 */ /* 0x000fe20000400000 */
[----:B------:R-:W-:Y:S01]  /*4900*/  FMUL R12, R22, UR10 ;  /* 0x0000000a160c7c20 */ /* 0x000fe20008400000 */
[----:B--2---:R-:W-:Y:S01]  /*4910*/  @!P4 FMUL R19, R19, R19 ;  /* 0x000000131313c220 */ /* 0x004fe20000400000 */
[----:B------:R-:W2:Y:S02]  /*4920*/  MUFU.EX2 R18, R18 ;  /* 0x0000001200127308 */ /* 0x000ea40000000800 */
[----:B------:R-:W-:Y:S01]  /*4930*/  FSETP.GEU.AND P4, PT, R21, -126, PT ;  /* 0xc2fc00001500780b */ /* 0x000fe20003f8e000 */
[----:B------:R-:W-:Y:S01]  /*4940*/  FFMA R19, R34, R16, R19 ;  /* 0x0000001022137223 */ /* 0x000fe20000000013 */
[----:B------:R-:W-:Y:S01]  /*4950*/  FADD R16, R11, -R17 ;  /* 0x800000110b107221 */ /* 0x000fe20000000000 */
[----:B---3--:R-:W-:Y:S01]  /*4960*/  FMNMX R20, R17, R12, !PT ;  /* 0x0000000c11147209 */ /* 0x008fe20007800000 */
[--C-:B----4-:R-:W-:Y:S02]  /*4970*/  HADD2.F32 R34, -RZ, R15.reuse.H0_H0 ;  /* 0x2000000fff227230 */ /* 0x110fe40000004100 */
[----:B-1----:R-:W-:Y:S01]  /*4980*/  @!P0 FMUL R14, R14, R14 ;  /* 0x0000000e0e0e8220 */ /* 0x002fe20000400000 */
[----:B------:R-:W-:Y:S01]  /*4990*/  FMUL R16, R16, 1.4426950216293334961 ;  /* 0x3fb8aa3b10107820 */ /* 0x000fe20000400000 */
[----:B------:R-:W-:-:S02]  /*49a0*/  HADD2.F32 R15, -RZ, R15.H1_H1 ;  /* 0x3000000fff0f7230 */ /* 0x000fc40000004100 */
[--C-:B------:R-:W-:Y:S01]  /*49b0*/  FADD R17, R17, -R20.reuse ;  /* 0x8000001411117221 */ /* 0x100fe20000000000 */
[----:B------:R-:W-:Y:S01]  /*49c0*/  FADD R23, R12, -R20 ;  /* 0x800000140c177221 */ /* 0x000fe20000000000 */
[----:B------:R-:W-:Y:S02]  /*49d0*/  FSETP.GEU.AND P5, PT, R16, -126, PT ;  /* 0xc2fc00001000780b */ /* 0x000fe40003fae000 */
[----:B------:R-:W-:Y:S01]  /*49e0*/  FMUL R22, R17, 1.4426950216293334961 ;  /* 0x3fb8aa3b11167820 */ /* 0x000fe20000400000 */
[----:B------:R-:W-:Y:S01]  /*49f0*/  @!P4 FMUL R21, R21, 0.5 ;  /* 0x3f0000001515c820 */ /* 0x000fe20000400000 */
[----:B------:R-:W-:Y:S01]  /*4a00*/  FMNMX R17, R13, R20, !PT ;  /* 0x000000140d117209 */ /* 0x000fe20007800000 */
[----:B--2---:R-:W-:Y:S01]  /*4a10*/  @!P1 FMUL R18, R18, R18 ;  /* 0x0000001212129220 */ /* 0x004fe20000400000 */
[----:B------:R-:W-:Y:S01]  /*4a20*/  FMUL R9, R23, 1.4426950216293334961 ;  /* 0x3fb8aa3b17097820 */ /* 0x000fe20000400000 */
[----:B------:R-:W-:Y:S01]  /*4a30*/  FSETP.GEU.AND P1, PT, R22, -126, PT ;  /* 0xc2fc00001600780b */ /* 0x000fe20003f2e000 */
[----:B------:R-:W1:Y:S01]  /*4a40*/  MUFU.EX2 R8, R21 ;  /* 0x0000001500087308 */ /* 0x000e620000000800 */
[----:B------:R-:W-:Y:S01]  /*4a50*/  FFMA R19, R19, R14, R18 ;  /* 0x0000000e13137223 */ /* 0x000fe20000000012 */
[----:B------:R-:W-:Y:S01]  /*4a60*/  FMUL R14, R34, UR10 ;  /* 0x0000000a220e7c20 */ /* 0x000fe20008400000 */
[--C-:B------:R-:W-:Y:S01]  /*4a70*/  FADD R10, R20, -R17.reuse ;  /* 0x80000011140a7221 */ /* 0x100fe20000000000 */
[----:B------:R-:W-:Y:S01]  /*4a80*/  FMUL R15, R15, UR10 ;  /* 0x0000000a0f0f7c20 */ /* 0x000fe20008400000 */
[----:B------:R-:W-:Y:S01]  /*4a90*/  FADD R11, R13, -R17 ;  /* 0x800000110d0b7221 */ /* 0x000fe20000000000 */
[----:B------:R-:W-:Y:S01]  /*4aa0*/  @!P5 FMUL R16, R16, 0.5 ;  /* 0x3f0000001010d820 */ /* 0x000fe20000400000 */
[----:B------:R-:W-:Y:S01]  /*4ab0*/  FMNMX R18, R17, R14, !PT ;  /* 0x0000000e11127209 */ /* 0x000fe20007800000 */
[----:B------:R-:W-:Y:S01]  /*4ac0*/  FMUL R10, R10, 1.4426950216293334961 ;  /* 0x3fb8aa3b0a0a7820 */ /* 0x000fe20000400000 */
[----:B------:R-:W-:Y:S01]  /*4ad0*/  FSETP.GEU.AND P0, PT, R9, -126, PT ;  /* 0xc2fc00000900780b */ /* 0x000fe20003f0e000 */
[----:B------:R-:W-:Y:S01]  /*4ae0*/  FMUL R11, R11, 1.4426950216293334961 ;  /* 0x3fb8aa3b0b0b7820 */ /* 0x000fe20000400000 */
[----:B------:R-:W-:Y:S01]  /*4af0*/  FMNMX R35, R15, R18, !PT ;  /* 0x000000120f237209 */ /* 0x000fe20007800000 */
[----:B------:R-:W2:Y:S01]  /*4b00*/  MUFU.EX2 R16, R16 ;  /* 0x0000001000107308 */ /* 0x000ea20000000800 */
[----:B------:R-:W-:Y:S01]  /*4b10*/  @!P1 FMUL R22, R22, 0.5 ;  /* 0x3f00000016169820 */ /* 0x000fe20000400000 */
[--C-:B------:R-:W-:Y:S01]  /*4b20*/  FADD R20, R14, -R18.reuse ;  /* 0x800000120e147221 */ /* 0x100fe20000000000 */
[----:B------:R-:W-:Y:S01]  /*4b30*/  FADD R17, R17, -R18 ;  /* 0x8000001211117221 */ /* 0x000fe20000000000 */
[----:B------:R-:W-:Y:S01]  /*4b40*/  FSETP.GEU.AND P3, PT, R10, -126, PT ;  /* 0xc2fc00000a00780b */ /* 0x000fe20003f6e000 */
[----:B-1----:R-:W-:Y:S01]  /*4b50*/  @!P4 FMUL R8, R8, R8 ;  /* 0x000000080808c220 */ /* 0x002fe20000400000 */
[----:B------:R-:W-:Y:S01]  /*4b60*/  FMUL R20, R20, 1.4426950216293334961 ;  /* 0x3fb8aa3b14147820 */ /* 0x000fe20000400000 */
[----:B------:R-:W-:Y:S01]  /*4b70*/  FMUL R17, R17, 1.4426950216293334961 ;  /* 0x3fb8aa3b11117820 */ /* 0x000fe20000400000 */
[----:B------:R-:W1:Y:S01]  /*4b80*/  MUFU.EX2 R22, R22 ;  /* 0x0000001600167308 */ /* 0x000e620000000800 */
[--C-:B------:R-:W-:Y:S01]  /*4b90*/  FADD R18, R18, -R35.reuse ;  /* 0x8000002312127221 */ /* 0x100fe20000000000 */
[----:B------:R-:W-:Y:S01]  /*4ba0*/  FADD R21, R15, -R35 ;  /* 0x800000230f157221 */ /* 0x000fe20000000000 */
[----:B------:R-:W-:Y:S01]  /*4bb0*/  FSETP.GEU.AND P2, PT, R11, -126, PT ;  /* 0xc2fc00000b00780b */ /* 0x000fe20003f4e000 */
[----:B------:R-:W-:Y:S01]  /*4bc0*/  @!P0 FMUL R9, R9, 0.5 ;  /* 0x3f00000009098820 */ /* 0x000fe20000400000 */
[----:B------:R-:W-:Y:S01]  /*4bd0*/  FSETP.GEU.AND P6, PT, R17, -126, PT ;  /* 0xc2fc00001100780b */ /* 0x000fe20003fce000 */
[----:B------:R-:W-:Y:S01]  /*4be0*/  FMUL R21, R21, 1.4426950216293334961 ;  /* 0x3fb8aa3b15157820 */ /* 0x000fe20000400000 */
[----:B------:R4:W-:Y:S01]  /*4bf0*/  STL.128 [UR8+0x10], R12 ;  /* 0x0000100cff007987 */ /* 0x0009e20008100c08 */
[----:B--2---:R-:W-:Y:S01]  /*4c00*/  @!P5 FMUL R16, R16, R16 ;  /* 0x000000101010d220 */ /* 0x004fe20000400000 */
[----:B------:R-:W-:Y:S01]  /*4c10*/  FSETP.GEU.AND P5, PT, R20, -126, PT ;  /* 0xc2fc00001400780b */ /* 0x000fe20003fae000 */
[----:B------:R-:W-:Y:S01]  /*4c20*/  @!P3 FMUL R10, R10, 0.5 ;  /* 0x3f0000000a0ab820 */ /* 0x000fe20000400000 */
[----:B------:R-:W2:Y:S01]  /*4c30*/  MUFU.EX2 R9, R9 ;  /* 0x0000000900097308 */ /* 0x000ea20000000800 */
[----:B------:R-:W-:Y:S01]  /*4c40*/  FFMA R8, R19, R8, R16 ;  /* 0x0000000813087223 */ /* 0x000fe20000000010 */
[----:B------:R-:W-:-:S03]  /*4c50*/  FMUL R19, R18, 1.4426950216293334961 ;  /* 0x3fb8aa3b12137820 */ /* 0x000fc60000400000 */
[----:B------:R-:W-:Y:S01]  /*4c60*/  @!P2 FMUL R11, R11, 0.5 ;  /* 0x3f0000000b0ba820 */ /* 0x000fe20000400000 */
[----:B-1----:R-:W-:Y:S01]  /*4c70*/  @!P1 FMUL R22, R22, R22 ;  /* 0x0000001616169220 */ /* 0x002fe20000400000 */
[----:B------:R-:W-:Y:S01]  /*4c80*/  FSETP.GEU.AND P1, PT, R21, -126, PT ;  /* 0xc2fc00001500780b */ /* 0x000fe20003f2e000 */
[----:B------:R-:W-:Y:S01]  /*4c90*/  @!P6 FMUL R17, R17, 0.5 ;  /* 0x3f0000001111e820 */ /* 0x000fe20000400000 */
[----:B------:R-:W-:Y:S01]  /*4ca0*/  FSETP.GEU.AND P4, PT, R19, -126, PT ;  /* 0xc2fc00001300780b */ /* 0x000fe20003f8e000 */
[----:B------:R-:W1:Y:S01]  /*4cb0*/  MUFU.EX2 R10, R10 ;  /* 0x0000000a000a7308 */ /* 0x000e620000000800 */
[----:B------:R-:W-:-:S07]  /*4cc0*/  @!P5 FMUL R20, R20, 0.5 ;  /* 0x3f0000001414d820 */ /* 0x000fce0000400000 */
[----:B------:R-:W3:Y:S01]  /*4cd0*/  MUFU.EX2 R16, R11 ;  /* 0x0000000b00107308 */ /* 0x000ee20000000800 */
[----:B--2---:R-:W-:Y:S01]  /*4ce0*/  @!P0 FMUL R9, R9, R9 ;  /* 0x0000000909098220 */ /* 0x004fe20000400000 */
[----:B------:R-:W-:Y:S02]  /*4cf0*/  @!P1 FMUL R21, R21, 0.5 ;  /* 0x3f00000015159820 */ /* 0x000fe40000400000 */
[----:B------:R-:W-:Y:S01]  /*4d00*/  @!P4 FMUL R19, R19, 0.5 ;  /* 0x3f0000001313c820 */ /* 0x000fe20000400000 */
[----:B------:R-:W-:-:S03]  /*4d10*/  FFMA R9, R8, R22, R9 ;  /* 0x0000001608097223 */ /* 0x000fc60000000009 */
[----:B------:R-:W2:Y:S01]  /*4d20*/  MUFU.EX2 R18, R17 ;  /* 0x0000001100127308 */ /* 0x000ea20000000800 */
[----:B-1----:R-:W-:-:S07]  /*4d30*/  @!P3 FMUL R10, R10, R10 ;  /* 0x0000000a0a0ab220 */ /* 0x002fce0000400000 */
[----:B------:R-:W1:Y:S01]  /*4d40*/  MUFU.EX2 R20, R20 ;  /* 0x0000001400147308 */ /* 0x000e620000000800 */
[----:B---3--:R-:W-:-:S04]  /*4d50*/  @!P2 FMUL R16, R16, R16 ;  /* 0x000000101010a220 */ /* 0x008fc80000400000 */
[----:B------:R-:W-:-:S03]  /*4d60*/  FFMA R9, R9, R10, R16 ;  /* 0x0000000a09097223 */ /* 0x000fc60000000010 */
[----:B------:R-:W3:Y:S01]  /*4d70*/  MUFU.EX2 R34, R19 ;  /* 0x0000001300227308 */ /* 0x000ee20000000800 */
[----:B--2---:R-:W-:-:S07]  /*4d80*/  @!P6 FMUL R18, R18, R18 ;  /* 0x000000121212e220 */ /* 0x004fce0000400000 */
[----:B------:R-:W2:Y:S01]  /*4d90*/  MUFU.EX2 R36, R21 ;  /* 0x0000001500247308 */ /* 0x000ea20000000800 */
[----:B-1----:R-:W-:-:S04]  /*4da0*/  @!P5 FMUL R20, R20, R20 ;  /* 0x000000141414d220 */ /* 0x002fc80000400000 */
[----:B------:R-:W-:Y:S01]  /*4db0*/  FFMA R9, R9, R18, R20 ;  /* 0x0000001209097223 */ /* 0x000fe20000000014 */
[----:B---3--:R-:W-:Y:S01]  /*4dc0*/  @!P4 FMUL R34, R34, R34 ;  /* 0x000000222222c220 */ /* 0x008fe20000400000 */
[----:B--2---:R-:W-:-:S04]  /*4dd0*/  @!P1 FMUL R36, R36, R36 ;  /* 0x0000002424249220 */ /* 0x004fc80000400000 */
[----:B------:R-:W-:Y:S01]  /*4de0*/  FFMA R34, R9, R34, R36 ;  /* 0x0000002209227223 */ /* 0x000fe20000000024 */
[----:B----4-:R-:W-:Y:S06]  /*4df0*/  BRA.U UP2, `(.L_x_104) ;  /* 0xfffffff502cc7547 */ /* 0x010fec000b83ffff */
[----:B------:R-:W-:-:S07]  /*4e00*/  IMAD.U32 R13, RZ, RZ, UR25 ;  /* 0x00000019ff0d7e24 */ /* 0x000fce000f8e00ff */
.L_x_103:
[----:B------:R-:W-:-:S04]  /*4e10*/  ULOP3.LUT UR7, UR9, 0x3, URZ, 0xc0, !UPT ;  /* 0x0000000309077892 */ /* 0x000fc8000f8ec0ff */
[----:B------:R-:W-:-:S09]  /*4e20*/  UISETP.NE.AND UP2, UPT, UR7, URZ, UPT ;  /* 0x000000ff0700728c */ /* 0x000fd2000bf45270 */
[----:B------:R-:W-:Y:S05]  /*4e30*/  BRA.U !UP2, `(.L_x_102) ;  /* 0x000000050ad07547 */ /* 0x000fea000b800000 */
[----:B------:R-:W-:Y:S02]  /*4e40*/  UISETP.NE.AND UP2, UPT, UR7, 0x1, UPT ;  /* 0x000000010700788c */ /* 0x000fe4000bf45270 */
[----:B------:R-:W-:-:S04]  /*4e50*/  ULOP3.LUT UR9, UR9, 0x1, URZ, 0xc0, !UPT ;  /* 0x0000000109097892 */ /* 0x000fc8000f8ec0ff */
[----:B------:R-:W-:-:S03]  /*4e60*/  UISETP.NE.AND UP3, UPT, UR9, URZ, UPT ;  /* 0x000000ff0900728c */ /* 0x000fc6000bf65270 */
[----:B------:R-:W-:Y:S08]  /*4e70*/  BRA.U !UP2, `(.L_x_105) ;  /* 0x000000050a207547 */ /* 0x000ff0000b800000 */
[----:B------:R-:W-:Y:S01]  /*4e80*/  LEA R10, R13, R6, 0x2 ;  /* 0x000000060d0a7211 */ /* 0x000fe200078e10ff */
[----:B------:R-:W1:Y:S04]  /*4e90*/  LDCU UR7, c[0x0][0x3dc] ;  /* 0x00007b80ff0777ac */ /* 0x000e680008000800 */
[----:B------:R-:W3:Y:S04]  /*4ea0*/  LDS R9, [R10] ;  /* 0x000000000a097984 */ /* 0x000ee80000000800 */
[----:B------:R-:W2:Y:S01]  /*4eb0*/  LDS R11, [R10+0x4] ;  /* 0x000004000a0b7984 */ /* 0x000ea20000000800 */
[----:B---3--:R-:W-:-:S02]  /*4ec0*/  HADD2.F32 R8, -RZ, R9.H0_H0 ;  /* 0x20000009ff087230 */ /* 0x008fc40000004100 */
[----:B------:R-:W-:Y:S02]  /*4ed0*/  HADD2.F32 R9, -RZ, R9.H1_H1 ;  /* 0x30000009ff097230 */ /* 0x000fe40000004100 */
[--C-:B--2---:R-:W-:Y:S02]  /*4ee0*/  HADD2.F32 R10, -RZ, R11.reuse.H0_H0 ;  /* 0x2000000bff0a7230 */ /* 0x104fe40000004100 */
[----:B-1----:R-:W-:Y:S01]  /*4ef0*/  FMUL R8, R8, UR7 ;  /* 0x0000000708087c20 */ /* 0x002fe20008400000 */
[----:B------:R-:W-:Y:S02]  /*4f00*/  HADD2.F32 R11, -RZ, R11.H1_H1 ;  /* 0x3000000bff0b7230 */ /* 0x000fe40000004100 */
[----:B------:R-:W-:Y:S01]  /*4f10*/  FMUL R9, R9, UR7 ;  /* 0x0000000709097c20 */ /* 0x000fe20008400000 */
[----:B------:R-:W-:Y:S01]  /*4f20*/  FMUL R10, R10, UR7 ;  /* 0x000000070a0a7c20 */ /* 0x000fe20008400000 */
[----:B------:R-:W-:Y:S01]  /*4f30*/  FMNMX R14, R35, R8, !PT ;  /* 0x00000008230e7209 */ /* 0x000fe20007800000 */
[----:B------:R-:W-:-:S03]  /*4f40*/  FMUL R11, R11, UR7 ;  /* 0x000000070b0b7c20 */ /* 0x000fc60008400000 */
        /* <DEDUP_REMOVED lines=11> */
[----:B------:R-:W-:Y:S02]  /*5000*/  FMNMX R14, R12, R10, !PT ;  /* 0x0000000a0c0e7209 */ /* 0x000fe40007800000 */
[----:B------:R-:W-:-:S02]  /*5010*/  FSETP.GEU.AND P4, PT, R16, -126, PT ;  /* 0xc2fc00001000780b */ /* 0x000fc40003f8e000 */
[----:B------:R-:W-:Y:S01]  /*5020*/  FMNMX R35, R11, R14, !PT ;  /* 0x0000000e0b237209 */ /* 0x000fe20007800000 */
[--C-:B------:R-:W-:Y:S01]  /*5030*/  FADD R19, R10, -R14.reuse ;  /* 0x8000000e0a137221 */ /* 0x100fe20000000000 */
[----:B------:R-:W-:Y:S01]  /*5040*/  FADD R20, R12, -R14 ;  /* 0x8000000e0c147221 */ /* 0x000fe20000000000 */
[----:B------:R-:W-:Y:S02]  /*5050*/  FSETP.GEU.AND P3, PT, R18, -126, PT ;  /* 0xc2fc00001200780b */ /* 0x000fe40003f6e000 */
[----:B------:R-:W-:Y:S01]  /*5060*/  @!P6 FMUL R15, R15, 0.5 ;  /* 0x3f0000000f0fe820 */ /* 0x000fe20000400000 */
[--C-:B------:R-:W-:Y:S01]  /*5070*/  FADD R14, R14, -R35.reuse ;  /* 0x800000230e0e7221 */ /* 0x100fe20000000000 */
[----:B------:R-:W-:Y:S01]  /*5080*/  @!P5 FMUL R17, R17, 0.5 ;  /* 0x3f0000001111d820 */ /* 0x000fe20000400000 */
[----:B------:R-:W-:Y:S01]  /*5090*/  FMUL R19, R19, 1.4426950216293334961 ;  /* 0x3fb8aa3b13137820 */ /* 0x000fe20000400000 */
[----:B------:R-:W-:Y:S01]  /*50a0*/  FMUL R20, R20, 1.4426950216293334961 ;  /* 0x3fb8aa3b14147820 */ /* 0x000fe20000400000 */
[----:B------:R-:W-:Y:S01]  /*50b0*/  FMUL R22, R14, 1.4426950216293334961 ;  /* 0x3fb8aa3b0e167820 */ /* 0x000fe20000400000 */
[----:B------:R-:W1:Y:S01]  /*50c0*/  MUFU.EX2 R15, R15 ;  /* 0x0000000f000f7308 */ /* 0x000e620000000800 */
[----:B------:R-:W-:Y:S01]  /*50d0*/  FADD R14, R11, -R35 ;  /* 0x800000230b0e7221 */ /* 0x000fe20000000000 */
[C---:B------:R-:W-:Y:S01]  /*50e0*/  FSETP.GEU.AND P2, PT, R19.reuse, -126, PT ;  /* 0xc2fc00001300780b */ /* 0x040fe20003f4e000 */
[----:B------:R-:W-:Y:S01]  /*50f0*/  @!P4 FMUL R16, R16, 0.5 ;  /* 0x3f0000001010c820 */ /* 0x000fe20000400000 */
[----:B------:R-:W-:Y:S01]  /*5100*/  FSETP.GEU.AND P1, PT, R20, -126, PT ;  /* 0xc2fc00001400780b */ /* 0x000fe20003f2e000 */
[----:B------:R-:W-:Y:S01]  /*5110*/  FMUL R14, R14, 1.4426950216293334961 ;  /* 0x3fb8aa3b0e0e7820 */ /* 0x000fe20000400000 */
[----:B------:R-:W-:Y:S01]  /*5120*/  FSETP.GEU.AND P0, PT, R22, -126, PT ;  /* 0xc2fc00001600780b */ /* 0x000fe20003f0e000 */
[----:B------:R-:W-:Y:S01]  /*5130*/  @!P3 FMUL R18, R18, 0.5 ;  /* 0x3f0000001212b820 */ /* 0x000fe20000400000 */
[----:B------:R-:W2:Y:S07]  /*5140*/  MUFU.EX2 R17, R17 ;  /* 0x0000001100117308 */ /* 0x000eae0000000800 */
[----:B------:R-:W-:Y:S01]  /*5150*/  @!P2 FMUL R19, R19, 0.5 ;  /* 0x3f0000001313a820 */ /* 0x000fe20000400000 */
[----:B------:R-:W3:Y:S01]  /*5160*/  MUFU.EX2 R12, R16 ;  /* 0x00000010000c7308 */ /* 0x000ee20000000800 */
[----:B-1----:R-:W-:Y:S01]  /*5170*/  @!P6 FMUL R15, R15, R15 ;  /* 0x0000000f0f0fe220 */ /* 0x002fe20000400000 */
[----:B------:R-:W-:Y:S01]  /*5180*/  FSETP.GEU.AND P6, PT, R14, -126, PT ;  /* 0xc2fc00000e00780b */ /* 0x000fe20003fce000 */
[----:B------:R-:W-:Y:S01]  /*5190*/  @!P1 FMUL R20, R20, 0.5 ;  /* 0x3f00000014149820 */ /* 0x000fe20000400000 */
[----:B------:R-:W-:-:S04]  /*51a0*/  @!P0 FMUL R22, R22, 0.5 ;  /* 0x3f00000016168820 */ /* 0x000fc80000400000 */
[----:B------:R-:W1:Y:S01]  /*51b0*/  MUFU.EX2 R21, R18 ;  /* 0x0000001200157308 */ /* 0x000e620000000800 */
[----:B--2---:R-:W-:-:S04]  /*51c0*/  @!P5 FMUL R17, R17, R17 ;  /* 0x000000111111d220 */ /* 0x004fc80000400000 */
[----:B------:R-:W-:Y:S01]  /*51d0*/  FFMA R34, R34, R15, R17 ;  /* 0x0000000f22227223 */ /* 0x000fe20000000011 */
[C---:B------:R-:W-:Y:S02]  /*51e0*/  IMAD.SHL.U32 R15, R13.reuse, 0x2, RZ ;  /* 0x000000020d0f7824 */ /* 0x040fe400078e00ff */
[----:B------:R-:W-:Y:S01]  /*51f0*/  @!P6 FMUL R14, R14, 0.5 ;  /* 0x3f0000000e0ee820 */ /* 0x000fe20000400000 */
[----:B------:R-:W2:Y:S01]  /*5200*/  MUFU.EX2 R19, R19 ;  /* 0x0000001300137308 */ /* 0x000ea20000000800 */
[----:B---3--:R-:W-:Y:S01]  /*5210*/  @!P4 FMUL R12, R12, R12 ;  /* 0x0000000c0c0cc220 */ /* 0x008fe20000400000 */
[----:B------:R-:W-:Y:S02]  /*5220*/  IADD3 R13, PT, PT, R13, 0x2, RZ ;  /* 0x000000020d0d7810 */ /* 0x000fe40007ffe0ff */
[----:B------:R-:W-:-:S04]  /*5230*/  LEA R15, R15, UR22, 0x2 ;  /* 0x000000160f0f7c11 */ /* 0x000fc8000f8e10ff */
[----:B------:R-:W3:Y:S01]  /*5240*/  MUFU.EX2 R16, R20 ;  /* 0x0000001400107308 */ /* 0x000ee20000000800 */
[----:B------:R4:W-:Y:S01]  /*5250*/  STL.128 [R15], R8 ;  /* 0x000000080f007387 */ /* 0x0009e20000100c00 */
[----:B-1----:R-:W-:-:S04]  /*5260*/  @!P3 FMUL R21, R21, R21 ;  /* 0x000000151515b220 */ /* 0x002fc80000400000 */
[----:B------:R-:W-:Y:S02]  /*5270*/  FFMA R34, R34, R12, R21 ;  /* 0x0000000c22227223 */ /* 0x000fe40000000015 */
[----:B------:R-:W1:Y:S01]  /*5280*/  MUFU.EX2 R17, R22 ;  /* 0x0000001600117308 */ /* 0x000e620000000800 */
[----:B--2---:R-:W-:-:S07]  /*5290*/  @!P2 FMUL R19, R19, R19 ;  /* 0x000000131313a220 */ /* 0x004fce0000400000 */
[----:B------:R-:W2:Y:S01]  /*52a0*/  MUFU.EX2 R23, R14 ;  /* 0x0000000e00177308 */ /* 0x000ea20000000800 */
[----:B---3--:R-:W-:-:S04]  /*52b0*/  @!P1 FMUL R16, R16, R16 ;  /* 0x0000001010109220 */ /* 0x008fc80000400000 */
[----:B------:R-:W-:Y:S01]  /*52c0*/  FFMA R34, R34, R16, R19 ;  /* 0x0000001022227223 */ /* 0x000fe20000000013 */
[----:B-1----:R-:W-:Y:S01]  /*52d0*/  @!P0 FMUL R17, R17, R17 ;  /* 0x0000001111118220 */ /* 0x002fe20000400000 */
[----:B--2---:R-:W-:-:S04]  /*52e0*/  @!P6 FMUL R23, R23, R23 ;  /* 0x000000171717e220 */ /* 0x004fc80000400000 */
[----:B----4-:R-:W-:-:S07]  /*52f0*/  FFMA R34, R34, R17, R23 ;  /* 0x0000001122227223 */ /* 0x010fce0000000017 */
.L_x_105:
[----:B------:R-:W-:Y:S05]  /*5300*/  BRA.U !UP3, `(.L_x_102) ;  /* 0x000000010b9c7547 */ /* 0x000fea000b800000 */
[C---:B------:R-:W-:Y:S01]  /*5310*/  IMAD R10, R13.reuse, 0x4, R6 ;  /* 0x000000040d0a7824 */ /* 0x040fe200078e0206 */
[----:B------:R-:W1:Y:S01]  /*5320*/  LDCU UR7, c[0x0][0x3dc] ;  /* 0x00007b80ff0777ac */ /* 0x000e620008000800 */
[----:B------:R-:W-:-:S04]  /*5330*/  SHF.L.U32 R13, R13, 0x1, RZ ;  /* 0x000000010d0d7819 */ /* 0x000fc800000006ff */
[----:B------:R-:W3:Y:S01]  /*5340*/  LDS R10, [R10] ;  /* 0x000000000a0a7984 */ /* 0x000ee20000000800 */
[----:B------:R-:W-:Y:S01]  /*5350*/  LEA R13, R13, UR22, 0x2 ;  /* 0x000000160d0d7c11 */ /* 0x000fe2000f8e10ff */
[--C-:B---3--:R-:W-:Y:S02]  /*5360*/  HADD2.F32 R8, -RZ, R10.reuse.H0_H0 ;  /* 0x2000000aff087230 */ /* 0x108fe40000004100 */
[----:B------:R-:W-:-:S03]  /*5370*/  HADD2.F32 R9, -RZ, R10.H1_H1 ;  /* 0x3000000aff097230 */ /* 0x000fc60000004100 */
        /* <DEDUP_REMOVED lines=18> */
[----:B------:R-:W-:-:S03]  /*54a0*/  @!P1 FMUL R11, R11, 0.5 ;  /* 0x3f0000000b0b9820 */ /* 0x000fc60000400000 */
[----:B------:R-:W2:Y:S01]  /*54b0*/  MUFU.EX2 R35, R35 ;  /* 0x0000002300237308 */ /* 0x000ea20000000800 */
[----:B------:R-:W-:Y:S01]  /*54c0*/  @!P2 FMUL R12, R12, 0.5 ;  /* 0x3f0000000c0ca820 */ /* 0x000fe20000400000 */
[----:B------:R-:W-:-:S06]  /*54d0*/  @!P3 FMUL R10, R10, 0.5 ;  /* 0x3f0000000a0ab820 */ /* 0x000fcc0000400000 */
[----:B------:R-:W3:Y:S08]  /*54e0*/  MUFU.EX2 R15, R11 ;  /* 0x0000000b000f7308 */ /* 0x000ef00000000800 */
[----:B------:R-:W4:Y:S01]  /*54f0*/  MUFU.EX2 R17, R12 ;  /* 0x0000000c00117308 */ /* 0x000f220000000800 */
[----:B--2---:R-:W-:-:S07]  /*5500*/  @!P0 FMUL R35, R35, R35 ;  /* 0x0000002323238220 */ /* 0x004fce0000400000 */
[----:B------:R-:W2:Y:S01]  /*5510*/  MUFU.EX2 R19, R10 ;  /* 0x0000000a00137308 */ /* 0x000ea20000000800 */
[----:B---3--:R-:W-:-:S04]  /*5520*/  @!P1 FMUL R15, R15, R15 ;  /* 0x0000000f0f0f9220 */ /* 0x008fc80000400000 */
[----:B------:R-:W-:Y:S01]  /*5530*/  FFMA R34, R34, R35, R15 ;  /* 0x0000002322227223 */ /* 0x000fe2000000000f */
[----:B------:R-:W-:Y:S02]  /*5540*/  IMAD.MOV.U32 R35, RZ, RZ, R14 ;  /* 0x000000ffff237224 */ /* 0x000fe400078e000e */
[----:B----4-:R-:W-:Y:S01]  /*5550*/  @!P2 FMUL R17, R17, R17 ;  /* 0x000000111111a220 */ /* 0x010fe20000400000 */
[----:B--2---:R-:W-:-:S04]  /*5560*/  @!P3 FMUL R19, R19, R19 ;  /* 0x000000131313b220 */ /* 0x004fc80000400000 */
[----:B-1----:R-:W-:-:S07]  /*5570*/  FFMA R34, R34, R17, R19 ;  /* 0x0000001122227223 */ /* 0x002fce0000000013 */
.L_x_102:
        /* <DEDUP_REMOVED lines=10> */
.L_x_108:
[----:B------:R-:W-:-:S04]  /*5620*/  USHF.L.U32 UR8, UR7, 0x1, URZ ;  /* 0x0000000107087899 */ /* 0x000fc800080006ff */
[----:B------:R-:W-:-:S09]  /*5630*/  ULEA UR8, UR8, UR22, 0x2 ;  /* 0x0000001608087291 */ /* 0x000fd2000f8e10ff */
[----:B-1-3--:R-:W2:Y:S04]  /*5640*/  LDL.128 R8, [UR8] ;  /* 0x00000008ff087983 */ /* 0x00aea80008100c00 */
[----:B------:R-:W3:Y:S04]  /*5650*/  LDL.128 R12, [UR8+0x10] ;  /* 0x00001008ff0c7983 */ /* 0x000ee80008100c00 */
[----:B------:R-:W4:Y:S04]  /*5660*/  LDL.128 R16, [UR8+0x20] ;  /* 0x00002008ff107983 */ /* 0x000f280008100c00 */
[----:B------:R-:W5:Y:S01]  /*5670*/  LDL.128 R20, [UR8+0x30] ;  /* 0x00003008ff147983 */ /* 0x000f620008100c00 */
[C---:B--2---:R-:W-:Y:S01]  /*5680*/  FADD R9, -R36.reuse, R9 ;  /* 0x0000000924097221 */ /* 0x044fe20000000100 */
[C---:B------:R-:W-:Y:S01]  /*5690*/  FADD R8, -R36.reuse, R8 ;  /* 0x0000000824087221 */ /* 0x040fe20000000100 */
[----:B------:R-:W-:-:S02]  /*56a0*/  FADD R10, -R36, R10 ;  /* 0x0000000a240a7221 */ /* 0x000fc40000000100 */
[----:B------:R-:W-:Y:S01]  /*56b0*/  FMUL R9, R9, 1.4426950216293334961 ;  /* 0x3fb8aa3b09097820 */ /* 0x000fe20000400000 */
[----:B------:R-:W-:Y:S01]  /*56c0*/  FMUL R8, R8, 1.4426950216293334961 ;  /* 0x3fb8aa3b08087820 */ /* 0x000fe20000400000 */
[C---:B---3--:R-:W-:Y:S01]  /*56d0*/  FADD R14, -R36.reuse, R14 ;  /* 0x0000000e240e7221 */ /* 0x048fe20000000100 */
[C---:B------:R-:W-:Y:S01]  /*56e0*/  FADD R12, -R36.reuse, R12 ;  /* 0x0000000c240c7221 */ /* 0x040fe20000000100 */
[C---:B------:R-:W-:Y:S01]  /*56f0*/  FADD R13, -R36.reuse, R13 ;  /* 0x0000000d240d7221 */ /* 0x040fe20000000100 */
[----:B------:R-:W-:Y:S01]  /*5700*/  FSETP.GEU.AND P1, PT, R9, -126, PT ;  /* 0xc2fc00000900780b */ /* 0x000fe20003f2e000 */
[----:B------:R-:W-:Y:S01]  /*5710*/  FADD R15, -R36, R15 ;  /* 0x0000000f240f7221 */ /* 0x000fe20000000100 */
[----:B------:R-:W-:Y:S01]  /*5720*/  FSETP.GEU.AND P0, PT, R8, -126, PT ;  /* 0xc2fc00000800780b */ /* 0x000fe20003f0e000 */
[C---:B----4-:R-:W-:Y:S01]  /*5730*/  FADD R16, -R36.reuse, R16 ;  /* 0x0000001024107221 */ /* 0x050fe20000000100 */
[----:B------:R-:W-:Y:S01]  /*5740*/  FMUL R13, R13, 1.4426950216293334961 ;  /* 0x3fb8aa3b0d0d7820 */ /* 0x000fe20000400000 */
[C---:B------:R-:W-:Y:S01]  /*5750*/  FADD R17, -R36.reuse, R17 ;  /* 0x0000001124117221 */ /* 0x040fe20000000100 */
[C---:B------:R-:W-:Y:S01]  /*5760*/  FADD R19, -R36.reuse, R19 ;  /* 0x0000001324137221 */ /* 0x040fe20000000100 */
[C---:B------:R-:W-:Y:S01]  /*5770*/  FADD R18, -R36.reuse, R18 ;  /* 0x0000001224127221 */ /* 0x040fe20000000100 */
[C---:B-----5:R-:W-:Y:S01]  /*5780*/  FADD R21, -R36.reuse, R21 ;  /* 0x0000001524157221 */ /* 0x060fe20000000100 */
[----:B------:R-:W-:Y:S01]  /*5790*/  FSETP.GEU.AND P2, PT, R13, -126, PT ;  /* 0xc2fc00000d00780b */ /* 0x000fe20003f4e000 */
[C---:B------:R-:W-:Y:S01]  /*57a0*/  FADD R20, -R36.reuse, R20 ;  /* 0x0000001424147221 */ /* 0x040fe20000000100 */
[C---:B------:R-:W-:Y:S01]  /*57b0*/  FADD R22, -R36.reuse, R22 ;  /* 0x0000001624167221 */ /* 0x040fe20000000100 */
[----:B------:R-:W-:Y:S01]  /*57c0*/  FADD R23, -R36, R23 ;  /* 0x0000001724177221 */ /* 0x000fe20000000100 */
[----:B------:R-:W-:-:S02]  /*57d0*/  @!P1 FMUL R9, R9, 0.5 ;  /* 0x3f00000009099820 */ /* 0x000fc40000400000 */
[----:B------:R-:W-:Y:S01]  /*57e0*/  @!P0 FMUL R8, R8, 0.5 ;  /* 0x3f00000008088820 */ /* 0x000fe20000400000 */
[----:B------:R-:W-:-:S03]  /*57f0*/  FMUL R23, R23, 1.4426950216293334961 ;  /* 0x3fb8aa3b17177820 */ /* 0x000fc60000400000 */
[----:B------:R-:W1:Y:S03]  /*5800*/  MUFU.EX2 R9, R9 ;  /* 0x0000000900097308 */ /* 0x000e660000000800 */
[----:B------:R-:W-:-:S05]  /*5810*/  @!P2 FMUL R13, R13, 0.5 ;  /* 0x3f0000000d0da820 */ /* 0x000fca0000400000 */
[----:B------:R2:W3:Y:S08]  /*5820*/  MUFU.EX2 R37, R8 ;  /* 0x0000000800257308 */ /* 0x0004f00000000800 */
[----:B------:R-:W4:Y:S01]  /*5830*/  MUFU.EX2 R13, R13 ;  /* 0x0000000d000d7308 */ /* 0x000f220000000800 */
[----:B--2---:R-:W-:Y:S01]  /*5840*/  FADD R8, -R36, R11 ;  /* 0x0000000b24087221 */ /* 0x004fe20000000100 */
[----:B------:R-:W-:Y:S01]  /*5850*/  FMUL R11, R10, 1.4426950216293334961 ;  /* 0x3fb8aa3b0a0b7820 */ /* 0x000fe20000400000 */
[----:B-1----:R-:W-:-:S02]  /*5860*/  @!P1 FMUL R9, R9, R9 ;  /* 0x0000000909099220 */ /* 0x002fc40000400000 */
[----:B------:R-:W-:Y:S01]  /*5870*/  FMUL R10, R8, 1.4426950216293334961 ;  /* 0x3fb8aa3b080a7820 */ /* 0x000fe20000400000 */
[----:B---3--:R-:W-:-:S04]  /*5880*/  @!P0 FMUL R37, R37, R37 ;  /* 0x0000002525258220 */ /* 0x008fc80000400000 */
[----:B------:R-:W-:Y:S02]  /*5890*/  FSETP.GEU.AND P1, PT, R10, -126, PT ;  /* 0xc2fc00000a00780b */ /* 0x000fe40003f2e000 */
[----:B------:R-:W-:Y:S02]  /*58a0*/  FSETP.GEU.AND P0, PT, R11, -126, PT ;  /* 0xc2fc00000b00780b */ /* 0x000fe40003f0e000 */
[----:B------:R-:W-:Y:S01]  /*58b0*/  F2FP.F16.F32.PACK_AB R37, R9, R37 ;  /* 0x000000250925723e */ /* 0x000fe200000000ff */
[----:B----4-:R-:W-:-:S08]  /*58c0*/  @!P2 FMUL R13, R13, R13 ;  /* 0x0000000d0d0da220 */ /* 0x010fd00000400000 */
[----:B------:R-:W-:Y:S02]  /*58d0*/  @!P1 FMUL R10, R10, 0.5 ;  /* 0x3f0000000a0a9820 */ /* 0x000fe40000400000 */
[----:B------:R-:W-:Y:S02]  /*58e0*/  @!P0 FMUL R11, R11, 0.5 ;  /* 0x3f0000000b0b8820 */ /* 0x000fe40000400000 */
[----:B------:R1:W2:Y:S08]  /*58f0*/  MUFU.EX2 R8, R10 ;  /* 0x0000000a00087308 */ /* 0x0002b00000000800 */
[----:B------:R3:W4:Y:S01]  /*5900*/  MUFU.EX2 R9, R11 ;  /* 0x0000000b00097308 */ /* 0x0007220000000800 */
[----:B-1----:R-:W-:Y:S01]  /*5910*/  FMUL R10, R12, 1.4426950216293334961 ;  /* 0x3fb8aa3b0c0a7820 */ /* 0x002fe20000400000 */
[----:B------:R-:W-:Y:S01]  /*5920*/  FMUL R12, R17, 1.4426950216293334961 ;  /* 0x3fb8aa3b110c7820 */ /* 0x000fe20000400000 */
[----:B------:R-:W-:Y:S01]  /*5930*/  FMUL R17, R19, 1.4426950216293334961 ;  /* 0x3fb8aa3b13117820 */ /* 0x000fe20000400000 */
[----:B------:R-:W-:Y:S01]  /*5940*/  FMUL R19, R21, 1.4426950216293334961 ;  /* 0x3fb8aa3b15137820 */ /* 0x000fe20000400000 */
[----:B------:R-:W-:Y:S01]  /*5950*/  FMUL R21, R22, 1.4426950216293334961 ;  /* 0x3fb8aa3b16157820 */ /* 0x000fe20000400000 */
[----:B------:R-:W-:Y:S01]  /*5960*/  FSETP.GEU.AND P3, PT, R10, -126, PT ;  /* 0xc2fc00000a00780b */ /* 0x000fe20003f6e000 */
[----:B---3--:R-:W-:Y:S01]  /*5970*/  FMUL R11, R14, 1.4426950216293334961 ;  /* 0x3fb8aa3b0e0b7820 */ /* 0x008fe20000400000 */
[----:B------:R-:W-:Y:S01]  /*5980*/  FMUL R14, R15, 1.4426950216293334961 ;  /* 0x3fb8aa3b0f0e7820 */ /* 0x000fe20000400000 */
[----:B------:R-:W-:Y:S01]  /*5990*/  FMUL R15, R16, 1.4426950216293334961 ;  /* 0x3fb8aa3b100f7820 */ /* 0x000fe20000400000 */
[----:B--2---:R-:W-:Y:S01]  /*59a0*/  @!P1 FMUL R8, R8, R8 ;  /* 0x0000000808089220 */ /* 0x004fe20000400000 */
[----:B------:R-:W-:Y:S01]  /*59b0*/  FMUL R16, R18, 1.4426950216293334961 ;  /* 0x3fb8aa3b12107820 */ /* 0x000fe20000400000 */
[----:B------:R-:W-:Y:S01]  /*59c0*/  FSETP.GEU.AND P6, PT, R11, -126, PT ;  /* 0xc2fc00000b00780b */ /* 0x000fe20003fce000 */
[----:B------:R-:W-:Y:S01]  /*59d0*/  FMUL R18, R20, 1.4426950216293334961 ;  /* 0x3fb8aa3b14127820 */ /* 0x000fe20000400000 */
[----:B------:R-:W-:Y:S01]  /*59e0*/  FSETP.GEU.AND P5, PT, R14, -126, PT ;  /* 0xc2fc00000e00780b */ /* 0x000fe20003fae000 */
[----:B----4-:R-:W-:Y:S01]  /*59f0*/  @!P0 FMUL R9, R9, R9 ;  /* 0x0000000909098220 */ /* 0x010fe20000400000 */
[----:B------:R-:W-:-:S03]  /*5a00*/  FSETP.GEU.AND P1, PT, R15, -126, PT ;  /* 0xc2fc00000f00780b */ /* 0x000fc60003f2e000 */
[----:B------:R-:W-:Y:S01]  /*5a10*/  @!P3 FMUL R10, R10, 0.5 ;  /* 0x3f0000000a0ab820 */ /* 0x000fe20000400000 */
[----:B------:R-:W-:Y:S02]  /*5a20*/  FSETP.GEU.AND P0, PT, R12, -126, PT ;  /* 0xc2fc00000c00780b */ /* 0x000fe40003f0e000 */
[----:B------:R-:W-:Y:S02]  /*5a30*/  FSETP.GEU.AND P4, PT, R16, -126, PT ;  /* 0xc2fc00001000780b */ /* 0x000fe40003f8e000 */
[----:B------:R-:W-:Y:S01]  /*5a40*/  FSETP.GEU.AND P2, PT, R18, -126, PT ;  /* 0xc2fc00001200780b */ /* 0x000fe20003f4e000 */
[----:B------:R-:W1:Y:S01]  /*5a50*/  MUFU.EX2 R10, R10 ;  /* 0x0000000a000a7308 */ /* 0x000e620000000800 */
[----:B------:R-:W-:Y:S01]  /*5a60*/  F2FP.F16.F32.PACK_AB R9, R8, R9 ;  /* 0x000000090809723e */ /* 0x000fe200000000ff */
[----:B------:R-:W-:Y:S01]  /*5a70*/  @!P6 FMUL R11, R11, 0.5 ;  /* 0x3f0000000b0be820 */ /* 0x000fe20000400000 */
[----:B------:R-:W-:Y:S01]  /*5a80*/  MOV R8, UR7 ;  /* 0x0000000700087c02 */ /* 0x000fe20008000f00 */
[----:B------:R-:W-:Y:S01]  /*5a90*/  @!P5 FMUL R14, R14, 0.5 ;  /* 0x3f0000000e0ed820 */ /* 0x000fe20000400000 */
[----:B------:R-:W-:Y:S01]  /*5aa0*/  UIADD3 UR7, UPT, UPT, UR7, 0x8, URZ ;  /* 0x0000000807077890 */ /* 0x000fe2000fffe0ff */
[----:B------:R-:W-:-:S02]  /*5ab0*/  @!P1 FMUL R15, R15, 0.5 ;  /* 0x3f0000000f0f9820 */ /* 0x000fc40000400000 */
[----:B------:R-:W2:Y:S01]  /*5ac0*/  MUFU.EX2 R11, R11 ;  /* 0x0000000b000b7308 */ /* 0x000ea20000000800 */
[----:B------:R-:W-:Y:S01]  /*5ad0*/  @!P0 FMUL R12, R12, 0.5 ;  /* 0x3f0000000c0c8820 */ /* 0x000fe20000400000 */
[----:B------:R-:W-:Y:S01]  /*5ae0*/  @!P4 FMUL R16, R16, 0.5 ;  /* 0x3f0000001010c820 */ /* 0x000fe20000400000 */
[----:B------:R-:W-:Y:S02]  /*5af0*/  IMAD R8, R8, 0x4, R6 ;  /* 0x0000000408087824 */ /* 0x000fe400078e0206 */
[----:B------:R-:W-:Y:S01]  /*5b00*/  @!P2 FMUL R18, R18, 0.5 ;  /* 0x3f0000001212a820 */ /* 0x000fe20000400000 */
[----:B------:R-:W-:Y:S02]  /*5b10*/  UISETP.NE.AND UP0, UPT, UR7, UR16, UPT ;  /* 0x000000100700728c */ /* 0x000fe4000bf05270 */
[----:B------:R-:W3:Y:S01]  /*5b20*/  MUFU.EX2 R14, R14 ;  /* 0x0000000e000e7308 */ /* 0x000ee20000000800 */
[----:B-1----:R-:W-:Y:S01]  /*5b30*/  @!P3 FMUL R10, R10, R10 ;  /* 0x0000000a0a0ab220 */ /* 0x002fe20000400000 */
[----:B------:R-:W-:Y:S01]  /*5b40*/  FSETP.GEU.AND P3, PT, R17, -126, PT ;  /* 0xc2fc00001100780b */ /* 0x000fe20003f6e000 */
[----:B------:R1:W-:Y:S03]  /*5b50*/  STS [R8], R37 ;  /* 0x0000002508007388 */ /* 0x0003e60000000800 */
[----:B------:R-:W-:Y:S01]  /*5b60*/  F2FP.F16.F32.PACK_AB R13, R13, R10 ;  /* 0x0000000a0d0d723e */ /* 0x000fe200000000ff */
[----:B------:R1:W-:Y:S01]  /*5b70*/  STS [R8+0x4], R9 ;  /* 0x0000040908007388 */ /* 0x0003e20000000800 */
[----:B------:R-:W4:Y:S01]  /*5b80*/  MUFU.EX2 R15, R15 ;  /* 0x0000000f000f7308 */ /* 0x000f220000000800 */
[----:B--2---:R-:W-:Y:S01]  /*5b90*/  @!P6 FMUL R11, R11, R11 ;  /* 0x0000000b0b0be220 */ /* 0x004fe20000400000 */
[----:B------:R-:W-:Y:S01]  /*5ba0*/  FSETP.GEU.AND P6, PT, R19, -126, PT ;  /* 0xc2fc00001300780b */ /* 0x000fe20003fce000 */
[----:B------:R1:W-:Y:S04]  /*5bb0*/  STS [R8+0x8], R13 ;  /* 0x0000080d08007388 */ /* 0x0003e80000000800 */
[----:B------:R-:W-:Y:S01]  /*5bc0*/  @!P3 FMUL R17, R17, 0.5 ;  /* 0x3f0000001111b820 */ /* 0x000fe20000400000 */
[----:B------:R-:W2:Y:S01]  /*5bd0*/  MUFU.EX2 R12, R12 ;  /* 0x0000000c000c7308 */ /* 0x000ea20000000800 */
[----:B---3--:R-:W-:Y:S01]  /*5be0*/  @!P5 FMUL R14, R14, R14 ;  /* 0x0000000e0e0ed220 */ /* 0x008fe20000400000 */
[----:B------:R-:W-:-:S04]  /*5bf0*/  FSETP.GEU.AND P5, PT, R21, -126, PT ;  /* 0xc2fc00001500780b */ /* 0x000fc80003fae000 */
[----:B------:R-:W-:Y:S01]  /*5c00*/  F2FP.F16.F32.PACK_AB R11, R14, R11 ;  /* 0x0000000b0e0b723e */ /* 0x000fe200000000ff */
[----:B------:R-:W-:Y:S01]  /*5c10*/  @!P6 FMUL R19, R19, 0.5 ;  /* 0x3f0000001313e820 */ /* 0x000fe20000400000 */
[----:B------:R-:W3:Y:S01]  /*5c20*/  MUFU.EX2 R16, R16 ;  /* 0x0000001000107308 */ /* 0x000ee20000000800 */
[----:B----4-:R-:W-:Y:S01]  /*5c30*/  @!P1 FMUL R15, R15, R15 ;  /* 0x0000000f0f0f9220 */ /* 0x010fe20000400000 */
[----:B------:R-:W-:Y:S01]  /*5c40*/  FSETP.GEU.AND P1, PT, R23, -126, PT ;  /* 0xc2fc00001700780b */ /* 0x000fe20003f2e000 */
[----:B------:R1:W-:Y:S04]  /*5c50*/  STS [R8+0xc], R11 ;  /* 0x00000c0b08007388 */ /* 0x0003e80000000800 */
[----:B------:R-:W-:Y:S01]  /*5c60*/  @!P5 FMUL R21, R21, 0.5 ;  /* 0x3f0000001515d820 */ /* 0x000fe20000400000 */
[----:B------:R-:W4:Y:S01]  /*5c70*/  MUFU.EX2 R17, R17 ;  /* 0x0000001100117308 */ /* 0x000f220000000800 */
[----:B--2---:R-:W-:-:S05]  /*5c80*/  @!P0 FMUL R12, R12, R12 ;  /* 0x0000000c0c0c8220 */ /* 0x004fca0000400000 */
[----:B------:R-:W-:Y:S01]  /*5c90*/  F2FP.F16.F32.PACK_AB R15, R12, R15 ;  /* 0x0000000f0c0f723e */ /* 0x000fe200000000ff */
[----:B------:R-:W-:Y:S01]  /*5ca0*/  @!P1 FMUL R23, R23, 0.5 ;  /* 0x3f00000017179820 */ /* 0x000fe20000400000 */
[----:B------:R-:W2:Y:S01]  /*5cb0*/  MUFU.EX2 R18, R18 ;  /* 0x0000001200127308 */ /* 0x000ea20000000800 */
[----:B---3--:R-:W-:Y:S02]  /*5cc0*/  @!P4 FMUL R16, R16, R16 ;  /* 0x000000101010c220 */ /* 0x008fe40000400000 */
[----:B------:R1:W-:Y:S05]  /*5cd0*/  STS [R8+0x10], R15 ;  /* 0x0000100f08007388 */ /* 0x0003ea0000000800 */
[----:B------:R-:W3:Y:S01]  /*5ce0*/  MUFU.EX2 R19, R19 ;  /* 0x0000001300137308 */ /* 0x000ee20000000800 */
[----:B----4-:R-:W-:-:S05]  /*5cf0*/  @!P3 FMUL R17, R17, R17 ;  /* 0x000000111111b220 */ /* 0x010fca0000400000 */
[----:B------:R-:W-:Y:S02]  /*5d00*/  F2FP.F16.F32.PACK_AB R17, R17, R16 ;  /* 0x000000101111723e */ /* 0x000fe400000000ff */
[----:B------:R-:W4:Y:S01]  /*5d10*/  MUFU.EX2 R21, R21 ;  /* 0x0000001500157308 */ /* 0x000f220000000800 */
[----:B--2---:R-:W-:Y:S02]  /*5d20*/  @!P2 FMUL R18, R18, R18 ;  /* 0x000000121212a220 */ /* 0x004fe40000400000 */
[----:B------:R1:W-:Y:S05]  /*5d30*/  STS [R8+0x14], R17 ;  /* 0x0000141108007388 */ /* 0x0003ea0000000800 */
[----:B------:R-:W2:Y:S01]  /*5d40*/  MUFU.EX2 R20, R23 ;  /* 0x0000001700147308 */ /* 0x000ea20000000800 */
[----:B---3--:R-:W-:-:S05]  /*5d50*/  @!P6 FMUL R19, R19, R19 ;  /* 0x000000131313e220 */ /* 0x008fca0000400000 */
[----:B------:R-:W-:Y:S01]  /*5d60*/  F2FP.F16.F32.PACK_AB R19, R19, R18 ;  /* 0x000000121313723e */ /* 0x000fe200000000ff */
[----:B----4-:R-:W-:-:S04]  /*5d70*/  @!P5 FMUL R21, R21, R21 ;  /* 0x000000151515d220 */ /* 0x010fc80000400000 */
[----:B------:R1:W-:Y:S01]  /*5d80*/  STS [R8+0x18], R19 ;  /* 0x0000181308007388 */ /* 0x0003e20000000800 */
[----:B--2---:R-:W-:-:S05]  /*5d90*/  @!P1 FMUL R20, R20, R20 ;  /* 0x0000001414149220 */ /* 0x004fca0000400000 */
[----:B------:R-:W-:-:S05]  /*5da0*/  F2FP.F16.F32.PACK_AB R21, R20, R21 ;  /* 0x000000151415723e */ /* 0x000fca00000000ff */
[----:B------:R1:W-:Y:S01]  /*5db0*/  STS [R8+0x1c], R21 ;  /* 0x00001c1508007388 */ /* 0x0003e20000000800 */
[----:B------:R-:W-:Y:S05]  /*5dc0*/  BRA.U UP0, `(.L_x_108) ;  /* 0xfffffff900147547 */ /* 0x000fea000b83ffff */
[----:B------:R-:W-:-:S05]  /*5dd0*/  UMOV UR7, UR16 ;  /* 0x0000001000077c82 */ /* 0x000fca0008000000 */
.L_x_107:
        /* <DEDUP_REMOVED lines=48> */
[----:B------:R2:W3:Y:S02]  /*60e0*/  MUFU.EX2 R13, R9 ;  /* 0x00000009000d7308 */ /* 0x0004e40000000800 */
[----:B------:R-:W-:Y:S01]  /*60f0*/  @!P6 FMUL R18, R18, 0.5 ;  /* 0x3f0000001212e820 */ /* 0x000fe20000400000 */
[----:B------:R-:W-:-:S05]  /*6100*/  F2FP.F16.F32.PACK_AB R8, R11, R8 ;  /* 0x000000080b08723e */ /* 0x000fca00000000ff */
[----:B------:R-:W4:Y:S01]  /*6110*/  MUFU.EX2 R12, R12 ;  /* 0x0000000c000c7308 */ /* 0x000f220000000800 */
[----:B--2---:R-:W-:Y:S01]  /*6120*/  MOV R9, UR7 ;  /* 0x0000000700097c02 */ /* 0x004fe20008000f00 */
[----:B-1----:R-:W-:Y:S01]  /*6130*/  @!P4 FMUL R10, R10, R10 ;  /* 0x0000000a0a0ac220 */ /* 0x002fe20000400000 */
[----:B------:R-:W-:-:S03]  /*6140*/  UIADD3 UR7, UPT, UPT, UR7, 0x4, URZ ;  /* 0x0000000407077890 */ /* 0x000fc6000fffe0ff */
[----:B------:R-:W-:Y:S02]  /*6150*/  IMAD R9, R9, 0x4, R6 ;  /* 0x0000000409097824 */ /* 0x000fe400078e0206 */
[----:B------:R-:W1:Y:S01]  /*6160*/  MUFU.EX2 R15, R14 ;  /* 0x0000000e000f7308 */ /* 0x000e620000000800 */
[----:B---3--:R-:W-:Y:S02]  /*6170*/  @!P3 FMUL R13, R13, R13 ;  /* 0x0000000d0d0db220 */ /* 0x008fe40000400000 */
[----:B------:R2:W-:Y:S03]  /*6180*/  STS [R9], R8 ;  /* 0x0000000809007388 */ /* 0x0005e60000000800 */
[----:B------:R-:W-:Y:S02]  /*6190*/  F2FP.F16.F32.PACK_AB R10, R13, R10 ;  /* 0x0000000a0d0a723e */ /* 0x000fe400000000ff */
[----:B------:R-:W3:Y:S01]  /*61a0*/  MUFU.EX2 R16, R17 ;  /* 0x0000001100107308 */ /* 0x000ee20000000800 */
[----:B----4-:R-:W-:-:S02]  /*61b0*/  @!P2 FMUL R12, R12, R12 ;  /* 0x0000000c0c0ca220 */ /* 0x010fc40000400000 */
[----:B------:R2:W-:Y:S05]  /*61c0*/  STS [R9+0x4], R10 ;  /* 0x0000040a09007388 */ /* 0x0005ea0000000800 */
[----:B------:R-:W4:Y:S01]  /*61d0*/  MUFU.EX2 R19, R18 ;  /* 0x0000001200137308 */ /* 0x000f220000000800 */
[----:B-1----:R-:W-:-:S05]  /*61e0*/  @!P1 FMUL R15, R15, R15 ;  /* 0x0000000f0f0f9220 */ /* 0x002fca0000400000 */
[----:B------:R-:W-:Y:S01]  /*61f0*/  F2FP.F16.F32.PACK_AB R12, R15, R12 ;  /* 0x0000000c0f0c723e */ /* 0x000fe200000000ff */
[----:B---3--:R-:W-:-:S04]  /*6200*/  @!P0 FMUL R16, R16, R16 ;  /* 0x0000001010108220 */ /* 0x008fc80000400000 */
[----:B------:R2:W-:Y:S01]  /*6210*/  STS [R9+0x8], R12 ;  /* 0x0000080c09007388 */ /* 0x0005e20000000800 */
[----:B----4-:R-:W-:-:S05]  /*6220*/  @!P6 FMUL R19, R19, R19 ;  /* 0x000000131313e220 */ /* 0x010fca0000400000 */
[----:B------:R-:W-:-:S05]  /*6230*/  F2FP.F16.F32.PACK_AB R16, R19, R16 ;  /* 0x000000101310723e */ /* 0x000fca00000000ff */
[----:B------:R2:W-:Y:S02]  /*6240*/  STS [R9+0xc], R16 ;  /* 0x00000c1009007388 */ /* 0x0005e40000000800 */
.L_x_109:
        /* <DEDUP_REMOVED lines=9> */
[----:B-123--:R-:W2:Y:S06]  /*62e0*/  LDL.64 R8, [UR9] ;  /* 0x00000009ff087983 */ /* 0x00eeac0008100a00 */
[----:B------:R-:W3:Y:S01]  /*62f0*/  LDL.64 R10, [UR8] ;  /* 0x00000008ff0a7983 */ /* 0x000ee20008100a00 */
[----:B------:R-:W-:Y:S01]  /*6300*/  MOV R15, UR7 ;  /* 0x00000007000f7c02 */ /* 0x000fe20008000f00 */
        /* <DEDUP_REMOVED lines=19> */
[----:B-1----:R-:W-:-:S07]  /*6440*/  IMAD R12, R15, 0x4, R6 ;  /* 0x000000040f0c7824 */ /* 0x002fce00078e0206 */
        /* <DEDUP_REMOVED lines=10> */
.L_x_110:
[----:B------:R-:W-:Y:S05]  /*64f0*/  BRA.U !UP2, `(.L_x_106) ;  /* 0x000000010a4c7547 */ /* 0x000fea000b800000 */
[----:B------:R-:W-:-:S04]  /*6500*/  USHF.L.U32 UR8, UR7, 0x1, URZ ;  /* 0x0000000107087899 */ /* 0x000fc800080006ff */
[----:B------:R-:W-:-:S09]  /*6510*/  ULEA UR8, UR8, UR22, 0x2 ;  /* 0x0000001608087291 */ /* 0x000fd2000f8e10ff */
[----:B-1234-:R-:W2:Y:S01]  /*6520*/  LDL.64 R8, [UR8] ;  /* 0x00000008ff087983 */ /* 0x01eea20008100a00 */
[----:B------:R-:W-:-:S05]  /*6530*/  MOV R11, UR7 ;  /* 0x00000007000b7c02 */ /* 0x000fca0008000f00 */
[----:B------:R-:W-:Y:S02]  /*6540*/  IMAD R6, R11, 0x4, R6 ;  /* 0x000000040b067824 */ /* 0x000fe400078e0206 */
        /* <DEDUP_REMOVED lines=14> */
.L_x_106:
        /* <DEDUP_REMOVED lines=21> */
.L_x_101:
[----:B------:R-:W-:Y:S05]  /*6780*/  BSYNC.RECONVERGENT B0 ;  /* 0x0000000000007941 */ /* 0x000fea0003800200 */
.L_x_100:
        /* <DEDUP_REMOVED lines=8> */
.L_x_130:
[----:B--2---:R-:W2:Y:S01]  /*6810*/  LDCU UR8, c[0x0][0x3d0] ;  /* 0x00007a00ff0877ac */ /* 0x004ea20008000800 */
[----:B-1-34-:R-:W-:Y:S01]  /*6820*/  SHF.R.U32.HI R6, RZ, 0x3, R30 ;  /* 0x00000003ff067819 */ /* 0x01afe2000001161e */
[----:B------:R-:W-:-:S03]  /*6830*/  UISETP.NE.AND UP2, UPT, UR4, URZ, UPT ;  /* 0x000000ff0400728c */ /* 0x000fc6000bf45270 */
[----:B------:R-:W-:-:S04]  /*6840*/  LOP3.LUT R6, R6, 0x70, RZ, 0xc0, !PT ;  /* 0x0000007006067812 */ /* 0x000fc800078ec0ff */
[----:B------:R-:W-:Y:S01]  /*6850*/  IADD3 R22, PT, PT, R6, UR7, RZ ;  /* 0x0000000706167c10 */ /* 0x000fe2000fffe0ff */
[----:B------:R-:W-:-:S04]  /*6860*/  UIADD3 UR7, UPT, UPT, UR7, 0x40, URZ ;  /* 0x0000004007077890 */ /* 0x000fc8000fffe0ff */
        /* <DEDUP_REMOVED lines=20> */
[----:B------:R-:W-:Y:S01]  /*69b0*/  IMAD.U32 R9, RZ, RZ, UR24 ;  /* 0x00000018ff097e24 */ /* 0x000fe2000f8e00ff */
[----:B------:R-:W-:Y:S01]  /*69c0*/  IADD3 R16, PT, PT, R27, R20, RZ ;  /* 0x000000141b107210 */ /* 0x000fe20007ffe0ff */
[----:B------:R-:W-:Y:S01]  /*69d0*/  UMOV UR8, URZ ;  /* 0x000000ff00087c82 */ /* 0x000fe20008000000 */
[----:B------:R-:W-:Y:S01]  /*69e0*/  UMOV UR9, URZ ;  /* 0x000000ff00097c82 */ /* 0x000fe20008000000 */
[----:B-1----:R-:W-:Y:S02]  /*69f0*/  SHF.R.U32.HI R7, RZ, 0x2, R6 ;  /* 0x00000002ff077819 */ /* 0x002fe40000011606 */
[----:B------:R-:W-:Y:S02]  /*6a00*/  LOP3.LUT R8, R6, 0x3, RZ, 0xc0, !PT ;  /* 0x0000000306087812 */ /* 0x000fe400078ec0ff */
[----:B------:R-:W-:-:S05]  /*6a10*/  SHF.R.U32.HI R6, RZ, 0x1, R9 ;  /* 0x00000001ff067819 */ /* 0x000fca0000011609 */
[----:B------:R-:W-:-:S04]  /*6a20*/  IMAD R7, R7, R6, R8 ;  /* 0x0000000607077224 */ /* 0x000fc800078e0208 */
[----:B------:R-:W-:-:S07]  /*6a30*/  IMAD.SHL.U32 R7, R7, 0x4, RZ ;  /* 0x0000000407077824 */ /* 0x000fce00078e00ff */
.L_x_115:
[----:B--2---:R-:W-:Y:S01]  /*6a40*/  LDS R9, [R31] ;  /* 0x000000001f097984 */ /* 0x004fe20000000800 */
[----:B------:R-:W-:Y:S01]  /*6a50*/  MOV R8, 0x3bbb989d ;  /* 0x3bbb989d00087802 */ /* 0x000fe20000000f00 */
[----:B------:R-:W-:Y:S02]  /*6a60*/  UIADD3 UR9, UPT, UPT, UR9, 0x2, URZ ;  /* 0x0000000209097890 */ /* 0x000fe4000fffe0ff */
[----:B------:R-:W1:Y:S04]  /*6a70*/  LDS R10, [R22] ;  /* 0x00000000160a7984 */ /* 0x000e680000000800 */
[----:B------:R-:W-:Y:S01]  /*6a80*/  LDS R21, [R31+0x20] ;  /* 0x000020001f157984 */ /* 0x000fe20000000800 */
[----:B------:R-:W-:-:S03]  /*6a90*/  ISETP.NE.AND P0, PT, R0, UR9, PT ;  /* 0x0000000900007c0c */ /* 0x000fc6000bf05270 */
[----:B------:R-:W2:Y:S01]  /*6aa0*/  LDS R14, [R22+0x20] ;  /* 0x00002000160e7984 */ /* 0x000ea20000000800 */
[----:B-1----:R-:W-:Y:S01]  /*6ab0*/  FADD R15, R9, -R10 ;  /* 0x8000000a090f7221 */ /* 0x002fe20000000000 */
[----:B------:R-:W-:Y:S01]  /*6ac0*/  IADD3 R10, PT, PT, R16, UR8, RZ ;  /* 0x00000008100a7c10 */ /* 0x000fe2000fffe0ff */
[----:B------:R-:W-:Y:S01]  /*6ad0*/  IMAD.MOV.U32 R9, RZ, RZ, 0x437c0000 ;  /* 0x437c0000ff097424 */ /* 0x000fe200078e00ff */
[----:B------:R-:W-:Y:S01]  /*6ae0*/  UIADD3 UR8, UPT, UPT, UR8, 0x80, URZ ;  /* 0x0000008008087890 */ /* 0x000fe2000fffe0ff */
[----:B------:R-:W-:Y:S01]  /*6af0*/  FFMA.SAT R12, R15, R8, 0.5 ;  /* 0x3f0000000f0c7423 */ /* 0x000fe20000002008 */
[----:B------:R-:W-:-:S03]  /*6b00*/  LEA R10, R10, UR13, 0x1 ;  /* 0x0000000d0a0a7c11 */ /* 0x000fc6000f8e08ff */
[----:B------:R-:W-:Y:S01]  /*6b10*/  FFMA.RM R13, R12, R9, 12582913 ;  /* 0x4b4000010c0d7423 */ /* 0x000fe20000004009 */
[----:B--2---:R-:W-:Y:S01]  /*6b20*/  FADD R21, R21, -R14 ;  /* 0x8000000e15157221 */ /* 0x004fe20000000000 */
[----:B------:R-:W-:Y:S02]  /*6b30*/  IMAD.IADD R11, R10, 0x1, R7 ;  /* 0x000000010a0b7824 */ /* 0x000fe400078e0207 */
[----:B------:R-:W-:Y:S01]  /*6b40*/  FADD R12, R13, -12583039 ;  /* 0xcb40007f0d0c7421 */ /* 0x000fe20000000000 */
[----:B------:R-:W-:Y:S01]  /*6b50*/  FFMA.SAT R14, R21, R8, 0.5 ;  /* 0x3f000000150e7423 */ /* 0x000fe20000002008 */
[----:B------:R-:W-:Y:S01]  /*6b60*/  IMAD.SHL.U32 R13, R13, 0x800000, RZ ;  /* 0x008000000d0d7824 */ /* 0x000fe200078e00ff */
[----:B------:R-:W1:Y:S01]  /*6b70*/  LDS R23, [R11] ;  /* 0x000000000b177984 */ /* 0x000e620000000800 */
[C---:B------:R-:W-:Y:S01]  /*6b80*/  FFMA R18, R15.reuse, 1.4426950216293334961, -R12 ;  /* 0x3fb8aa3b0f127823 */ /* 0x040fe2000000080c */
[----:B------:R-:W-:Y:S01]  /*6b90*/  LEA R12, R6, R11, 0x5 ;  /* 0x0000000b060c7211 */ /* 0x000fe200078e28ff */
[----:B------:R-:W-:Y:S01]  /*6ba0*/  FFMA.RM R14, R14, R9, 12582913 ;  /* 0x4b4000010e0e7423 */ /* 0x000fe20000004009 */
[----:B------:R-:W2:Y:S01]  /*6bb0*/  LDS R19, [R11+0x10] ;  /* 0x000010000b137984 */ /* 0x000ea20000000800 */
[----:B------:R-:W-:Y:S01]  /*6bc0*/  FFMA R18, R15, 1.925963033500011079e-08, R18 ;  /* 0x32a570600f127823 */ /* 0x000fe20000000012 */
[----:B------:R-:W-:-:S02]  /*6bd0*/  VIADD R10, R10, 0x80 ;  /* 0x000000800a0a7836 */ /* 0x000fc40000000000 */
[C---:B------:R-:W-:Y:S01]  /*6be0*/  FADD R32, R14.reuse, -12583039 ;  /* 0xcb40007f0e207421 */ /* 0x040fe20000000000 */
[----:B------:R-:W3:Y:S01]  /*6bf0*/  LDS R17, [R12] ;  /* 0x000000000c117984 */ /* 0x000ee20000000800 */
[----:B------:R-:W-:Y:S02]  /*6c00*/  SHF.L.U32 R14, R14, 0x17, RZ ;  /* 0x000000170e0e7819 */ /* 0x000fe400000006ff */
[C---:B------:R-:W-:Y:S01]  /*6c10*/  FFMA R32, R21.reuse, 1.4426950216293334961, -R32 ;  /* 0x3fb8aa3b15207823 */ /* 0x040fe20000000820 */
[----:B------:R-:W4:Y:S01]  /*6c20*/  LDS R15, [R12+0x10] ;  /* 0x000010000c0f7984 */ /* 0x000f220000000800 */
[----:B------:R-:W5:Y:S02]  /*6c30*/  MUFU.EX2 R18, R18 ;  /* 0x0000001200127308 */ /* 0x000f640000000800 */
[----:B------:R-:W-:-:S06]  /*6c40*/  FFMA R32, R21, 1.925963033500011079e-08, R32 ;  /* 0x32a5706015207823 */ /* 0x000fcc0000000020 */
[----:B------:R-:W1:Y:S01]  /*6c50*/  MUFU.EX2 R21, R32 ;  /* 0x0000002000157308 */ /* 0x000e620000000800 */
[----:B-----5:R-:W-:-:S05]  /*6c60*/  FMUL R13, R13, R18 ;  /* 0x000000120d0d7220 */ /* 0x020fca0000400000 */
[----:B------:R-:W-:Y:S01]  /*6c70*/  F2FP.F16.F32.PACK_AB R13, RZ, R13 ;  /* 0x0000000dff0d723e */ /* 0x000fe200000000ff */
[----:B-1----:R-:W-:-:S05]  /*6c80*/  FMUL R14, R14, R21 ;  /* 0x000000150e0e7220 */ /* 0x002fca0000400000 */
[----:B------:R-:W-:Y:S01]  /*6c90*/  F2FP.F16.F32.PACK_AB R21, RZ, R14 ;  /* 0x0000000eff15723e */ /* 0x000fe200000000ff */
[-C--:B------:R-:W-:Y:S02]  /*6ca0*/  HFMA2 R14, R23, R13.reuse.H0_H0, RZ.H0_H0 ;  /* 0x2000000d170e7231 */ /* 0x080fe400000400ff */
[----:B--2---:R-:W-:Y:S01]  /*6cb0*/  HFMA2 R18, R19, R13.H0_H0, RZ.H0_H0 ;  /* 0x2000000d13127231 */ /* 0x004fe200000400ff */
[----:B------:R-:W-:Y:S01]  /*6cc0*/  IADD3 R13, PT, PT, R10, R7, RZ ;  /* 0x000000070a0d7210 */ /* 0x000fe20007ffe0ff */
[-C--:B---3--:R-:W-:Y:S01]  /*6cd0*/  HFMA2 R17, R17, R21.reuse.H0_H0, RZ.H0_H0 ;  /* 0x2000001511117231 */ /* 0x088fe200000400ff */
[----:B------:R-:W-:Y:S01]  /*6ce0*/  STS [R11], R14 ;  /* 0x0000000e0b007388 */ /* 0x000fe20000000800 */
[----:B----4-:R-:W-:-:S03]  /*6cf0*/  HFMA2 R21, R15, R21.H0_H0, RZ.H0_H0 ;  /* 0x200000150f157231 */ /* 0x010fc600000400ff */
[----:B------:R-:W-:Y:S01]  /*6d00*/  STS [R12], R17 ;  /* 0x000000110c007388 */ /* 0x000fe20000000800 */
[----:B------:R-:W-:-:S03]  /*6d10*/  IMAD R10, R6, 0x20, R13 ;  /* 0x00000020060a7824 */ /* 0x000fc600078e020d */
[----:B------:R-:W-:Y:S04]  /*6d20*/  STS [R11+0x10], R18 ;  /* 0x000010120b007388 */ /* 0x000fe80000000800 */
[----:B------:R-:W-:Y:S04]  /*6d30*/  STS [R12+0x10], R21 ;  /* 0x000010150c007388 */ /* 0x000fe80000000800 */
[----:B------:R-:W-:Y:S04]  /*6d40*/  LDS R15, [R31] ;  /* 0x000000001f0f7984 */ /* 0x000fe80000000800 */
[----:B------:R-:W1:Y:S04]  /*6d50*/  LDS R32, [R22] ;  /* 0x0000000016207984 */ /* 0x000e680000000800 */
[----:B------:R-:W-:Y:S04]  /*6d60*/  LDS R19, [R31+0x20] ;  /* 0x000020001f137984 */ /* 0x000fe80000000800 */
[----:B------:R-:W2:Y:S04]  /*6d70*/  LDS R34, [R22+0x20] ;  /* 0x0000200016227984 */ /* 0x000ea80000000800 */
[----:B------:R-:W3:Y:S04]  /*6d80*/  LDS R21, [R13] ;  /* 0x000000000d157984 */ /* 0x000ee80000000800 */
[----:B------:R-:W-:Y:S04]  /*6d90*/  LDS R11, [R10] ;  /* 0x000000000a0b7984 */ /* 0x000fe80000000800 */
[----:B------:R-:W4:Y:S01]  /*6da0*/  LDS R17, [R13+0x10] ;  /* 0x000010000d117984 */ /* 0x000f220000000800 */
[----:B-1----:R-:W-:-:S04]  /*6db0*/  FADD R15, R15, -R32 ;  /* 0x800000200f0f7221 */ /* 0x002fc80000000000 */
[----:B------:R-:W-:Y:S01]  /*6dc0*/  FFMA.SAT R14, R15, R8, 0.5 ;  /* 0x3f0000000f0e7423 */ /* 0x000fe20000002008 */
[----:B--2---:R-:W-:-:S03]  /*6dd0*/  FADD R19, R19, -R34 ;  /* 0x8000002213137221 */ /* 0x004fc60000000000 */
[----:B------:R-:W-:Y:S01]  /*6de0*/  FFMA.RM R12, R14, R9, 12582913 ;  /* 0x4b4000010e0c7423 */ /* 0x000fe20000004009 */
[----:B------:R-:W-:-:S03]  /*6df0*/  FFMA.SAT R14, R19, R8, 0.5 ;  /* 0x3f000000130e7423 */ /* 0x000fc60000002008 */
[C---:B------:R-:W-:Y:S01]  /*6e00*/  FADD R8, R12.reuse, -12583039 ;  /* 0xcb40007f0c087421 */ /* 0x040fe20000000000 */
[----:B------:R-:W-:Y:S01]  /*6e10*/  SHF.L.U32 R12, R12, 0x17, RZ ;  /* 0x000000170c0c7819 */ /* 0x000fe200000006ff */
[----:B------:R-:W-:Y:S02]  /*6e20*/  FFMA.RM R14, R14, R9, 12582913 ;  /* 0x4b4000010e0e7423 */ /* 0x000fe40000004009 */
[C---:B------:R-:W-:Y:S01]  /*6e30*/  FFMA R8, R15.reuse, 1.4426950216293334961, -R8 ;  /* 0x3fb8aa3b0f087823 */ /* 0x040fe20000000808 */
[----:B------:R-:W1:Y:S01]  /*6e40*/  LDS R9, [R10+0x10] ;  /* 0x000010000a097984 */ /* 0x000e620000000800 */
[C---:B------:R-:W-:Y:S02]  /*6e50*/  FADD R18, R14.reuse, -12583039 ;  /* 0xcb40007f0e127421 */ /* 0x040fe40000000000 */
[----:B------:R-:W-:Y:S01]  /*6e60*/  FFMA R8, R15, 1.925963033500011079e-08, R8 ;  /* 0x32a570600f087823 */ /* 0x000fe20000000008 */
[----:B------:R-:W-:Y:S02]  /*6e70*/  IMAD.SHL.U32 R14, R14, 0x800000, RZ ;  /* 0x008000000e0e7824 */ /* 0x000fe400078e00ff */
[C---:B------:R-:W-:Y:S01]  /*6e80*/  FFMA R18, R19.reuse, 1.4426950216293334961, -R18 ;  /* 0x3fb8aa3b13127823 */ /* 0x040fe20000000812 */
[----:B------:R-:W2:Y:S03]  /*6e90*/  MUFU.EX2 R15, R8 ;  /* 0x00000008000f7308 */ /* 0x000ea60000000800 */
[----:B------:R-:W-:-:S05]  /*6ea0*/  FFMA R18, R19, 1.925963033500011079e-08, R18 ;  /* 0x32a5706013127823 */ /* 0x000fca0000000012 */
[----:B------:R-:W5:Y:S01]  /*6eb0*/  MUFU.EX2 R19, R18 ;  /* 0x0000001200137308 */ /* 0x000f620000000800 */
[----:B--2---:R-:W-:-:S05]  /*6ec0*/  FMUL R12, R12, R15 ;  /* 0x0000000f0c0c7220 */ /* 0x004fca0000400000 */
[----:B------:R-:W-:Y:S01]  /*6ed0*/  F2FP.F16.F32.PACK_AB R12, RZ, R12 ;  /* 0x0000000cff0c723e */ /* 0x000fe200000000ff */
[----:B-----5:R-:W-:-:S05]  /*6ee0*/  FMUL R14, R14, R19 ;  /* 0x000000130e0e7220 */ /* 0x020fca0000400000 */
[----:B------:R-:W-:Y:S01]  /*6ef0*/  F2FP.F16.F32.PACK_AB R15, RZ, R14 ;  /* 0x0000000eff0f723e */ /* 0x000fe200000000ff */
[-C--:B---3--:R-:W-:Y:S02]  /*6f00*/  HFMA2 R14, R21, R12.reuse.H0_H0, RZ.H0_H0 ;  /* 0x2000000c150e7231 */ /* 0x088fe400000400ff */
[----:B----4-:R-:W-:Y:S02]  /*6f10*/  HFMA2 R12, R17, R12.H0_H0, RZ.H0_H0 ;  /* 0x2000000c110c7231 */ /* 0x010fe400000400ff */
[-C--:B------:R-:W-:Y:S01]  /*6f20*/  HFMA2 R11, R11, R15.reuse.H0_H0, RZ.H0_H0 ;  /* 0x2000000f0b0b7231 */ /* 0x080fe200000400ff */
[----:B------:R2:W-:Y:S01]  /*6f30*/  STS [R13], R14 ;  /* 0x0000000e0d007388 */ /* 0x0005e20000000800 */
[----:B-1----:R-:W-:-:S03]  /*6f40*/  HFMA2 R9, R9, R15.H0_H0, RZ.H0_H0 ;  /* 0x2000000f09097231 */ /* 0x002fc600000400ff */
[----:B------:R2:W-:Y:S04]  /*6f50*/  STS [R10], R11 ;  /* 0x0000000b0a007388 */ /* 0x0005e80000000800 */
[----:B------:R2:W-:Y:S04]  /*6f60*/  STS [R13+0x10], R12 ;  /* 0x0000100c0d007388 */ /* 0x0005e80000000800 */
[----:B------:R2:W-:Y:S01]  /*6f70*/  STS [R10+0x10], R9 ;  /* 0x000010090a007388 */ /* 0x0005e20000000800 */
[----:B------:R-:W-:Y:S05]  /*6f80*/  @P0 BRA `(.L_x_115) ;  /* 0xfffffff800ac0947 */ /* 0x000fea000383ffff */
.L_x_114:
[----:B------:R-:W-:Y:S05]  /*6f90*/  BRA.U UP2, `(.L_x_116) ;  /* 0x0000002502bc7547 */ /* 0x000fea000b800000 */
[----:B------:R-:W-:Y:S01]  /*6fa0*/  LDS R6, [R31] ;  /* 0x000000001f067984 */ /* 0x000fe20000000800 */
[----:B--2---:R-:W-:Y:S01]  /*6fb0*/  MOV R13, UR24 ;  /* 0x00000018000d7c02 */ /* 0x004fe20008000f00 */
[----:B------:R-:W-:Y:S01]  /*6fc0*/  IMAD.MOV.U32 R15, RZ, RZ, 0x3bbb989d ;  /* 0x3bbb989dff0f7424 */ /* 0x000fe200078e00ff */
[----:B------:R-:W-:Y:S01]  /*6fd0*/  IADD3 R20, PT, PT, R20, UR8, R27 ;  /* 0x0000000814147c10 */ /* 0x000fe2000fffe01b */
[----:B------:R-:W1:Y:S01]  /*6fe0*/  LDS R7, [R22] ;  /* 0x0000000016077984 */ /* 0x000e620000000800 */
[----:B------:R-:W-:Y:S02]  /*6ff0*/  SHF.R.U32.HI R13, RZ, 0x1, R13 ;  /* 0x00000001ff0d7819 */ /* 0x000fe4000001160d */
[----:B------:R-:W-:Y:S01]  /*7000*/  MOV R14, 0x437c0000 ;  /* 0x437c0000000e7802 */ /* 0x000fe20000000f00 */
        /* <DEDUP_REMOVED lines=8> */
[-C--:B------:R-:W-:Y:S02]  /*7090*/  FFMA.SAT R7, R8, R15.reuse, 0.5 ;  /* 0x3f00000008077423 */ /* 0x080fe4000000200f */
[----:B------:R-:W-:Y:S02]  /*70a0*/  IMAD.U32 R6, R11, 0x4, R6 ;  /* 0x000000040b067824 */ /* 0x000fe400078e0006 */
[----:B---3--:R-:W-:Y:S01]  /*70b0*/  FADD R12, R9, -R10 ;  /* 0x8000000a090c7221 */ /* 0x008fe20000000000 */
[----:B------:R-:W-:Y:S02]  /*70c0*/  FFMA.RM R10, R7, R14, 12582913 ;  /* 0x4b400001070a7423 */ /* 0x000fe4000000400e */
[----:B------:R-:W-:Y:S01]  /*70d0*/  LEA R7, R13, R6, 0x5 ;  /* 0x000000060d077211 */ /* 0x000fe200078e28ff */
[----:B------:R-:W-:Y:S01]  /*70e0*/  FFMA.SAT R9, R12, R15, 0.5 ;  /* 0x3f0000000c097423 */ /* 0x000fe2000000200f */
[----:B------:R-:W1:Y:S03]  /*70f0*/  LDS R13, [R6] ;  /* 0x00000000060d7984 */ /* 0x000e660000000800 */
[----:B------:R-:W-:Y:S01]  /*7100*/  FFMA.RM R14, R9, R14, 12582913 ;  /* 0x4b400001090e7423 */ /* 0x000fe2000000400e */
[C---:B------:R-:W-:Y:S01]  /*7110*/  FADD R9, R10.reuse, -12583039 ;  /* 0xcb40007f0a097421 */ /* 0x040fe20000000000 */
[----:B------:R-:W-:Y:S01]  /*7120*/  LDS R15, [R7] ;  /* 0x00000000070f7984 */ /* 0x000fe20000000800 */
[----:B------:R-:W-:-:S02]  /*7130*/  IMAD.SHL.U32 R10, R10, 0x800000, RZ ;  /* 0x008000000a0a7824 */ /* 0x000fc400078e00ff */
[----:B------:R-:W-:Y:S01]  /*7140*/  FADD R19, R14, -12583039 ;  /* 0xcb40007f0e137421 */ /* 0x000fe20000000000 */
[----:B------:R-:W-:Y:S01]  /*7150*/  FFMA R17, R8, 1.4426950216293334961, -R9 ;  /* 0x3fb8aa3b08117823 */ /* 0x000fe20000000809 */
[----:B------:R-:W2:Y:S01]  /*7160*/  LDS R11, [R6+0x10] ;  /* 0x00001000060b7984 */ /* 0x000ea20000000800 */
[----:B------:R-:W-:Y:S01]  /*7170*/  SHF.L.U32 R14, R14, 0x17, RZ ;  /* 0x000000170e0e7819 */ /* 0x000fe200000006ff */
[----:B------:R-:W-:Y:S01]  /*7180*/  FFMA R19, R12, 1.4426950216293334961, -R19 ;  /* 0x3fb8aa3b0c137823 */ /* 0x000fe20000000813 */
[----:B------:R-:W-:Y:S01]  /*7190*/  FFMA R17, R8, 1.925963033500011079e-08, R17 ;  /* 0x32a5706008117823 */ /* 0x000fe20000000011 */
[----:B------:R-:W3:Y:S02]  /*71a0*/  LDS R9, [R7+0x10] ;  /* 0x0000100007097984 */ /* 0x000ee40000000800 */
[----:B------:R-:W-:-:S03]  /*71b0*/  FFMA R19, R12, 1.925963033500011079e-08, R19 ;  /* 0x32a570600c137823 */ /* 0x000fc60000000013 */
[----:B------:R-:W4:Y:S08]  /*71c0*/  MUFU.EX2 R17, R17 ;  /* 0x0000001100117308 */ /* 0x000f300000000800 */
[----:B------:R-:W5:Y:S01]  /*71d0*/  MUFU.EX2 R19, R19 ;  /* 0x0000001300137308 */ /* 0x000f620000000800 */
[----:B----4-:R-:W-:-:S05]  /*71e0*/  FMUL R10, R10, R17 ;  /* 0x000000110a0a7220 */ /* 0x010fca0000400000 */
[----:B------:R-:W-:Y:S01]  /*71f0*/  F2FP.F16.F32.PACK_AB R10, RZ, R10 ;  /* 0x0000000aff0a723e */ /* 0x000fe200000000ff */
[----:B-----5:R-:W-:-:S04]  /*7200*/  FMUL R14, R14, R19 ;  /* 0x000000130e0e7220 */ /* 0x020fc80000400000 */
[-C--:B-1----:R-:W-:Y:S01]  /*7210*/  HFMA2 R13, R13, R10.reuse.H0_H0, RZ.H0_H0 ;  /* 0x2000000a0d0d7231 */ /* 0x082fe200000400ff */
[----:B------:R-:W-:Y:S01]  /*7220*/  F2FP.F16.F32.PACK_AB R14, RZ, R14 ;  /* 0x0000000eff0e723e */ /* 0x000fe200000000ff */
[----:B--2---:R-:W-:-:S03]  /*7230*/  HFMA2 R11, R11, R10.H0_H0, RZ.H0_H0 ;  /* 0x2000000a0b0b7231 */ /* 0x004fc600000400ff */
[----:B------:R1:W-:Y:S01]  /*7240*/  STS [R6], R13 ;  /* 0x0000000d06007388 */ /* 0x0003e20000000800 */
[-C--:B------:R-:W-:Y:S02]  /*7250*/  HFMA2 R8, R15, R14.reuse.H0_H0, RZ.H0_H0 ;  /* 0x2000000e0f087231 */ /* 0x080fe400000400ff */
[----:B---3--:R-:W-:-:S03]  /*7260*/  HFMA2 R14, R9, R14.H0_H0, RZ.H0_H0 ;  /* 0x2000000e090e7231 */ /* 0x008fc600000400ff */
[----:B------:R1:W-:Y:S04]  /*7270*/  STS [R7], R8 ;  /* 0x0000000807007388 */ /* 0x0003e80000000800 */
[----:B------:R1:W-:Y:S04]  /*7280*/  STS [R6+0x10], R11 ;  /* 0x0000100b06007388 */ /* 0x0003e80000000800 */
[----:B------:R1:W-:Y:S01]  /*7290*/  STS [R7+0x10], R14 ;  /* 0x0000100e07007388 */ /* 0x0003e20000000800 */
[----:B------:R-:W-:Y:S05]  /*72a0*/  BRA `(.L_x_116) ;  /* 0x0000002000f87947 */ /* 0x000fea0003800000 */
.L_x_113:
[----:B------:R-:W-:-:S05]  /*72b0*/  UMOV UR8, URZ ;  /* 0x000000ff00087c82 */ /* 0x000fca0008000000 */
.L_x_120:
[----:B-1----:R-:W1:Y:S01]  /*72c0*/  LDCU UR10, c[0x0][0x3d4] ;  /* 0x00007a80ff0a77ac */ /* 0x002e620008000800 */
[----:B------:R-:W-:Y:S01]  /*72d0*/  ISETP.NE.AND P1, PT, R3, RZ, PT ;  /* 0x000000ff0300720c */ /* 0x000fe20003f25270 */
[----:B------:R-:W-:Y:S01]  /*72e0*/  VIADD R23, R27, UR8 ;  /* 0x000000081b177c36 */ /* 0x000fe20008000000 */
[----:B------:R-:W-:Y:S02]  /*72f0*/  CS2R R8, SRZ ;  /* 0x0000000000087805 */ /* 0x000fe4000001ff00 */
[----:B------:R-:W-:Y:S01]  /*7300*/  CS2R R6, SRZ ;  /* 0x0000000000067805 */ /* 0x000fe2000001ff00 */
[----:B------:R-:W-:Y:S01]  /*7310*/  UMOV UR9, URZ ;  /* 0x000000ff00097c82 */ /* 0x000fe20008000000 */
[----:B-1----:R-:W-:-:S09]  /*7320*/  UISETP.GE.U32.AND UP2, UPT, UR10, 0x31, UPT ;  /* 0x000000310a00788c */ /* 0x002fd2000bf46070 */
[----:B------:R-:W-:Y:S05]  /*7330*/  BRA.U !UP2, `(.L_x_117) ;  /* 0x000000010adc7547 */ /* 0x000fea000b800000 */
[----:B------:R-:W1:Y:S01]  /*7340*/  S2R R6, SR_LANEID ;  /* 0x0000000000067919 */ /* 0x000e620000000000 */
[----:B------:R-:W-:Y:S01]  /*7350*/  UMOV UR9, URZ ;  /* 0x000000ff00097c82 */ /* 0x000fe20008000000 */
[----:B------:R-:W-:Y:S01]  /*7360*/  UMOV UR10, URZ ;  /* 0x000000ff000a7c82 */ /* 0x000fe20008000000 */
[--C-:B-1----:R-:W-:Y:S02]  /*7370*/  SHF.R.U32.HI R7, RZ, 0x3, R6.reuse ;  /* 0x00000003ff077819 */ /* 0x102fe40000011606 */
[----:B------:R-:W-:Y:S02]  /*7380*/  LOP3.LUT R8, R6, 0x7, RZ, 0xc0, !PT ;  /* 0x0000000706087812 */ /* 0x000fe400078ec0ff */
[----:B------:R-:W-:Y:S02]  /*7390*/  SHF.R.U32.HI R6, RZ, 0x4, R6 ;  /* 0x00000004ff067819 */ /* 0x000fe40000011606 */
[----:B------:R-:W-:-:S03]  /*73a0*/  SHF.L.U32 R7, R7, 0x3, RZ ;  /* 0x0000000307077819 */ /* 0x000fc600000006ff */
[----:B------:R-:W-:Y:S01]  /*73b0*/  IMAD.SHL.U32 R6, R6, 0x8, RZ ;  /* 0x0000000806067824 */ /* 0x000fe200078e00ff */
[----:B------:R-:W-:Y:S02]  /*73c0*/  LOP3.LUT R7, R7, 0x8, R8, 0xe2, !PT ;  /* 0x0000000807077812 */ /* 0x000fe400078ee208 */
[----:B------:R-:W-:-:S03]  /*73d0*/  CS2R R8, SRZ ;  /* 0x0000000000087805 */ /* 0x000fc6000001ff00 */
[C-C-:B------:R-:W-:Y:S02]  /*73e0*/  IMAD R33, R7.reuse, UR23, R6.reuse ;  /* 0x0000001707217c24 */ /* 0x140fe4000f8e0206 */
[----:B------:R-:W-:Y:S01]  /*73f0*/  IMAD R32, R7, UR24, R6 ;  /* 0x0000001807207c24 */ /* 0x000fe2000f8e0206 */
[----:B------:R-:W-:Y:S02]  /*7400*/  CS2R R6, SRZ ;  /* 0x0000000000067805 */ /* 0x000fe4000001ff00 */
[----:B------:R-:W-:Y:S01]  /*7410*/  SHF.L.U32 R33, R33, 0x1, RZ ;  /* 0x0000000121217819 */ /* 0x000fe200000006ff */
[----:B------:R-:W-:-:S07]  /*7420*/  IMAD.SHL.U32 R32, R32, 0x2, RZ ;  /* 0x0000000220207824 */ /* 0x000fce00078e00ff */
.L_x_118:
[----:B------:R-:W-:Y:S01]  /*7430*/  MOV R10, UR9 ;  /* 0x00000009000a7c02 */ /* 0x000fe20008000f00 */
[----:B------:R-:W-:Y:S01]  /*7440*/  VIADD R34, R21, UR9 ;  /* 0x0000000915227c36 */ /* 0x000fe20008000000 */
[----:B------:R-:W-:Y:S02]  /*7450*/  UIADD3 UR10, UPT, UPT, UR10, 0x4, URZ ;  /* 0x000000040a0a7890 */ /* 0x000fe4000fffe0ff */
[----:B------:R-:W-:Y:S01]  /*7460*/  UIADD3 UR9, UPT, UPT, UR9, 0x40, URZ ;  /* 0x0000004009097890 */ /* 0x000fe2000fffe0ff */
[----:B------:R-:W-:Y:S01]  /*7470*/  IMAD R35, R10, UR24, R23 ;  /* 0x000000180a237c24 */ /* 0x000fe2000f8e0217 */
[----:B------:R-:W-:Y:S02]  /*7480*/  LEA R34, R34, UR11, 0x1 ;  /* 0x0000000b22227c11 */ /* 0x000fe4000f8e08ff */
[----:B------:R-:W-:Y:S02]  /*7490*/  ISETP.NE.AND P0, PT, R4, UR10, PT ;  /* 0x0000000a04007c0c */ /* 0x000fe4000bf05270 */
[----:B------:R-:W-:-:S02]  /*74a0*/  LEA R35, R35, UR17, 0x1 ;  /* 0x0000001123237c11 */ /* 0x000fc4000f8e08ff */
[----:B------:R-:W-:-:S03]  /*74b0*/  IADD3 R37, PT, PT, R34, R33, RZ ;  /* 0x0000002122257210 */ /* 0x000fc60007ffe0ff */
[----:B------:R-:W-:Y:S02]  /*74c0*/  IMAD.IADD R36, R35, 0x1, R32 ;  /* 0x0000000123247824 */ /* 0x000fe400078e0220 */
[----:B------:R1:W-:Y:S04]  /*74d0*/  LDSM.16.M88.4 R12, [R37] ;  /* 0x00000000250c783b */ /* 0x0003e80000000200 */
[----:B------:R-:W2:Y:S01]  /*74e0*/  LDSM.16.MT88.4 R16, [R36] ;  /* 0x000000002410783b */ /* 0x000ea20000004200 */
[----:B-1----:R-:W-:Y:S01]  /*74f0*/  IADD3 R37, PT, PT, R33, 0x40, R34 ;  /* 0x0000004021257810 */ /* 0x002fe20007ffe022 */
[----:B--2---:R-:W-:Y:S01]  /*7500*/  HMMA.16816.F16 R16, R12, R16, R6 ;  /* 0x000000100c10723c */ /* 0x004fe20000000806 */
[----:B------:R-:W-:-:S05]  /*7510*/  MOV R6, UR24 ;  /* 0x0000001800067c02 */ /* 0x000fca0008000f00 */
[----:B------:R-:W-:Y:S01]  /*7520*/  IMAD R7, R6, 0x20, R35 ;  /* 0x0000002006077824 */ /* 0x000fe200078e0223 */
[C-C-:B------:R-:W-:Y:S01]  /*7530*/  IADD3 R6, PT, PT, R33.reuse, 0x20, R34.reuse ;  /* 0x0000002021067810 */ /* 0x140fe20007ffe022 */
[----:B------:R-:W-:Y:S01]  /*7540*/  HMMA.16816.F16 R18, R12, R18, R8 ;  /* 0x000000120c12723c */ /* 0x000fe20000000808 */
[----:B------:R-:W-:Y:S02]  /*7550*/  IADD3 R34, PT, PT, R33, 0x60, R34 ;  /* 0x0000006021227810 */ /* 0x000fe40007ffe022 */
[----:B------:R-:W-:Y:S01]  /*7560*/  IADD3 R7, PT, PT, R7, R32, RZ ;  /* 0x0000002007077210 */ /* 0x000fe20007ffe0ff */
[----:B------:R1:W-:Y:S04]  /*7570*/  LDSM.16.M88.4 R8, [R6] ;  /* 0x000000000608783b */ /* 0x0003e80000000200 */
[----:B------:R-:W2:Y:S01]  /*7580*/  LDSM.16.MT88.4 R12, [R7] ;  /* 0x00000000070c783b */ /* 0x000ea20000004200 */
[----:B-1----:R-:W-:-:S03]  /*7590*/  MOV R6, UR24 ;  /* 0x0000001800067c02 */ /* 0x002fc60008000f00 */
[----:B--2---:R-:W-:Y:S01]  /*75a0*/  HMMA.16816.F16 R16, R8, R12, R16 ;  /* 0x0000000c0810723c */ /* 0x004fe20000000810 */
[----:B------:R-:W-:-:S05]  /*75b0*/  IMAD.U32 R12, RZ, RZ, UR24 ;  /* 0x00000018ff0c7e24 */ /* 0x000fca000f8e00ff */
[----:B------:R-:W-:Y:S02]  /*75c0*/  LEA R35, R12, R35, 0x6 ;  /* 0x000000230c237211 */ /* 0x000fe400078e30ff */
[----:B------:R-:W-:Y:S01]  /*75d0*/  HMMA.16816.F16 R18, R8, R14, R18 ;  /* 0x0000000e0812723c */ /* 0x000fe20000000812 */
[----:B------:R-:W-:Y:S02]  /*75e0*/  LDSM.16.M88.4 R8, [R37] ;  /* 0x000000002508783b */ /* 0x000fe40000000200 */
[----:B------:R-:W-:Y:S02]  /*75f0*/  IMAD.IADD R36, R35, 0x1, R32 ;  /* 0x0000000123247824 */ /* 0x000fe400078e0220 */
[----:B------:R-:W-:-:S03]  /*7600*/  IMAD R35, R6, 0x20, R35 ;  /* 0x0000002006237824 */ /* 0x000fc600078e0223 */
[----:B------:R-:W1:Y:S04]  /*7610*/  LDSM.16.MT88.4 R12, [R36] ;  /* 0x00000000240c783b */ /* 0x000e680000004200 */
[----:B-1----:R-:W-:Y:S01]  /*7620*/  HMMA.16816.F16 R16, R8, R12, R16 ;  /* 0x0000000c0810723c */ /* 0x002fe20000000810 */
[----:B------:R-:W-:-:S07]  /*7630*/  IADD3 R12, PT, PT, R35, R32, RZ ;  /* 0x00000020230c7210 */ /* 0x000fce0007ffe0ff */
[----:B------:R-:W-:Y:S01]  /*7640*/  HMMA.16816.F16 R18, R8, R14, R18 ;  /* 0x0000000e0812723c */ /* 0x000fe20000000812 */
[----:B------:R-:W-:Y:S04]  /*7650*/  LDSM.16.M88.4 R8, [R34] ;  /* 0x000000002208783b */ /* 0x000fe80000000200 */
[----:B------:R-:W1:Y:S07]  /*7660*/  LDSM.16.MT88.4 R12, [R12] ;  /* 0x000000000c0c783b */ /* 0x000e6e0000004200 */
[C---:B-1----:R-:W-:Y:S08]  /*7670*/  HMMA.16816.F16 R6, R8.reuse, R12, R16 ;  /* 0x0000000c0806723c */ /* 0x042ff00000000810 */
[----:B------:R-:W-:Y:S01]  /*7680*/  HMMA.16816.F16 R8, R8, R14, R18 ;  /* 0x0000000e0808723c */ /* 0x000fe20000000812 */
[----:B------:R-:W-:-:S04]  /*7690*/  NOP ;  /* 0x0000000000007918 */ /* 0x000fc80000000000 */
[----:B------:R-:W-:-:S15]  /*76a0*/  @P0 BRA `(.L_x_118) ;  /* 0xfffffffc00600947 */ /* 0x000fde000383ffff */
.L_x_117:
[----:B------:R-:W-:Y:S05]  /*76b0*/  @!P1 BRA `(.L_x_119) ;  /* 0x0000000000b49947 */ /* 0x000fea0003800000 */
[----:B------:R-:W1:Y:S01]  /*76c0*/  S2R R10, SR_LANEID ;  /* 0x00000000000a7919 */ /* 0x000e620000000000 */
[----:B------:R-:W-:Y:S02]  /*76d0*/  MOV R14, UR9 ;  /* 0x00000009000e7c02 */ /* 0x000fe40008000f00 */
[----:B------:R-:W-:Y:S02]  /*76e0*/  IADD3 R32, PT, PT, R21, UR9, RZ ;  /* 0x0000000915207c10 */ /* 0x000fe4000fffe0ff */
[----:B------:R-:W-:Y:S01]  /*76f0*/  ISETP.NE.AND P0, PT, R3, 0x1, PT ;  /* 0x000000010300780c */ /* 0x000fe20003f05270 */
        /* <DEDUP_REMOVED lines=17> */
[----:B------:R-:W-:-:S04]  /*7810*/  NOP ;  /* 0x0000000000007918 */ /* 0x000fc80000000000 */
[----:B------:R-:W-:-:S15]  /*7820*/  @!P0 BRA `(.L_x_119) ;  /* 0x0000000000588947 */ /* 0x000fde0003800000 */
[----:B------:R-:W-:Y:S01]  /*7830*/  IMAD.U32 R14, RZ, RZ, UR24 ;  /* 0x00000018ff0e7e24 */ /* 0x000fe2000f8e00ff */
[----:B------:R-:W-:Y:S02]  /*7840*/  IADD3 R12, PT, PT, R32, 0x20, RZ ;  /* 0x00000020200c7810 */ /* 0x000fe40007ffe0ff */
[----:B------:R-:W-:Y:S01]  /*7850*/  ISETP.NE.AND P0, PT, R3, 0x2, PT ;  /* 0x000000020300780c */ /* 0x000fe20003f05270 */
[----:B------:R-:W-:Y:S01]  /*7860*/  IMAD R13, R14, 0x20, R33 ;  /* 0x000000200e0d7824 */ /* 0x000fe200078e0221 */
[----:B------:R-:W-:-:S03]  /*7870*/  LEA R12, R11, R12, 0x1 ;  /* 0x0000000c0b0c7211 */ /* 0x000fc600078e08ff */
[----:B------:R-:W-:-:S03]  /*7880*/  IMAD.U32 R16, R10, 0x2, R13 ;  /* 0x000000020a107824 */ /* 0x000fc600078e000d */
[----:B------:R-:W-:Y:S04]  /*7890*/  LDSM.16.M88.4 R12, [R12] ;  /* 0x000000000c0c783b */ /* 0x000fe80000000200 */
[----:B------:R-:W1:Y:S02]  /*78a0*/  LDSM.16.MT88.4 R16, [R16] ;  /* 0x000000001010783b */ /* 0x000e640000004200 */
[C---:B-1----:R-:W-:Y:S08]  /*78b0*/  HMMA.16816.F16 R6, R12.reuse, R16, R6 ;  /* 0x000000100c06723c */ /* 0x042ff00000000806 */
[----:B------:R-:W-:Y:S01]  /*78c0*/  HMMA.16816.F16 R8, R12, R18, R8 ;  /* 0x000000120c08723c */ /* 0x000fe20000000808 */
[----:B------:R-:W-:-:S04]  /*78d0*/  NOP ;  /* 0x0000000000007918 */ /* 0x000fc80000000000 */
[----:B------:R-:W-:-:S15]  /*78e0*/  @!P0 BRA `(.L_x_119) ;  /* 0x0000000000288947 */ /* 0x000fde0003800000 */
        /* <DEDUP_REMOVED lines=10> */
.L_x_119:
[----:B------:R-:W-:Y:S01]  /*7990*/  LDS R16, [R31] ;  /* 0x000000001f107984 */ /* 0x000fe20000000800 */
[----:B------:R-:W-:Y:S01]  /*79a0*/  IMAD.U32 R17, RZ, RZ, UR24 ;  /* 0x00000018ff117e24 */ /* 0x000fe2000f8e00ff */
[----:B------:R-:W-:Y:S01]  /*79b0*/  IADD3 R23, PT, PT, R20, R23, RZ ;  /* 0x0000001714177210 */ /* 0x000fe20007ffe0ff */
[----:B------:R-:W-:Y:S01]  /*79c0*/  IMAD.MOV.U32 R19, RZ, RZ, 0x3bbb989d ;  /* 0x3bbb989dff137424 */ /* 0x000fe200078e00ff */
[----:B------:R-:W1:Y:S01]  /*79d0*/  LDS R11, [R22] ;  /* 0x00000000160b7984 */ /* 0x000e620000000800 */
[----:B------:R-:W2:Y:S01]  /*79e0*/  LDCU UR9, c[0x0][0x3ec] ;  /* 0x00007d80ff0977ac */ /* 0x000ea20008000800 */
[----:B------:R-:W3:Y:S01]  /*79f0*/  S2R R12, SR_LANEID ;  /* 0x00000000000c7919 */ /* 0x000ee20000000000 */
[----:B------:R-:W-:Y:S01]  /*7a00*/  UIADD3 UR8, UPT, UPT, UR8, 0x40, URZ ;  /* 0x0000004008087890 */ /* 0x000fe2000fffe0ff */
[----:B------:R-:W-:Y:S04]  /*7a10*/  LDS R10, [R31+0x20] ;  /* 0x000020001f0a7984 */ /* 0x000fe80000000800 */
[----:B------:R-:W4:Y:S01]  /*7a20*/  LDS R13, [R22+0x20] ;  /* 0x00002000160d7984 */ /* 0x000f220000000800 */
[----:B--2---:R-:W-:Y:S01]  /*7a30*/  UISETP.GE.AND UP2, UPT, UR8, UR9, UPT ;  /* 0x000000090800728c */ /* 0x004fe2000bf46270 */
[----:B---3--:R-:W-:-:S02]  /*7a40*/  SHF.R.U32.HI R15, RZ, 0x2, R12 ;  /* 0x00000002ff0f7819 */ /* 0x008fc4000001160c */
[----:B------:R-:W-:Y:S02]  /*7a50*/  LOP3.LUT R14, R12, 0x3, RZ, 0xc0, !PT ;  /* 0x000000030c0e7812 */ /* 0x000fe400078ec0ff */
[----:B------:R-:W-:Y:S01]  /*7a60*/  SHF.R.U32.HI R12, RZ, 0x1, R17 ;  /* 0x00000001ff0c7819 */ /* 0x000fe20000011611 */
[----:B-1----:R-:W-:Y:S01]  /*7a70*/  FADD R16, R16, -R11 ;  /* 0x8000000b10107221 */ /* 0x002fe20000000000 */
[----:B------:R-:W-:-:S03]  /*7a80*/  LEA R11, R23, UR13, 0x1 ;  /* 0x0000000d170b7c11 */ /* 0x000fc6000f8e08ff */
[----:B------:R-:W-:Y:S02]  /*7a90*/  IMAD R14, R15, R12, R14 ;  /* 0x0000000c0f0e7224 */ /* 0x000fe400078e020e */
[----:B------:R-:W-:Y:S02]  /*7aa0*/  FFMA.SAT R18, R16, R19, 0.5 ;  /* 0x3f00000010127423 */ /* 0x000fe40000002013 */
[----:B------:R-:W-:Y:S02]  /*7ab0*/  IMAD.U32 R11, R14, 0x4, R11 ;  /* 0x000000040e0b7824 */ /* 0x000fe400078e000b */
[----:B----4-:R-:W-:Y:S01]  /*7ac0*/  FADD R10, R10, -R13 ;  /* 0x8000000d0a0a7221 */ /* 0x010fe20000000000 */
[----:B------:R-:W-:Y:S02]  /*7ad0*/  MOV R13, 0x437c0000 ;  /* 0x437c0000000d7802 */ /* 0x000fe40000000f00 */
[----:B------:R-:W1:Y:S01]  /*7ae0*/  LDS R15, [R11] ;  /* 0x000000000b0f7984 */ /* 0x000e620000000800 */
[----:B------:R-:W-:Y:S01]  /*7af0*/  LEA R12, R12, R11, 0x5 ;  /* 0x0000000b0c0c7211 */ /* 0x000fe200078e28ff */
[----:B------:R-:W-:Y:S01]  /*7b00*/  FFMA.SAT R19, R10, R19, 0.5 ;  /* 0x3f0000000a137423 */ /* 0x000fe20000002013 */
[-C--:B------:R-:W-:Y:S01]  /*7b10*/  FFMA.RM R18, R18, R13.reuse, 12582913 ;  /* 0x4b40000112127423 */ /* 0x080fe2000000400d */
[----:B------:R-:W2:Y:S02]  /*7b20*/  LDS R17, [R11+0x10] ;  /* 0x000010000b117984 */ /* 0x000ea40000000800 */
[----:B------:R-:W-:Y:S01]  /*7b30*/  FFMA.RM R19, R19, R13, 12582913 ;  /* 0x4b40000113137423 */ /* 0x000fe2000000400d */
[C---:B------:R-:W-:Y:S01]  /*7b40*/  FADD R23, R18.reuse, -12583039 ;  /* 0xcb40007f12177421 */ /* 0x040fe20000000000 */
[----:B------:R-:W3:Y:S02]  /*7b50*/  LDS R13, [R12] ;  /* 0x000000000c0d7984 */ /* 0x000ee40000000800 */
[----:B------:R-:W-:Y:S01]  /*7b60*/  FADD R33, R19, -12583039 ;  /* 0xcb40007f13217421 */ /* 0x000fe20000000000 */
[----:B------:R-:W-:-:S02]  /*7b70*/  IMAD.SHL.U32 R18, R18, 0x800000, RZ ;  /* 0x0080000012127824 */ /* 0x000fc400078e00ff */
[----:B------:R-:W-:Y:S01]  /*7b80*/  FFMA R23, R16, 1.4426950216293334961, -R23 ;  /* 0x3fb8aa3b10177823 */ /* 0x000fe20000000817 */
[----:B------:R-:W4:Y:S01]  /*7b90*/  LDS R14, [R12+0x10] ;  /* 0x000010000c0e7984 */ /* 0x000f220000000800 */
[----:B------:R-:W-:Y:S01]  /*7ba0*/  FFMA R33, R10, 1.4426950216293334961, -R33 ;  /* 0x3fb8aa3b0a217823 */ /* 0x000fe20000000821 */
[----:B------:R-:W-:Y:S01]  /*7bb0*/  SHF.L.U32 R19, R19, 0x17, RZ ;  /* 0x0000001713137819 */ /* 0x000fe200000006ff */
[----:B------:R-:W-:Y:S02]  /*7bc0*/  FFMA R23, R16, 1.925963033500011079e-08, R23 ;  /* 0x32a5706010177823 */ /* 0x000fe40000000017 */
[----:B------:R-:W-:-:S04]  /*7bd0*/  FFMA R33, R10, 1.925963033500011079e-08, R33 ;  /* 0x32a570600a217823 */ /* 0x000fc80000000021 */
[----:B------:R-:W5:Y:S08]  /*7be0*/  MUFU.EX2 R23, R23 ;  /* 0x0000001700177308 */ /* 0x000f700000000800 */
[----:B------:R-:W1:Y:S01]  /*7bf0*/  MUFU.EX2 R10, R33 ;  /* 0x00000021000a7308 */ /* 0x000e620000000800 */
[----:B-----5:R-:W-:-:S05]  /*7c00*/  FMUL R18, R18, R23 ;  /* 0x0000001712127220 */ /* 0x020fca0000400000 */
[----:B------:R-:W-:Y:S01]  /*7c10*/  F2FP.F16.F32.PACK_AB R18, RZ, R18 ;  /* 0x00000012ff12723e */ /* 0x000fe200000000ff */
[----:B-1----:R-:W-:-:S04]  /*7c20*/  FMUL R10, R19, R10 ;  /* 0x0000000a130a7220 */ /* 0x002fc80000400000 */
[-C--:B------:R-:W-:Y:S02]  /*7c30*/  HFMA2 R6, R15, R18.reuse.H0_H0, R6 ;  /* 0x200000120f067231 */ /* 0x080fe40000000006 */
[----:B--2---:R-:W-:Y:S01]  /*7c40*/  HFMA2 R8, R17, R18.H0_H0, R8 ;  /* 0x2000001211087231 */ /* 0x004fe20000000008 */
[----:B------:R-:W-:Y:S02]  /*7c50*/  F2FP.F16.F32.PACK_AB R10, RZ, R10 ;  /* 0x0000000aff0a723e */ /* 0x000fe400000000ff */
[----:B------:R1:W-:Y:S03]  /*7c60*/  STS [R11], R6 ;  /* 0x000000060b007388 */ /* 0x0003e60000000800 */
[-C--:B---3--:R-:W-:Y:S02]  /*7c70*/  HFMA2 R7, R13, R10.reuse.H0_H0, R7 ;  /* 0x2000000a0d077231 */ /* 0x088fe40000000007 */
[----:B----4-:R-:W-:-:S03]  /*7c80*/  HFMA2 R9, R14, R10.H0_H0, R9 ;  /* 0x2000000a0e097231 */ /* 0x010fc60000000009 */
[----:B------:R1:W-:Y:S04]  /*7c90*/  STS [R12], R7 ;  /* 0x000000070c007388 */ /* 0x0003e80000000800 */
[----:B------:R1:W-:Y:S04]  /*7ca0*/  STS [R11+0x10], R8 ;  /* 0x000010080b007388 */ /* 0x0003e80000000800 */
[----:B------:R1:W-:Y:S01]  /*7cb0*/  STS [R12+0x10], R9 ;  /* 0x000010090c007388 */ /* 0x0003e20000000800 */
[----:B------:R-:W-:Y:S05]  /*7cc0*/  BRA.U !UP2, `(.L_x_120) ;  /* 0xfffffff50a7c7547 */ /* 0x000fea000b83ffff */
[----:B------:R-:W-:Y:S05]  /*7cd0*/  BRA `(.L_x_116) ;  /* 0x00000018006c7947 */ /* 0x000fea0003800000 */
.L_x_112:
        /* <DEDUP_REMOVED lines=23> */
.L_x_123:
        /* <DEDUP_REMOVED lines=75> */
[C---:B--2---:R-:W-:Y:S02]  /*8300*/  IMAD R9, R6.reuse, 0x20, R15 ;  /* 0x0000002006097824 */ /* 0x044fe400078e020f */
[----:B------:R-:W-:Y:S01]  /*8310*/  IMAD R11, R6, 0x20, R21 ;  /* 0x00000020060b7824 */ /* 0x000fe200078e0215 */
        /* <DEDUP_REMOVED lines=10> */
[C---:B-1----:R-:W-:Y:S01]  /*83c0*/  IADD3 R12, PT, PT, R8.reuse, 0x700, RZ ;  /* 0x00000700080c7810 */ /* 0x042fe20007ffe0ff */
[----:B------:R-:W-:-:S02]  /*83d0*/  VIADD R8, R8, 0x780 ;  /* 0x0000078008087836 */ /* 0x000fc40000000000 */
[----:B------:R1:W-:Y:S02]  /*83e0*/  STS [R15+0x10], RZ ;  /* 0x000010ff0f007388 */ /* 0x0003e40000000800 */
[----:B------:R-:W-:Y:S02]  /*83f0*/  IMAD.IADD R17, R12, 0x1, R7 ;  /* 0x000000010c117824 */ /* 0x000fe400078e0207 */
[----:B------:R2:W-:Y:S04]  /*8400*/  STS [R9+0x10], RZ ;  /* 0x000010ff09007388 */ /* 0x0005e80000000800 */
[----:B------:R-:W-:Y:S01]  /*8410*/  STS [R23], RZ ;  /* 0x000000ff17007388 */ /* 0x000fe20000000800 */
[----:B-1----:R-:W-:Y:S01]  /*8420*/  IADD3 R15, PT, PT, R8, R7, RZ ;  /* 0x00000007080f7210 */ /* 0x002fe20007ffe0ff */
[----:B------:R-:W-:-:S02]  /*8430*/  IMAD R8, R6, 0x20, R19 ;  /* 0x0000002006087824 */ /* 0x000fc400078e0213 */
[----:B------:R-:W-:Y:S01]  /*8440*/  STS [R10], RZ ;  /* 0x000000ff0a007388 */ /* 0x000fe20000000800 */
[----:B--2---:R-:W-:-:S03]  /*8450*/  LEA R9, R6, R17, 0x5 ;  /* 0x0000001106097211 */ /* 0x004fc600078e28ff */
        /* <DEDUP_REMOVED lines=20> */
.L_x_122:
        /* <DEDUP_REMOVED lines=16> */
[----:B------:R-:W-:Y:S01]  /*86a0*/  SHF.R.U32.HI R6, RZ, 0x1, R10 ;  /* 0x00000001ff067819 */ /* 0x000fe2000001160a */
[----:B------:R-:W-:-:S04]  /*86b0*/  VIADD R10, R7, 0x180 ;  /* 0x00000180070a7836 */ /* 0x000fc80000000000 */
[----:B------:R-:W-:Y:S01]  /*86c0*/  IMAD R16, R9, R6, R8 ;  /* 0x0000000609107224 */ /* 0x000fe200078e0208 */
[C---:B------:R-:W-:Y:S01]  /*86d0*/  IADD3 R9, PT, PT, R7.reuse, 0x100, RZ ;  /* 0x0000010007097810 */ /* 0x040fe20007ffe0ff */
[----:B------:R-:W-:Y:S02]  /*86e0*/  VIADD R8, R7, 0x80 ;  /* 0x0000008007087836 */ /* 0x000fe40000000000 */
[C---:B------:R-:W-:Y:S01]  /*86f0*/  IMAD.U32 R19, R16.reuse, 0x4, R10 ;  /* 0x0000000410137824 */ /* 0x040fe200078e000a */
[C---:B------:R-:W-:Y:S01]  /*8700*/  LEA R31, R16.reuse, R7, 0x2 ;  /* 0x00000007101f7211 */ /* 0x040fe200078e10ff */
[C---:B------:R-:W-:Y:S01]  /*8710*/  IMAD.U32 R23, R16.reuse, 0x4, R8 ;  /* 0x0000000410177824 */ /* 0x040fe200078e0008 */
[----:B------:R-:W-:Y:S01]  /*8720*/  LEA R21, R16, R9, 0x2 ;  /* 0x0000000910157211 */ /* 0x000fe200078e10ff */
[C---:B------:R-:W-:Y:S01]  /*8730*/  IMAD R10, R6.reuse, 0x20, R19 ;  /* 0x00000020060a7824 */ /* 0x040fe200078e0213 */
[C---:B------:R-:W-:Y:S01]  /*8740*/  LEA R7, R6.reuse, R31, 0x5 ;  /* 0x0000001f06077211 */ /* 0x040fe200078e28ff */
[----:B------:R-:W-:Y:S01]  /*8750*/  STS [R31], RZ ;  /* 0x000000ff1f007388 */ /* 0x000fe20000000800 */
[C---:B------:R-:W-:Y:S01]  /*8760*/  IMAD R8, R6.reuse, 0x20, R23 ;  /* 0x0000002006087824 */ /* 0x040fe200078e0217 */
[----:B------:R-:W-:Y:S01]  /*8770*/  LEA R9, R6, R21, 0x5 ;  /* 0x0000001506097211 */ /* 0x000fe200078e28ff */
[C---:B------:R-:W-:Y:S01]  /*8780*/  IMAD.U32 R15, R16.reuse, 0x4, R12 ;  /* 0x00000004100f7824 */ /* 0x040fe200078e000c */
[----:B------:R-:W-:Y:S01]  /*8790*/  STS [R7], RZ ;  /* 0x000000ff07007388 */ /* 0x000fe20000000800 */
[C---:B------:R-:W-:Y:S01]  /*87a0*/  LEA R17, R16.reuse, R11, 0x2 ;  /* 0x0000000b10117211 */ /* 0x040fe200078e10ff */
[C---:B------:R-:W-:Y:S01]  /*87b0*/  IMAD.U32 R13, R16.reuse, 0x4, R13 ;  /* 0x00000004100d7824 */ /* 0x040fe200078e000d */
[----:B------:R-:W-:Y:S01]  /*87c0*/  LEA R11, R16, R14, 0x2 ;  /* 0x0000000e100b7211 */ /* 0x000fe200078e10ff */
[----:B------:R-:W-:Y:S04]  /*87d0*/  STS [R31+0x10], RZ ;  /* 0x000010ff1f007388 */ /* 0x000fe80000000800 */
        /* <DEDUP_REMOVED lines=13> */
[----:B-1----:R-:W-:-:S02]  /*88b0*/  LEA R9, R6, R13, 0x5 ;  /* 0x0000000d06097211 */ /* 0x002fc400078e28ff */
[----:B------:R-:W-:Y:S01]  /*88c0*/  LEA R6, R6, R11, 0x5 ;  /* 0x0000000b06067211 */ /* 0x000fe200078e28ff */
        /* <DEDUP_REMOVED lines=18> */
.L_x_124:
[----:B------:R-:W-:Y:S05]  /*89f0*/  BRA.U !UP3, `(.L_x_116) ;  /* 0x0000000d0b247547 */ /* 0x000fea000b800000 */
[----:B------:R-:W-:Y:S01]  /*8a00*/  UIADD3 UR9, UPT, UPT, UR9, -0x1, URZ ;  /* 0xffffffff09097890 */ /* 0x000fe2000fffe0ff */
[----:B------:R-:W-:-:S03]  /*8a10*/  ISETP.NE.AND P0, PT, R2, RZ, PT ;  /* 0x000000ff0200720c */ /* 0x000fc60003f05270 */
[----:B------:R-:W-:-:S09]  /*8a20*/  UISETP.GE.U32.AND UP2, UPT, UR9, 0x3, UPT ;  /* 0x000000030900788c */ /* 0x000fd2000bf46070 */
[----:B------:R-:W-:Y:S05]  /*8a30*/  BRA.U !UP2, `(.L_x_125) ;  /* 0x000000010a907547 */ /* 0x000fea000b800000 */
[----:B---3--:R-:W1:Y:S01]  /*8a40*/  S2R R6, SR_LANEID ;  /* 0x0000000000067919 */ /* 0x008e620000000000 */
[----:B--2---:R-:W-:-:S05]  /*8a50*/  IMAD.U32 R9, RZ, RZ, UR24 ;  /* 0x00000018ff097e24 */ /* 0x004fca000f8e00ff */
        /* <DEDUP_REMOVED lines=8> */
[C---:B------:R-:W-:Y:S01]  /*8ae0*/  VIADD R12, R6.reuse, 0x100 ;  /* 0x00000100060c7836 */ /* 0x040fe20000000000 */
[C---:B------:R-:W-:Y:S02]  /*8af0*/  LEA R8, R7.reuse, R6, 0x2 ;  /* 0x0000000607087211 */ /* 0x040fe400078e10ff */
[----:B------:R-:W-:Y:S01]  /*8b00*/  IADD3 R14, PT, PT, R6, 0x180, RZ ;  /* 0x00000180060e7810 */ /* 0x000fe20007ffe0ff */
[----:B------:R-:W-:Y:S01]  /*8b10*/  IMAD.U32 R10, R7, 0x4, R10 ;  /* 0x00000004070a7824 */ /* 0x000fe200078e000a */
[----:B------:R-:W-:Y:S01]  /*8b20*/  LEA R6, R9, R8, 0x5 ;  /* 0x0000000809067211 */ /* 0x000fe200078e28ff */
[----:B------:R1:W-:Y:S01]  /*8b30*/  STS [R8], RZ ;  /* 0x000000ff08007388 */ /* 0x0003e20000000800 */
[C---:B------:R-:W-:Y:S02]  /*8b40*/  LEA R12, R7.reuse, R12, 0x2 ;  /* 0x0000000c070c7211 */ /* 0x040fe400078e10ff */
[----:B------:R-:W-:Y:S01]  /*8b50*/  LEA R14, R7, R14, 0x2 ;  /* 0x0000000e070e7211 */ /* 0x000fe200078e10ff */
[C---:B------:R-:W-:Y:S01]  /*8b60*/  IMAD R7, R9.reuse, 0x20, R10 ;  /* 0x0000002009077824 */ /* 0x040fe200078e020a */
[----:B------:R1:W-:Y:S01]  /*8b70*/  STS [R6], RZ ;  /* 0x000000ff06007388 */ /* 0x0003e20000000800 */
[----:B------:R-:W-:-:S02]  /*8b80*/  LEA R11, R9, R12, 0x5 ;  /* 0x0000000c090b7211 */ /* 0x000fc400078e28ff */
        /* <DEDUP_REMOVED lines=15> */
.L_x_125:
[----:B------:R-:W-:Y:S05]  /*8c80*/  @!P0 BRA `(.L_x_116) ;  /* 0x0000000800808947 */ /* 0x000fea0003800000 */
[----:B-1-3--:R-:W1:Y:S01]  /*8c90*/  S2R R6, SR_LANEID ;  /* 0x0000000000067919 */ /* 0x00ae620000000000 */
[----:B--2---:R-:W-:Y:S01]  /*8ca0*/  IMAD.U32 R9, RZ, RZ, UR24 ;  /* 0x00000018ff097e24 */ /* 0x004fe2000f8e00ff */
[----:B------:R-:W-:Y:S02]  /*8cb0*/  IADD3 R20, PT, PT, R20, UR8, R27 ;  /* 0x0000000814147c10 */ /* 0x000fe4000fffe01b */
[----:B------:R-:W-:Y:S02]  /*8cc0*/  ISETP.NE.AND P0, PT, R2, 0x1, PT ;  /* 0x000000010200780c */ /* 0x000fe40003f05270 */
[----:B------:R-:W-:Y:S02]  /*8cd0*/  SHF.R.U32.HI R9, RZ, 0x1, R9 ;  /* 0x00000001ff097819 */ /* 0x000fe40000011609 */
[----:B------:R-:W-:Y:S02]  /*8ce0*/  LEA R20, R20, UR13, 0x1 ;  /* 0x0000000d14147c11 */ /* 0x000fe4000f8e08ff */
[----:B-1----:R-:W-:-:S02]  /*8cf0*/  SHF.R.U32.HI R7, RZ, 0x2, R6 ;  /* 0x00000002ff077819 */ /* 0x002fc40000011606 */
[----:B------:R-:W-:-:S05]  /*8d00*/  LOP3.LUT R6, R6, 0x3, RZ, 0xc0, !PT ;  /* 0x0000000306067812 */ /* 0x000fca00078ec0ff */
[----:B------:R-:W-:-:S05]  /*8d10*/  IMAD R7, R7, R9, R6 ;  /* 0x0000000907077224 */ /* 0x000fca00078e0206 */
[----:B------:R-:W-:-:S04]  /*8d20*/  LEA R6, R7, R20, 0x2 ;  /* 0x0000001407067211 */ /* 0x000fc800078e10ff */
[----:B------:R-:W-:Y:S01]  /*8d30*/  LEA R8, R9, R6, 0x5 ;  /* 0x0000000609087211 */ /* 0x000fe200078e28ff */
[----:B------:R4:W-:Y:S04]  /*8d40*/  STS [R6], RZ ;  /* 0x000000ff06007388 */ /* 0x0009e80000000800 */
[----:B------:R4:W-:Y:S04]  /*8d50*/  STS [R8], RZ ;  /* 0x000000ff08007388 */ /* 0x0009e80000000800 */
[----:B------:R4:W-:Y:S04]  /*8d60*/  STS [R6+0x10], RZ ;  /* 0x000010ff06007388 */ /* 0x0009e80000000800 */
[----:B------:R4:W-:Y:S01]  /*8d70*/  STS [R8+0x10], RZ ;  /* 0x000010ff08007388 */ /* 0x0009e20000000800 */
[----:B------:R-:W-:Y:S05]  /*8d80*/  @!P0 BRA `(.L_x_116) ;  /* 0x0000000800408947 */ /* 0x000fea0003800000 */
[----:B----4-:R-:W-:Y:S01]  /*8d90*/  VIADD R6, R20, 0x80 ;  /* 0x0000008014067836 */ /* 0x010fe20000000000 */
[----:B------:R-:W-:-:S04]  /*8da0*/  ISETP.NE.AND P0, PT, R2, 0x2, PT ;  /* 0x000000020200780c */ /* 0x000fc80003f05270 */
[----:B------:R-:W-:-:S04]  /*8db0*/  LEA R6, R7, R6, 0x2 ;  /* 0x0000000607067211 */ /* 0x000fc800078e10ff */
[----:B------:R-:W-:Y:S01]  /*8dc0*/  LEA R8, R9, R6, 0x5 ;  /* 0x0000000609087211 */ /* 0x000fe200078e28ff */
[----:B------:R1:W-:Y:S04]  /*8dd0*/  STS [R6], RZ ;  /* 0x000000ff06007388 */ /* 0x0003e80000000800 */
[----:B------:R1:W-:Y:S04]  /*8de0*/  STS [R8], RZ ;  /* 0x000000ff08007388 */ /* 0x0003e80000000800 */
[----:B------:R1:W-:Y:S04]  /*8df0*/  STS [R6+0x10], RZ ;  /* 0x000010ff06007388 */ /* 0x0003e80000000800 */
[----:B------:R1:W-:Y:S01]  /*8e00*/  STS [R8+0x10], RZ ;  /* 0x000010ff08007388 */ /* 0x0003e20000000800 */
[----:B------:R-:W-:Y:S05]  /*8e10*/  @!P0 BRA `(.L_x_116) ;  /* 0x00000008001c8947 */ /* 0x000fea0003800000 */
[----:B-1----:R-:W-:-:S05]  /*8e20*/  VIADD R6, R20, 0x100 ;  /* 0x0000010014067836 */ /* 0x002fca0000000000 */
[----:B------:R-:W-:-:S04]  /*8e30*/  LEA R7, R7, R6, 0x2 ;  /* 0x0000000607077211 */ /* 0x000fc800078e10ff */
[----:B------:R-:W-:Y:S01]  /*8e40*/  LEA R6, R9, R7, 0x5 ;  /* 0x0000000709067211 */ /* 0x000fe200078e28ff */
[----:B------:R1:W-:Y:S04]  /*8e50*/  STS [R7], RZ ;  /* 0x000000ff07007388 */ /* 0x0003e80000000800 */
[----:B------:R1:W-:Y:S04]  /*8e60*/  STS [R6], RZ ;  /* 0x000000ff06007388 */ /* 0x0003e80000000800 */
[----:B------:R1:W-:Y:S04]  /*8e70*/  STS [R7+0x10], RZ ;  /* 0x000010ff07007388 */ /* 0x0003e80000000800 */
[----:B------:R1:W-:Y:S01]  /*8e80*/  STS [R6+0x10], RZ ;  /* 0x000010ff06007388 */ /* 0x0003e20000000800 */
[----:B------:R-:W-:Y:S05]  /*8e90*/  BRA `(.L_x_116) ;  /* 0x0000000400fc7947 */ /* 0x000fea0003800000 */
.L_x_121:
[----:B------:R-:W-:-:S05]  /*8ea0*/  UMOV UR8, URZ ;  /* 0x000000ff00087c82 */ /* 0x000fca0008000000 */
.L_x_129:
        /* <DEDUP_REMOVED lines=14> */
[----:B------:R-:W-:Y:S02]  /*8f90*/  SHF.L.U32 R7, R7, 0x3, RZ ;  /* 0x0000000307077819 */ /* 0x000fe400000006ff */
[----:B------:R-:W-:-:S02]  /*8fa0*/  SHF.L.U32 R6, R6, 0x3, RZ ;  /* 0x0000000306067819 */ /* 0x000fc400000006ff */
[----:B------:R-:W-:Y:S02]  /*8fb0*/  LOP3.LUT R7, R7, 0x8, R8, 0xe2, !PT ;  /* 0x0000000807077812 */ /* 0x000fe400078ee208 */
[----:B------:R-:W-:-:S03]  /*8fc0*/  CS2R R8, SRZ ;  /* 0x0000000000087805 */ /* 0x000fc6000001ff00 */
[C-C-:B------:R-:W-:Y:S02]  /*8fd0*/  IMAD R22, R7.reuse, UR24, R6.reuse ;  /* 0x0000001807167c24 */ /* 0x140fe4000f8e0206 */
[----:B------:R-:W-:Y:S01]  /*8fe0*/  IMAD R31, R7, UR23, R6 ;  /* 0x00000017071f7c24 */ /* 0x000fe2000f8e0206 */
[----:B------:R-:W-:Y:S02]  /*8ff0*/  CS2R R6, SRZ ;  /* 0x0000000000067805 */ /* 0x000fe4000001ff00 */
[----:B------:R-:W-:Y:S01]  /*9000*/  SHF.L.U32 R22, R22, 0x1, RZ ;  /* 0x0000000116167819 */ /* 0x000fe200000006ff */
[----:B------:R-:W-:-:S07]  /*9010*/  IMAD.SHL.U32 R31, R31, 0x2, RZ ;  /* 0x000000021f1f7824 */ /* 0x000fce00078e00ff */
.L_x_127:
[----:B------:R-:W-:Y:S01]  /*9020*/  MOV R10, UR9 ;  /* 0x00000009000a7c02 */ /* 0x000fe20008000f00 */
[----:B------:R-:W-:Y:S01]  /*9030*/  VIADD R32, R21, UR9 ;  /* 0x0000000915207c36 */ /* 0x000fe20008000000 */
[----:B------:R-:W-:Y:S01]  /*9040*/  UIADD3 UR10, UPT, UPT, UR10, 0x4, URZ ;  /* 0x000000040a0a7890 */ /* 0x000fe2000fffe0ff */
[----:B------:R-:W-:Y:S01]  /*9050*/  IMAD.U32 R36, RZ, RZ, UR24 ;  /* 0x00000018ff247e24 */ /* 0x000fe2000f8e00ff */
[----:B------:R-:W-:Y:S01]  /*9060*/  UIADD3 UR9, UPT, UPT, UR9, 0x40, URZ ;  /* 0x0000004009097890 */ /* 0x000fe2000fffe0ff */
[----:B------:R-:W-:Y:S01]  /*9070*/  IMAD R33, R10, UR24, R23 ;  /* 0x000000180a217c24 */ /* 0x000fe2000f8e0217 */
[----:B------:R-:W-:Y:S01]  /*9080*/  LEA R32, R32, UR11, 0x1 ;  /* 0x0000000b20207c11 */ /* 0x000fe2000f8e08ff */
[----:B------:R-:W-:Y:S01]  /*9090*/  IMAD.U32 R10, RZ, RZ, UR24 ;  /* 0x00000018ff0a7e24 */ /* 0x000fe2000f8e00ff */
[----:B------:R-:W-:Y:S02]  /*90a0*/  ISETP.NE.AND P0, PT, R4, UR10, PT ;  /* 0x0000000a04007c0c */ /* 0x000fe4000bf05270 */
[----:B------:R-:W-:-:S02]  /*90b0*/  LEA R33, R33, UR17, 0x1 ;  /* 0x0000001121217c11 */ /* 0x000fc4000f8e08ff */
[----:B------:R-:W-:Y:S02]  /*90c0*/  IADD3 R35, PT, PT, R32, R31, RZ ;  /* 0x0000001f20237210 */ /* 0x000fe40007ffe0ff */
[----:B------:R-:W-:-:S03]  /*90d0*/  IADD3 R34, PT, PT, R33, R22, RZ ;  /* 0x0000001621227210 */ /* 0x000fc60007ffe0ff */
[----:B------:R1:W-:Y:S04]  /*90e0*/  LDSM.16.M88.4 R12, [R35] ;  /* 0x00000000230c783b */ /* 0x0003e80000000200 */
[----:B------:R-:W2:Y:S01]  /*90f0*/  LDSM.16.MT88.4 R16, [R34] ;  /* 0x000000002210783b */ /* 0x000ea20000004200 */
[C-C-:B-1----:R-:W-:Y:S01]  /*9100*/  IADD3 R35, PT, PT, R31.reuse, 0x40, R32.reuse ;  /* 0x000000401f237810 */ /* 0x142fe20007ffe020 */
[----:B--2---:R-:W-:Y:S01]  /*9110*/  HMMA.16816.F16 R16, R12, R16, R6 ;  /* 0x000000100c10723c */ /* 0x004fe20000000806 */
[----:B------:R-:W-:Y:S02]  /*9120*/  LEA R7, R10, R33, 0x5 ;  /* 0x000000210a077211 */ /* 0x000fe400078e28ff */
[----:B------:R-:W-:Y:S02]  /*9130*/  IADD3 R6, PT, PT, R31, 0x20, R32 ;  /* 0x000000201f067810 */ /* 0x000fe40007ffe020 */
[----:B------:R-:W-:-:S02]  /*9140*/  IADD3 R7, PT, PT, R7, R22, RZ ;  /* 0x0000001607077210 */ /* 0x000fc40007ffe0ff */
[C---:B------:R-:W-:Y:S01]  /*9150*/  LEA R33, R36.reuse, R33, 0x6 ;  /* 0x0000002124217211 */ /* 0x040fe200078e30ff */
[----:B------:R-:W-:Y:S01]  /*9160*/  HMMA.16816.F16 R18, R12, R18, R8 ;  /* 0x000000120c12723c */ /* 0x000fe20000000808 */
[----:B------:R-:W-:Y:S01]  /*9170*/  LDSM.16.M88.4 R8, [R6] ;  /* 0x000000000608783b */ /* 0x000fe20000000200 */
[----:B------:R-:W-:Y:S02]  /*9180*/  IADD3 R32, PT, PT, R31, 0x60, R32 ;  /* 0x000000601f207810 */ /* 0x000fe40007ffe020 */
[----:B------:R-:W-:Y:S01]  /*9190*/  IADD3 R34, PT, PT, R33, R22, RZ ;  /* 0x0000001621227210 */ /* 0x000fe20007ffe0ff */
[----:B------:R-:W1:Y:S01]  /*91a0*/  LDSM.16.MT88.4 R12, [R7] ;  /* 0x00000000070c783b */ /* 0x000e620000004200 */
[----:B------:R-:W-:-:S06]  /*91b0*/  IMAD R33, R36, 0x20, R33 ;  /* 0x0000002024217824 */ /* 0x000fcc00078e0221 */
[C---:B-1----:R-:W-:Y:S08]  /*91c0*/  HMMA.16816.F16 R16, R8.reuse, R12, R16 ;  /* 0x0000000c0810723c */ /* 0x042ff00000000810 */
[----:B------:R-:W-:Y:S01]  /*91d0*/  HMMA.16816.F16 R18, R8, R14, R18 ;  /* 0x0000000e0812723c */ /* 0x000fe20000000812 */
[----:B------:R-:W-:Y:S04]  /*91e0*/  LDSM.16.M88.4 R8, [R35] ;  /* 0x000000002308783b */ /* 0x000fe80000000200 */
[----:B------:R-:W1:Y:S07]  /*91f0*/  LDSM.16.MT88.4 R12, [R34] ;  /* 0x00000000220c783b */ /* 0x000e6e0000004200 */
        /* <DEDUP_REMOVED lines=9> */
.L_x_126:
[----:B------:R-:W-:Y:S05]  /*9290*/  @!P1 BRA `(.L_x_128) ;  /* 0x0000000000b49947 */ /* 0x000fea0003800000 */
[----:B------:R-:W1:Y:S01]  /*92a0*/  S2R R10, SR_LANEID ;  /* 0x00000000000a7919 */ /* 0x000e620000000000 */
[----:B------:R-:W-:Y:S01]  /*92b0*/  IMAD.U32 R14, RZ, RZ, UR9 ;  /* 0x00000009ff0e7e24 */ /* 0x000fe2000f8e00ff */
[----:B------:R-:W-:Y:S02]  /*92c0*/  IADD3 R22, PT, PT, R21, UR9, RZ ;  /* 0x0000000915167c10 */ /* 0x000fe4000fffe0ff */
[----:B------:R-:W-:Y:S01]  /*92d0*/  ISETP.NE.AND P0, PT, R3, 0x1, PT ;  /* 0x000000010300780c */ /* 0x000fe20003f05270 */
[----:B------:R-:W-:Y:S01]  /*92e0*/  IMAD R31, R14, UR24, R23 ;  /* 0x000000180e1f7c24 */ /* 0x000fe2000f8e0217 */
[----:B------:R-:W-:-:S04]  /*92f0*/  LEA R22, R22, UR11, 0x1 ;  /* 0x0000000b16167c11 */ /* 0x000fc8000f8e08ff */
[----:B------:R-:W-:Y:S02]  /*9300*/  LEA R31, R31, UR17, 0x1 ;  /* 0x000000111f1f7c11 */ /* 0x000fe4000f8e08ff */
[--C-:B-1----:R-:W-:Y:S02]  /*9310*/  SHF.R.U32.HI R11, RZ, 0x3, R10.reuse ;  /* 0x00000003ff0b7819 */ /* 0x102fe4000001160a */
[----:B------:R-:W-:Y:S02]  /*9320*/  LOP3.LUT R12, R10, 0x7, RZ, 0xc0, !PT ;  /* 0x000000070a0c7812 */ /* 0x000fe400078ec0ff */
[----:B------:R-:W-:Y:S02]  /*9330*/  SHF.R.U32.HI R10, RZ, 0x4, R10 ;  /* 0x00000004ff0a7819 */ /* 0x000fe4000001160a */
[----:B------:R-:W-:Y:S02]  /*9340*/  SHF.L.U32 R11, R11, 0x3, RZ ;  /* 0x000000030b0b7819 */ /* 0x000fe400000006ff */
[----:B------:R-:W-:-:S02]  /*9350*/  SHF.L.U32 R10, R10, 0x3, RZ ;  /* 0x000000030a0a7819 */ /* 0x000fc400000006ff */
        /* <DEDUP_REMOVED lines=11> */
[----:B------:R-:W-:Y:S01]  /*9410*/  MOV R14, UR24 ;  /* 0x00000018000e7c02 */ /* 0x000fe20008000f00 */
[----:B------:R-:W-:Y:S01]  /*9420*/  VIADD R12, R22, 0x20 ;  /* 0x00000020160c7836 */ /* 0x000fe20000000000 */
[----:B------:R-:W-:Y:S02]  /*9430*/  ISETP.NE.AND P0, PT, R3, 0x2, PT ;  /* 0x000000020300780c */ /* 0x000fe40003f05270 */
[----:B------:R-:W-:Y:S02]  /*9440*/  LEA R13, R14, R31, 0x5 ;  /* 0x0000001f0e0d7211 */ /* 0x000fe400078e28ff */
        /* <DEDUP_REMOVED lines=18> */
.L_x_128:
        /* <DEDUP_REMOVED lines=18> */
.L_x_116:
[----:B------:R-:W-:Y:S05]  /*9690*/  BRA.U !UP0, `(.L_x_130) ;  /* 0xffffffd1085c7547 */ /* 0x000fea000b83ffff */
.L_x_111:
[----:B------:R-:W-:Y:S06]  /*96a0*/  BAR.SYNC.DEFER_BLOCKING 0x0 ;  /* 0x0000000000007b1d */ /* 0x000fec0000010000 */
.L_x_94:
[----:B------:R-:W-:Y:S01]  /*96b0*/  UIADD3 UR4, UPT, UPT, UR4, 0x1, URZ ;  /* 0x0000000104047890 */ /* 0x000fe2000fffe0ff */
[----:B-1234-:R-:W-:-:S05]  /*96c0*/  IADD3 R6, PT, PT, R29, R28, RZ ;  /* 0x0000001c1d067210 */ /* 0x01efca0007ffe0ff */
[----:B------:R-:W-:-:S13]  /*96d0*/  ISETP.LE.AND P0, PT, R6, UR4, PT ;  /* 0x0000000406007c0c */ /* 0x000fda000bf03270 */
[----:B------:R-:W-:Y:S05]  /*96e0*/  @!P0 BRA `(.L_x_131) ;  /* 0xffffff7400708947 */ /* 0x000fea000383ffff */
.L_x_72:
[----:B------:R-:W3:Y:S08]  /*96f0*/  LDC R0, c[0x0][0x3ec] ;  /* 0x0000fb00ff007b82 */ /* 0x000ef00000000800 */
[----:B------:R-:W3:Y:S02]  /*9700*/  LDC.64 R4, c[0x0][0x3d0] ;  /* 0x0000f400ff047b82 */ /* 0x000ee40000000a00 */
[----:B---3--:R-:W-:-:S05]  /*9710*/  IMAD R3, R4, R0, RZ ;  /* 0x0000000004037224 */ /* 0x008fca00078e02ff */
[----:B------:R-:W-:-:S04]  /*9720*/  SHF.R.S32.HI R2, RZ, 0x1f, R3 ;  /* 0x0000001fff027819 */ /* 0x000fc80000011403 */
[----:B------:R-:W-:-:S04]  /*9730*/  LEA.HI R2, R2, R3, RZ, 0x9 ;  /* 0x0000000302027211 */ /* 0x000fc800078f48ff */
[----:B------:R-:W-:-:S04]  /*9740*/  SHF.R.S32.HI R2, RZ, 0xa, R2 ;  /* 0x0000000aff027819 */ /* 0x000fc80000011402 */
[----:B------:R-:W-:-:S13]  /*9750*/  ISETP.GE.AND P0, PT, R2, 0x1, PT ;  /* 0x000000010200780c */ /* 0x000fda0003f06270 */
[----:B------:R-:W-:Y:S05]  /*9760*/  @!P0 EXIT ;  /* 0x000000000000894d */ /* 0x000fea0003800000 */
[----:B-12---:R-:W1:Y:S01]  /*9770*/  S2R R9, SR_CgaCtaId ;  /* 0x0000000000097919 */ /* 0x006e620000008800 */
[----:B------:R-:W-:Y:S01]  /*9780*/  IMAD R6, R0, R5, RZ ;  /* 0x0000000500067224 */ /* 0x000fe200078e02ff */
[----:B------:R-:W2:Y:S01]  /*9790*/  S2UR UR4, SR_CTAID.X ;  /* 0x00000000000479c3 */ /* 0x000ea20000002500 */
[----:B------:R-:W-:Y:S01]  /*97a0*/  MOV R8, 0x400 ;  /* 0x0000040000087802 */ /* 0x000fe20000000f00 */
[----:B------:R-:W3:Y:S01]  /*97b0*/  S2R R11, SR_TID.X ;  /* 0x00000000000b7919 */ /* 0x000ee20000002100 */
[----:B------:R-:W-:Y:S01]  /*97c0*/  LEA R7, R4, R3, 0x4 ;  /* 0x0000000304077211 */ /* 0x000fe200078e20ff */
[----:B------:R-:W-:Y:S01]  /*97d0*/  IMAD R6, R5, 0x10, R6 ;  /* 0x0000001005067824 */ /* 0x000fe200078e0206 */
[----:B------:R-:W-:Y:S01]  /*97e0*/  ISETP.GE.U32.AND P0, PT, R2, 0x4, PT ;  /* 0x000000040200780c */ /* 0x000fe20003f06070 */
[C---:B------:R-:W-:Y:S02]  /*97f0*/  IMAD R5, R4.reuse, R5, RZ ;  /* 0x0000000504057224 */ /* 0x040fe400078e02ff */
[----:B------:R-:W2:Y:S02]  /*9800*/  LDC R0, c[0x0][0x3d0] ;  /* 0x0000f400ff007b82 */ /* 0x000ea40000000800 */
[----:B------:R-:W-:-:S06]  /*9810*/  IMAD R5, R4, 0x10, R5 ;  /* 0x0000001004057824 */ /* 0x000fcc00078e0205 */
[----:B------:R-:W4:Y:S01]  /*9820*/  LDC R3, c[0x0][0x3e8] ;  /* 0x0000fa00ff037b82 */ /* 0x000f220000000800 */
[----:B-1----:R-:W-:Y:S01]  /*9830*/  LEA R8, R9, R8, 0x18 ;  /* 0x0000000809087211 */ /* 0x002fe200078ec0ff */
[----:B--2---:R-:W-:-:S03]  /*9840*/  IMAD R0, R0, UR4, RZ ;  /* 0x0000000400007c24 */ /* 0x004fc6000f8e02ff */
[----:B------:R-:W-:Y:S02]  /*9850*/  LEA R9, R7, R8, 0x1 ;  /* 0x0000000807097211 */ /* 0x000fe400078e08ff */
[----:B---3--:R-:W-:Y:S02]  /*9860*/  SHF.R.U32.HI R8, RZ, 0x5, R11 ;  /* 0x00000005ff087819 */ /* 0x008fe4000001160b */
[----:B------:R-:W-:Y:S01]  /*9870*/  LEA R6, R6, R9, 0x1 ;  /* 0x0000000906067211 */ /* 0x000fe200078e08ff */
[----:B----4-:R-:W-:Y:S01]  /*9880*/  IMAD R3, R0, R3, UR12 ;  /* 0x0000000c00037e24 */ /* 0x010fe2000f8e0203 */
[----:B------:R-:W-:Y:S01]  /*9890*/  LOP3.LUT R0, R2, 0x3, RZ, 0xc0, !PT ;  /* 0x0000000302007812 */ /* 0x000fe200078ec0ff */
[----:B------:R-:W-:Y:S01]  /*98a0*/  IMAD R8, R8, 0x28, RZ ;  /* 0x0000002808087824 */ /* 0x000fe200078e02ff */
[----:B------:R-:W-:Y:S01]  /*98b0*/  LEA R6, R5, R6, 0x1 ;  /* 0x0000000605067211 */ /* 0x000fe200078e08ff */
[----:B------:R-:W-:Y:S01]  /*98c0*/  IMAD.MOV.U32 R5, RZ, RZ, RZ ;  /* 0x000000ffff057224 */ /* 0x000fe200078e00ff */
[----:B------:R-:W-:-:S02]  /*98d0*/  ISETP.NE.AND P1, PT, R0, RZ, PT ;  /* 0x000000ff0000720c */ /* 0x000fc40003f25270 */
[----:B------:R-:W-:Y:S02]  /*98e0*/  LEA R7, R7, R6, 0x1 ;  /* 0x0000000607077211 */ /* 0x000fe400078e08ff */
[----:B------:R-:W-:Y:S02]  /*98f0*/  LEA.HI R6, R3, R3, RZ, 0x1 ;  /* 0x0000000303067211 */ /* 0x000fe400078f08ff */
[----:B------:R-:W-:Y:S01]  /*9900*/  P2R R3, PR, RZ, 0x2 ;  /* 0x00000002ff037803 */ /* 0x000fe20000000000 */
[----:B------:R-:W-:Y:S01]  /*9910*/  IMAD R7, R4, 0x4, R7 ;  /* 0x0000000404077824 */ /* 0x000fe200078e0207 */
[----:B------:R-:W-:-:S04]  /*9920*/  LEA.HI.SX32 R6, R6, R11, 0x1f ;  /* 0x0000000b06067211 */ /* 0x000fc800078ffaff */
[----:B------:R-:W-:-:S04]  /*9930*/  LEA R7, R4, R7, 0x2 ;  /* 0x0000000704077211 */ /* 0x000fc800078e10ff */
[----:B------:R-:W-:Y:S02]  /*9940*/  LEA R4, R4, R7, 0x2 ;  /* 0x0000000704047211 */ /* 0x000fe400078e10ff */
[----:B------:R-:W-:Y:S01]  /*9950*/  LOP3.LUT R7, R11, 0x1f, RZ, 0xc0, !PT ;  /* 0x0000001f0b077812 */ /* 0x000fe200078ec0ff */
[----:B------:R-:W-:Y:S06]  /*9960*/  @!P0 BRA `(.L_x_132) ;  /* 0x0000000800fc8947 */ /* 0x000fec0003800000 */
[----:B------:R-:W-:Y:S02]  /*9970*/  IABS R9, UR24 ;  /* 0x0000001800097c13 */ /* 0x000fe40008000000 */
[----:B------:R-:W-:Y:S02]  /*9980*/  LOP3.LUT R5, R2, 0x7ffffffc, RZ, 0xc0, !PT ;  /* 0x7ffffffc02057812 */ /* 0x000fe400078ec0ff */
[----:B------:R-:W1:Y:S01]  /*9990*/  I2F.RP R12, R9 ;  /* 0x00000009000c7306 */ /* 0x000e620000209400 */
[----:B------:R-:W-:Y:S02]  /*99a0*/  MOV R2, RZ ;  /* 0x000000ff00027202 */ /* 0x000fe40000000f00 */
[----:B------:R-:W-:-:S05]  /*99b0*/  MOV R13, RZ ;  /* 0x000000ff000d7202 */ /* 0x000fca0000000f00 */
[----:B-1----:R-:W1:Y:S02]  /*99c0*/  MUFU.RCP R12, R12 ;  /* 0x0000000c000c7308 */ /* 0x002e640000001000 */
[----:B-1----:R-:W-:-:S06]  /*99d0*/  IADD3 R3, PT, PT, R12, 0xffffffe, RZ ;  /* 0x0ffffffe0c037810 */ /* 0x002fcc0007ffe0ff */
[----:B------:R-:W1:Y:S02]  /*99e0*/  F2I.FTZ.U32.TRUNC.NTZ R3, R3 ;  /* 0x0000000300037305 */ /* 0x000e64000021f000 */
[----:B-1----:R-:W-:-:S05]  /*99f0*/  IADD3 R10, PT, PT, RZ, -R3, RZ ;  /* 0x80000003ff0a7210 */ /* 0x002fca0007ffe0ff */
[----:B------:R-:W-:Y:S02]  /*9a00*/  IMAD R11, R10, R9, RZ ;  /* 0x000000090a0b7224 */ /* 0x000fe400078e02ff */
[----:B------:R-:W-:Y:S02]  /*9a10*/  IMAD.IADD R10, R7, 0x1, R8 ;  /* 0x00000001070a7824 */ /* 0x000fe400078e0208 */
[----:B------:R-:W-:-:S07]  /*9a20*/  IMAD.HI.U32 R11, R3, R11, R2 ;  /* 0x0000000b030b7227 */ /* 0x000fce00078e0002 */
.L_x_133:
        /* <DEDUP_REMOVED lines=12> */
[----:B------:R-:W-:Y:S01]  /*9af0*/  LDS R25, [R3+0x1e00] ;  /* 0x001e000003197984 */ /* 0x000fe20000000800 */
[----:B------:R-:W-:Y:S01]  /*9b00*/  LOP3.LUT R19, R19, UR24, RZ, 0x3c, !PT ;  /* 0x0000001813137c12 */ /* 0x000fe2000f8e3cff */
[----:B-1----:R-:W1:Y:S01]  /*9b10*/  MUFU.RCP R18, R18 ;  /* 0x0000001200127308 */ /* 0x002e620000001000 */
[----:B------:R-:W-:-:S05]  /*9b20*/  IMAD R12, R2, R15, R12 ;  /* 0x0000000f020c7224 */ /* 0x000fca00078e020c */
[----:B------:R-:W-:Y:S02]  /*9b30*/  ISETP.GT.U32.AND P1, PT, R9, R12, PT ;  /* 0x0000000c0900720c */ /* 0x000fe40003f24070 */
[----:B-1----:R-:W-:-:S11]  /*9b40*/  IADD3 R16, PT, PT, R18, 0xffffffe, RZ ;  /* 0x0ffffffe12107810 */ /* 0x002fd60007ffe0ff */
[----:B------:R-:W-:Y:S01]  /*9b50*/  @!P1 IADD3 R12, PT, PT, R12, -R14, RZ ;  /* 0x8000000e0c0c9210 */ /* 0x000fe20007ffe0ff */
[----:B------:R-:W-:Y:S01]  /*9b60*/  @!P1 VIADD R2, R2, 0x1 ;  /* 0x0000000102029836 */ /* 0x000fe20000000000 */
[----:B------:R1:W2:Y:S01]  /*9b70*/  F2I.FTZ.U32.TRUNC.NTZ R17, R16 ;  /* 0x0000001000117305 */ /* 0x0002a2000021f000 */
        /* <DEDUP_REMOVED lines=8> */
[--C-:B--2---:R-:W-:Y:S02]  /*9c00*/  IMAD.MOV R11, RZ, RZ, -R17.reuse ;  /* 0x000000ffff0b7224 */ /* 0x104fe400078e0a11 */
        /* <DEDUP_REMOVED lines=10> */
[----:B------:R-:W-:Y:S01]  /*9cb0*/  IMAD.HI.U32 R16, R11, R20, RZ ;  /* 0x000000140b107227 */ /* 0x000fe200078e00ff */
[----:B------:R-:W1:Y:S02]  /*9cc0*/  LDS R18, [R3] ;  /* 0x0000000003127984 */ /* 0x000e640000000800 */
[----:B------:R-:W-:Y:S01]  /*9cd0*/  @!P2 IADD3 R17, PT, PT, -R17, RZ, RZ ;  /* 0x000000ff1111a210 */ /* 0x000fe20007ffe1ff */
[----:B------:R-:W-:Y:S02]  /*9ce0*/  IMAD R20, R16, R15, R20 ;  /* 0x0000000f10147224 */ /* 0x000fe400078e0214 */
[----:B------:R-:W-:Y:S01]  /*9cf0*/  IMAD.HI.U32 R22, R11, R24, RZ ;  /* 0x000000180b167227 */ /* 0x000fe200078e00ff */
[----:B------:R-:W-:-:S02]  /*9d00*/  SEL R17, R2, R17, !P0 ;  /* 0x0000001102117207 */ /* 0x000fc40004000000 */
[----:B------:R-:W-:Y:S01]  /*9d10*/  ISETP.GT.U32.AND P4, PT, R9, R20, PT ;  /* 0x000000140900720c */ /* 0x000fe20003f84070 */
[----:B------:R-:W-:Y:S02]  /*9d20*/  IMAD R24, R22, R15, R24 ;  /* 0x0000000f16187224 */ /* 0x000fe400078e0218 */
[----:B------:R-:W-:Y:S02]  /*9d30*/  IMAD R17, R17, 0x4, R4 ;  /* 0x0000000411117824 */ /* 0x000fe400078e0204 */
[----:B------:R-:W-:Y:S01]  /*9d40*/  IMAD.HI.U32 R12, R11, R26, RZ ;  /* 0x0000001a0b0c7227 */ /* 0x000fe200078e00ff */
[----:B------:R-:W-:-:S03]  /*9d50*/  ISETP.GT.U32.AND P1, PT, R9, R24, PT ;  /* 0x000000180900720c */ /* 0x000fc60003f24070 */
[----:B------:R-:W2:Y:S01]  /*9d60*/  LDS R17, [R17] ;  /* 0x0000000011117984 */ /* 0x000ea20000000800 */
[----:B------:R-:W-:-:S03]  /*9d70*/  IMAD R26, R12, R15, R26 ;  /* 0x0000000f0c1a7224 */ /* 0x000fc600078e021a */
[----:B------:R-:W-:Y:S02]  /*9d80*/  @!P4 IADD3 R20, PT, PT, R20, -R14, RZ ;  /* 0x8000000e1414c210 */ /* 0x000fe40007ffe0ff */
[----:B------:R-:W-:Y:S02]  /*9d90*/  ISETP.GT.U32.AND P2, PT, R9, R26, PT ;  /* 0x0000001a0900720c */ /* 0x000fe40003f44070 */
[----:B------:R-:W-:Y:S02]  /*9da0*/  ISETP.GE.U32.AND P5, PT, R20, R9, PT ;  /* 0x000000091400720c */ /* 0x000fe40003fa6070 */
[----:B------:R-:W-:Y:S01]  /*9db0*/  @!P4 IADD3 R16, PT, PT, R16, 0x1, RZ ;  /* 0x000000011010c810 */ /* 0x000fe20007ffe0ff */
[----:B------:R-:W-:Y:S01]  /*9dc0*/  @!P1 VIADD R22, R22, 0x1 ;  /* 0x0000000116169836 */ /* 0x000fe20000000000 */
[----:B------:R-:W-:Y:S02]  /*9dd0*/  @!P1 IADD3 R24, PT, PT, R24, -R14, RZ ;  /* 0x8000000e18189210 */ /* 0x000fe40007ffe0ff */
[----:B------:R-:W-:-:S02]  /*9de0*/  ISETP.GE.AND P1, PT, R21, RZ, PT ;  /* 0x000000ff1500720c */ /* 0x000fc40003f26270 */
[----:B------:R-:W-:-:S03]  /*9df0*/  ISETP.GE.U32.AND P4, PT, R24, R9, PT ;  /* 0x000000091800720c */ /* 0x000fc60003f86070 */
[----:B------:R-:W-:Y:S02]  /*9e00*/  @!P2 IADD3 R26, PT, PT, R26, -R14, RZ ;  /* 0x8000000e1a1aa210 */ /* 0x000fe40007ffe0ff */
[----:B------:R-:W-:Y:S01]  /*9e10*/  @P5 VIADD R16, R16, 0x1 ;  /* 0x0000000110105836 */ /* 0x000fe20000000000 */
[----:B------:R-:W-:Y:S01]  /*9e20*/  @!P2 IADD3 R12, PT, PT, R12, 0x1, RZ ;  /* 0x000000010c0ca810 */ /* 0x000fe20007ffe0ff */
[--C-:B-1----:R-:W-:Y:S01]  /*9e30*/  HADD2.F32 R21, -RZ, R18.reuse.H0_H0 ;  /* 0x20000012ff157230 */ /* 0x102fe20000004100 */
[----:B------:R-:W-:Y:S01]  /*9e40*/  ISETP.GE.U32.AND P5, PT, R26, R9, PT ;  /* 0x000000091a00720c */ /* 0x000fe20003fa6070 */
[----:B------:R-:W-:Y:S01]  /*9e50*/  HADD2.F32 R29, -RZ, R18.H1_H1 ;  /* 0x30000012ff1d7230 */ /* 0x000fe20000004100 */
[----:B------:R-:W-:Y:S02]  /*9e60*/  @!P3 IADD3 R16, PT, PT, -R16, RZ, RZ ;  /* 0x000000ff1010b210 */ /* 0x000fe40007ffe1ff */
[----:B------:R-:W-:Y:S02]  /*9e70*/  ISETP.GE.AND P3, PT, R19, RZ, PT ;  /* 0x000000ff1300720c */ /* 0x000fe40003f66270 */
[----:B------:R-:W-:-:S02]  /*9e80*/  @P4 IADD3 R22, PT, PT, R22, 0x1, RZ ;  /* 0x0000000116164810 */ /* 0x000fc40007ffe0ff */
[----:B------:R-:W-:-:S04]  /*9e90*/  SEL R15, R2, R16, !P0 ;  /* 0x00000010020f7207 */ /* 0x000fc80004000000 */
[----:B------:R-:W-:Y:S01]  /*9ea0*/  LEA R15, R15, R4, 0x2 ;  /* 0x000000040f0f7211 */ /* 0x000fe200078e10ff */
[----:B------:R-:W-:Y:S01]  /*9eb0*/  @P5 VIADD R12, R12, 0x1 ;  /* 0x000000010c0c5836 */ /* 0x000fe20000000000 */
[----:B--2---:R-:W-:-:S03]  /*9ec0*/  F2FP.F16.F32.PACK_AB R14, RZ, R17 ;  /* 0x00000011ff0e723e */ /* 0x004fc600000000ff */
[----:B------:R-:W-:Y:S01]  /*9ed0*/  @!P1 IMAD.MOV R12, RZ, RZ, -R12 ;  /* 0x000000ffff0c9224 */ /* 0x000fe200078e0a0c */
[----:B------:R-:W-:Y:S01]  /*9ee0*/  @!P3 IADD3 R22, PT, PT, -R22, RZ, RZ ;  /* 0x000000ff1616b210 */ /* 0x000fe20007ffe1ff */
[----:B------:R-:W1:Y:S01]  /*9ef0*/  LDS R15, [R15] ;  /* 0x000000000f0f7984 */ /* 0x000e620000000800 */
[----:B------:R-:W-:Y:S02]  /*9f00*/  HADD2.F32 R14, -RZ, R14.H0_H0 ;  /* 0x2000000eff0e7230 */ /* 0x000fe40000004100 */
[C---:B------:R-:W-:Y:S01]  /*9f10*/  SEL R19, R2.reuse, R22, !P0 ;  /* 0x0000001602137207 */ /* 0x040fe20004000000 */
[--C-:B------:R-:W-:Y:S01]  /*9f20*/  HADD2.F32 R22, -RZ, R25.reuse.H0_H0 ;  /* 0x20000019ff167230 */ /* 0x100fe20000004100 */
[----:B------:R-:W-:Y:S01]  /*9f30*/  SEL R17, R2, R12, !P0 ;  /* 0x0000000c02117207 */ /* 0x000fe20004000000 */
[----:B------:R-:W-:Y:S01]  /*9f40*/  HADD2.F32 R25, -RZ, R25.H1_H1 ;  /* 0x30000019ff197230 */ /* 0x000fe20000004100 */
[-C--:B------:R-:W-:Y:S01]  /*9f50*/  LEA R19, R19, R4.reuse, 0x2 ;  /* 0x0000000413137211 */ /* 0x080fe200078e10ff */
[----:B------:R-:W2:Y:S01]  /*9f60*/  MUFU.RCP R12, R14 ;  /* 0x0000000e000c7308 */ /* 0x000ea20000001000 */
[----:B------:R-:W-:Y:S01]  /*9f70*/  LEA R17, R17, R4, 0x2 ;  /* 0x0000000411117211 */ /* 0x000fe200078e10ff */
        /* <DEDUP_REMOVED lines=94> */
.L_x_132:
        /* <DEDUP_REMOVED lines=12> */
[----:B--2---:R-:W-:-:S02]  /*a620*/  UIMAD UR7, UR23, UR4, URZ ;  /* 0x00000004170772a4 */ /* 0x004fc4000f8e02ff */
[----:B------:R-:W-:-:S04]  /*a630*/  UIADD3 UR4, UPT, UPT, UR4, UR5, URZ ;  /* 0x0000000504047290 */ /* 0x000fc8000fffe0ff */
[----:B------:R-:W-:Y:S01]  /*a640*/  USHF.L.U32 UR4, UR4, 0x1, URZ ;  /* 0x0000000104047899 */ /* 0x000fe200080006ff */
[----:B------:R-:W-:-:S05]  /*a650*/  IMAD.U32 R10, RZ, RZ, UR7 ;  /* 0x00000007ff0a7e24 */ /* 0x000fca000f8e00ff */
[----:B------:R-:W-:Y:S01]  /*a660*/  SHF.L.U32 R10, R10, 0x1, RZ ;  /* 0x000000010a0a7819 */ /* 0x000fe200000006ff */
[----:B------:R-:W-:Y:S01]  /*a670*/  IMAD.U32 R13, RZ, RZ, UR4 ;  /* 0x00000004ff0d7e24 */ /* 0x000fe2000f8e00ff */
[----:B------:R-:W-:Y:S01]  /*a680*/  UMOV UR4, 0x400 ;  /* 0x0000040000047882 */ /* 0x000fe20000000000 */
[----:B----4-:R-:W-:Y:S02]  /*a690*/  IADD3 R11, PT, PT, R12, 0xffffffe, RZ ;  /* 0x0ffffffe0c0b7810 */ /* 0x010fe40007ffe0ff */
[----:B------:R-:W-:Y:S01]  /*a6a0*/  IMAD R10, R13, UR24, R10 ;  /* 0x000000180d0a7c24 */ /* 0x000fe2000f8e020a */
[----:B---3--:R-:W-:-:S03]  /*a6b0*/  ULEA UR4, UR6, UR4, 0x18 ;  /* 0x0000000406047291 */ /* 0x008fc6000f8ec0ff */
[C---:B------:R-:W-:Y:S01]  /*a6c0*/  IMAD R8, R7.reuse, 0x4, R10 ;  /* 0x0000000407087824 */ /* 0x040fe200078e020a */
[----:B------:R-:W2:Y:S01]  /*a6d0*/  F2I.FTZ.U32.TRUNC.NTZ R11, R11 ;  /* 0x0000000b000b7305 */ /* 0x000ea2000021f000 */
[----:B------:R-:W-:Y:S01]  /*a6e0*/  MOV R10, RZ ;  /* 0x000000ff000a7202 */ /* 0x000fe20000000f00 */
[----:B------:R-:W-:Y:S02]  /*a6f0*/  IMAD.SHL.U32 R7, R7, 0x2, RZ ;  /* 0x0000000207077824 */ /* 0x000fe400078e00ff */
[----:B------:R-:W-:Y:S02]  /*a700*/  IADD3 R8, PT, PT, R8, UR4, RZ ;  /* 0x0000000408087c10 */ /* 0x000fe4000fffe0ff */
[----:B--2---:R-:W-:-:S05]  /*a710*/  IADD3 R12, PT, PT, RZ, -R11, RZ ;  /* 0x8000000bff0c7210 */ /* 0x004fca0007ffe0ff */
[----:B------:R-:W-:-:S04]  /*a720*/  IMAD R13, R12, R9, RZ ;  /* 0x000000090c0d7224 */ /* 0x000fc800078e02ff */
[----:B-1----:R-:W-:-:S07]  /*a730*/  IMAD.HI.U32 R6, R11, R13, R10 ;  /* 0x0000000d0b067227 */ /* 0x002fce00078e000a */
.L_x_134:
        /* <DEDUP_REMOVED lines=51> */
.L_x_135:
        /* <DEDUP_REMOVED lines=9> */
.L_x_1436:


//--------------------- .text._Z36block_attn_mask_8warp_m32n128_kernelP6__halfS0_S0_PKiS2_S2_S2_S0_S2_S2_iiifiiii --------------------------
	.section	.text._Z36block_attn_mask_8warp_m32n128_kernelP6__halfS0_S0_PKiS2_S2_S2_S0_S2_S2_iiifiiii,"ax",@progbits
	.align	128
        .global         _Z36block_attn_mask_8warp_m32n128_kernelP6__halfS0_S0_PKiS2_S2_S2_S0_S2_S2_iiifiiii
        .type           _Z36block_attn_mask_8warp_m32n128_kernelP6__halfS0_S0_PKiS2_S2_S2_S0_S2_S2_iiifiiii,@function
        .size           _Z36block_attn_mask_8warp_m32n128_kernelP6__halfS0_S0_PKiS2_S2_S2_S0_S2_S2_iiifiiii,(.L_x_1437 - _Z36block_attn_mask_8warp_m32n128_kernelP6__halfS0_S0_PKiS2_S2_S2_S0_S2_S2_iiifiiii)
        .other          _Z36block_attn_mask_8warp_m32n128_kernelP6__halfS0_S0_PKiS2_S2_S2_S0_S2_S2_iiifiiii,@"STO_CUDA_ENTRY STV_DEFAULT"
_Z36block_attn_mask_8warp_m32n128_kernelP6__halfS0_S0_PKiS2_S2_S2_S0_S2_S2_iiifiiii:
.text._Z36block_attn_mask_8warp_m32n128_kernelP6__halfS0_S0_PKiS2_S2_S2_S0_S2_S2_iiifiiii:
        /* <DEDUP_REMOVED lines=20> */
[----:B------:R-:W5:Y:S01]  /*0140*/  S2R R0, SR_TID.X ;  /* 0x0000000000007919 */ /* 0x000f620000002100 */
[----:B------:R-:W-:Y:S01]  /*0150*/  USHF.R.S32.HI UR15, URZ, 0x1f, UR13 ;  /* 0x0000001fff0f7899 */ /* 0x000fe2000801140d */
[----:B----4-:R-:W-:Y:S01]  /*0160*/  R2UR UR11, R8 ;  /* 0x00000000080b72ca */ /* 0x010fe200000e0000 */
[----:B------:R-:W-:Y:S01]  /*0170*/  UIMAD UR4, UR10, UR21, URZ ;  /* 0x000000150a0472a4 */ /* 0x000fe2000f8e02ff */
[----:B------:R-:W-:Y:S01]  /*0180*/  R2UR UR6, R6 ;  /* 0x00000000060672ca */ /* 0x000fe200000e0000 */
        /* <DEDUP_REMOVED lines=8> */
[----:B-1----:R-:W-:Y:S01]  /*0210*/  SHF.R.S32.HI R5, RZ, 0x9, R8 ;  /* 0x00000009ff057819 */ /* 0x002fe20000011408 */
[----:B------:R-:W-:-:S03]  /*0220*/  ULEA UR6, UR11, UR6, 0x18 ;  /* 0x000000060b067291 */ /* 0x000fc6000f8ec0ff */
[----:B------:R-:W-:Y:S01]  /*0230*/  ISETP.GE.AND P0, PT, R5, 0x1, PT ;  /* 0x000000010500780c */ /* 0x000fe20003f06270 */
[----:B------:R-:W-:Y:S02]  /*0240*/  ULEA UR17, UR14, UR6, 0x1 ;  /* 0x000000060e117291 */ /* 0x000fe4000f8e08ff */
[----:B-----5:R-:W-:Y:S02]  /*0250*/  UIMAD UR12, UR7, UR9, UR12 ;  /* 0x00000009070c72a4 */ /* 0x020fe4000f8e020c */
[----:B------:R-:W-:-:S04]  /*0260*/  ULEA UR11, UR4, UR17, 0x1 ;  /* 0x00000011040b7291 */ /* 0x000fc8000f8e08ff */
[----:B------:R-:W-:Y:S01]  /*0270*/  ULEA UR13, UR5, UR11, 0x1 ;  /* 0x0000000b050d7291 */ /* 0x000fe2000f8e08ff */
[----:B------:R-:W-:Y:S02]  /*0280*/  SHF.R.U32.HI R3, RZ, 0x5, R0 ;  /* 0x00000005ff037819 */ /* 0x000fe40000011600 */
        /* <DEDUP_REMOVED lines=18> */
.L_x_138:
[C---:B--2---:R-:W-:Y:S01]  /*03b0*/  LEA R5, R11.reuse, R0, 0x8 ;  /* 0x000000000b057211 */ /* 0x044fe200078e40ff */
[C---:B------:R-:W-:Y:S02]  /*03c0*/  IMAD R12, R11.reuse, 0x140, R9 ;  /* 0x000001400b0c7824 */ /* 0x040fe400078e0209 */
[----:B------:R-:W-:Y:S01]  /*03d0*/  VIADD R11, R11, 0x4 ;  /* 0x000000040b0b7836 */ /* 0x000fe20000000000 */
[----:B------:R-:W-:Y:S02]  /*03e0*/  IADD3 R5, P0, PT, R2, R5, RZ ;  /* 0x0000000502057210 */ /* 0x000fe40007f1e0ff */
[C---:B------:R-:W-:Y:S02]  /*03f0*/  LEA R13, R12.reuse, UR6, 0x2 ;  /* 0x000000060c0d7c11 */ /* 0x040fe4000f8e10ff */
[----:B------:R-:W-:Y:S01]  /*0400*/  LEA R12, R12, UR13, 0x2 ;  /* 0x0000000d0c0c7c11 */ /* 0x000fe2000f8e10ff */
[----:B------:R-:W-:Y:S01]  /*0410*/  IMAD.X R6, RZ, RZ, R3, P0 ;  /* 0x000000ffff067224 */ /* 0x000fe200000e0603 */
[----:B-1----:R-:W-:-:S04]  /*0420*/  LEA R4, P0, R5, UR4, 0x2 ;  /* 0x0000000405047c11 */ /* 0x002fc8000f8010ff */
[----:B------:R-:W-:Y:S02]  /*0430*/  LEA.HI.X R5, R5, UR5, R6, 0x2, P0 ;  /* 0x0000000505057c11 */ /* 0x000fe400080f1406 */
[----:B------:R-:W-:-:S03]  /*0440*/  IADD3 R6, P0, PT, R4, 0x1000, RZ ;  /* 0x0000100004067810 */ /* 0x000fc60007f1e0ff */
[----:B------:R-:W-:Y:S01]  /*0450*/  @!PT LDS RZ, [RZ] ;  /* 0x00000000fffff984 */ /* 0x000fe20000000800 */
[----:B------:R-:W-:Y:S01]  /*0460*/  @!PT LDS RZ, [RZ] ;  /* 0x00000000fffff984 */ /* 0x000fe20000000800 */
[----:B------:R-:W-:Y:S01]  /*0470*/  @!PT LDS RZ, [RZ] ;  /* 0x00000000fffff984 */ /* 0x000fe20000000800 */
[----:B------:R2:W-:Y:S01]  /*0480*/  LDGSTS.E [R13], desc[UR18][R4.64] ;  /* 0x00000000040d7fae */ /* 0x0005e2000b9a1012 */
[----:B------:R-:W-:Y:S02]  /*0490*/  IADD3.X R7, PT, PT, RZ, R5, RZ, P0, !PT ;  /* 0x00000005ff077210 */ /* 0x000fe400007fe4ff */
[----:B------:R-:W-:Y:S01]  /*04a0*/  ISETP.NE.AND P0, PT, R11, R10, PT ;  /* 0x0000000a0b00720c */ /* 0x000fe20003f05270 */
        /* <DEDUP_REMOVED lines=17> */
.L_x_137:
[----:B------:R-:W-:Y:S05]  /*05c0*/  @!P1 BRA `(.L_x_136) ;  /* 0x0000000000b09947 */ /* 0x000fea0003800000 */
[----:B------:R-:W-:Y:S02]  /*05d0*/  ISETP.NE.AND P0, PT, R14, 0x1, PT ;  /* 0x000000010e00780c */ /* 0x000fe40003f05270 */
[----:B------:R-:W-:-:S04]  /*05e0*/  SHF.R.S32.HI R8, RZ, 0x8, R8 ;  /* 0x00000008ff087819 */ /* 0x000fc80000011408 */
[----:B------:R-:W-:-:S07]  /*05f0*/  LOP3.LUT P1, RZ, R8, 0x2, RZ, 0xc0, !PT ;  /* 0x0000000208ff7812 */ /* 0x000fce000782c0ff */
[----:B------:R-:W-:Y:S06]  /*0600*/  @!P0 BRA `(.L_x_139) ;  /* 0x0000000000648947 */ /* 0x000fec0003800000 */
[----:B------:R-:W1:Y:S01]  /*0610*/  LDCU.64 UR4, c[0x0][0x380] ;  /* 0x00007000ff0477ac */ /* 0x000e620008000a00 */
[C---:B--2---:R-:W-:Y:S01]  /*0620*/  LEA R5, R10.reuse, R0, 0x8 ;  /* 0x000000000a057211 */ /* 0x044fe200078e40ff */
[C---:B------:R-:W-:Y:S01]  /*0630*/  IMAD R8, R10.reuse, 0x140, R9 ;  /* 0x000001400a087824 */ /* 0x040fe200078e0209 */
[----:B------:R-:W-:-:S03]  /*0640*/  IADD3 R10, PT, PT, R10, 0x2, RZ ;  /* 0x000000020a0a7810 */ /* 0x000fc60007ffe0ff */
[----:B------:R-:W-:Y:S01]  /*0650*/  VIADD R7, R5, 0x100 ;  /* 0x0000010005077836 */ /* 0x000fe20000000000 */
[----:B------:R-:W-:Y:S02]  /*0660*/  IADD3 R5, P0, PT, R2, R5, RZ ;  /* 0x0000000502057210 */ /* 0x000fe40007f1e0ff */
[----:B------:R-:W-:Y:S02]  /*0670*/  LEA R11, R8, UR6, 0x2 ;  /* 0x00000006080b7c11 */ /* 0x000fe4000f8e10ff */
[----:B------:R-:W-:Y:S02]  /*0680*/  IADD3 R7, P2, PT, R2, R7, RZ ;  /* 0x0000000702077210 */ /* 0x000fe40007f5e0ff */
[----:B------:R-:W-:Y:S02]  /*0690*/  IADD3.X R14, PT, PT, RZ, R3, RZ, P0, !PT ;  /* 0x00000003ff0e7210 */ /* 0x000fe400007fe4ff */
[----:B------:R-:W-:Y:S01]  /*06a0*/  LEA R8, R8, UR13, 0x2 ;  /* 0x0000000d08087c11 */ /* 0x000fe2000f8e10ff */
[----:B------:R-:W-:Y:S01]  /*06b0*/  IMAD.X R12, RZ, RZ, R3, P2 ;  /* 0x000000ffff0c7224 */ /* 0x000fe200010e0603 */
[----:B-1----:R-:W-:-:S02]  /*06c0*/  LEA R4, P0, R5, UR4, 0x2 ;  /* 0x0000000405047c11 */ /* 0x002fc4000f8010ff */
[----:B------:R-:W-:Y:S02]  /*06d0*/  LEA R6, P2, R7, UR4, 0x2 ;  /* 0x0000000407067c11 */ /* 0x000fe4000f8410ff */
[----:B------:R-:W-:Y:S02]  /*06e0*/  LEA.HI.X R5, R5, UR5, R14, 0x2, P0 ;  /* 0x0000000505057c11 */ /* 0x000fe400080f140e */
        /* <DEDUP_REMOVED lines=11> */
.L_x_139:
[----:B------:R-:W-:Y:S05]  /*07a0*/  @!P1 BRA `(.L_x_136) ;  /* 0x0000000000389947 */ /* 0x000fea0003800000 */
[----:B------:R-:W3:Y:S01]  /*07b0*/  LDCU.64 UR4, c[0x0][0x380] ;  /* 0x00007000ff0477ac */ /* 0x000ee20008000a00 */
[C---:B-12---:R-:W-:Y:S02]  /*07c0*/  IMAD R5, R10.reuse, 0x100, R0 ;  /* 0x000001000a057824 */ /* 0x046fe400078e0200 */
[----:B------:R-:W-:-:S03]  /*07d0*/  IMAD R9, R10, 0x140, R9 ;  /* 0x000001400a097824 */ /* 0x000fc600078e0209 */
[----:B------:R-:W-:-:S04]  /*07e0*/  IADD3 R5, P0, PT, R2, R5, RZ ;  /* 0x0000000502057210 */ /* 0x000fc80007f1e0ff */
[----:B------:R-:W-:Y:S02]  /*07f0*/  IADD3.X R4, PT, PT, RZ, R3, RZ, P0, !PT ;  /* 0x00000003ff047210 */ /* 0x000fe400007fe4ff */
[----:B---3--:R-:W-:-:S04]  /*0800*/  LEA R2, P0, R5, UR4, 0x2 ;  /* 0x0000000405027c11 */ /* 0x008fc8000f8010ff */
[----:B------:R-:W-:Y:S02]  /*0810*/  LEA.HI.X R3, R5, UR5, R4, 0x2, P0 ;  /* 0x0000000505037c11 */ /* 0x000fe400080f1404 */
[C---:B------:R-:W-:Y:S02]  /*0820*/  LEA R5, R9.reuse, UR6, 0x2 ;  /* 0x0000000609057c11 */ /* 0x040fe4000f8e10ff */
[----:B------:R-:W-:-:S03]  /*0830*/  LEA R9, R9, UR13, 0x2 ;  /* 0x0000000d09097c11 */ /* 0x000fc6000f8e10ff */
[----:B------:R-:W-:Y:S01]  /*0840*/  @!PT LDS RZ, [RZ] ;  /* 0x00000000fffff984 */ /* 0x000fe20000000800 */
[----:B------:R-:W-:Y:S01]  /*0850*/  @!PT LDS RZ, [RZ] ;  /* 0x00000000fffff984 */ /* 0x000fe20000000800 */
[----:B------:R-:W-:Y:S01]  /*0860*/  @!PT LDS RZ, [RZ] ;  /* 0x00000000fffff984 */ /* 0x000fe20000000800 */
[----:B------:R3:W-:Y:S04]  /*0870*/  LDGSTS.E [R5], desc[UR18][R2.64] ;  /* 0x0000000002057fae */ /* 0x0007e8000b9a1012 */
[----:B------:R3:W-:Y:S02]  /*0880*/  STS [R9], RZ ;  /* 0x000000ff09007388 */ /* 0x0007e40000000800 */
.L_x_136:
[----:B------:R-:W0:Y:S01]  /*0890*/  LDGDEPBAR ;  /* 0x00000000000079af */ /* 0x000e220000000000 */
[----:B---3--:R-:W-:Y:S01]  /*08a0*/  IMAD.IADD R2, R29, 0x1, R28 ;  /* 0x000000011d027824 */ /* 0x008fe200078e021c */
[----:B------:R-:W-:Y:S02]  /*08b0*/  ULEA UR14, UR14, UR13, 0x1 ;  /* 0x0000000d0e0e7291 */ /* 0x000fe4000f8e08ff */
[----:B------:R-:W-:Y:S02]  /*08c0*/  UIADD3 UR23, UPT, UPT, UR21, 0x10, URZ ;  /* 0x0000001015177890 */ /* 0x000fe4000fffe0ff */
[----:B------:R-:W-:Y:S01]  /*08d0*/  ISETP.GE.AND P0, PT, R2, 0x1, PT ;  /* 0x000000010200780c */ /* 0x000fe20003f06270 */
[----:B------:R-:W-:Y:S01]  /*08e0*/  UIADD3 UR24, UPT, UPT, UR10, 0x10, URZ ;  /* 0x000000100a187890 */ /* 0x000fe2000fffe0ff */
[----:B------:R-:W-:-:S04]  /*08f0*/  DEPBAR.LE SB0, 0x0 ;  /* 0x000080000000791a */ /* 0x000fc80000000000 */
[----:B------:R-:W-:Y:S07]  /*0900*/  BAR.SYNC.DEFER_BLOCKING 0x0 ;  /* 0x0000000000007b1d */ /* 0x000fee0000010000 */
[----:B------:R-:W-:Y:S05]  /*0910*/  @!P0 BRA `(.L_x_140) ;  /* 0x0000008c005c8947 */ /* 0x000fea0003800000 */
[----:B------:R-:W-:Y:S01]  /*0920*/  MOV R2, UR20 ;  /* 0x0000001400027c02 */ /* 0x000fe20008000f00 */
        /* <DEDUP_REMOVED lines=9> */
[----:B---3--:R-:W-:-:S06]  /*09c0*/  VIADD R3, R2, 0xffffffe ;  /* 0x0ffffffe02037836 */ /* 0x008fcc0000000000 */
        /* <DEDUP_REMOVED lines=22> */
[C---:B-12---:R-:W-:Y:S01]  /*0b30*/  LEA.HI R5, R2.reuse, 0x1, RZ, 0x1c ;  /* 0x0000000102057811 */ /* 0x046fe200078fe0ff */
[----:B------:R-:W-:Y:S01]  /*0b40*/  UISETP.NE.AND UP0, UPT, UR20, URZ, UPT ;  /* 0x000000ff1400728c */ /* 0x000fe2000bf05270 */
[----:B------:R-:W-:Y:S01]  /*0b50*/  LEA.HI R2, R2, 0x1, RZ, 0x1a ;  /* 0x0000000102027811 */ /* 0x000fe200078fd0ff */
[----:B------:R-:W-:Y:S01]  /*0b60*/  UMOV UR4, URZ ;  /* 0x000000ff00047c82 */ /* 0x000fe20008000000 */
[C---:B------:R-:W-:Y:S02]  /*0b70*/  LOP3.LUT R24, R5.reuse, 0x3, RZ, 0xc0, !PT ;  /* 0x0000000305187812 */ /* 0x040fe400078ec0ff */
[----:B------:R-:W-:Y:S01]  /*0b80*/  UMOV UR15, UR5 ;  /* 0x00000005000f7c82 */ /* 0x000fe20008000000 */
[----:B------:R-:W-:Y:S01]  /*0b90*/  UIADD3 UR5, UPT, UPT, UR21, -0x1, URZ ;  /* 0xffffffff15057890 */ /* 0x000fe2000fffe0ff */
[C---:B------:R-:W-:Y:S01]  /*0ba0*/  LOP3.LUT R0, R2.reuse, 0x7fffffe, RZ, 0xc0, !PT ;  /* 0x07fffffe02007812 */ /* 0x040fe200078ec0ff */
[----:B------:R-:W-:Y:S01]  /*0bb0*/  @!UP1 UIADD3 UR15, UPT, UPT, -UR15, URZ, URZ ;  /* 0x000000ff0f0f9290 */ /* 0x000fe2000fffe1ff */
[----:B------:R-:W-:Y:S01]  /*0bc0*/  LOP3.LUT R5, R5, 0x1ffffffc, RZ, 0xc0, !PT ;  /* 0x1ffffffc05057812 */ /* 0x000fe200078ec0ff */
[----:B------:R-:W-:Y:S01]  /*0bd0*/  ULEA.HI UR9, UR5, 0x1, URZ, 0x1a ;  /* 0x0000000105097891 */ /* 0x000fe2000f8fd0ff */
[----:B------:R-:W-:Y:S01]  /*0be0*/  LOP3.LUT R2, R2, 0x3, RZ, 0xc0, !PT ;  /* 0x0000000302027812 */ /* 0x000fe200078ec0ff */
[----:B------:R-:W-:-:S02]  /*0bf0*/  ULEA.HI UR5, UR5, 0x1, URZ, 0x1c ;  /* 0x0000000105057891 */ /* 0x000fc4000f8fe0ff */
[----:B------:R-:W-:Y:S02]  /*0c00*/  @!UP0 ULOP3.LUT UR15, URZ, UR20, URZ, 0x33, !UPT ;  /* 0x00000014ff0f8292 */ /* 0x000fe4000f8e33ff */
[----:B------:R-:W-:Y:S01]  /*0c10*/  IMAD.U32 R25, RZ, RZ, UR9 ;  /* 0x00000009ff197e24 */ /* 0x000fe2000f8e00ff */
[----:B------:R-:W-:Y:S01]  /*0c20*/  UISETP.GE.AND UP1, UPT, UR8, 0x1, UPT ;  /* 0x000000010800788c */ /* 0x000fe2000bf26270 */
[----:B------:R-:W-:Y:S01]  /*0c30*/  MOV R4, UR5 ;  /* 0x0000000500047c02 */ /* 0x000fe20008000f00 */
[----:B------:R-:W-:Y:S02]  /*0c40*/  UMOV UR5, URZ ;  /* 0x000000ff00057c82 */ /* 0x000fe40008000000 */
[C---:B------:R-:W-:Y:S02]  /*0c50*/  LOP3.LUT R26, R25.reuse, 0x7fffff0, RZ, 0xc0, !PT ;  /* 0x07fffff0191a7812 */ /* 0x040fe400078ec0ff */
[----:B------:R-:W-:Y:S02]  /*0c60*/  LOP3.LUT R3, R4, 0x3, RZ, 0xc0, !PT ;  /* 0x0000000304037812 */ /* 0x000fe400078ec0ff */
[----:B------:R-:W-:-:S02]  /*0c70*/  LOP3.LUT R25, R25, 0x3, RZ, 0xc0, !PT ;  /* 0x0000000319197812 */ /* 0x000fc400078ec0ff */
[----:B------:R-:W-:-:S07]  /*0c80*/  LOP3.LUT R4, R4, 0x1ffffffc, RZ, 0xc0, !PT ;  /* 0x1ffffffc04047812 */ /* 0x000fce00078ec0ff */
.L_x_199:
[----:B------:R-:W1:Y:S01]  /*0c90*/  S2R R9, SR_CTAID.X ;  /* 0x0000000000097919 */ /* 0x000e620000002500 */
        /* <DEDUP_REMOVED lines=9> */
[----:B-----5:R-:W-:-:S04]  /*0d30*/  VIADD R11, R6, UR4 ;  /* 0x00000004060b7c36 */ /* 0x020fc80008000000 */
        /* <DEDUP_REMOVED lines=23> */
.L_x_143:
[C---:B--2---:R-:W-:Y:S01]  /*0eb0*/  LEA R6, R11.reuse, R20, 0x8 ;  /* 0x000000140b067211 */ /* 0x044fe200078e40ff */
[C---:B------:R-:W-:Y:S02]  /*0ec0*/  IMAD R9, R11.reuse, 0x140, R10 ;  /* 0x000001400b097824 */ /* 0x040fe400078e020a */
[----:B------:R-:W-:Y:S01]  /*0ed0*/  VIADD R11, R11, 0x4 ;  /* 0x000000040b0b7836 */ /* 0x000fe20000000000 */
[----:B------:R-:W-:Y:S02]  /*0ee0*/  IADD3 R7, P0, PT, R6, UR8, RZ ;  /* 0x0000000806077c10 */ /* 0x000fe4000ff1e0ff */
[----:B------:R-:W-:-:S03]  /*0ef0*/  LEA R13, R9, UR17, 0x2 ;  /* 0x00000011090d7c11 */ /* 0x000fc6000f8e10ff */
[----:B------:R-:W-:Y:S01]  /*0f00*/  IMAD.X R8, RZ, RZ, UR10, P0 ;  /* 0x0000000aff087e24 */ /* 0x000fe200080e06ff */
        /* <DEDUP_REMOVED lines=8> */
[----:B------:R-:W-:Y:S01]  /*0f90*/  ISETP.NE.AND P0, PT, R11, UR7, PT ;  /* 0x000000070b007c0c */ /* 0x000fe2000bf05270 */
[----:B------:R2:W-:Y:S04]  /*0fa0*/  LDGSTS.E [R13+0x500], desc[UR18][R6.64+0x400] ;  /* 0x00500400060d7fae */ /* 0x0005e8000b9a1012 */
[----:B------:R2:W-:Y:S04]  /*0fb0*/  LDGSTS.E [R13+0xa00], desc[UR18][R8.64+-0x800] ;  /* 0x00a00800080d7fae */ /* 0x0005e8000b9a1012 */
[----:B------:R2:W-:Y:S04]  /*0fc0*/  LDGSTS.E [R13+0xf00], desc[UR18][R8.64+-0x400] ;  /* 0x00f00c00080d7fae */ /* 0x0005e8000b9a1012 */
[----:B------:R-:W-:Y:S05]  /*0fd0*/  @P0 BRA `(.L_x_143) ;  /* 0xfffffffc00b40947 */ /* 0x000fea000383ffff */
[----:B--2---:R-:W-:-:S07]  /*0fe0*/  MOV R7, UR7 ;  /* 0x0000000700077c02 */ /* 0x004fce0008000f00 */
.L_x_142:
        /* <DEDUP_REMOVED lines=36> */
.L_x_141:
        /* <DEDUP_REMOVED lines=8> */
.L_x_151:
        /* <DEDUP_REMOVED lines=19> */
.L_x_147:
        /* <DEDUP_REMOVED lines=124> */
.L_x_146:
        /* <DEDUP_REMOVED lines=72> */
.L_x_149:
        /* <DEDUP_REMOVED lines=41> */
.L_x_150:
        /* <DEDUP_REMOVED lines=33> */
.L_x_148:
[----:B------:R-:W-:Y:S05]  /*24c0*/  BRA.U !UP0, `(.L_x_151) ;  /* 0xffffffed08787547 */ /* 0x000fea000b83ffff */
[----:B------:R-:W-:Y:S05]  /*24d0*/  BRA `(.L_x_144) ;  /* 0x0000000800347947 */ /* 0x000fea0003800000 */
.L_x_145:
[----:B------:R-:W-:-:S05]  /*24e0*/  UMOV UR7, URZ ;  /* 0x000000ff00077c82 */ /* 0x000fca0008000000 */
.L_x_156:
        /* <DEDUP_REMOVED lines=9> */
.L_x_155:
        /* <DEDUP_REMOVED lines=30> */
.L_x_153:
        /* <DEDUP_REMOVED lines=33> */
.L_x_152:
        /* <DEDUP_REMOVED lines=49> */
.L_x_154:
        /* <DEDUP_REMOVED lines=19> */
.L_x_144:
        /* <DEDUP_REMOVED lines=25> */
.L_x_159:
[C---:B--2-4-:R-:W-:Y:S01]  /*2f40*/  LEA R6, R11.reuse, R30, 0x8 ;  /* 0x0000001e0b067211 */ /* 0x054fe200078e40ff */
        /* <DEDUP_REMOVED lines=19> */
.L_x_158:
        /* <DEDUP_REMOVED lines=36> */
.L_x_157:
        /* <DEDUP_REMOVED lines=15> */
.L_x_160:
        /* <DEDUP_REMOVED lines=19> */
[----:B------:R-:W-:Y:S01]  /*34e0*/  IMAD.MOV.U32 R8, RZ, RZ, RZ ;  /* 0x000000ffff087224 */ /* 0x000fe200078e00ff */
[----:B------:R-:W-:Y:S02]  /*34f0*/  UISETP.GE.U32.AND UP0, UPT, UR9, 0x10, UPT ;  /* 0x000000100900788c */ /* 0x000fe4000bf06070 */
[----:B-1----:R-:W-:-:S06]  /*3500*/  UIMAD UR7, UR7, UR21, URZ ;  /* 0x00000015070772a4 */ /* 0x002fcc000f8e02ff */
[----:B------:R-:W-:-:S05]  /*3510*/  IMAD R6, R11, UR7, RZ ;  /* 0x000000070b067c24 */ /* 0x000fca000f8e02ff */
[----:B------:R-:W-:-:S04]  /*3520*/  LEA.HI R11, R6, R6, RZ, 0x1 ;  /* 0x00000006060b7211 */ /* 0x000fc800078f08ff */
[----:B------:R-:W-:Y:S01]  /*3530*/  LEA.HI.SX32 R11, R11, R30, 0x1f ;  /* 0x0000001e0b0b7211 */ /* 0x000fe200078ffaff */
[----:B------:R-:W-:Y:S06]  /*3540*/  BRA.U !UP0, `(.L_x_164) ;  /* 0x00000005082c7547 */ /* 0x000fec000b800000 */
[----:B------:R-:W1:Y:S01]  /*3550*/  LDC.64 R6, c[0x0][0x3b8] ;  /* 0x0000ee00ff067b82 */ /* 0x000e620000000a00 */
[----:B------:R-:W-:-:S07]  /*3560*/  MOV R12, RZ ;  /* 0x000000ff000c7202 */ /* 0x000fce0000000f00 */
.L_x_165:
[----:B-1----:R-:W-:-:S04]  /*3570*/  IMAD R9, R12, 0x100, R11 ;  /* 0x000001000c097824 */ /* 0x002fc800078e020b */
        /* <DEDUP_REMOVED lines=50> */
[----:B------:R-:W-:Y:S01]  /*38a0*/  IADD3 R12, PT, PT, R12, 0x10, RZ ;  /* 0x000000100c0c7810 */ /* 0x000fe20007ffe0ff */
        /* <DEDUP_REMOVED lines=20> */
[----:B------:R-:W-:-:S07]  /*39f0*/  IMAD.U32 R8, RZ, RZ, UR7 ;  /* 0x00000007ff087e24 */ /* 0x000fce000f8e00ff */
.L_x_164:
        /* <DEDUP_REMOVED lines=9> */
[----:B-1----:R-:W-:-:S05]  /*3a90*/  LEA R9, R8, R11, 0x8 ;  /* 0x0000000b08097211 */ /* 0x002fca00078e40ff */
        /* <DEDUP_REMOVED lines=36> */
.L_x_166:
[----:B------:R-:W-:Y:S05]  /*3ce0*/  BRA.U !UP2, `(.L_x_163) ;  /* 0x000000010ac47547 */ /* 0x000fea000b800000 */
[----:B------:R-:W-:Y:S02]  /*3cf0*/  ULOP3.LUT UR7, UR9, 0x7, URZ, 0xc0, !UPT ;  /* 0x0000000709077892 */ /* 0x000fe4000f8ec0ff */
[----:B------:R-:W-:Y:S02]  /*3d00*/  ULOP3.LUT UP2, UR8, UR9, 0x3, URZ, 0xc0, !UPT ;  /* 0x0000000309087892 */ /* 0x000fe4000f84c0ff */
[----:B------:R-:W-:-:S04]  /*3d10*/  UIADD3 UR7, UPT, UPT, UR7, -0x1, URZ ;  /* 0xffffffff07077890 */ /* 0x000fc8000fffe0ff */
[----:B------:R-:W-:-:S09]  /*3d20*/  UISETP.GE.U32.AND UP0, UPT, UR7, 0x3, UPT ;  /* 0x000000030700788c */ /* 0x000fd2000bf06070 */
[----:B------:R-:W-:Y:S05]  /*3d30*/  BRA.U !UP0, `(.L_x_167) ;  /* 0x0000000108587547 */ /* 0x000fea000b800000 */
[----:B------:R-:W3:Y:S01]  /*3d40*/  LDC.64 R6, c[0x0][0x3b8] ;  /* 0x0000ee00ff067b82 */ /* 0x000ee20000000a00 */
[----:B-12---:R-:W-:-:S05]  /*3d50*/  LEA R9, R8, R11, 0x8 ;  /* 0x0000000b08097211 */ /* 0x006fca00078e40ff */
[----:B---3--:R-:W-:-:S05]  /*3d60*/  IMAD.WIDE R6, R9, 0x4, R6 ;  /* 0x0000000409067825 */ /* 0x008fca00078e0206 */
        /* <DEDUP_REMOVED lines=19> */
.L_x_167:
[----:B------:R-:W-:Y:S05]  /*3ea0*/  BRA.U !UP2, `(.L_x_163) ;  /* 0x000000010a547547 */ /* 0x000fea000b800000 */
[----:B------:R-:W4:Y:S01]  /*3eb0*/  LDC.64 R6, c[0x0][0x3b8] ;  /* 0x0000ee00ff067b82 */ /* 0x000f220000000a00 */
[----:B------:R-:W-:-:S05]  /*3ec0*/  LEA R11, R8, R11, 0x8 ;  /* 0x0000000b080b7211 */ /* 0x000fca00078e40ff */
        /* <DEDUP_REMOVED lines=19> */
.L_x_163:
[----:B------:R-:W-:Y:S01]  /*4000*/  BAR.SYNC.DEFER_BLOCKING 0x0 ;  /* 0x0000000000007b1d */ /* 0x000fe20000010000 */
[----:B------:R-:W-:-:S12]  /*4010*/  UIADD3 UR5, UPT, UPT, UR5, 0x1, URZ ;  /* 0x0000000105057890 */ /* 0x000fd8000fffe0ff */
.L_x_161:
[----:B-123--:R-:W-:Y:S01]  /*4020*/  IABS R9, UR15 ;  /* 0x0000000f00097c13 */ /* 0x00efe20008000000 */
[----:B------:R-:W-:Y:S01]  /*4030*/  BSSY.RECONVERGENT B0, `(.L_x_168) ;  /* 0x000026f000007945 */ /* 0x000fe20003800200 */
[----:B------:R-:W-:Y:S02]  /*4040*/  IABS R12, R30 ;  /* 0x0000001e000c7213 */ /* 0x000fe40000000000 */
[----:B----4-:R-:W1:Y:S01]  /*4050*/  I2F.RP R8, R9 ;  /* 0x0000000900087306 */ /* 0x010e620000209400 */
[----:B------:R-:W-:-:S07]  /*4060*/  IABS R13, UR15 ;  /* 0x0000000f000d7c13 */ /* 0x000fce0008000000 */
[----:B-1----:R-:W1:Y:S02]  /*4070*/  MUFU.RCP R8, R8 ;  /* 0x0000000800087308 */ /* 0x002e640000001000 */
[----:B-1----:R-:W-:Y:S02]  /*4080*/  VIADD R6, R8, 0xffffffe ;  /* 0x0ffffffe08067836 */ /* 0x002fe40000000000 */
        /* <DEDUP_REMOVED lines=68> */
.L_x_172:
[----:B------:R-:W-:Y:S01]  /*44d0*/  MOV R15, UR7 ;  /* 0x00000007000f7c02 */ /* 0x000fe20008000f00 */
[----:B------:R-:W-:Y:S02]  /*44e0*/  USHF.L.U32 UR8, UR7, 0x1, URZ ;  /* 0x0000000107087899 */ /* 0x000fe400080006ff */
[----:B------:R-:W-:Y:S02]  /*44f0*/  UIADD3 UR7, UPT, UPT, UR7, 0x4, URZ ;  /* 0x0000000407077890 */ /* 0x000fe4000fffe0ff */
[----:B------:R-:W-:Y:S01]  /*4500*/  IMAD R15, R15, 0x4, R6 ;  /* 0x000000040f0f7824 */ /* 0x000fe200078e0206 */
        /* <DEDUP_REMOVED lines=137> */
[----:B------:R-:W-:-:S07]  /*4da0*/  MOV R13, UR25 ;  /* 0x00000019000d7c02 */ /* 0x000fce0008000f00 */
.L_x_171:
        /* <DEDUP_REMOVED lines=61> */
[----:B------:R-:W-:Y:S01]  /*5180*/  SHF.L.U32 R15, R13, 0x1, RZ ;  /* 0x000000010d0f7819 */ /* 0x000fe200000006ff */
[----:B------:R-:W-:Y:S01]  /*5190*/  @!P6 FMUL R14, R14, 0.5 ;  /* 0x3f0000000e0ee820 */ /* 0x000fe20000400000 */
[----:B------:R-:W2:Y:S01]  /*51a0*/  MUFU.EX2 R19, R19 ;  /* 0x0000001300137308 */ /* 0x000ea20000000800 */
[----:B---3--:R-:W-:Y:S01]  /*51b0*/  @!P4 FMUL R12, R12, R12 ;  /* 0x0000000c0c0cc220 */ /* 0x008fe20000400000 */
[----:B------:R-:W-:Y:S01]  /*51c0*/  LEA R15, R15, UR22, 0x2 ;  /* 0x000000160f0f7c11 */ /* 0x000fe2000f8e10ff */
[----:B------:R-:W-:-:S04]  /*51d0*/  VIADD R13, R13, 0x2 ;  /* 0x000000020d0d7836 */ /* 0x000fc80000000000 */
[----:B------:R4:W-:Y:S01]  /*51e0*/  STL.128 [R15], R8 ;  /* 0x000000080f007387 */ /* 0x0009e20000100c00 */
[----:B------:R-:W3:Y:S01]  /*51f0*/  MUFU.EX2 R16, R20 ;  /* 0x0000001400107308 */ /* 0x000ee20000000800 */
[----:B-1----:R-:W-:-:S04]  /*5200*/  @!P3 FMUL R21, R21, R21 ;  /* 0x000000151515b220 */ /* 0x002fc80000400000 */
[----:B------:R-:W-:-:S03]  /*5210*/  FFMA R34, R34, R12, R21 ;  /* 0x0000000c22227223 */ /* 0x000fc60000000015 */
        /* <DEDUP_REMOVED lines=8> */
.L_x_173:
[----:B------:R-:W-:Y:S05]  /*52a0*/  BRA.U !UP3, `(.L_x_170) ;  /* 0x000000010b9c7547 */ /* 0x000fea000b800000 */
[C---:B------:R-:W-:Y:S01]  /*52b0*/  LEA R10, R13.reuse, R6, 0x2 ;  /* 0x000000060d0a7211 */ /* 0x040fe200078e10ff */
[----:B------:R-:W1:Y:S01]  /*52c0*/  LDCU UR7, c[0x0][0x3dc] ;  /* 0x00007b80ff0777ac */ /* 0x000e620008000800 */
[----:B------:R-:W-:-:S04]  /*52d0*/  IMAD.SHL.U32 R13, R13, 0x2, RZ ;  /* 0x000000020d0d7824 */ /* 0x000fc800078e00ff */
        /* <DEDUP_REMOVED lines=32> */
[----:B------:R-:W-:Y:S01]  /*54e0*/  MOV R35, R14 ;  /* 0x0000000e00237202 */ /* 0x000fe20000000f00 */
[----:B----4-:R-:W-:Y:S01]  /*54f0*/  @!P2 FMUL R17, R17, R17 ;  /* 0x000000111111a220 */ /* 0x010fe20000400000 */
[----:B--2---:R-:W-:-:S04]  /*5500*/  @!P3 FMUL R19, R19, R19 ;  /* 0x000000131313b220 */ /* 0x004fc80000400000 */
[----:B-1----:R-:W-:-:S07]  /*5510*/  FFMA R34, R34, R17, R19 ;  /* 0x0000001122227223 */ /* 0x002fce0000000013 */
.L_x_170:
        /* <DEDUP_REMOVED lines=10> */
.L_x_176:
        /* <DEDUP_REMOVED lines=70> */
[----:B------:R-:W-:Y:S02]  /*5a20*/  IMAD.U32 R8, RZ, RZ, UR7 ;  /* 0x00000007ff087e24 */ /* 0x000fe4000f8e00ff */
[----:B------:R-:W-:Y:S01]  /*5a30*/  @!P5 FMUL R14, R14, 0.5 ;  /* 0x3f0000000e0ed820 */ /* 0x000fe20000400000 */
[----:B------:R-:W-:Y:S01]  /*5a40*/  UIADD3 UR7, UPT, UPT, UR7, 0x8, URZ ;  /* 0x0000000807077890 */ /* 0x000fe2000fffe0ff */
[----:B------:R-:W-:Y:S01]  /*5a50*/  @!P1 FMUL R15, R15, 0.5 ;  /* 0x3f0000000f0f9820 */ /* 0x000fe20000400000 */
[----:B------:R-:W2:Y:S01]  /*5a60*/  MUFU.EX2 R11, R11 ;  /* 0x0000000b000b7308 */ /* 0x000ea20000000800 */
[----:B------:R-:W-:Y:S01]  /*5a70*/  @!P0 FMUL R12, R12, 0.5 ;  /* 0x3f0000000c0c8820 */ /* 0x000fe20000400000 */
[----:B------:R-:W-:Y:S01]  /*5a80*/  @!P4 FMUL R16, R16, 0.5 ;  /* 0x3f0000001010c820 */ /* 0x000fe20000400000 */
[----:B------:R-:W-:Y:S01]  /*5a90*/  LEA R8, R8, R6, 0x2 ;  /* 0x0000000608087211 */ /* 0x000fe200078e10ff */
[----:B------:R-:W-:Y:S01]  /*5aa0*/  @!P2 FMUL R18, R18, 0.5 ;  /* 0x3f0000001212a820 */ /* 0x000fe20000400000 */
[----:B------:R-:W-:-:S03]  /*5ab0*/  UISETP.NE.AND UP0, UPT, UR7, UR16, UPT ;  /* 0x000000100700728c */ /* 0x000fc6000bf05270 */
        /* <DEDUP_REMOVED lines=44> */
.L_x_175:
        /* <DEDUP_REMOVED lines=52> */
[----:B--2---:R-:W-:Y:S02]  /*60c0*/  IMAD.U32 R9, RZ, RZ, UR7 ;  /* 0x00000007ff097e24 */ /* 0x004fe4000f8e00ff */
[----:B-1----:R-:W-:Y:S01]  /*60d0*/  @!P4 FMUL R10, R10, R10 ;  /* 0x0000000a0a0ac220 */ /* 0x002fe20000400000 */
[----:B------:R-:W-:Y:S02]  /*60e0*/  UIADD3 UR7, UPT, UPT, UR7, 0x4, URZ ;  /* 0x0000000407077890 */ /* 0x000fe4000fffe0ff */
[----:B------:R-:W-:Y:S02]  /*60f0*/  LEA R9, R9, R6, 0x2 ;  /* 0x0000000609097211 */ /* 0x000fe400078e10ff */
[----:B------:R-:W1:Y:S01]  /*6100*/  MUFU.EX2 R15, R14 ;  /* 0x0000000e000f7308 */ /* 0x000e620000000800 */
[----:B---3--:R-:W-:Y:S02]  /*6110*/  @!P3 FMUL R13, R13, R13 ;  /* 0x0000000d0d0db220 */ /* 0x008fe40000400000 */
[----:B------:R2:W-:Y:S03]  /*6120*/  STS [R9], R8 ;  /* 0x0000000809007388 */ /* 0x0005e60000000800 */
[----:B------:R-:W-:-:S02]  /*6130*/  F2FP.F16.F32.PACK_AB R10, R13, R10 ;  /* 0x0000000a0d0a723e */ /* 0x000fc400000000ff */
[----:B------:R-:W3:Y:S01]  /*6140*/  MUFU.EX2 R16, R17 ;  /* 0x0000001100107308 */ /* 0x000ee20000000800 */
[----:B----4-:R-:W-:Y:S02]  /*6150*/  @!P2 FMUL R12, R12, R12 ;  /* 0x0000000c0c0ca220 */ /* 0x010fe40000400000 */
        /* <DEDUP_REMOVED lines=9> */
.L_x_177:
        /* <DEDUP_REMOVED lines=42> */
.L_x_178:
[----:B------:R-:W-:Y:S05]  /*6490*/  BRA.U !UP2, `(.L_x_174) ;  /* 0x000000010a4c7547 */ /* 0x000fea000b800000 */
[----:B------:R-:W-:-:S04]  /*64a0*/  USHF.L.U32 UR8, UR7, 0x1, URZ ;  /* 0x0000000107087899 */ /* 0x000fc800080006ff */
[----:B------:R-:W-:-:S09]  /*64b0*/  ULEA UR8, UR8, UR22, 0x2 ;  /* 0x0000001608087291 */ /* 0x000fd2000f8e10ff */
[----:B-1234-:R-:W2:Y:S01]  /*64c0*/  LDL.64 R8, [UR8] ;  /* 0x00000008ff087983 */ /* 0x01eea20008100a00 */
        /* <DEDUP_REMOVED lines=16> */
.L_x_174:
        /* <DEDUP_REMOVED lines=21> */
.L_x_169:
[----:B------:R-:W-:Y:S05]  /*6720*/  BSYNC.RECONVERGENT B0 ;  /* 0x0000000000007941 */ /* 0x000fea0003800200 */
.L_x_168:
        /* <DEDUP_REMOVED lines=8> */
.L_x_198:
        /* <DEDUP_REMOVED lines=35> */
.L_x_183:
[----:B--2---:R-:W-:Y:S01]  /*69e0*/  LDS R9, [R31] ;  /* 0x000000001f097984 */ /* 0x004fe20000000800 */
[----:B------:R-:W-:Y:S01]  /*69f0*/  IMAD.MOV.U32 R8, RZ, RZ, 0x3bbb989d ;  /* 0x3bbb989dff087424 */ /* 0x000fe200078e00ff */
[----:B------:R-:W-:Y:S02]  /*6a00*/  UIADD3 UR9, UPT, UPT, UR9, 0x2, URZ ;  /* 0x0000000209097890 */ /* 0x000fe4000fffe0ff */
[----:B------:R-:W1:Y:S04]  /*6a10*/  LDS R10, [R22] ;  /* 0x00000000160a7984 */ /* 0x000e680000000800 */
[----:B------:R-:W-:Y:S01]  /*6a20*/  LDS R21, [R31+0x20] ;  /* 0x000020001f157984 */ /* 0x000fe20000000800 */
[----:B------:R-:W-:-:S03]  /*6a30*/  ISETP.NE.AND P0, PT, R0, UR9, PT ;  /* 0x0000000900007c0c */ /* 0x000fc6000bf05270 */
[----:B------:R-:W2:Y:S01]  /*6a40*/  LDS R14, [R22+0x20] ;  /* 0x00002000160e7984 */ /* 0x000ea20000000800 */
[----:B-1----:R-:W-:Y:S01]  /*6a50*/  FADD R15, R9, -R10 ;  /* 0x8000000a090f7221 */ /* 0x002fe20000000000 */
[----:B------:R-:W-:Y:S01]  /*6a60*/  MOV R9, 0x437c0000 ;  /* 0x437c000000097802 */ /* 0x000fe20000000f00 */
[----:B------:R-:W-:Y:S01]  /*6a70*/  VIADD R10, R16, UR8 ;  /* 0x00000008100a7c36 */ /* 0x000fe20008000000 */
[----:B------:R-:W-:Y:S01]  /*6a80*/  UIADD3 UR8, UPT, UPT, UR8, 0x80, URZ ;  /* 0x0000008008087890 */ /* 0x000fe2000fffe0ff */
[----:B------:R-:W-:-:S03]  /*6a90*/  FFMA.SAT R12, R15, R8, 0.5 ;  /* 0x3f0000000f0c7423 */ /* 0x000fc60000002008 */
[----:B------:R-:W-:Y:S01]  /*6aa0*/  LEA R10, R10, UR13, 0x1 ;  /* 0x0000000d0a0a7c11 */ /* 0x000fe2000f8e08ff */
[----:B------:R-:W-:Y:S01]  /*6ab0*/  FFMA.RM R13, R12, R9, 12582913 ;  /* 0x4b4000010c0d7423 */ /* 0x000fe20000004009 */
[----:B--2---:R-:W-:Y:S02]  /*6ac0*/  FADD R21, R21, -R14 ;  /* 0x8000000e15157221 */ /* 0x004fe40000000000 */
[----:B------:R-:W-:Y:S01]  /*6ad0*/  IADD3 R11, PT, PT, R10, R7, RZ ;  /* 0x000000070a0b7210 */ /* 0x000fe20007ffe0ff */
[----:B------:R-:W-:Y:S01]  /*6ae0*/  FADD R12, R13, -12583039 ;  /* 0xcb40007f0d0c7421 */ /* 0x000fe20000000000 */
[----:B------:R-:W-:Y:S01]  /*6af0*/  FFMA.SAT R14, R21, R8, 0.5 ;  /* 0x3f000000150e7423 */ /* 0x000fe20000002008 */
[----:B------:R-:W-:Y:S02]  /*6b00*/  SHF.L.U32 R13, R13, 0x17, RZ ;  /* 0x000000170d0d7819 */ /* 0x000fe400000006ff */
[----:B------:R-:W-:Y:S01]  /*6b10*/  FFMA R18, R15, 1.4426950216293334961, -R12 ;  /* 0x3fb8aa3b0f127823 */ /* 0x000fe2000000080c */
[----:B------:R-:W-:-:S02]  /*6b20*/  IMAD R12, R6, 0x20, R11 ;  /* 0x00000020060c7824 */ /* 0x000fc400078e020b */
[----:B------:R-:W-:Y:S01]  /*6b30*/  FFMA.RM R14, R14, R9, 12582913 ;  /* 0x4b4000010e0e7423 */ /* 0x000fe20000004009 */
[----:B------:R-:W1:Y:S01]  /*6b40*/  LDS R23, [R11] ;  /* 0x000000000b177984 */ /* 0x000e620000000800 */
[----:B------:R-:W-:Y:S01]  /*6b50*/  FFMA R18, R15, 1.925963033500011079e-08, R18 ;  /* 0x32a570600f127823 */ /* 0x000fe20000000012 */
[----:B------:R-:W-:Y:S01]  /*6b60*/  IADD3 R10, PT, PT, R10, 0x80, RZ ;  /* 0x000000800a0a7810 */ /* 0x000fe20007ffe0ff */
[C---:B------:R-:W-:Y:S01]  /*6b70*/  FADD R32, R14.reuse, -12583039 ;  /* 0xcb40007f0e207421 */ /* 0x040fe20000000000 */
[----:B------:R-:W2:Y:S01]  /*6b80*/  LDS R17, [R12] ;  /* 0x000000000c117984 */ /* 0x000ea20000000800 */
[----:B------:R-:W-:Y:S02]  /*6b90*/  IMAD.SHL.U32 R14, R14, 0x800000, RZ ;  /* 0x008000000e0e7824 */ /* 0x000fe400078e00ff */
[C---:B------:R-:W-:Y:S01]  /*6ba0*/  FFMA R32, R21.reuse, 1.4426950216293334961, -R32 ;  /* 0x3fb8aa3b15207823 */ /* 0x040fe20000000820 */
[----:B------:R-:W3:Y:S01]  /*6bb0*/  LDS R19, [R11+0x10] ;  /* 0x000010000b137984 */ /* 0x000ee20000000800 */
[----:B------:R-:W4:Y:S02]  /*6bc0*/  MUFU.EX2 R18, R18 ;  /* 0x0000001200127308 */ /* 0x000f240000000800 */
[----:B------:R-:W-:Y:S01]  /*6bd0*/  FFMA R32, R21, 1.925963033500011079e-08, R32 ;  /* 0x32a5706015207823 */ /* 0x000fe20000000020 */
[----:B------:R-:W5:Y:S05]  /*6be0*/  LDS R15, [R12+0x10] ;  /* 0x000010000c0f7984 */ /* 0x000f6a0000000800 */
[----:B------:R-:W1:Y:S01]  /*6bf0*/  MUFU.EX2 R21, R32 ;  /* 0x0000002000157308 */ /* 0x000e620000000800 */
[----:B----4-:R-:W-:-:S05]  /*6c00*/  FMUL R13, R13, R18 ;  /* 0x000000120d0d7220 */ /* 0x010fca0000400000 */
[----:B------:R-:W-:Y:S01]  /*6c10*/  F2FP.F16.F32.PACK_AB R13, RZ, R13 ;  /* 0x0000000dff0d723e */ /* 0x000fe200000000ff */
[----:B-1----:R-:W-:-:S05]  /*6c20*/  FMUL R14, R14, R21 ;  /* 0x000000150e0e7220 */ /* 0x002fca0000400000 */
[----:B------:R-:W-:Y:S01]  /*6c30*/  F2FP.F16.F32.PACK_AB R21, RZ, R14 ;  /* 0x0000000eff15723e */ /* 0x000fe200000000ff */
[----:B------:R-:W-:-:S04]  /*6c40*/  HFMA2 R14, R23, R13.H0_H0, RZ.H0_H0 ;  /* 0x2000000d170e7231 */ /* 0x000fc800000400ff */
[----:B--2---:R-:W-:Y:S01]  /*6c50*/  HFMA2 R17, R17, R21.H0_H0, RZ.H0_H0 ;  /* 0x2000001511117231 */ /* 0x004fe200000400ff */
[----:B------:R-:W-:Y:S01]  /*6c60*/  STS [R11], R14 ;  /* 0x0000000e0b007388 */ /* 0x000fe20000000800 */
[----:B---3--:R-:W-:-:S03]  /*6c70*/  HFMA2 R18, R19, R13.H0_H0, RZ.H0_H0 ;  /* 0x2000000d13127231 */ /* 0x008fc600000400ff */
[----:B------:R-:W-:Y:S01]  /*6c80*/  STS [R12], R17 ;  /* 0x000000110c007388 */ /* 0x000fe20000000800 */
[----:B------:R-:W-:Y:S02]  /*6c90*/  IMAD.IADD R13, R10, 0x1, R7 ;  /* 0x000000010a0d7824 */ /* 0x000fe400078e0207 */
[----:B-----5:R-:W-:Y:S01]  /*6ca0*/  HFMA2 R21, R15, R21.H0_H0, RZ.H0_H0 ;  /* 0x200000150f157231 */ /* 0x020fe200000400ff */
[----:B------:R-:W-:Y:S02]  /*6cb0*/  STS [R11+0x10], R18 ;  /* 0x000010120b007388 */ /* 0x000fe40000000800 */
[----:B------:R-:W-:Y:S02]  /*6cc0*/  LEA R10, R6, R13, 0x5 ;  /* 0x0000000d060a7211 */ /* 0x000fe400078e28ff */
        /* <DEDUP_REMOVED lines=14> */
[----:B------:R-:W-:Y:S02]  /*6db0*/  IMAD.SHL.U32 R12, R12, 0x800000, RZ ;  /* 0x008000000c0c7824 */ /* 0x000fe400078e00ff */
[----:B------:R-:W-:Y:S01]  /*6dc0*/  FFMA.RM R14, R14, R9, 12582913 ;  /* 0x4b4000010e0e7423 */ /* 0x000fe20000004009 */
[C---:B------:R-:W-:Y:S01]  /*6dd0*/  FFMA R8, R15.reuse, 1.4426950216293334961, -R8 ;  /* 0x3fb8aa3b0f087823 */ /* 0x040fe20000000808 */
[----:B------:R-:W1:Y:S02]  /*6de0*/  LDS R9, [R10+0x10] ;  /* 0x000010000a097984 */ /* 0x000e640000000800 */
[C---:B------:R-:W-:Y:S01]  /*6df0*/  FADD R18, R14.reuse, -12583039 ;  /* 0xcb40007f0e127421 */ /* 0x040fe20000000000 */
[----:B------:R-:W-:Y:S01]  /*6e00*/  FFMA R8, R15, 1.925963033500011079e-08, R8 ;  /* 0x32a570600f087823 */ /* 0x000fe20000000008 */
[----:B------:R-:W-:Y:S02]  /*6e10*/  SHF.L.U32 R14, R14, 0x17, RZ ;  /* 0x000000170e0e7819 */ /* 0x000fe400000006ff */
        /* <DEDUP_REMOVED lines=17> */
.L_x_182:
[----:B------:R-:W-:Y:S05]  /*6f30*/  BRA.U UP2, `(.L_x_184) ;  /* 0x0000002502bc7547 */ /* 0x000fea000b800000 */
[----:B------:R-:W-:Y:S01]  /*6f40*/  LDS R6, [R31] ;  /* 0x000000001f067984 */ /* 0x000fe20000000800 */
[----:B--2---:R-:W-:Y:S01]  /*6f50*/  IMAD.U32 R13, RZ, RZ, UR24 ;  /* 0x00000018ff0d7e24 */ /* 0x004fe2000f8e00ff */
        /* <DEDUP_REMOVED lines=16> */
[----:B------:R-:W-:Y:S02]  /*7060*/  FFMA.RM R10, R7, R14, 12582913 ;  /* 0x4b400001070a7423 */ /* 0x000fe4000000400e */
[----:B------:R-:W-:Y:S01]  /*7070*/  IMAD R7, R13, 0x20, R6 ;  /* 0x000000200d077824 */ /* 0x000fe200078e0206 */
[----:B------:R-:W-:Y:S01]  /*7080*/  LDS R11, [R6+0x10] ;  /* 0x00001000060b7984 */ /* 0x000fe20000000800 */
[----:B------:R-:W-:-:S03]  /*7090*/  FFMA.SAT R9, R12, R15, 0.5 ;  /* 0x3f0000000c097423 */ /* 0x000fc6000000200f */
[----:B------:R-:W1:Y:S01]  /*70a0*/  LDS R13, [R6] ;  /* 0x00000000060d7984 */ /* 0x000e620000000800 */
[----:B------:R-:W-:Y:S01]  /*70b0*/  FFMA.RM R14, R9, R14, 12582913 ;  /* 0x4b400001090e7423 */ /* 0x000fe2000000400e */
[C---:B------:R-:W-:Y:S01]  /*70c0*/  FADD R9, R10.reuse, -12583039 ;  /* 0xcb40007f0a097421 */ /* 0x040fe20000000000 */
[----:B------:R-:W-:Y:S01]  /*70d0*/  SHF.L.U32 R10, R10, 0x17, RZ ;  /* 0x000000170a0a7819 */ /* 0x000fe200000006ff */
[----:B------:R-:W2:Y:S01]  /*70e0*/  LDS R15, [R7] ;  /* 0x00000000070f7984 */ /* 0x000ea20000000800 */
[----:B------:R-:W-:Y:S01]  /*70f0*/  FADD R19, R14, -12583039 ;  /* 0xcb40007f0e137421 */ /* 0x000fe20000000000 */
[----:B------:R-:W-:Y:S01]  /*7100*/  FFMA R17, R8, 1.4426950216293334961, -R9 ;  /* 0x3fb8aa3b08117823 */ /* 0x000fe20000000809 */
[----:B------:R-:W-:Y:S01]  /*7110*/  IMAD.SHL.U32 R14, R14, 0x800000, RZ ;  /* 0x008000000e0e7824 */ /* 0x000fe200078e00ff */
[----:B------:R-:W3:Y:S01]  /*7120*/  LDS R9, [R7+0x10] ;  /* 0x0000100007097984 */ /* 0x000ee20000000800 */
[----:B------:R-:W-:Y:S01]  /*7130*/  FFMA R19, R12, 1.4426950216293334961, -R19 ;  /* 0x3fb8aa3b0c137823 */ /* 0x000fe20000000813 */
[----:B------:R-:W-:-:S03]  /*7140*/  FFMA R17, R8, 1.925963033500011079e-08, R17 ;  /* 0x32a5706008117823 */ /* 0x000fc60000000011 */
[----:B------:R-:W-:-:S03]  /*7150*/  FFMA R19, R12, 1.925963033500011079e-08, R19 ;  /* 0x32a570600c137823 */ /* 0x000fc60000000013 */
[----:B------:R-:W4:Y:S08]  /*7160*/  MUFU.EX2 R17, R17 ;  /* 0x0000001100117308 */ /* 0x000f300000000800 */
[----:B------:R-:W5:Y:S01]  /*7170*/  MUFU.EX2 R19, R19 ;  /* 0x0000001300137308 */ /* 0x000f620000000800 */
[----:B----4-:R-:W-:-:S05]  /*7180*/  FMUL R10, R10, R17 ;  /* 0x000000110a0a7220 */ /* 0x010fca0000400000 */
[----:B------:R-:W-:Y:S01]  /*7190*/  F2FP.F16.F32.PACK_AB R10, RZ, R10 ;  /* 0x0000000aff0a723e */ /* 0x000fe200000000ff */
[----:B-----5:R-:W-:-:S04]  /*71a0*/  FMUL R14, R14, R19 ;  /* 0x000000130e0e7220 */ /* 0x020fc80000400000 */
[-C--:B-1----:R-:W-:Y:S02]  /*71b0*/  HFMA2 R13, R13, R10.reuse.H0_H0, RZ.H0_H0 ;  /* 0x2000000a0d0d7231 */ /* 0x082fe400000400ff */
[----:B------:R-:W-:Y:S01]  /*71c0*/  HFMA2 R11, R11, R10.H0_H0, RZ.H0_H0 ;  /* 0x2000000a0b0b7231 */ /* 0x000fe200000400ff */
[----:B------:R-:W-:Y:S02]  /*71d0*/  F2FP.F16.F32.PACK_AB R14, RZ, R14 ;  /* 0x0000000eff0e723e */ /* 0x000fe400000000ff */
[----:B------:R1:W-:Y:S03]  /*71e0*/  STS [R6], R13 ;  /* 0x0000000d06007388 */ /* 0x0003e60000000800 */
[-C--:B--2---:R-:W-:Y:S02]  /*71f0*/  HFMA2 R8, R15, R14.reuse.H0_H0, RZ.H0_H0 ;  /* 0x2000000e0f087231 */ /* 0x084fe400000400ff */
[----:B---3--:R-:W-:-:S03]  /*7200*/  HFMA2 R14, R9, R14.H0_H0, RZ.H0_H0 ;  /* 0x2000000e090e7231 */ /* 0x008fc600000400ff */
[----:B------:R1:W-:Y:S04]  /*7210*/  STS [R7], R8 ;  /* 0x0000000807007388 */ /* 0x0003e80000000800 */
[----:B------:R1:W-:Y:S04]  /*7220*/  STS [R6+0x10], R11 ;  /* 0x0000100b06007388 */ /* 0x0003e80000000800 */
[----:B------:R1:W-:Y:S01]  /*7230*/  STS [R7+0x10], R14 ;  /* 0x0000100e07007388 */ /* 0x0003e20000000800 */
[----:B------:R-:W-:Y:S05]  /*7240*/  BRA `(.L_x_184) ;  /* 0x0000002000f87947 */ /* 0x000fea0003800000 */
.L_x_181:
[----:B------:R-:W-:-:S05]  /*7250*/  UMOV UR8, URZ ;  /* 0x000000ff00087c82 */ /* 0x000fca0008000000 */
.L_x_188:
[----:B-1----:R-:W1:Y:S01]  /*7260*/  LDCU UR10, c[0x0][0x3d4] ;  /* 0x00007a80ff0a77ac */ /* 0x002e620008000800 */
[----:B------:R-:W-:Y:S02]  /*7270*/  ISETP.NE.AND P1, PT, R3, RZ, PT ;  /* 0x000000ff0300720c */ /* 0x000fe40003f25270 */
[----:B------:R-:W-:Y:S02]  /*7280*/  CS2R R8, SRZ ;  /* 0x0000000000087805 */ /* 0x000fe4000001ff00 */
[----:B------:R-:W-:Y:S02]  /*7290*/  IADD3 R23, PT, PT, R27, UR8, RZ ;  /* 0x000000081b177c10 */ /* 0x000fe4000fffe0ff */
        /* <DEDUP_REMOVED lines=19> */
.L_x_186:
[----:B------:R-:W-:Y:S01]  /*73d0*/  IMAD.U32 R10, RZ, RZ, UR9 ;  /* 0x00000009ff0a7e24 */ /* 0x000fe2000f8e00ff */
[----:B------:R-:W-:Y:S01]  /*73e0*/  IADD3 R34, PT, PT, R21, UR9, RZ ;  /* 0x0000000915227c10 */ /* 0x000fe2000fffe0ff */
[----:B------:R-:W-:Y:S02]  /*73f0*/  UIADD3 UR10, UPT, UPT, UR10, 0x4, URZ ;  /* 0x000000040a0a7890 */ /* 0x000fe4000fffe0ff */
[----:B------:R-:W-:Y:S01]  /*7400*/  IMAD R35, R10, UR24, R23 ;  /* 0x000000180a237c24 */ /* 0x000fe2000f8e0217 */
[----:B------:R-:W-:Y:S01]  /*7410*/  LEA R34, R34, UR11, 0x1 ;  /* 0x0000000b22227c11 */ /* 0x000fe2000f8e08ff */
[----:B------:R-:W-:Y:S02]  /*7420*/  UIADD3 UR9, UPT, UPT, UR9, 0x40, URZ ;  /* 0x0000004009097890 */ /* 0x000fe4000fffe0ff */
[----:B------:R-:W-:Y:S02]  /*7430*/  ISETP.NE.AND P0, PT, R4, UR10, PT ;  /* 0x0000000a04007c0c */ /* 0x000fe4000bf05270 */
[----:B------:R-:W-:Y:S01]  /*7440*/  LEA R35, R35, UR17, 0x1 ;  /* 0x0000001123237c11 */ /* 0x000fe2000f8e08ff */
[----:B------:R-:W-:-:S03]  /*7450*/  IMAD.IADD R37, R34, 0x1, R33 ;  /* 0x0000000122257824 */ /* 0x000fc600078e0221 */
[----:B------:R-:W-:Y:S02]  /*7460*/  IADD3 R36, PT, PT, R35, R32, RZ ;  /* 0x0000002023247210 */ /* 0x000fe40007ffe0ff */
[----:B------:R1:W-:Y:S04]  /*7470*/  LDSM.16.M88.4 R12, [R37] ;  /* 0x00000000250c783b */ /* 0x0003e80000000200 */
[----:B------:R-:W2:Y:S01]  /*7480*/  LDSM.16.MT88.4 R16, [R36] ;  /* 0x000000002410783b */ /* 0x000ea20000004200 */
[----:B-1----:R-:W-:Y:S01]  /*7490*/  IADD3 R37, PT, PT, R33, 0x40, R34 ;  /* 0x0000004021257810 */ /* 0x002fe20007ffe022 */
[----:B--2---:R-:W-:Y:S01]  /*74a0*/  HMMA.16816.F16 R16, R12, R16, R6 ;  /* 0x000000100c10723c */ /* 0x004fe20000000806 */
[----:B------:R-:W-:-:S05]  /*74b0*/  IMAD.U32 R6, RZ, RZ, UR24 ;  /* 0x00000018ff067e24 */ /* 0x000fca000f8e00ff */
[----:B------:R-:W-:Y:S02]  /*74c0*/  LEA R7, R6, R35, 0x5 ;  /* 0x0000002306077211 */ /* 0x000fe400078e28ff */
[C-C-:B------:R-:W-:Y:S01]  /*74d0*/  IADD3 R6, PT, PT, R33.reuse, 0x20, R34.reuse ;  /* 0x0000002021067810 */ /* 0x140fe20007ffe022 */
[----:B------:R-:W-:Y:S01]  /*74e0*/  HMMA.16816.F16 R18, R12, R18, R8 ;  /* 0x000000120c12723c */ /* 0x000fe20000000808 */
[----:B------:R-:W-:Y:S01]  /*74f0*/  IADD3 R34, PT, PT, R33, 0x60, R34 ;  /* 0x0000006021227810 */ /* 0x000fe20007ffe022 */
[----:B------:R-:W-:Y:S02]  /*7500*/  IMAD.IADD R7, R7, 0x1, R32 ;  /* 0x0000000107077824 */ /* 0x000fe400078e0220 */
[----:B------:R1:W-:Y:S04]  /*7510*/  LDSM.16.M88.4 R8, [R6] ;  /* 0x000000000608783b */ /* 0x0003e80000000200 */
[----:B------:R-:W2:Y:S01]  /*7520*/  LDSM.16.MT88.4 R12, [R7] ;  /* 0x00000000070c783b */ /* 0x000ea20000004200 */
[----:B-1----:R-:W-:-:S02]  /*7530*/  IMAD.U32 R6, RZ, RZ, UR24 ;  /* 0x00000018ff067e24 */ /* 0x002fc4000f8e00ff */
[----:B--2---:R-:W-:Y:S01]  /*7540*/  HMMA.16816.F16 R16, R8, R12, R16 ;  /* 0x0000000c0810723c */ /* 0x004fe20000000810 */
[----:B------:R-:W-:-:S05]  /*7550*/  MOV R12, UR24 ;  /* 0x00000018000c7c02 */ /* 0x000fca0008000f00 */
[----:B------:R-:W-:-:S03]  /*7560*/  IMAD R35, R12, 0x40, R35 ;  /* 0x000000400c237824 */ /* 0x000fc600078e0223 */
[----:B------:R-:W-:Y:S01]  /*7570*/  HMMA.16816.F16 R18, R8, R14, R18 ;  /* 0x0000000e0812723c */ /* 0x000fe20000000812 */
[----:B------:R-:W-:Y:S01]  /*7580*/  LDSM.16.M88.4 R8, [R37] ;  /* 0x000000002508783b */ /* 0x000fe20000000200 */
[----:B------:R-:W-:Y:S02]  /*7590*/  IADD3 R36, PT, PT, R35, R32, RZ ;  /* 0x0000002023247210 */ /* 0x000fe40007ffe0ff */
[----:B------:R-:W-:-:S03]  /*75a0*/  LEA R35, R6, R35, 0x5 ;  /* 0x0000002306237211 */ /* 0x000fc600078e28ff */
[----:B------:R-:W1:Y:S04]  /*75b0*/  LDSM.16.MT88.4 R12, [R36] ;  /* 0x00000000240c783b */ /* 0x000e680000004200 */
[----:B-1----:R-:W-:Y:S01]  /*75c0*/  HMMA.16816.F16 R16, R8, R12, R16 ;  /* 0x0000000c0810723c */ /* 0x002fe20000000810 */
[----:B------:R-:W-:-:S08]  /*75d0*/  IMAD.IADD R12, R35, 0x1, R32 ;  /* 0x00000001230c7824 */ /* 0x000fd000078e0220 */
[----:B------:R-:W-:Y:S01]  /*75e0*/  HMMA.16816.F16 R18, R8, R14, R18 ;  /* 0x0000000e0812723c */ /* 0x000fe20000000812 */
[----:B------:R-:W-:Y:S04]  /*75f0*/  LDSM.16.M88.4 R8, [R34] ;  /* 0x000000002208783b */ /* 0x000fe80000000200 */
[----:B------:R-:W1:Y:S06]  /*7600*/  LDSM.16.MT88.4 R12, [R12] ;  /* 0x000000000c0c783b */ /* 0x000e6c0000004200 */
[C---:B-1----:R-:W-:Y:S09]  /*7610*/  HMMA.16816.F16 R6, R8.reuse, R12, R16 ;  /* 0x0000000c0806723c */ /* 0x042ff20000000810 */
[----:B------:R-:W-:Y:S01]  /*7620*/  HMMA.16816.F16 R8, R8, R14, R18 ;  /* 0x0000000e0808723c */ /* 0x000fe20000000812 */
[----:B------:R-:W-:-:S04]  /*7630*/  NOP ;  /* 0x0000000000007918 */ /* 0x000fc80000000000 */
[----:B------:R-:W-:-:S15]  /*7640*/  @P0 BRA `(.L_x_186) ;  /* 0xfffffffc00600947 */ /* 0x000fde000383ffff */
.L_x_185:
[----:B------:R-:W-:Y:S05]  /*7650*/  @!P1 BRA `(.L_x_187) ;  /* 0x0000000000b49947 */ /* 0x000fea0003800000 */
[----:B------:R-:W1:Y:S01]  /*7660*/  S2R R10, SR_LANEID ;  /* 0x00000000000a7919 */ /* 0x000e620000000000 */
[----:B------:R-:W-:Y:S01]  /*7670*/  IMAD.U32 R14, RZ, RZ, UR9 ;  /* 0x00000009ff0e7e24 */ /* 0x000fe2000f8e00ff */
[----:B------:R-:W-:Y:S01]  /*7680*/  ISETP.NE.AND P0, PT, R3, 0x1, PT ;  /* 0x000000010300780c */ /* 0x000fe20003f05270 */
[----:B------:R-:W-:Y:S02]  /*7690*/  VIADD R32, R21, UR9 ;  /* 0x0000000915207c36 */ /* 0x000fe40008000000 */
[----:B------:R-:W-:-:S03]  /*76a0*/  IMAD R33, R14, UR24, R23 ;  /* 0x000000180e217c24 */ /* 0x000fc6000f8e0217 */
[----:B------:R-:W-:Y:S02]  /*76b0*/  LEA R32, R32, UR11, 0x1 ;  /* 0x0000000b20207c11 */ /* 0x000fe4000f8e08ff */
[----:B------:R-:W-:Y:S02]  /*76c0*/  LEA R33, R33, UR17, 0x1 ;  /* 0x0000001121217c11 */ /* 0x000fe4000f8e08ff */
[--C-:B-1----:R-:W-:Y:S02]  /*76d0*/  SHF.R.U32.HI R11, RZ, 0x3, R10.reuse ;  /* 0x00000003ff0b7819 */ /* 0x102fe4000001160a */
[----:B------:R-:W-:Y:S02]  /*76e0*/  LOP3.LUT R12, R10, 0x7, RZ, 0xc0, !PT ;  /* 0x000000070a0c7812 */ /* 0x000fe400078ec0ff */
[----:B------:R-:W-:Y:S02]  /*76f0*/  SHF.R.U32.HI R10, RZ, 0x4, R10 ;  /* 0x00000004ff0a7819 */ /* 0x000fe4000001160a */
[----:B------:R-:W-:-:S02]  /*7700*/  SHF.L.U32 R11, R11, 0x3, RZ ;  /* 0x000000030b0b7819 */ /* 0x000fc400000006ff */
[----:B------:R-:W-:Y:S02]  /*7710*/  SHF.L.U32 R10, R10, 0x3, RZ ;  /* 0x000000030a0a7819 */ /* 0x000fe400000006ff */
[----:B------:R-:W-:-:S05]  /*7720*/  LOP3.LUT R13, R11, 0x8, R12, 0xe2, !PT ;  /* 0x000000080b0d7812 */ /* 0x000fca00078ee20c */
[C-C-:B------:R-:W-:Y:S02]  /*7730*/  IMAD R11, R13.reuse, UR23, R10.reuse ;  /* 0x000000170d0b7c24 */ /* 0x140fe4000f8e020a */
[----:B------:R-:W-:-:S03]  /*7740*/  IMAD R10, R13, UR24, R10 ;  /* 0x000000180d0a7c24 */ /* 0x000fc6000f8e020a */
[----:B------:R-:W-:Y:S01]  /*7750*/  LEA R12, R11, R32, 0x1 ;  /* 0x000000200b0c7211 */ /* 0x000fe200078e08ff */
[----:B------:R-:W-:-:S05]  /*7760*/  IMAD.U32 R16, R10, 0x2, R33 ;  /* 0x000000020a107824 */ /* 0x000fca00078e0021 */
        /* <DEDUP_REMOVED lines=9> */
[----:B------:R-:W-:Y:S01]  /*7800*/  LEA R13, R14, R33, 0x5 ;  /* 0x000000210e0d7211 */ /* 0x000fe200078e28ff */
        /* <DEDUP_REMOVED lines=9> */
[----:B------:R-:W-:-:S03]  /*78a0*/  IADD3 R32, PT, PT, R32, 0x40, RZ ;  /* 0x0000004020207810 */ /* 0x000fc60007ffe0ff */
[----:B------:R-:W-:Y:S01]  /*78b0*/  IMAD R33, R12, 0x40, R33 ;  /* 0x000000400c217824 */ /* 0x000fe200078e0221 */
[----:B------:R-:W-:-:S03]  /*78c0*/  LEA R12, R11, R32, 0x1 ;  /* 0x000000200b0c7211 */ /* 0x000fc600078e08ff */
[----:B------:R-:W-:-:S03]  /*78d0*/  IMAD.U32 R16, R10, 0x2, R33 ;  /* 0x000000020a107824 */ /* 0x000fc600078e0021 */
[----:B------:R-:W-:Y:S04]  /*78e0*/  LDSM.16.M88.4 R12, [R12] ;  /* 0x000000000c0c783b */ /* 0x000fe80000000200 */
[----:B------:R-:W1:Y:S02]  /*78f0*/  LDSM.16.MT88.4 R16, [R16] ;  /* 0x000000001010783b */ /* 0x000e640000004200 */
[C---:B-1----:R-:W-:Y:S08]  /*7900*/  HMMA.16816.F16 R6, R12.reuse, R16, R6 ;  /* 0x000000100c06723c */ /* 0x042ff00000000806 */
[----:B------:R-:W-:-:S15]  /*7910*/  HMMA.16816.F16 R8, R12, R18, R8 ;  /* 0x000000120c08723c */ /* 0x000fde0000000808 */
[----:B------:R-:W-:-:S05]  /*7920*/  NOP ;  /* 0x0000000000007918 */ /* 0x000fca0000000000 */
.L_x_187:
[----:B------:R-:W-:Y:S01]  /*7930*/  LDS R16, [R31] ;  /* 0x000000001f107984 */ /* 0x000fe20000000800 */
[----:B------:R-:W-:Y:S01]  /*7940*/  MOV R17, UR24 ;  /* 0x0000001800117c02 */ /* 0x000fe20008000f00 */
[----:B------:R-:W-:Y:S01]  /*7950*/  IMAD.IADD R23, R20, 0x1, R23 ;  /* 0x0000000114177824 */ /* 0x000fe200078e0217 */
[----:B------:R-:W-:Y:S01]  /*7960*/  MOV R19, 0x3bbb989d ;  /* 0x3bbb989d00137802 */ /* 0x000fe20000000f00 */
        /* <DEDUP_REMOVED lines=13> */
[----:B------:R-:W-:-:S03]  /*7a40*/  FFMA.SAT R18, R16, R19, 0.5 ;  /* 0x3f00000010127423 */ /* 0x000fc60000002013 */
[----:B------:R-:W-:Y:S01]  /*7a50*/  LEA R11, R14, R11, 0x2 ;  /* 0x0000000b0e0b7211 */ /* 0x000fe200078e10ff */
[----:B----4-:R-:W-:Y:S01]  /*7a60*/  FADD R10, R10, -R13 ;  /* 0x8000000d0a0a7221 */ /* 0x010fe20000000000 */
[----:B------:R-:W-:-:S03]  /*7a70*/  IMAD.MOV.U32 R13, RZ, RZ, 0x437c0000 ;  /* 0x437c0000ff0d7424 */ /* 0x000fc600078e00ff */
[----:B------:R-:W-:Y:S02]  /*7a80*/  IMAD R12, R12, 0x20, R11 ;  /* 0x000000200c0c7824 */ /* 0x000fe400078e020b */
[----:B------:R-:W-:Y:S01]  /*7a90*/  FFMA.SAT R19, R10, R19, 0.5 ;  /* 0x3f0000000a137423 */ /* 0x000fe20000002013 */
[-C--:B------:R-:W-:Y:S01]  /*7aa0*/  FFMA.RM R18, R18, R13.reuse, 12582913 ;  /* 0x4b40000112127423 */ /* 0x080fe2000000400d */
[----:B------:R-:W1:Y:S02]  /*7ab0*/  LDS R15, [R11] ;  /* 0x000000000b0f7984 */ /* 0x000e640000000800 */
[----:B------:R-:W-:Y:S01]  /*7ac0*/  FFMA.RM R19, R19, R13, 12582913 ;  /* 0x4b40000113137423 */ /* 0x000fe2000000400d */
[C---:B------:R-:W-:Y:S01]  /*7ad0*/  FADD R23, R18.reuse, -12583039 ;  /* 0xcb40007f12177421 */ /* 0x040fe20000000000 */
[----:B------:R-:W-:Y:S01]  /*7ae0*/  LDS R13, [R12] ;  /* 0x000000000c0d7984 */ /* 0x000fe20000000800 */
[----:B------:R-:W-:Y:S01]  /*7af0*/  SHF.L.U32 R18, R18, 0x17, RZ ;  /* 0x0000001712127819 */ /* 0x000fe200000006ff */
[C---:B------:R-:W-:Y:S01]  /*7b00*/  FADD R33, R19.reuse, -12583039 ;  /* 0xcb40007f13217421 */ /* 0x040fe20000000000 */
[----:B------:R-:W-:Y:S01]  /*7b10*/  FFMA R23, R16, 1.4426950216293334961, -R23 ;  /* 0x3fb8aa3b10177823 */ /* 0x000fe20000000817 */
[----:B------:R-:W2:Y:S01]  /*7b20*/  LDS R17, [R11+0x10] ;  /* 0x000010000b117984 */ /* 0x000ea20000000800 */
[----:B------:R-:W-:-:S02]  /*7b30*/  IMAD.SHL.U32 R19, R19, 0x800000, RZ ;  /* 0x0080000013137824 */ /* 0x000fc400078e00ff */
        /* <DEDUP_REMOVED lines=9> */
[-C--:B-1----:R-:W-:Y:S01]  /*7bd0*/  HFMA2 R6, R15, R18.reuse.H0_H0, R6 ;  /* 0x200000120f067231 */ /* 0x082fe20000000006 */
[----:B------:R-:W-:Y:S01]  /*7be0*/  F2FP.F16.F32.PACK_AB R10, RZ, R10 ;  /* 0x0000000aff0a723e */ /* 0x000fe200000000ff */
[----:B--2---:R-:W-:-:S03]  /*7bf0*/  HFMA2 R8, R17, R18.H0_H0, R8 ;  /* 0x2000001211087231 */ /* 0x004fc60000000008 */
[----:B------:R1:W-:Y:S01]  /*7c00*/  STS [R11], R6 ;  /* 0x000000060b007388 */ /* 0x0003e20000000800 */
[-C--:B------:R-:W-:Y:S02]  /*7c10*/  HFMA2 R7, R13, R10.reuse.H0_H0, R7 ;  /* 0x2000000a0d077231 */ /* 0x080fe40000000007 */
[----:B---3--:R-:W-:-:S03]  /*7c20*/  HFMA2 R9, R14, R10.H0_H0, R9 ;  /* 0x2000000a0e097231 */ /* 0x008fc60000000009 */
[----:B------:R1:W-:Y:S04]  /*7c30*/  STS [R12], R7 ;  /* 0x000000070c007388 */ /* 0x0003e80000000800 */
[----:B------:R1:W-:Y:S04]  /*7c40*/  STS [R11+0x10], R8 ;  /* 0x000010080b007388 */ /* 0x0003e80000000800 */
[----:B------:R1:W-:Y:S01]  /*7c50*/  STS [R12+0x10], R9 ;  /* 0x000010090c007388 */ /* 0x0003e20000000800 */
[----:B------:R-:W-:Y:S05]  /*7c60*/  BRA.U !UP2, `(.L_x_188) ;  /* 0xfffffff50a7c7547 */ /* 0x000fea000b83ffff */
[----:B------:R-:W-:Y:S05]  /*7c70*/  BRA `(.L_x_184) ;  /* 0x00000018006c7947 */ /* 0x000fea0003800000 */
.L_x_180:
        /* <DEDUP_REMOVED lines=11> */
[----:B------:R-:W-:Y:S01]  /*7d30*/  MOV R9, UR24 ;  /* 0x0000001800097c02 */ /* 0x000fe20008000f00 */
[----:B------:R-:W-:Y:S01]  /*7d40*/  UIADD3 UR9, UPT, UPT, UR9, -0x1, URZ ;  /* 0xffffffff09097890 */ /* 0x000fe2000fffe0ff */
[----:B------:R-:W-:Y:S01]  /*7d50*/  IMAD.IADD R13, R27, 0x1, R20 ;  /* 0x000000011b0d7824 */ /* 0x000fe200078e0214 */
[----:B------:R-:W-:Y:S02]  /*7d60*/  UMOV UR8, URZ ;  /* 0x000000ff00087c82 */ /* 0x000fe40008000000 */
[----:B------:R-:W-:-:S04]  /*7d70*/  ULEA.HI UR9, UR9, 0x1, URZ, 0x1a ;  /* 0x0000000109097891 */ /* 0x000fc8000f8fd0ff */
[----:B------:R-:W-:-:S03]  /*7d80*/  ULOP3.LUT UR10, UR9, 0x7fffff0, URZ, 0xc0, !UPT ;  /* 0x07fffff0090a7892 */ /* 0x000fc6000f8ec0ff */
[----:B------:R-:W-:Y:S01]  /*7d90*/  UMOV UR9, URZ ;  /* 0x000000ff00097c82 */ /* 0x000fe20008000000 */
[----:B-1----:R-:W-:Y:S02]  /*7da0*/  SHF.R.U32.HI R7, RZ, 0x2, R6 ;  /* 0x00000002ff077819 */ /* 0x002fe40000011606 */
[----:B------:R-:W-:Y:S02]  /*7db0*/  LOP3.LUT R8, R6, 0x3, RZ, 0xc0, !PT ;  /* 0x0000000306087812 */ /* 0x000fe400078ec0ff */
[----:B------:R-:W-:-:S05]  /*7dc0*/  SHF.R.U32.HI R6, RZ, 0x1, R9 ;  /* 0x00000001ff067819 */ /* 0x000fca0000011609 */
[----:B------:R-:W-:-:S05]  /*7dd0*/  IMAD R7, R7, R6, R8 ;  /* 0x0000000607077224 */ /* 0x000fca00078e0208 */
[----:B------:R-:W-:-:S07]  /*7de0*/  SHF.L.U32 R7, R7, 0x2, RZ ;  /* 0x0000000207077819 */ /* 0x000fce00000006ff */
.L_x_191:
[----:B--2---:R-:W-:Y:S01]  /*7df0*/  VIADD R8, R13, UR8 ;  /* 0x000000080d087c36 */ /* 0x004fe20008000000 */
[----:B------:R-:W-:Y:S02]  /*7e00*/  UIADD3 UR9, UPT, UPT, UR9, 0x10, URZ ;  /* 0x0000001009097890 */ /* 0x000fe4000fffe0ff */
[----:B------:R-:W-:Y:S02]  /*7e10*/  UIADD3 UR8, UPT, UPT, UR8, 0x400, URZ ;  /* 0x0000040008087890 */ /* 0x000fe4000fffe0ff */
[----:B------:R-:W-:Y:S01]  /*7e20*/  LEA R8, R8, UR13, 0x1 ;  /* 0x0000000d08087c11 */ /* 0x000fe2000f8e08ff */
[----:B------:R-:W-:-:S03]  /*7e30*/  UISETP.NE.AND UP3, UPT, UR9, UR10, UPT ;  /* 0x0000000a0900728c */ /* 0x000fc6000bf65270 */
[C---:B------:R-:W-:Y:S01]  /*7e40*/  IADD3 R19, PT, PT, R8.reuse, R7, RZ ;  /* 0x0000000708137210 */ /* 0x040fe20007ffe0ff */
[C---:B------:R-:W-:Y:S01]  /*7e50*/  VIADD R10, R8.reuse, 0x80 ;  /* 0x00000080080a7836 */ /* 0x040fe20000000000 */
[C---:B------:R-:W-:Y:S01]  /*7e60*/  IADD3 R16, PT, PT, R8.reuse, 0x280, RZ ;  /* 0x0000028008107810 */ /* 0x040fe20007ffe0ff */
[----:B------:R-:W-:Y:S01]  /*7e70*/  VIADD R12, R8, 0x100 ;  /* 0x00000100080c7836 */ /* 0x000fe20000000000 */
[----:B------:R-:W-:Y:S01]  /*7e80*/  LEA R9, R6, R19, 0x5 ;  /* 0x0000001306097211 */ /* 0x000fe200078e28ff */
[----:B------:R-:W-:Y:S01]  /*7e90*/  VIADD R14, R8, 0x180 ;  /* 0x00000180080e7836 */ /* 0x000fe20000000000 */
[-C--:B------:R-:W-:Y:S01]  /*7ea0*/  IADD3 R17, PT, PT, R10, R7.reuse, RZ ;  /* 0x000000070a117210 */ /* 0x080fe20007ffe0ff */
[----:B------:R-:W-:Y:S01]  /*7eb0*/  STS [R19], RZ ;  /* 0x000000ff13007388 */ /* 0x000fe20000000800 */
[-C--:B------:R-:W-:Y:S02]  /*7ec0*/  IADD3 R15, PT, PT, R12, R7.reuse, RZ ;  /* 0x000000070c0f7210 */ /* 0x080fe40007ffe0ff */
[----:B------:R-:W-:Y:S01]  /*7ed0*/  IADD3 R21, PT, PT, R14, R7, RZ ;  /* 0x000000070e157210 */ /* 0x000fe20007ffe0ff */
[----:B------:R-:W-:Y:S01]  /*7ee0*/  IMAD R10, R6, 0x20, R17 ;  /* 0x00000020060a7824 */ /* 0x000fe200078e0211 */
[----:B------:R-:W-:Y:S01]  /*7ef0*/  STS [R9], RZ ;  /* 0x000000ff09007388 */ /* 0x000fe20000000800 */
[----:B------:R-:W-:Y:S01]  /*7f00*/  IADD3 R14, PT, PT, R8, 0x200, RZ ;  /* 0x00000200080e7810 */ /* 0x000fe20007ffe0ff */
[----:B------:R-:W-:-:S02]  /*7f10*/  IMAD R11, R6, 0x20, R15 ;  /* 0x00000020060b7824 */ /* 0x000fc400078e020f */
[----:B------:R1:W-:Y:S01]  /*7f20*/  STS [R19+0x10], RZ ;  /* 0x000010ff13007388 */ /* 0x0003e20000000800 */
[----:B------:R-:W-:-:S03]  /*7f30*/  IMAD R12, R6, 0x20, R21 ;  /* 0x00000020060c7824 */ /* 0x000fc600078e0215 */
[----:B------:R2:W-:Y:S04]  /*7f40*/  STS [R9+0x10], RZ ;  /* 0x000010ff09007388 */ /* 0x0005e80000000800 */
[----:B------:R-:W-:Y:S01]  /*7f50*/  STS [R17], RZ ;  /* 0x000000ff11007388 */ /* 0x000fe20000000800 */
[----:B-1----:R-:W-:Y:S02]  /*7f60*/  IMAD.IADD R19, R14, 0x1, R7 ;  /* 0x000000010e137824 */ /* 0x002fe400078e0207 */
[----:B------:R-:W-:Y:S01]  /*7f70*/  VIADD R14, R8, 0x380 ;  /* 0x00000380080e7836 */ /* 0x000fe20000000000 */
[----:B------:R-:W-:Y:S02]  /*7f80*/  STS [R10], RZ ;  /* 0x000000ff0a007388 */ /* 0x000fe40000000800 */
[----:B--2---:R-:W-:-:S02]  /*7f90*/  LEA R9, R6, R19, 0x5 ;  /* 0x0000001306097211 */ /* 0x004fc400078e28ff */
[----:B------:R1:W-:Y:S04]  /*7fa0*/  STS [R17+0x10], RZ ;  /* 0x000010ff11007388 */ /* 0x0003e80000000800 */
[----:B------:R2:W-:Y:S04]  /*7fb0*/  STS [R10+0x10], RZ ;  /* 0x000010ff0a007388 */ /* 0x0005e80000000800 */
[----:B------:R-:W-:Y:S01]  /*7fc0*/  STS [R15], RZ ;  /* 0x000000ff0f007388 */ /* 0x000fe20000000800 */
[----:B-1----:R-:W-:Y:S01]  /*7fd0*/  IMAD.IADD R17, R16, 0x1, R7 ;  /* 0x0000000110117824 */ /* 0x002fe200078e0207 */
[----:B------:R-:W-:-:S02]  /*7fe0*/  IADD3 R16, PT, PT, R8, 0x580, RZ ;  /* 0x0000058008107810 */ /* 0x000fc40007ffe0ff */
[----:B------:R-:W-:Y:S01]  /*7ff0*/  STS [R11], RZ ;  /* 0x000000ff0b007388 */ /* 0x000fe20000000800 */
[----:B--2---:R-:W-:Y:S02]  /*8000*/  IADD3 R10, PT, PT, R8, 0x300, RZ ;  /* 0x00000300080a7810 */ /* 0x004fe40007ffe0ff */
[--C-:B------:R-:W-:Y:S01]  /*8010*/  IMAD.IADD R23, R16, 0x1, R7.reuse ;  /* 0x0000000110177824 */ /* 0x100fe200078e0207 */
[----:B------:R1:W-:Y:S04]  /*8020*/  STS [R15+0x10], RZ ;  /* 0x000010ff0f007388 */ /* 0x0003e80000000800 */
[----:B------:R2:W-:Y:S04]  /*8030*/  STS [R11+0x10], RZ ;  /* 0x000010ff0b007388 */ /* 0x0005e80000000800 */
[----:B------:R-:W-:Y:S01]  /*8040*/  STS [R21], RZ ;  /* 0x000000ff15007388 */ /* 0x000fe20000000800 */
[----:B-1----:R-:W-:Y:S01]  /*8050*/  IMAD.IADD R15, R10, 0x1, R7 ;  /* 0x000000010a0f7824 */ /* 0x002fe200078e0207 */
[----:B------:R-:W-:-:S02]  /*8060*/  LEA R10, R6, R17, 0x5 ;  /* 0x00000011060a7211 */ /* 0x000fc400078e28ff */
[----:B------:R-:W-:Y:S02]  /*8070*/  STS [R12], RZ ;  /* 0x000000ff0c007388 */ /* 0x000fe40000000800 */
[----:B--2---:R-:W-:Y:S02]  /*8080*/  LEA R11, R6, R15, 0x5 ;  /* 0x0000000f060b7211 */ /* 0x004fe400078e28ff */
[----:B------:R1:W-:Y:S04]  /*8090*/  STS [R21+0x10], RZ ;  /* 0x000010ff15007388 */ /* 0x0003e80000000800 */
[----:B------:R2:W-:Y:S04]  /*80a0*/  STS [R12+0x10], RZ ;  /* 0x000010ff0c007388 */ /* 0x0005e80000000800 */
[----:B------:R-:W-:Y:S01]  /*80b0*/  STS [R19], RZ ;  /* 0x000000ff13007388 */ /* 0x000fe20000000800 */
[----:B-1----:R-:W-:Y:S01]  /*80c0*/  IADD3 R21, PT, PT, R14, R7, RZ ;  /* 0x000000070e157210 */ /* 0x002fe20007ffe0ff */
[----:B------:R-:W-:-:S02]  /*80d0*/  VIADD R14, R8, 0x480 ;  /* 0x00000480080e7836 */ /* 0x000fc40000000000 */
[----:B------:R-:W-:Y:S01]  /*80e0*/  STS [R9], RZ ;  /* 0x000000ff09007388 */ /* 0x000fe20000000800 */
[----:B--2---:R-:W-:-:S03]  /*80f0*/  VIADD R12, R8, 0x400 ;  /* 0x00000400080c7836 */ /* 0x004fc60000000000 */
        /* <DEDUP_REMOVED lines=12> */
[----:B--2---:R-:W-:-:S02]  /*81c0*/  IMAD R10, R6, 0x20, R19 ;  /* 0x00000020060a7824 */ /* 0x004fc400078e0213 */
[----:B------:R-:W-:Y:S01]  /*81d0*/  IMAD R12, R6, 0x20, R17 ;  /* 0x00000020060c7824 */ /* 0x000fe200078e0211 */
[----:B------:R1:W-:Y:S04]  /*81e0*/  STS [R15+0x10], RZ ;  /* 0x000010ff0f007388 */ /* 0x0003e80000000800 */
[----:B------:R-:W-:Y:S04]  /*81f0*/  STS [R11+0x10], RZ ;  /* 0x000010ff0b007388 */ /* 0x000fe80000000800 */
[----:B------:R-:W-:Y:S01]  /*8200*/  STS [R21], RZ ;  /* 0x000000ff15007388 */ /* 0x000fe20000000800 */
[----:B-1----:R-:W-:Y:S01]  /*8210*/  IMAD.IADD R15, R14, 0x1, R7 ;  /* 0x000000010e0f7824 */ /* 0x002fe200078e0207 */
[----:B------:R-:W-:-:S02]  /*8220*/  IADD3 R14, PT, PT, R8, 0x600, RZ ;  /* 0x00000600080e7810 */ /* 0x000fc40007ffe0ff */
[----:B------:R-:W-:Y:S04]  /*8230*/  STS [R9], RZ ;  /* 0x000000ff09007388 */ /* 0x000fe80000000800 */
[----:B------:R1:W-:Y:S04]  /*8240*/  STS [R21+0x10], RZ ;  /* 0x000010ff15007388 */ /* 0x0003e80000000800 */
[----:B------:R2:W-:Y:S04]  /*8250*/  STS [R9+0x10], RZ ;  /* 0x000010ff09007388 */ /* 0x0005e80000000800 */
[----:B------:R-:W-:Y:S01]  /*8260*/  STS [R19], RZ ;  /* 0x000000ff13007388 */ /* 0x000fe20000000800 */
[----:B-1----:R-:W-:-:S02]  /*8270*/  IMAD.IADD R21, R14, 0x1, R7 ;  /* 0x000000010e157824 */ /* 0x002fc400078e0207 */
[----:B------:R-:W-:Y:S01]  /*8280*/  VIADD R14, R8, 0x680 ;  /* 0x00000680080e7836 */ /* 0x000fe20000000000 */
[----:B------:R-:W-:Y:S01]  /*8290*/  STS [R10], RZ ;  /* 0x000000ff0a007388 */ /* 0x000fe20000000800 */
[C---:B--2---:R-:W-:Y:S02]  /*82a0*/  LEA R9, R6.reuse, R15, 0x5 ;  /* 0x0000000f06097211 */ /* 0x044fe400078e28ff */
[----:B------:R-:W-:Y:S01]  /*82b0*/  LEA R11, R6, R21, 0x5 ;  /* 0x00000015060b7211 */ /* 0x000fe200078e28ff */
[----:B------:R1:W-:Y:S04]  /*82c0*/  STS [R19+0x10], RZ ;  /* 0x000010ff13007388 */ /* 0x0003e80000000800 */
[----:B------:R2:W-:Y:S04]  /*82d0*/  STS [R10+0x10], RZ ;  /* 0x000010ff0a007388 */ /* 0x0005e80000000800 */
[----:B------:R-:W-:Y:S01]  /*82e0*/  STS [R17], RZ ;  /* 0x000000ff11007388 */ /* 0x000fe20000000800 */
[----:B-1----:R-:W-:-:S03]  /*82f0*/  IMAD.IADD R19, R14, 0x1, R7 ;  /* 0x000000010e137824 */ /* 0x002fc600078e0207 */
[----:B------:R-:W-:Y:S01]  /*8300*/  STS [R12], RZ ;  /* 0x000000ff0c007388 */ /* 0x000fe20000000800 */
[----:B--2---:R-:W-:-:S03]  /*8310*/  LEA R10, R6, R23, 0x5 ;  /* 0x00000017060a7211 */ /* 0x004fc600078e28ff */
[----:B------:R-:W-:Y:S04]  /*8320*/  STS [R17+0x10], RZ ;  /* 0x000010ff11007388 */ /* 0x000fe80000000800 */
[----:B------:R1:W-:Y:S04]  /*8330*/  STS [R12+0x10], RZ ;  /* 0x000010ff0c007388 */ /* 0x0003e80000000800 */
[----:B------:R-:W-:Y:S04]  /*8340*/  STS [R15], RZ ;  /* 0x000000ff0f007388 */ /* 0x000fe80000000800 */
[----:B------:R-:W-:Y:S01]  /*8350*/  STS [R9], RZ ;  /* 0x000000ff09007388 */ /* 0x000fe20000000800 */
[C---:B-1----:R-:W-:Y:S01]  /*8360*/  VIADD R12, R8.reuse, 0x700 ;  /* 0x00000700080c7836 */ /* 0x042fe20000000000 */
[----:B------:R-:W-:-:S02]  /*8370*/  IADD3 R8, PT, PT, R8, 0x780, RZ ;  /* 0x0000078008087810 */ /* 0x000fc40007ffe0ff */
[----:B------:R1:W-:Y:S02]  /*8380*/  STS [R15+0x10], RZ ;  /* 0x000010ff0f007388 */ /* 0x0003e40000000800 */
[----:B------:R-:W-:Y:S02]  /*8390*/  IADD3 R17, PT, PT, R12, R7, RZ ;  /* 0x000000070c117210 */ /* 0x000fe40007ffe0ff */
[----:B------:R2:W-:Y:S04]  /*83a0*/  STS [R9+0x10], RZ ;  /* 0x000010ff09007388 */ /* 0x0005e80000000800 */
[----:B------:R-:W-:Y:S01]  /*83b0*/  STS [R23], RZ ;  /* 0x000000ff17007388 */ /* 0x000fe20000000800 */
[----:B-1----:R-:W-:Y:S01]  /*83c0*/  IMAD.IADD R15, R8, 0x1, R7 ;  /* 0x00000001080f7824 */ /* 0x002fe200078e0207 */
[----:B------:R-:W-:-:S02]  /*83d0*/  LEA R8, R6, R19, 0x5 ;  /* 0x0000001306087211 */ /* 0x000fc400078e28ff */
        /* <DEDUP_REMOVED lines=22> */
.L_x_190:
[----:B------:R-:W-:Y:S05]  /*8540*/  BRA.U !UP2, `(.L_x_184) ;  /* 0x000000110a387547 */ /* 0x000fea000b800000 */
[----:B------:R-:W-:Y:S02]  /*8550*/  UIADD3 UR20, UPT, UPT, UR20, -0x1, URZ ;  /* 0xffffffff14147890 */ /* 0x000fe4000fffe0ff */
[----:B------:R-:W-:Y:S02]  /*8560*/  ULOP3.LUT UP3, UR9, UR21, 0x7, URZ, 0xc0, !UPT ;  /* 0x0000000715097892 */ /* 0x000fe4000f86c0ff */
[----:B------:R-:W-:-:S09]  /*8570*/  UISETP.GE.U32.AND UP2, UPT, UR20, 0x7, UPT ;  /* 0x000000071400788c */ /* 0x000fd2000bf46070 */
[----:B------:R-:W-:Y:S05]  /*8580*/  BRA.U !UP2, `(.L_x_192) ;  /* 0x000000050a007547 */ /* 0x000fea000b800000 */
[----:B------:R-:W1:Y:S01]  /*8590*/  S2R R6, SR_LANEID ;  /* 0x0000000000067919 */ /* 0x000e620000000000 */
[----:B--2---:R-:W-:Y:S01]  /*85a0*/  IMAD.U32 R10, RZ, RZ, UR24 ;  /* 0x00000018ff0a7e24 */ /* 0x004fe2000f8e00ff */
        /* <DEDUP_REMOVED lines=17> */
[C---:B------:R-:W-:Y:S01]  /*86c0*/  LEA R19, R16.reuse, R10, 0x2 ;  /* 0x0000000a10137211 */ /* 0x040fe200078e10ff */
[----:B------:R-:W-:Y:S01]  /*86d0*/  IMAD.U32 R17, R16, 0x4, R11 ;  /* 0x0000000410117824 */ /* 0x000fe200078e000b */
[C---:B------:R-:W-:Y:S01]  /*86e0*/  LEA R7, R6.reuse, R31, 0x5 ;  /* 0x0000001f06077211 */ /* 0x040fe200078e28ff */
[----:B------:R-:W-:Y:S01]  /*86f0*/  STS [R31], RZ ;  /* 0x000000ff1f007388 */ /* 0x000fe20000000800 */
[C---:B------:R-:W-:Y:S01]  /*8700*/  LEA R8, R6.reuse, R23, 0x5 ;  /* 0x0000001706087211 */ /* 0x040fe200078e28ff */
[C---:B------:R-:W-:Y:S01]  /*8710*/  IMAD R9, R6.reuse, 0x20, R21 ;  /* 0x0000002006097824 */ /* 0x040fe200078e0215 */
[----:B------:R-:W-:Y:S01]  /*8720*/  LEA R10, R6, R19, 0x5 ;  /* 0x00000013060a7211 */ /* 0x000fe200078e28ff */
        /* <DEDUP_REMOVED lines=38> */
.L_x_192:
        /* <DEDUP_REMOVED lines=41> */
.L_x_193:
        /* <DEDUP_REMOVED lines=34> */
.L_x_189:
[----:B------:R-:W-:-:S05]  /*8e40*/  UMOV UR8, URZ ;  /* 0x000000ff00087c82 */ /* 0x000fca0008000000 */
.L_x_197:
        /* <DEDUP_REMOVED lines=23> */
.L_x_195:
        /* <DEDUP_REMOVED lines=39> */
.L_x_194:
        /* <DEDUP_REMOVED lines=46> */
.L_x_196:
        /* <DEDUP_REMOVED lines=18> */
.L_x_184:
[----:B------:R-:W-:Y:S05]  /*9630*/  BRA.U !UP0, `(.L_x_198) ;  /* 0xffffffd1085c7547 */ /* 0x000fea000b83ffff */
.L_x_179:
[----:B------:R-:W-:Y:S06]  /*9640*/  BAR.SYNC.DEFER_BLOCKING 0x0 ;  /* 0x0000000000007b1d */ /* 0x000fec0000010000 */
.L_x_162:
[----:B------:R-:W-:Y:S01]  /*9650*/  UIADD3 UR4, UPT, UPT, UR4, 0x1, URZ ;  /* 0x0000000104047890 */ /* 0x000fe2000fffe0ff */
[----:B-1234-:R-:W-:-:S05]  /*9660*/  IADD3 R6, PT, PT, R29, R28, RZ ;  /* 0x0000001c1d067210 */ /* 0x01efca0007ffe0ff */
[----:B------:R-:W-:-:S13]  /*9670*/  ISETP.LE.AND P0, PT, R6, UR4, PT ;  /* 0x0000000406007c0c */ /* 0x000fda000bf03270 */
[----:B------:R-:W-:Y:S05]  /*9680*/  @!P0 BRA `(.L_x_199) ;  /* 0xffffff7400808947 */ /* 0x000fea000383ffff */
.L_x_140:
[----:B------:R-:W3:Y:S08]  /*9690*/  LDC R0, c[0x0][0x3ec] ;  /* 0x0000fb00ff007b82 */ /* 0x000ef00000000800 */
[----:B-12---:R-:W3:Y:S02]  /*96a0*/  LDC.64 R4, c[0x0][0x3d0] ;  /* 0x0000f400ff047b82 */ /* 0x006ee40000000a00 */
[----:B---3--:R-:W-:-:S05]  /*96b0*/  IMAD R3, R4, R0, RZ ;  /* 0x0000000004037224 */ /* 0x008fca00078e02ff */
[----:B------:R-:W-:-:S04]  /*96c0*/  SHF.R.S32.HI R2, RZ, 0x1f, R3 ;  /* 0x0000001fff027819 */ /* 0x000fc80000011403 */
[----:B------:R-:W-:-:S04]  /*96d0*/  LEA.HI R2, R2, R3, RZ, 0x8 ;  /* 0x0000000302027211 */ /* 0x000fc800078f40ff */
[----:B------:R-:W-:-:S04]  /*96e0*/  SHF.R.S32.HI R2, RZ, 0x9, R2 ;  /* 0x00000009ff027819 */ /* 0x000fc80000011402 */
[----:B------:R-:W-:-:S13]  /*96f0*/  ISETP.GE.AND P0, PT, R2, 0x1, PT ;  /* 0x000000010200780c */ /* 0x000fda0003f06270 */
[----:B------:R-:W-:Y:S05]  /*9700*/  @!P0 EXIT ;  /* 0x000000000000894d */ /* 0x000fea0003800000 */
[----:B------:R-:W1:Y:S01]  /*9710*/  S2R R9, SR_CgaCtaId ;  /* 0x0000000000097919 */ /* 0x000e620000008800 */
        /* <DEDUP_REMOVED lines=43> */
.L_x_201:
        /* <DEDUP_REMOVED lines=179> */
.L_x_200:
        /* <DEDUP_REMOVED lines=30> */
.L_x_202:
        /* <DEDUP_REMOVED lines=51> */
.L_x_203:
        /* <DEDUP_REMOVED lines=15> */
.L_x_1437:


//--------------------- .text._Z36block_attn_mask_8warp_m16n128_kernelP6__halfS0_S0_PKiS2_S2_S2_S0_S2_S2_iiifiiii --------------------------
	.section	.text._Z36block_attn_mask_8warp_m16n128_kernelP6__halfS0_S0_PKiS2_S2_S2_S0_S2_S2_iiifiiii,"ax",@progbits
	.align	128
        .global         _Z36block_attn_mask_8warp_m16n128_kernelP6__halfS0_S0_PKiS2_S2_S2_S0_S2_S2_iiifiiii
        .type           _Z36block_attn_mask_8warp_m16n128_kernelP6__halfS0_S0_PKiS2_S2_S2_S0_S2_S2_iiifiiii,@function
        .size           _Z36block_attn_mask_8warp_m16n128_kernelP6__halfS0_S0_PKiS2_S2_S2_S0_S2_S2_iiifiiii,(.L_x_1438 - _Z36block_attn_mask_8warp_m16n128_kernelP6__halfS0_S0_PKiS2_S2_S2_S0_S2_S2_iiifiiii)
        .other          _Z36block_attn_mask_8warp_m16n128_kernelP6__halfS0_S0_PKiS2_S2_S2_S0_S2_S2_iiifiiii,@"STO_CUDA_ENTRY STV_DEFAULT"
_Z36block_attn_mask_8warp_m16n128_kernelP6__halfS0_S0_PKiS2_S2_S2_S0_S2_S2_iiifiiii:
.text._Z36block_attn_mask_8warp_m16n128_kernelP6__halfS0_S0_PKiS2_S2_S2_S0_S2_S2_iiifiiii:
        /* <DEDUP_REMOVED lines=8> */
[----:B------:R-:W5:Y:S01]  /*0080*/  LDCU.64 UR18, c[0x0][0x3d0] ;  /* 0x00007a00ff1277ac */ /* 0x000f620008000a00 */
[----:B------:R-:W4:Y:S01]  /*0090*/  S2R R0, SR_TID.X ;  /* 0x0000000000007919 */ /* 0x000f220000002100 */
[----:B------:R-:W-:-:S03]  /*00a0*/  MOV R6, 0x400 ;  /* 0x0000040000067802 */ /* 0x000fc60000000f00 */
[----:B------:R-:W4:Y:S01]  /*00b0*/  S2UR UR12, SR_CTAID.Y ;  /* 0x00000000000c79c3 */ /* 0x000f220000002600 */
[----:B------:R-:W4:Y:S01]  /*00c0*/  LDCU.64 UR8, c[0x0][0x3e0] ;  /* 0x00007c00ff0877ac */ /* 0x000f220008000a00 */
[----:B--2---:R-:W-:-:S04]  /*00d0*/  IMAD.WIDE.U32 R2, R11, 0x4, R2 ;  /* 0x000000040b027825 */ /* 0x004fc800078e0002 */
[----:B-1----:R-:W-:Y:S01]  /*00e0*/  IMAD.WIDE.U32 R4, R11, 0x4, R4 ;  /* 0x000000040b047825 */ /* 0x002fe200078e0004 */
[----:B---3--:R-:W2:Y:S04]  /*00f0*/  LDG.E R35, desc[UR16][R2.64+0x4] ;  /* 0x0000041002237981 */ /* 0x008ea8000c1e1900 */
[----:B------:R4:W2:Y:S04]  /*0100*/  LDG.E R10, desc[UR16][R2.64] ;  /* 0x00000010020a7981 */ /* 0x0008a8000c1e1900 */
[----:B------:R-:W3:Y:S04]  /*0110*/  LDG.E R32, desc[UR16][R4.64+0x4] ;  /* 0x0000041004207981 */ /* 0x000ee8000c1e1900 */
[----:B------:R1:W3:Y:S01]  /*0120*/  LDG.E R7, desc[UR16][R4.64] ;  /* 0x0000001004077981 */ /* 0x0002e2000c1e1900 */
[----:B-----5:R-:W-:Y:S01]  /*0130*/  UIMAD UR7, UR18, UR10, URZ ;  /* 0x0000000a120772a4 */ /* 0x020fe2000f8e02ff */
[----:B----4-:R-:W-:Y:S01]  /*0140*/  LEA R2, R9, R6, 0x18 ;  /* 0x0000000609027211 */ /* 0x010fe200078ec0ff */
[----:B------:R-:W4:Y:S01]  /*0150*/  S2UR UR6, SR_CTAID.Z ;  /* 0x00000000000679c3 */ /* 0x000f220000002700 */
[----:B------:R-:W-:Y:S01]  /*0160*/  UIMAD UR5, UR18, UR19, URZ ;  /* 0x00000013120572a4 */ /* 0x000fe2000f8e02ff */
[----:B------:R-:W-:Y:S01]  /*0170*/  R2UR UR20, R1 ;  /* 0x00000000011472ca */ /* 0x000fe200000e0000 */
[----:B------:R-:W-:-:S02]  /*0180*/  ULEA UR4, UR18, UR7, 0x4 ;  /* 0x0000000712047291 */ /* 0x000fc4000f8e20ff */
[----:B------:R-:W-:Y:S01]  /*0190*/  IMAD.U32 R3, RZ, RZ, UR7 ;  /* 0x00000007ff037e24 */ /* 0x000fe2000f8e00ff */
[----:B------:R-:W-:Y:S01]  /*01a0*/  ULEA UR5, UR18, UR5, 0x4 ;  /* 0x0000000512057291 */ /* 0x000fe2000f8e20ff */
[----:B------:R-:W-:Y:S01]  /*01b0*/  SHF.R.U32.HI R31, RZ, 0x5, R0 ;  /* 0x00000005ff1f7819 */ /* 0x000fe20000011600 */
[----:B------:R-:W-:Y:S01]  /*01c0*/  UIMAD UR12, UR12, UR8, URZ ;  /* 0x000000080c0c72a4 */ /* 0x000fe2000f8e02ff */
[----:B------:R-:W-:Y:S01]  /*01d0*/  IMAD.U32 R33, RZ, RZ, UR4 ;  /* 0x00000004ff217e24 */ /* 0x000fe2000f8e00ff */
[----:B------:R-:W-:Y:S01]  /*01e0*/  SHF.R.S32.HI R3, RZ, 0x1f, R3 ;  /* 0x0000001fff037819 */ /* 0x000fe20000011403 */
[----:B------:R-:W-:Y:S01]  /*01f0*/  UIMAD UR4, UR10, UR19, URZ ;  /* 0x000000130a0472a4 */ /* 0x000fe2000f8e02ff */
[----:B------:R-:W-:Y:S02]  /*0200*/  IMAD.U32 R34, RZ, RZ, UR5 ;  /* 0x00000005ff227e24 */ /* 0x000fe4000f8e00ff */
[----:B-1----:R-:W-:Y:S01]  /*0210*/  LEA R4, R33, R2, 0x1 ;  /* 0x0000000221047211 */ /* 0x002fe200078e08ff */
[----:B------:R-:W-:Y:S01]  /*0220*/  ULEA UR4, UR19, UR4, 0x4 ;  /* 0x0000000413047291 */ /* 0x000fe2000f8e20ff */
[----:B------:R-:W-:-:S02]  /*0230*/  LEA.HI R8, R3, UR7, RZ, 0x8 ;  /* 0x0000000703087c11 */ /* 0x000fc4000f8f40ff */
[----:B------:R-:W-:Y:S02]  /*0240*/  R2UR UR15, R4 ;  /* 0x00000000040f72ca */ /* 0x000fe400000e0000 */
[----:B------:R-:W-:Y:S02]  /*0250*/  SHF.R.S32.HI R5, RZ, 0x9, R8 ;  /* 0x00000009ff057819 */ /* 0x000fe40000011408 */
[----:B------:R-:W-:Y:S02]  /*0260*/  LOP3.LUT R4, R0, 0x1f, RZ, 0xc0, !PT ;  /* 0x0000001f00047812 */ /* 0x000fe400078ec0ff */
[----:B------:R-:W-:Y:S01]  /*0270*/  ISETP.GE.AND P0, PT, R5, 0x1, PT ;  /* 0x000000010500780c */ /* 0x000fe20003f06270 */
[----:B----4-:R-:W-:-:S06]  /*0280*/  UIMAD UR12, UR6, UR9, UR12 ;  /* 0x00000009060c72a4 */ /* 0x010fcc000f8e020c */
[----:B------:R-:W-:-:S06]  /*0290*/  ULEA UR11, UR4, UR15, 0x1 ;  /* 0x0000000f040b7291 */ /* 0x000fcc000f8e08ff */
[----:B------:R-:W-:Y:S02]  /*02a0*/  LEA R34, R34, UR11, 0x1 ;  /* 0x0000000b22227c11 */ /* 0x000fe4000f8e08ff */
[----:B--2---:R-:W-:Y:S02]  /*02b0*/  IADD3 R35, PT, PT, R35, -R10, RZ ;  /* 0x8000000a23237210 */ /* 0x004fe40007ffe0ff */
[----:B---3--:R-:W-:Y:S01]  /*02c0*/  IADD3 R32, PT, PT, R32, -R7, RZ ;  /* 0x8000000720207210 */ /* 0x008fe20007ffe0ff */
[----:B------:R-:W-:Y:S06]  /*02d0*/  @!P0 BRA `(.L_x_204) ;  /* 0x0000000400708947 */ /* 0x000fec0003800000 */
[----:B------:R-:W1:Y:S01]  /*02e0*/  LDC R6, c[0x0][0x3e8] ;  /* 0x0000fa00ff067b82 */ /* 0x000e620000000800 */
[----:B------:R-:W-:Y:S01]  /*02f0*/  IMAD R3, R11, UR18, RZ ;  /* 0x000000120b037c24 */ /* 0x000fe2000f8e02ff */
[C---:B------:R-:W-:Y:S01]  /*0300*/  ISETP.GE.U32.AND P0, PT, R5.reuse, 0x4, PT ;  /* 0x000000040500780c */ /* 0x040fe20003f06070 */
[----:B------:R-:W-:Y:S01]  /*0310*/  IMAD.MOV.U32 R10, RZ, RZ, RZ ;  /* 0x000000ffff0a7224 */ /* 0x000fe200078e00ff */
[----:B------:R-:W-:Y:S01]  /*0320*/  LOP3.LUT P1, R14, R5, 0x3, RZ, 0xc0, !PT ;  /* 0x00000003050e7812 */ /* 0x000fe2000782c0ff */
[----:B-1----:R-:W-:-:S05]  /*0330*/  IMAD R3, R3, R6, UR12 ;  /* 0x0000000c03037e24 */ /* 0x002fca000f8e0206 */
[----:B------:R-:W-:-:S04]  /*0340*/  LEA.HI R3, R3, R3, RZ, 0x1 ;  /* 0x0000000303037211 */ /* 0x000fc800078f08ff */
[----:B------:R-:W-:Y:S01]  /*0350*/  SHF.R.S32.HI R9, RZ, 0x1, R3 ;  /* 0x00000001ff097819 */ /* 0x000fe20000011403 */
[----:B------:R-:W-:-:S03]  /*0360*/  IMAD R3, R31, 0x28, R4 ;  /* 0x000000281f037824 */ /* 0x000fc600078e0204 */
[----:B------:R-:W-:Y:S01]  /*0370*/  SHF.R.S32.HI R12, RZ, 0x1f, R9 ;  /* 0x0000001fff0c7819 */ /* 0x000fe20000011409 */
[----:B------:R-:W-:Y:S06]  /*0380*/  @!P0 BRA `(.L_x_205) ;  /* 0x0000000000908947 */ /* 0x000fec0003800000 */
[----:B------:R-:W-:Y:S01]  /*0390*/  LOP3.LUT R10, R5, 0x7ffffffc, RZ, 0xc0, !PT ;  /* 0x7ffffffc050a7812 */ /* 0x000fe200078ec0ff */
[----:B------:R-:W1:Y:S01]  /*03a0*/  LDCU.64 UR4, c[0x0][0x380] ;  /* 0x00007000ff0477ac */ /* 0x000e620008000a00 */
[----:B------:R-:W-:-:S07]  /*03b0*/  MOV R11, RZ ;  /* 0x000000ff000b7202 */ /* 0x000fce0000000f00 */
.L_x_206:
[C---:B--2---:R-:W-:Y:S02]  /*03c0*/  IMAD R4, R11.reuse, 0x100, R0 ;  /* 0x000001000b047824 */ /* 0x044fe400078e0200 */
[C---:B------:R-:W-:Y:S01]  /*03d0*/  IMAD R13, R11.reuse, 0x140, R3 ;  /* 0x000001400b0d7824 */ /* 0x040fe200078e0203 */
[----:B------:R-:W-:Y:S02]  /*03e0*/  IADD3 R11, PT, PT, R11, 0x4, RZ ;  /* 0x000000040b0b7810 */ /* 0x000fe40007ffe0ff */
[----:B------:R-:W-:Y:S01]  /*03f0*/  IADD3 R5, P0, PT, R9, R4, RZ ;  /* 0x0000000409057210 */ /* 0x000fe20007f1e0ff */
[C---:B------:R-:W-:Y:S02]  /*0400*/  IMAD R15, R13.reuse, 0x4, R2 ;  /* 0x000000040d0f7824 */ /* 0x040fe400078e0202 */
[----:B------:R-:W-:Y:S01]  /*0410*/  IMAD R13, R13, 0x4, R34 ;  /* 0x000000040d0d7824 */ /* 0x000fe200078e0222 */
[----:B------:R-:W-:Y:S02]  /*0420*/  IADD3.X R6, PT, PT, RZ, R12, RZ, P0, !PT ;  /* 0x0000000cff067210 */ /* 0x000fe400007fe4ff */
        /* <DEDUP_REMOVED lines=26> */
.L_x_205:
        /* <DEDUP_REMOVED lines=9> */
[----:B------:R-:W-:Y:S01]  /*0660*/  IADD3 R6, PT, PT, R4, 0x100, RZ ;  /* 0x0000010004067810 */ /* 0x000fe20007ffe0ff */
[----:B------:R-:W-:Y:S01]  /*0670*/  IMAD R13, R11, 0x4, R2 ;  /* 0x000000040b0d7824 */ /* 0x000fe200078e0202 */
[C---:B------:R-:W-:Y:S02]  /*0680*/  IADD3 R5, P0, PT, R9.reuse, R4, RZ ;  /* 0x0000000409057210 */ /* 0x040fe40007f1e0ff */
[----:B------:R-:W-:-:S02]  /*0690*/  IADD3 R7, P2, PT, R9, R6, RZ ;  /* 0x0000000609077210 */ /* 0x000fc40007f5e0ff */
[----:B------:R-:W-:Y:S01]  /*06a0*/  LEA R11, R11, R34, 0x2 ;  /* 0x000000220b0b7211 */ /* 0x000fe200078e10ff */
[----:B------:R-:W-:Y:S01]  /*06b0*/  IMAD.X R14, RZ, RZ, R12, P0 ;  /* 0x000000ffff0e7224 */ /* 0x000fe200000e060c */
[----:B------:R-:W-:Y:S02]  /*06c0*/  IADD3.X R8, PT, PT, RZ, R12, RZ, P2, !PT ;  /* 0x0000000cff087210 */ /* 0x000fe400017fe4ff */
[----:B-1----:R-:W-:Y:S02]  /*06d0*/  LEA R4, P0, R5, UR4, 0x2 ;  /* 0x0000000405047c11 */ /* 0x002fe4000f8010ff */
        /* <DEDUP_REMOVED lines=13> */
.L_x_207:
[----:B------:R-:W-:Y:S05]  /*07b0*/  @!P1 BRA `(.L_x_204) ;  /* 0x0000000000389947 */ /* 0x000fea0003800000 */
[----:B------:R-:W3:Y:S01]  /*07c0*/  LDCU.64 UR4, c[0x0][0x380] ;  /* 0x00007000ff0477ac */ /* 0x000ee20008000a00 */
[C---:B-12---:R-:W-:Y:S01]  /*07d0*/  LEA R4, R10.reuse, R0, 0x8 ;  /* 0x000000000a047211 */ /* 0x046fe200078e40ff */
[----:B------:R-:W-:-:S03]  /*07e0*/  IMAD R3, R10, 0x140, R3 ;  /* 0x000001400a037824 */ /* 0x000fc600078e0203 */
[----:B------:R-:W-:Y:S02]  /*07f0*/  IADD3 R9, P0, PT, R9, R4, RZ ;  /* 0x0000000409097210 */ /* 0x000fe40007f1e0ff */
[C---:B------:R-:W-:Y:S01]  /*0800*/  LEA R7, R3.reuse, R2, 0x2 ;  /* 0x0000000203077211 */ /* 0x040fe200078e10ff */
[----:B------:R-:W-:Y:S02]  /*0810*/  IMAD R3, R3, 0x4, R34 ;  /* 0x0000000403037824 */ /* 0x000fe400078e0222 */
        /* <DEDUP_REMOVED lines=8> */
.L_x_204:
[----:B------:R-:W0:Y:S01]  /*08a0*/  LDGDEPBAR ;  /* 0x00000000000079af */ /* 0x000e220000000000 */
[----:B------:R-:W-:Y:S01]  /*08b0*/  IADD3 R2, PT, PT, R35, R32, RZ ;  /* 0x0000002023027210 */ /* 0x000fe20007ffe0ff */
[----:B-123--:R-:W-:Y:S01]  /*08c0*/  IMAD.U32 R5, RZ, RZ, UR10 ;  /* 0x0000000aff057e24 */ /* 0x00efe2000f8e00ff */
[----:B------:R-:W-:Y:S01]  /*08d0*/  UIADD3 UR21, UPT, UPT, UR19, 0x10, URZ ;  /* 0x0000001013157890 */ /* 0x000fe2000fffe0ff */
[----:B------:R-:W-:Y:S02]  /*08e0*/  LEA R33, R33, R34, 0x1 ;  /* 0x0000002221217211 */ /* 0x000fe400078e08ff */
[----:B------:R-:W-:Y:S01]  /*08f0*/  ISETP.GE.AND P0, PT, R2, 0x1, PT ;  /* 0x000000010200780c */ /* 0x000fe20003f06270 */
[----:B------:R-:W-:Y:S01]  /*0900*/  VIADD R2, R5, 0x10 ;  /* 0x0000001005027836 */ /* 0x000fe20000000000 */
[----:B------:R-:W-:-:S04]  /*0910*/  DEPBAR.LE SB0, 0x0 ;  /* 0x000080000000791a */ /* 0x000fc80000000000 */
[----:B------:R-:W-:Y:S07]  /*0920*/  BAR.SYNC.DEFER_BLOCKING 0x0 ;  /* 0x0000000000007b1d */ /* 0x000fee0000010000 */
[----:B------:R-:W-:Y:S05]  /*0930*/  @!P0 BRA `(.L_x_208) ;  /* 0x0000008800dc8947 */ /* 0x000fea0003800000 */
[----:B------:R-:W-:Y:S01]  /*0940*/  MOV R3, UR18 ;  /* 0x0000001200037c02 */ /* 0x000fe20008000f00 */
[----:B------:R-:W-:Y:S01]  /*0950*/  UMOV UR4, URZ ;  /* 0x000000ff00047c82 */ /* 0x000fe20008000000 */
[----:B------:R-:W-:Y:S01]  /*0960*/  UISETP.LT.AND UP1, UPT, UR18, UR19, UPT ;  /* 0x000000131200728c */ /* 0x000fe2000bf21270 */
[----:B------:R-:W-:Y:S02]  /*0970*/  SHF.L.U32 R31, R31, 0x4, RZ ;  /* 0x000000041f1f7819 */ /* 0x000fe400000006ff */
[----:B------:R-:W-:-:S04]  /*0980*/  IABS R3, R3 ;  /* 0x0000000300037213 */ /* 0x000fc80000000000 */
[----:B------:R-:W-:-:S13]  /*0990*/  R2UR UR7, R3 ;  /* 0x00000000030772ca */ /* 0x000fda00000e0000 */
[----:B------:R-:W1:Y:S08]  /*09a0*/  I2F.RP R3, UR7 ;  /* 0x0000000700037d06 */ /* 0x000e700008209400 */
[----:B-1----:R-:W1:Y:S02]  /*09b0*/  MUFU.RCP R3, R3 ;  /* 0x0000000300037308 */ /* 0x002e640000001000 */
[----:B-1----:R-:W-:-:S06]  /*09c0*/  VIADD R4, R3, 0xffffffe ;  /* 0x0ffffffe03047836 */ /* 0x002fcc0000000000 */
[----:B------:R-:W1:Y:S02]  /*09d0*/  F2I.FTZ.U32.TRUNC.NTZ R4, R4 ;  /* 0x0000000400047305 */ /* 0x000e64000021f000 */
[----:B-1----:R-:W-:-:S13]  /*09e0*/  R2UR UR5, R4 ;  /* 0x00000000040572ca */ /* 0x002fda00000e0000 */
        /* <DEDUP_REMOVED lines=15> */
[----:B------:R-:W-:-:S04]  /*0ae0*/  ULOP3.LUT UR4, UR18, 0x100, URZ, 0x3c, !UPT ;  /* 0x0000010012047892 */ /* 0x000fc8000f8e3cff */
[----:B------:R-:W-:Y:S02]  /*0af0*/  UISETP.GE.AND UP0, UPT, UR4, URZ, UPT ;  /* 0x000000ff0400728c */ /* 0x000fe4000bf06270 */
[----:B------:R-:W-:-:S03]  /*0b00*/  USEL UR4, UR18, UR19, UP1 ;  /* 0x0000001312047287 */ /* 0x000fc60008800000 */
[----:B------:R-:W-:Y:S02]  /*0b10*/  @UP2 UIADD3 UR5, UPT, UPT, UR5, 0x1, URZ ;  /* 0x0000000105052890 */ /* 0x000fe4000fffe0ff */
[----:B------:R-:W-:Y:S01]  /*0b20*/  UISETP.NE.AND UP2, UPT, UR18, URZ, UPT ;  /* 0x000000ff1200728c */ /* 0x000fe2000bf45270 */
[----:B------:R-:W-:Y:S01]  /*0b30*/  MOV R3, UR4 ;  /* 0x0000000400037c02 */ /* 0x000fe20008000f00 */
[----:B------:R-:W-:-:S03]  /*0b40*/  UMOV UR4, URZ ;  /* 0x000000ff00047c82 */ /* 0x000fc60008000000 */
[----:B------:R-:W-:Y:S01]  /*0b50*/  UMOV UR13, UR5 ;  /* 0x00000005000d7c82 */ /* 0x000fe20008000000 */
[----:B------:R-:W-:Y:S01]  /*0b60*/  UIADD3 UR5, UPT, UPT, UR19, -0x1, URZ ;  /* 0xffffffff13057890 */ /* 0x000fe2000fffe0ff */
[----:B------:R-:W-:Y:S01]  /*0b70*/  ISETP.GE.AND P0, PT, R3, 0x1, PT ;  /* 0x000000010300780c */ /* 0x000fe20003f06270 */
[----:B------:R-:W-:Y:S01]  /*0b80*/  VIADD R3, R5, 0xffffffff ;  /* 0xffffffff05037836 */ /* 0x000fe20000000000 */
[----:B------:R-:W-:Y:S02]  /*0b90*/  @!UP0 UIADD3 UR13, UPT, UPT, -UR13, URZ, URZ ;  /* 0x000000ff0d0d8290 */ /* 0x000fe4000fffe1ff */
[----:B------:R-:W-:Y:S02]  /*0ba0*/  ULEA.HI UR7, UR5, 0x1, URZ, 0x19 ;  /* 0x0000000105077891 */ /* 0x000fe4000f8fc8ff */
[----:B------:R-:W-:Y:S01]  /*0bb0*/  ULEA.HI UR5, UR5, 0x1, URZ, 0x1c ;  /* 0x0000000105057891 */ /* 0x000fe2000f8fe0ff */
[C---:B------:R-:W-:Y:S01]  /*0bc0*/  LEA.HI R7, R3.reuse, 0x1, RZ, 0x1c ;  /* 0x0000000103077811 */ /* 0x040fe200078fe0ff */
[----:B------:R-:W-:Y:S01]  /*0bd0*/  @!UP2 ULOP3.LUT UR13, URZ, UR18, URZ, 0x33, !UPT ;  /* 0x00000012ff0da292 */ /* 0x000fe2000f8e33ff */
[----:B------:R-:W-:Y:S01]  /*0be0*/  LEA.HI R4, R3, 0x1, RZ, 0x1a ;  /* 0x0000000103047811 */ /* 0x000fe200078fd0ff */
[----:B------:R-:W-:Y:S01]  /*0bf0*/  IMAD.U32 R29, RZ, RZ, UR7 ;  /* 0x00000007ff1d7e24 */ /* 0x000fe2000f8e00ff */
[----:B------:R-:W-:-:S02]  /*0c00*/  LOP3.LUT R28, R7, 0x3, RZ, 0xc0, !PT ;  /* 0x00000003071c7812 */ /* 0x000fc400078ec0ff */
[----:B------:R-:W-:Y:S01]  /*0c10*/  MOV R6, UR5 ;  /* 0x0000000500067c02 */ /* 0x000fe20008000f00 */
[----:B------:R-:W-:Y:S01]  /*0c20*/  UMOV UR5, URZ ;  /* 0x000000ff00057c82 */ /* 0x000fe20008000000 */
[----:B------:R-:W-:Y:S02]  /*0c30*/  LOP3.LUT R3, R4, 0x7fffffe, RZ, 0xc0, !PT ;  /* 0x07fffffe04037812 */ /* 0x000fe400078ec0ff */
[----:B------:R-:W-:Y:S02]  /*0c40*/  LOP3.LUT R30, R29, 0x3fffff0, RZ, 0xc0, !PT ;  /* 0x03fffff01d1e7812 */ /* 0x000fe400078ec0ff */
[----:B------:R-:W-:Y:S02]  /*0c50*/  LOP3.LUT R5, R6, 0x3, RZ, 0xc0, !PT ;  /* 0x0000000306057812 */ /* 0x000fe400078ec0ff */
[----:B------:R-:W-:Y:S02]  /*0c60*/  LOP3.LUT R7, R7, 0x1ffffffc, RZ, 0xc0, !PT ;  /* 0x1ffffffc07077812 */ /* 0x000fe400078ec0ff */
[----:B------:R-:W-:-:S02]  /*0c70*/  LOP3.LUT R4, R4, 0x3, RZ, 0xc0, !PT ;  /* 0x0000000304047812 */ /* 0x000fc400078ec0ff */
[----:B------:R-:W-:Y:S02]  /*0c80*/  LOP3.LUT R29, R29, 0x3, RZ, 0xc0, !PT ;  /* 0x000000031d1d7812 */ /* 0x000fe400078ec0ff */
[----:B------:R-:W-:-:S07]  /*0c90*/  LOP3.LUT R6, R6, 0x1ffffffc, RZ, 0xc0, !PT ;  /* 0x1ffffffc06067812 */ /* 0x000fce00078ec0ff */
.L_x_267:
[----:B------:R-:W1:Y:S01]  /*0ca0*/  S2R R11, SR_CTAID.X ;  /* 0x00000000000b7919 */ /* 0x000e620000002500 */
        /* <DEDUP_REMOVED lines=32> */
.L_x_211:
        /* <DEDUP_REMOVED lines=20> */
.L_x_210:
        /* <DEDUP_REMOVED lines=36> */
.L_x_209:
[----:B------:R-:W0:Y:S01]  /*1230*/  LDGDEPBAR ;  /* 0x00000000000079af */ /* 0x000e220000000000 */
[----:B------:R-:W-:-:S04]  /*1240*/  DEPBAR.LE SB0, 0x0 ;  /* 0x000080000000791a */ /* 0x000fc80000000000 */
[----:B------:R-:W-:Y:S06]  /*1250*/  BAR.SYNC.DEFER_BLOCKING 0x0 ;  /* 0x0000000000007b1d */ /* 0x000fec0000010000 */
[----:B------:R-:W-:Y:S05]  /*1260*/  @!P0 BRA `(.L_x_212) ;  /* 0x0000001800b08947 */ /* 0x000fea0003800000 */
[----:B------:R-:W4:Y:S02]  /*1270*/  LDCU UR7, c[0x0][0x3ec] ;  /* 0x00007d80ff0777ac */ /* 0x000f240008000800 */
[----:B----4-:R-:W-:-:S09]  /*1280*/  UISETP.GT.AND UP0, UPT, UR7, URZ, UPT ;  /* 0x000000ff0700728c */ /* 0x010fd2000bf04270 */
[----:B------:R-:W-:Y:S05]  /*1290*/  BRA.U UP0, `(.L_x_213) ;  /* 0x0000001100787547 */ /* 0x000fea000b800000 */
[----:B------:R-:W-:-:S05]  /*12a0*/  UMOV UR7, URZ ;  /* 0x000000ff00077c82 */ /* 0x000fca0008000000 */
.L_x_219:
[----:B----4-:R-:W4:Y:S01]  /*12b0*/  LDCU.64 UR18, c[0x0][0x3d0] ;  /* 0x00007a00ff1277ac */ /* 0x010f220008000a00 */
[----:B------:R-:W-:Y:S02]  /*12c0*/  UIMAD UR23, UR7, UR21, URZ ;  /* 0x00000015071772a4 */ /* 0x000fe4000f8e02ff */
[----:B------:R-:W-:Y:S01]  /*12d0*/  UIADD3 UR7, UPT, UPT, UR7, 0x10, URZ ;  /* 0x0000001007077890 */ /* 0x000fe2000fffe0ff */
[----:B------:R-:W-:Y:S01]  /*12e0*/  UMOV UR8, URZ ;  /* 0x000000ff00087c82 */ /* 0x000fe20008000000 */
[----:B----4-:R-:W-:Y:S02]  /*12f0*/  UISETP.GE.U32.AND UP1, UPT, UR19, 0x781, UPT ;  /* 0x000007811300788c */ /* 0x010fe4000bf26070 */
[----:B------:R-:W-:-:S07]  /*1300*/  UISETP.GE.AND UP0, UPT, UR7, UR18, UPT ;  /* 0x000000120700728c */ /* 0x000fce000bf06270 */
[----:B-12---:R-:W-:Y:S05]  /*1310*/  BRA.U !UP1, `(.L_x_214) ;  /* 0x0000000509fc7547 */ /* 0x006fea000b800000 */
[----:B-123--:R-:W1:Y:S01]  /*1320*/  S2R R9, SR_LANEID ;  /* 0x0000000000097919 */ /* 0x00ee620000000000 */
[----:B------:R-:W-:Y:S01]  /*1330*/  USHF.R.U32.HI UR10, URZ, 0x1, UR21 ;  /* 0x00000001ff0a7899 */ /* 0x000fe20008011615 */
[----:B------:R-:W-:Y:S01]  /*1340*/  VIADD R16, R31, UR23 ;  /* 0x000000171f107c36 */ /* 0x000fe20008000000 */
[----:B------:R-:W-:Y:S01]  /*1350*/  UMOV UR8, URZ ;  /* 0x000000ff00087c82 */ /* 0x000fe20008000000 */
[----:B------:R-:W-:Y:S01]  /*1360*/  UMOV UR9, URZ ;  /* 0x000000ff00097c82 */ /* 0x000fe20008000000 */
[----:B-1----:R-:W-:Y:S02]  /*1370*/  SHF.R.U32.HI R8, RZ, 0x2, R9 ;  /* 0x00000002ff087819 */ /* 0x002fe40000011609 */
[----:B------:R-:W-:-:S05]  /*1380*/  LOP3.LUT R9, R9, 0x3, RZ, 0xc0, !PT ;  /* 0x0000000309097812 */ /* 0x000fca00078ec0ff */
[----:B------:R-:W-:-:S05]  /*1390*/  IMAD R8, R8, UR10, R9 ;  /* 0x0000000a08087c24 */ /* 0x000fca000f8e0209 */
[----:B------:R-:W-:-:S07]  /*13a0*/  SHF.L.U32 R8, R8, 0x2, RZ ;  /* 0x0000000208087819 */ /* 0x000fce00000006ff */
.L_x_215:
[----:B----4-:R-:W-:Y:S01]  /*13b0*/  VIADD R11, R16, UR8 ;  /* 0x00000008100b7c36 */ /* 0x010fe20008000000 */
[----:B------:R-:W-:Y:S01]  /*13c0*/  MOV R9, UR10 ;  /* 0x0000000a00097c02 */ /* 0x000fe20008000f00 */
[----:B------:R-:W-:Y:S02]  /*13d0*/  UIADD3 UR9, UPT, UPT, UR9, 0x10, URZ ;  /* 0x0000001009097890 */ /* 0x000fe4000fffe0ff */
[----:B------:R-:W-:Y:S01]  /*13e0*/  UIADD3 UR8, UPT, UPT, UR8, 0x800, URZ ;  /* 0x0000080008087890 */ /* 0x000fe2000fffe0ff */
[----:B------:R-:W-:-:S03]  /*13f0*/  LEA R11, R11, UR11, 0x1 ;  /* 0x0000000b0b0b7c11 */ /* 0x000fc6000f8e08ff */
[----:B------:R-:W-:Y:S02]  /*1400*/  ISETP.NE.AND P1, PT, R30, UR9, PT ;  /* 0x000000091e007c0c */ /* 0x000fe4000bf25270 */
[C---:B------:R-:W-:Y:S01]  /*1410*/  IADD3 R13, PT, PT, R11.reuse, 0x100, RZ ;  /* 0x000001000b0d7810 */ /* 0x040fe20007ffe0ff */
[C-C-:B------:R-:W-:Y:S01]  /*1420*/  IMAD.IADD R14, R11.reuse, 0x1, R8.reuse ;  /* 0x000000010b0e7824 */ /* 0x140fe200078e0208 */
[C---:B------:R-:W-:Y:S01]  /*1430*/  IADD3 R15, PT, PT, R11.reuse, 0x200, RZ ;  /* 0x000002000b0f7810 */ /* 0x040fe20007ffe0ff */
[----:B------:R-:W-:Y:S02]  /*1440*/  VIADD R17, R11, 0x500 ;  /* 0x000005000b117836 */ /* 0x000fe40000000000 */
[----:B------:R-:W-:Y:S01]  /*1450*/  IMAD.IADD R20, R13, 0x1, R8 ;  /* 0x000000010d147824 */ /* 0x000fe200078e0208 */
[----:B------:R-:W-:Y:S01]  /*1460*/  IADD3 R13, PT, PT, R11, 0x300, RZ ;  /* 0x000003000b0d7810 */ /* 0x000fe20007ffe0ff */
[----:B------:R-:W-:Y:S01]  /*1470*/  IMAD R10, R9, 0x20, R14 ;  /* 0x00000020090a7824 */ /* 0x000fe200078e020e */
[----:B------:R-:W-:Y:S01]  /*1480*/  STS [R14], RZ ;  /* 0x000000ff0e007388 */ /* 0x000fe20000000800 */
[--C-:B------:R-:W-:Y:S01]  /*1490*/  IMAD.IADD R18, R15, 0x1, R8.reuse ;  /* 0x000000010f127824 */ /* 0x100fe200078e0208 */
[----:B------:R-:W-:Y:S01]  /*14a0*/  LEA R12, R9, R20, 0x5 ;  /* 0x00000014090c7211 */ /* 0x000fe200078e28ff */
[----:B------:R-:W-:Y:S01]  /*14b0*/  VIADD R15, R11, 0x400 ;  /* 0x000004000b0f7836 */ /* 0x000fe20000000000 */
[----:B------:R-:W-:Y:S01]  /*14c0*/  STS [R10], RZ ;  /* 0x000000ff0a007388 */ /* 0x000fe20000000800 */
[----:B------:R-:W-:Y:S01]  /*14d0*/  IMAD.IADD R24, R13, 0x1, R8 ;  /* 0x000000010d187824 */ /* 0x000fe200078e0208 */
[----:B------:R-:W-:-:S02]  /*14e0*/  LEA R13, R9, R18, 0x5 ;  /* 0x00000012090d7211 */ /* 0x000fc400078e28ff */
[----:B------:R1:W-:Y:S01]  /*14f0*/  STS [R14+0x10], RZ ;  /* 0x000010ff0e007388 */ /* 0x0003e20000000800 */
[----:B------:R-:W-:Y:S01]  /*1500*/  IADD3 R22, PT, PT, R15, R8, RZ ;  /* 0x000000080f167210 */ /* 0x000fe20007ffe0ff */
[----:B------:R-:W-:Y:S02]  /*1510*/  VIADD R15, R11, 0x600 ;  /* 0x000006000b0f7836 */ /* 0x000fe40000000000 */
[----:B------:R2:W-:Y:S04]  /*1520*/  STS [R10+0x10], RZ ;  /* 0x000010ff0a007388 */ /* 0x0005e80000000800 */
[----:B------:R-:W-:Y:S01]  /*1530*/  STS [R20], RZ ;  /* 0x000000ff14007388 */ /* 0x000fe20000000800 */
[----:B-1----:R-:W-:-:S03]  /*1540*/  LEA R14, R9, R24, 0x5 ;  /* 0x00000018090e7211 */ /* 0x002fc600078e28ff */
[----:B------:R-:W-:Y:S01]  /*1550*/  STS [R12], RZ ;  /* 0x000000ff0c007388 */ /* 0x000fe20000000800 */
[----:B--2---:R-:W-:-:S03]  /*1560*/  IMAD R10, R9, 0x20, R22 ;  /* 0x00000020090a7824 */ /* 0x004fc600078e0216 */
[----:B------:R1:W-:Y:S04]  /*1570*/  STS [R20+0x10], RZ ;  /* 0x000010ff14007388 */ /* 0x0003e80000000800 */
        /* <DEDUP_REMOVED lines=22> */
[----:B-1----:R-:W-:Y:S01]  /*16e0*/  IMAD.IADD R22, R17, 0x1, R8 ;  /* 0x0000000111167824 */ /* 0x002fe200078e0208 */
[----:B------:R-:W-:-:S02]  /*16f0*/  IADD3 R17, PT, PT, R11, 0xe00, RZ ;  /* 0x00000e000b117810 */ /* 0x000fc40007ffe0ff */
        /* <DEDUP_REMOVED lines=31> */
[----:B------:R1:W-:Y:S01]  /*18f0*/  STS [R20+0x10], RZ ;  /* 0x000010ff14007388 */ /* 0x0003e20000000800 */
[----:B------:R-:W-:-:S03]  /*1900*/  VIADD R11, R11, 0xf00 ;  /* 0x00000f000b0b7836 */ /* 0x000fc60000000000 */
[----:B------:R2:W-:Y:S04]  /*1910*/  STS [R14+0x10], RZ ;  /* 0x000010ff0e007388 */ /* 0x0005e80000000800 */
[----:B------:R-:W-:Y:S01]  /*1920*/  STS [R18], RZ ;  /* 0x000000ff12007388 */ /* 0x000fe20000000800 */
[----:B-1----:R-:W-:-:S03]  /*1930*/  IADD3 R20, PT, PT, R15, R8, RZ ;  /* 0x000000080f147210 */ /* 0x002fc60007ffe0ff */
[----:B------:R-:W-:Y:S01]  /*1940*/  STS [R10], RZ ;  /* 0x000000ff0a007388 */ /* 0x000fe20000000800 */
[----:B--2---:R-:W-:-:S03]  /*1950*/  IADD3 R14, PT, PT, R11, R8, RZ ;  /* 0x000000080b0e7210 */ /* 0x004fc60007ffe0ff */
[----:B------:R1:W-:Y:S04]  /*1960*/  STS [R18+0x10], RZ ;  /* 0x000010ff12007388 */ /* 0x0003e80000000800 */
[----:B------:R2:W-:Y:S04]  /*1970*/  STS [R10+0x10], RZ ;  /* 0x000010ff0a007388 */ /* 0x0005e80000000800 */
[----:B------:R4:W-:Y:S01]  /*1980*/  STS [R24], RZ ;  /* 0x000000ff18007388 */ /* 0x0009e20000000800 */
[----:B-1----:R-:W-:-:S03]  /*1990*/  IMAD.IADD R18, R17, 0x1, R8 ;  /* 0x0000000111127824 */ /* 0x002fc600078e0208 */
[----:B------:R4:W-:Y:S01]  /*19a0*/  STS [R12], RZ ;  /* 0x000000ff0c007388 */ /* 0x0009e20000000800 */
[C---:B--2---:R-:W-:Y:S01]  /*19b0*/  IMAD R10, R9.reuse, 0x20, R20 ;  /* 0x00000020090a7824 */ /* 0x044fe200078e0214 */
[C---:B------:R-:W-:Y:S01]  /*19c0*/  LEA R11, R9.reuse, R18, 0x5 ;  /* 0x00000012090b7211 */ /* 0x040fe200078e28ff */
[----:B------:R-:W-:Y:S01]  /*19d0*/  IMAD R9, R9, 0x20, R14 ;  /* 0x0000002009097824 */ /* 0x000fe200078e020e */
        /* <DEDUP_REMOVED lines=19> */
.L_x_214:
        /* <DEDUP_REMOVED lines=8> */
[----:B-123--:R-:W1:Y:S01]  /*1b90*/  S2R R8, SR_LANEID ;  /* 0x0000000000087919 */ /* 0x00ee620000000000 */
[----:B----4-:R-:W-:Y:S01]  /*1ba0*/  MOV R12, UR8 ;  /* 0x00000008000c7c02 */ /* 0x010fe20008000f00 */
[----:B------:R-:W-:Y:S02]  /*1bb0*/  USHF.R.U32.HI UR9, URZ, 0x1, UR21 ;  /* 0x00000001ff097899 */ /* 0x000fe40008011615 */
[----:B------:R-:W-:-:S04]  /*1bc0*/  UIADD3 UR8, UPT, UPT, UR8, 0x400, URZ ;  /* 0x0000040008087890 */ /* 0x000fc8000fffe0ff */
[----:B------:R-:W-:Y:S01]  /*1bd0*/  IMAD.U32 R22, RZ, RZ, UR9 ;  /* 0x00000009ff167e24 */ /* 0x000fe2000f8e00ff */
[----:B-1----:R-:W-:Y:S02]  /*1be0*/  SHF.R.U32.HI R9, RZ, 0x2, R8 ;  /* 0x00000002ff097819 */ /* 0x002fe40000011608 */
[----:B------:R-:W-:Y:S02]  /*1bf0*/  LOP3.LUT R10, R8, 0x3, RZ, 0xc0, !PT ;  /* 0x00000003080a7812 */ /* 0x000fe400078ec0ff */
[----:B------:R-:W-:-:S03]  /*1c00*/  IADD3 R8, PT, PT, R12, UR23, R31 ;  /* 0x000000170c087c10 */ /* 0x000fc6000fffe01f */
[----:B------:R-:W-:Y:S01]  /*1c10*/  IMAD R21, R9, UR9, R10 ;  /* 0x0000000909157c24 */ /* 0x000fe2000f8e020a */
[----:B------:R-:W-:-:S04]  /*1c20*/  LEA R8, R8, UR11, 0x1 ;  /* 0x0000000b08087c11 */ /* 0x000fc8000f8e08ff */
[C---:B------:R-:W-:Y:S01]  /*1c30*/  LEA R20, R21.reuse, R8, 0x2 ;  /* 0x0000000815147211 */ /* 0x040fe200078e10ff */
[C---:B------:R-:W-:Y:S01]  /*1c40*/  VIADD R9, R8.reuse, 0x100 ;  /* 0x0000010008097836 */ /* 0x040fe20000000000 */
[C---:B------:R-:W-:Y:S01]  /*1c50*/  IADD3 R10, PT, PT, R8.reuse, 0x200, RZ ;  /* 0x00000200080a7810 */ /* 0x040fe20007ffe0ff */
[C---:B------:R-:W-:Y:S01]  /*1c60*/  VIADD R11, R8.reuse, 0x300 ;  /* 0x00000300080b7836 */ /* 0x040fe20000000000 */
[C---:B------:R-:W-:Y:S01]  /*1c70*/  IADD3 R12, PT, PT, R8.reuse, 0x400, RZ ;  /* 0x00000400080c7810 */ /* 0x040fe20007ffe0ff */
[C---:B------:R-:W-:Y:S01]  /*1c80*/  VIADD R13, R8.reuse, 0x500 ;  /* 0x00000500080d7836 */ /* 0x040fe20000000000 */
[C---:B------:R-:W-:Y:S01]  /*1c90*/  IADD3 R14, PT, PT, R8.reuse, 0x600, RZ ;  /* 0x00000600080e7810 */ /* 0x040fe20007ffe0ff */
[----:B------:R-:W-:Y:S01]  /*1ca0*/  VIADD R15, R8, 0x700 ;  /* 0x00000700080f7836 */ /* 0x000fe20000000000 */
[C---:B------:R-:W-:Y:S01]  /*1cb0*/  LEA R19, R21.reuse, R9, 0x2 ;  /* 0x0000000915137211 */ /* 0x040fe200078e10ff */
[C---:B------:R-:W-:Y:S01]  /*1cc0*/  IMAD.U32 R18, R21.reuse, 0x4, R10 ;  /* 0x0000000415127824 */ /* 0x040fe200078e000a */
[C---:B------:R-:W-:Y:S01]  /*1cd0*/  LEA R8, R22.reuse, R20, 0x5 ;  /* 0x0000001416087211 */ /* 0x040fe200078e28ff */
[----:B------:R-:W-:Y:S01]  /*1ce0*/  STS [R20], RZ ;  /* 0x000000ff14007388 */ /* 0x000fe20000000800 */
[C---:B------:R-:W-:Y:S01]  /*1cf0*/  LEA R9, R22.reuse, R19, 0x5 ;  /* 0x0000001316097211 */ /* 0x040fe200078e28ff */
[C---:B------:R-:W-:Y:S01]  /*1d00*/  IMAD R10, R22.reuse, 0x20, R18 ;  /* 0x00000020160a7824 */ /* 0x040fe200078e0212 */
[C---:B------:R-:W-:Y:S01]  /*1d10*/  LEA R17, R21.reuse, R11, 0x2 ;  /* 0x0000000b15117211 */ /* 0x040fe200078e10ff */
[----:B------:R-:W-:Y:S01]  /*1d20*/  STS [R8], RZ ;  /* 0x000000ff08007388 */ /* 0x000fe20000000800 */
[C---:B------:R-:W-:Y:S01]  /*1d30*/  IMAD.U32 R16, R21.reuse, 0x4, R12 ;  /* 0x0000000415107824 */ /* 0x040fe200078e000c */
[C---:B------:R-:W-:Y:S01]  /*1d40*/  LEA R14, R21.reuse, R14, 0x2 ;  /* 0x0000000e150e7211 */ /* 0x040fe200078e10ff */
[C---:B------:R-:W-:Y:S01]  /*1d50*/  IMAD.U32 R13, R21.reuse, 0x4, R13 ;  /* 0x00000004150d7824 */ /* 0x040fe200078e000d */
[----:B------:R-:W-:Y:S01]  /*1d60*/  STS [R20+0x10], RZ ;  /* 0x000010ff14007388 */ /* 0x000fe20000000800 */
[----:B------:R-:W-:Y:S01]  /*1d70*/  LEA R11, R22, R17, 0x5 ;  /* 0x00000011160b7211 */ /* 0x000fe200078e28ff */
[----:B------:R-:W-:-:S02]  /*1d80*/  IMAD.U32 R15, R21, 0x4, R15 ;  /* 0x00000004150f7824 */ /* 0x000fc400078e000f */
[----:B------:R1:W-:Y:S03]  /*1d90*/  STS [R8+0x10], RZ ;  /* 0x000010ff08007388 */ /* 0x0003e60000000800 */
[C---:B------:R-:W-:Y:S01]  /*1da0*/  LEA R12, R22.reuse, R15, 0x5 ;  /* 0x0000000f160c7211 */ /* 0x040fe200078e28ff */
        /* <DEDUP_REMOVED lines=31> */
.L_x_217:
[----:B------:R-:W-:Y:S05]  /*1fa0*/  BRA.U !UP2, `(.L_x_216) ;  /* 0x000000050a2c7547 */ /* 0x000fea000b800000 */
[----:B------:R-:W-:Y:S01]  /*1fb0*/  UIADD3 UR10, UPT, UPT, UR10, -0x1, URZ ;  /* 0xffffffff0a0a7890 */ /* 0x000fe2000fffe0ff */
[----:B------:R-:W-:-:S03]  /*1fc0*/  ISETP.NE.AND P1, PT, R29, RZ, PT ;  /* 0x000000ff1d00720c */ /* 0x000fc60003f25270 */
[----:B------:R-:W-:-:S09]  /*1fd0*/  UISETP.GE.U32.AND UP1, UPT, UR10, 0x3, UPT ;  /* 0x000000030a00788c */ /* 0x000fd2000bf26070 */
[----:B------:R-:W-:Y:S05]  /*1fe0*/  BRA.U !UP1, `(.L_x_218) ;  /* 0x0000000109947547 */ /* 0x000fea000b800000 */
[----:B-123--:R-:W1:Y:S01]  /*1ff0*/  S2R R8, SR_LANEID ;  /* 0x0000000000087919 */ /* 0x00ee620000000000 */
[----:B----4-:R-:W-:Y:S01]  /*2000*/  IMAD.U32 R12, RZ, RZ, UR8 ;  /* 0x00000008ff0c7e24 */ /* 0x010fe2000f8e00ff */
[----:B------:R-:W-:Y:S02]  /*2010*/  USHF.R.U32.HI UR9, URZ, 0x1, UR21 ;  /* 0x00000001ff097899 */ /* 0x000fe40008011615 */
[----:B------:R-:W-:-:S04]  /*2020*/  UIADD3 UR8, UPT, UPT, UR8, 0x200, URZ ;  /* 0x0000020008087890 */ /* 0x000fc8000fffe0ff */
[----:B------:R-:W-:Y:S02]  /*2030*/  MOV R13, UR9 ;  /* 0x00000009000d7c02 */ /* 0x000fe40008000f00 */
[----:B-1----:R-:W-:Y:S02]  /*2040*/  SHF.R.U32.HI R9, RZ, 0x2, R8 ;  /* 0x00000002ff097819 */ /* 0x002fe40000011608 */
[----:B------:R-:W-:Y:S02]  /*2050*/  LOP3.LUT R10, R8, 0x3, RZ, 0xc0, !PT ;  /* 0x00000003080a7812 */ /* 0x000fe400078ec0ff */
[----:B------:R-:W-:-:S03]  /*2060*/  IADD3 R8, PT, PT, R12, UR23, R31 ;  /* 0x000000170c087c10 */ /* 0x000fc6000fffe01f */
[----:B------:R-:W-:Y:S01]  /*2070*/  IMAD R9, R9, UR9, R10 ;  /* 0x0000000909097c24 */ /* 0x000fe2000f8e020a */
[----:B------:R-:W-:-:S04]  /*2080*/  LEA R8, R8, UR11, 0x1 ;  /* 0x0000000b08087c11 */ /* 0x000fc8000f8e08ff */
[C---:B------:R-:W-:Y:S01]  /*2090*/  IADD3 R12, PT, PT, R8.reuse, 0x100, RZ ;  /* 0x00000100080c7810 */ /* 0x040fe20007ffe0ff */
[C---:B------:R-:W-:Y:S01]  /*20a0*/  IMAD.U32 R10, R9.reuse, 0x4, R8 ;  /* 0x00000004090a7824 */ /* 0x040fe200078e0008 */
[C---:B------:R-:W-:Y:S01]  /*20b0*/  IADD3 R16, PT, PT, R8.reuse, 0x300, RZ ;  /* 0x0000030008107810 */ /* 0x040fe20007ffe0ff */
[----:B------:R-:W-:Y:S01]  /*20c0*/  VIADD R14, R8, 0x200 ;  /* 0x00000200080e7836 */ /* 0x000fe20000000000 */
[----:B------:R-:W-:Y:S01]  /*20d0*/  LEA R12, R9, R12, 0x2 ;  /* 0x0000000c090c7211 */ /* 0x000fe200078e10ff */
[----:B------:R-:W-:Y:S01]  /*20e0*/  IMAD R8, R13, 0x20, R10 ;  /* 0x000000200d087824 */ /* 0x000fe200078e020a */
[C---:B------:R-:W-:Y:S01]  /*20f0*/  LEA R16, R9.reuse, R16, 0x2 ;  /* 0x0000001009107211 */ /* 0x040fe200078e10ff */
[----:B------:R-:W-:Y:S01]  /*2100*/  IMAD.U32 R14, R9, 0x4, R14 ;  /* 0x00000004090e7824 */ /* 0x000fe200078e000e */
[----:B------:R1:W-:Y:S01]  /*2110*/  STS [R10], RZ ;  /* 0x000000ff0a007388 */ /* 0x0003e20000000800 */
[----:B------:R-:W-:-:S03]  /*2120*/  IMAD R9, R13, 0x20, R12 ;  /* 0x000000200d097824 */ /* 0x000fc600078e020c */
[----:B------:R1:W-:Y:S01]  /*2130*/  STS [R8], RZ ;  /* 0x000000ff08007388 */ /* 0x0003e20000000800 */
[C---:B------:R-:W-:Y:S01]  /*2140*/  LEA R11, R13.reuse, R14, 0x5 ;  /* 0x0000000e0d0b7211 */ /* 0x040fe200078e28ff */
[----:B------:R-:W-:Y:S02]  /*2150*/  IMAD R13, R13, 0x20, R16 ;  /* 0x000000200d0d7824 */ /* 0x000fe400078e0210 */
        /* <DEDUP_REMOVED lines=14> */
.L_x_218:
[----:B------:R-:W-:Y:S05]  /*2240*/  @!P1 BRA `(.L_x_216) ;  /* 0x0000000000849947 */ /* 0x000fea0003800000 */
[----:B-123--:R-:W1:Y:S01]  /*2250*/  S2R R8, SR_LANEID ;  /* 0x0000000000087919 */ /* 0x00ee620000000000 */
[----:B----4-:R-:W-:Y:S01]  /*2260*/  MOV R12, UR8 ;  /* 0x00000008000c7c02 */ /* 0x010fe20008000f00 */
[----:B------:R-:W-:Y:S01]  /*2270*/  USHF.R.U32.HI UR9, URZ, 0x1, UR21 ;  /* 0x00000001ff097899 */ /* 0x000fe20008011615 */
[----:B------:R-:W-:-:S05]  /*2280*/  ISETP.NE.AND P1, PT, R29, 0x1, PT ;  /* 0x000000011d00780c */ /* 0x000fca0003f25270 */
[----:B------:R-:W-:Y:S01]  /*2290*/  IMAD.U32 R13, RZ, RZ, UR9 ;  /* 0x00000009ff0d7e24 */ /* 0x000fe2000f8e00ff */
[----:B-1----:R-:W-:Y:S02]  /*22a0*/  SHF.R.U32.HI R9, RZ, 0x2, R8 ;  /* 0x00000002ff097819 */ /* 0x002fe40000011608 */
[----:B------:R-:W-:Y:S02]  /*22b0*/  LOP3.LUT R10, R8, 0x3, RZ, 0xc0, !PT ;  /* 0x00000003080a7812 */ /* 0x000fe400078ec0ff */
[----:B------:R-:W-:-:S03]  /*22c0*/  IADD3 R8, PT, PT, R12, UR23, R31 ;  /* 0x000000170c087c10 */ /* 0x000fc6000fffe01f */
        /* <DEDUP_REMOVED lines=9> */
[----:B-1----:R-:W-:Y:S02]  /*2360*/  IADD3 R8, PT, PT, R9, 0x100, RZ ;  /* 0x0000010009087810 */ /* 0x002fe40007ffe0ff */
        /* <DEDUP_REMOVED lines=15> */
.L_x_216:
[----:B------:R-:W-:Y:S05]  /*2460*/  BRA.U !UP0, `(.L_x_219) ;  /* 0xffffffed08907547 */ /* 0x000fea000b83ffff */
[----:B------:R-:W-:Y:S05]  /*2470*/  BRA `(.L_x_212) ;  /* 0x00000008002c7947 */ /* 0x000fea0003800000 */
.L_x_213:
[----:B------:R-:W-:-:S05]  /*2480*/  UMOV UR7, URZ ;  /* 0x000000ff00077c82 */ /* 0x000fca0008000000 */
.L_x_224:
[----:B----4-:R-:W4:Y:S01]  /*2490*/  LDCU UR8, c[0x0][0x3d0] ;  /* 0x00007a00ff0877ac */ /* 0x010f220008000800 */
[----:B------:R-:W-:Y:S01]  /*24a0*/  IMAD R36, R2, UR7, RZ ;  /* 0x0000000702247c24 */ /* 0x000fe2000f8e02ff */
[----:B------:R-:W-:Y:S02]  /*24b0*/  UIMAD UR18, UR7, UR21, URZ ;  /* 0x00000015071272a4 */ /* 0x000fe4000f8e02ff */
[----:B------:R-:W-:-:S04]  /*24c0*/  UIADD3 UR7, UPT, UPT, UR7, 0x10, URZ ;  /* 0x0000001007077890 */ /* 0x000fc8000fffe0ff */
[----:B----4-:R-:W-:-:S03]  /*24d0*/  UISETP.GE.AND UP1, UPT, UR7, UR8, UPT ;  /* 0x000000080700728c */ /* 0x010fc6000bf26270 */
[----:B------:R-:W-:-:S08]  /*24e0*/  UMOV UR8, URZ ;  /* 0x000000ff00087c82 */ /* 0x000fd00008000000 */
.L_x_223:
[----:B----4-:R-:W4:Y:S01]  /*24f0*/  LDCU UR10, c[0x0][0x3ec] ;  /* 0x00007d80ff0a77ac */ /* 0x010f220008000800 */
[----:B-123--:R-:W-:Y:S02]  /*2500*/  IADD3 R9, PT, PT, R31, UR8, RZ ;  /* 0x000000081f097c10 */ /* 0x00efe4000fffe0ff */
[----:B------:R-:W-:Y:S02]  /*2510*/  CS2R R26, SRZ ;  /* 0x00000000001a7805 */ /* 0x000fe4000001ff00 */
[----:B------:R-:W-:Y:S02]  /*2520*/  ISETP.NE.AND P2, PT, R28, RZ, PT ;  /* 0x000000ff1c00720c */ /* 0x000fe40003f45270 */
[----:B------:R-:W-:Y:S01]  /*2530*/  CS2R R24, SRZ ;  /* 0x0000000000187805 */ /* 0x000fe2000001ff00 */
[----:B------:R-:W-:Y:S01]  /*2540*/  UMOV UR9, URZ ;  /* 0x000000ff00097c82 */ /* 0x000fe20008000000 */
[----:B------:R-:W-:Y:S01]  /*2550*/  IMAD R38, R9, R2, RZ ;  /* 0x0000000209267224 */ /* 0x000fe200078e02ff */
[----:B----4-:R-:W-:-:S09]  /*2560*/  UISETP.GE.U32.AND UP0, UPT, UR10, 0x31, UPT ;  /* 0x000000310a00788c */ /* 0x010fd2000bf06070 */
[----:B------:R-:W-:Y:S05]  /*2570*/  BRA.U !UP0, `(.L_x_220) ;  /* 0x0000000108d87547 */ /* 0x000fea000b800000 */
[----:B------:R-:W1:Y:S01]  /*2580*/  S2R R10, SR_LANEID ;  /* 0x00000000000a7919 */ /* 0x000e620000000000 */
[----:B------:R-:W-:Y:S02]  /*2590*/  MOV R37, 0x400 ;  /* 0x0000040000257802 */ /* 0x000fe40000000f00 */
[----:B------:R-:W-:Y:S02]  /*25a0*/  CS2R R26, SRZ ;  /* 0x00000000001a7805 */ /* 0x000fe4000001ff00 */
[----:B------:R-:W-:Y:S01]  /*25b0*/  CS2R R24, SRZ ;  /* 0x0000000000187805 */ /* 0x000fe2000001ff00 */
[----:B------:R-:W2:Y:S01]  /*25c0*/  S2R R14, SR_CgaCtaId ;  /* 0x00000000000e7919 */ /* 0x000ea20000008800 */
[----:B------:R-:W-:Y:S01]  /*25d0*/  UMOV UR9, URZ ;  /* 0x000000ff00097c82 */ /* 0x000fe20008000000 */
[----:B------:R-:W-:Y:S01]  /*25e0*/  UMOV UR10, URZ ;  /* 0x000000ff000a7c82 */ /* 0x000fe20008000000 */
[----:B-1----:R-:W-:Y:S02]  /*25f0*/  SHF.R.U32.HI R8, RZ, 0x3, R10 ;  /* 0x00000003ff087819 */ /* 0x002fe4000001160a */
[----:B------:R-:W-:-:S02]  /*2600*/  LOP3.LUT R9, R10, 0x7, RZ, 0xc0, !PT ;  /* 0x000000070a097812 */ /* 0x000fc400078ec0ff */
[----:B------:R-:W-:Y:S01]  /*2610*/  SHF.R.U32.HI R10, RZ, 0x4, R10 ;  /* 0x00000004ff0a7819 */ /* 0x000fe2000001160a */
[C---:B------:R-:W-:Y:S01]  /*2620*/  IMAD.SHL.U32 R12, R8.reuse, 0x8, RZ ;  /* 0x00000008080c7824 */ /* 0x040fe200078e00ff */
[----:B------:R-:W-:Y:S02]  /*2630*/  SHF.L.U32 R11, R8, 0x3, RZ ;  /* 0x00000003080b7819 */ /* 0x000fe400000006ff */
[----:B--2---:R-:W-:Y:S02]  /*2640*/  LEA R37, R14, R37, 0x18 ;  /* 0x000000250e257211 */ /* 0x004fe400078ec0ff */
[--C-:B------:R-:W-:Y:S01]  /*2650*/  LOP3.LUT R8, R12, 0x8, R9.reuse, 0xe2, !PT ;  /* 0x000000080c087812 */ /* 0x100fe200078ee209 */
[C---:B------:R-:W-:Y:S01]  /*2660*/  IMAD R12, R10.reuse, 0x8, R9 ;  /* 0x000000080a0c7824 */ /* 0x040fe200078e0209 */
[----:B------:R-:W-:Y:S02]  /*2670*/  LOP3.LUT R11, R11, 0x8, RZ, 0xe2, !PT ;  /* 0x000000080b0b7812 */ /* 0x000fe400078ee2ff */
[----:B------:R-:W-:-:S03]  /*2680*/  SHF.L.U32 R9, R10, 0x3, RZ ;  /* 0x000000030a097819 */ /* 0x000fc600000006ff */
[-C--:B------:R-:W-:Y:S02]  /*2690*/  IMAD R11, R12, R2.reuse, R11 ;  /* 0x000000020c0b7224 */ /* 0x080fe400078e020b */
[----:B------:R-:W-:-:S03]  /*26a0*/  IMAD R8, R8, R2, R9 ;  /* 0x0000000208087224 */ /* 0x000fc600078e0209 */
[----:B------:R-:W-:Y:S01]  /*26b0*/  SHF.L.U32 R40, R11, 0x1, RZ ;  /* 0x000000010b287819 */ /* 0x000fe200000006ff */
[----:B------:R-:W-:-:S07]  /*26c0*/  IMAD.SHL.U32 R39, R8, 0x2, RZ ;  /* 0x0000000208277824 */ /* 0x000fce00078e00ff */
.L_x_221:
[----:B------:R-:W-:Y:S01]  /*26d0*/  VIADD R42, R36, UR9 ;  /* 0x00000009242a7c36 */ /* 0x000fe20008000000 */
[----:B------:R-:W-:Y:S01]  /*26e0*/  IADD3 R41, PT, PT, R38, UR9, RZ ;  /* 0x0000000926297c10 */ /* 0x000fe2000fffe0ff */
[----:B------:R-:W-:Y:S02]  /*26f0*/  UIADD3 UR10, UPT, UPT, UR10, 0x4, URZ ;  /* 0x000000040a0a7890 */ /* 0x000fe4000fffe0ff */
[----:B------:R-:W-:Y:S01]  /*2700*/  IMAD R42, R42, 0x2, R37 ;  /* 0x000000022a2a7824 */ /* 0x000fe200078e0225 */
[----:B------:R-:W-:Y:S01]  /*2710*/  LEA R41, R41, UR15, 0x1 ;  /* 0x0000000f29297c11 */ /* 0x000fe2000f8e08ff */
[----:B------:R-:W-:Y:S02]  /*2720*/  UIADD3 UR9, UPT, UPT, UR9, 0x40, URZ ;  /* 0x0000004009097890 */ /* 0x000fe4000fffe0ff */
[----:B------:R-:W-:Y:S02]  /*2730*/  ISETP.NE.AND P1, PT, R7, UR10, PT ;  /* 0x0000000a07007c0c */ /* 0x000fe4000bf25270 */
[----:B------:R-:W-:Y:S01]  /*2740*/  IADD3 R17, PT, PT, R42, R39, RZ ;  /* 0x000000272a117210 */ /* 0x000fe20007ffe0ff */
[----:B------:R-:W-:Y:S01]  /*2750*/  IMAD.IADD R43, R41, 0x1, R40 ;  /* 0x00000001292b7824 */ /* 0x000fe200078e0228 */
[----:B------:R-:W-:-:S02]  /*2760*/  IADD3 R8, PT, PT, R39, 0x20, R42 ;  /* 0x0000002027087810 */ /* 0x000fc40007ffe02a */
[----:B------:R-:W-:Y:S02]  /*2770*/  IADD3 R13, PT, PT, R40, 0x20, R41 ;  /* 0x00000020280d7810 */ /* 0x000fe40007ffe029 */
[----:B------:R-:W-:Y:S04]  /*2780*/  LDSM.16.M88.4 R16, [R17] ;  /* 0x000000001110783b */ /* 0x000fe80000000200 */
[----:B------:R-:W1:Y:S04]  /*2790*/  LDSM.16.M88.4 R20, [R43] ;  /* 0x000000002b14783b */ /* 0x000e680000000200 */
[----:B------:R-:W-:Y:S04]  /*27a0*/  LDSM.16.M88.4 R8, [R8] ;  /* 0x000000000808783b */ /* 0x000fe80000000200 */
[----:B------:R-:W2:Y:S01]  /*27b0*/  LDSM.16.M88.4 R12, [R13] ;  /* 0x000000000d0c783b */ /* 0x000ea20000000200 */
[----:B-1----:R-:W-:Y:S01]  /*27c0*/  HMMA.16816.F16 R24, R16, R20, R24 ;  /* 0x000000141018723c */ /* 0x002fe20000000818 */
[----:B------:R-:W-:-:S02]  /*27d0*/  IADD3 R20, PT, PT, R39, 0x40, R42 ;  /* 0x0000004027147810 */ /* 0x000fc40007ffe02a */
[----:B------:R-:W-:-:S05]  /*27e0*/  IADD3 R42, PT, PT, R39, 0x60, R42 ;  /* 0x00000060272a7810 */ /* 0x000fca0007ffe02a */
[----:B------:R-:W-:Y:S01]  /*27f0*/  HMMA.16816.F16 R26, R16, R22, R26 ;  /* 0x00000016101a723c */ /* 0x000fe2000000081a */
[C-C-:B------:R-:W-:Y:S01]  /*2800*/  IADD3 R16, PT, PT, R40.reuse, 0x40, R41.reuse ;  /* 0x0000004028107810 */ /* 0x140fe20007ffe029 */
[----:B------:R-:W-:Y:S05]  /*2810*/  LDSM.16.M88.4 R20, [R20] ;  /* 0x000000001414783b */ /* 0x000fea0000000200 */
[----:B------:R-:W1:Y:S05]  /*2820*/  LDSM.16.M88.4 R16, [R16] ;  /* 0x000000001010783b */ /* 0x000e6a0000000200 */
[----:B--2---:R-:W-:Y:S01]  /*2830*/  HMMA.16816.F16 R24, R8, R12, R24 ;  /* 0x0000000c0818723c */ /* 0x004fe20000000818 */
[----:B------:R-:W-:-:S07]  /*2840*/  IADD3 R12, PT, PT, R40, 0x60, R41 ;  /* 0x00000060280c7810 */ /* 0x000fce0007ffe029 */
[----:B------:R-:W-:Y:S01]  /*2850*/  HMMA.16816.F16 R26, R8, R14, R26 ;  /* 0x0000000e081a723c */ /* 0x000fe2000000081a */
[----:B------:R-:W-:Y:S04]  /*2860*/  LDSM.16.M88.4 R8, [R42] ;  /* 0x000000002a08783b */ /* 0x000fe80000000200 */
[----:B------:R-:W2:Y:S07]  /*2870*/  LDSM.16.M88.4 R12, [R12] ;  /* 0x000000000c0c783b */ /* 0x000eae0000000200 */
[C---:B-1----:R-:W-:Y:S08]  /*2880*/  HMMA.16816.F16 R24, R20.reuse, R16, R24 ;  /* 0x000000101418723c */ /* 0x042ff00000000818 */
[----:B------:R-:W-:-:S12]  /*2890*/  HMMA.16816.F16 R26, R20, R18, R26 ;  /* 0x00000012141a723c */ /* 0x000fd8000000081a */
[C---:B--2---:R-:W-:Y:S08]  /*28a0*/  HMMA.16816.F16 R24, R8.reuse, R12, R24 ;  /* 0x0000000c0818723c */ /* 0x044ff00000000818 */
[----:B------:R-:W-:Y:S01]  /*28b0*/  HMMA.16816.F16 R26, R8, R14, R26 ;  /* 0x0000000e081a723c */ /* 0x000fe2000000081a */
[----:B------:R-:W-:-:S04]  /*28c0*/  NOP ;  /* 0x0000000000007918 */ /* 0x000fc80000000000 */
[----:B------:R-:W-:-:S15]  /*28d0*/  @P1 BRA `(.L_x_221) ;  /* 0xfffffffc007c1947 */ /* 0x000fde000383ffff */
.L_x_220:
[----:B------:R-:W-:Y:S05]  /*28e0*/  @!P2 BRA `(.L_x_222) ;  /* 0x0000000000c0a947 */ /* 0x000fea0003800000 */
[----:B------:R-:W1:Y:S01]  /*28f0*/  S2R R10, SR_LANEID ;  /* 0x00000000000a7919 */ /* 0x000e620000000000 */
[----:B------:R-:W-:Y:S01]  /*2900*/  MOV R8, 0x400 ;  /* 0x0000040000087802 */ /* 0x000fe20000000f00 */
[----:B------:R-:W-:Y:S01]  /*2910*/  VIADD R18, R36, UR9 ;  /* 0x0000000924127c36 */ /* 0x000fe20008000000 */
[----:B------:R-:W-:Y:S01]  /*2920*/  ISETP.NE.AND P1, PT, R28, 0x1, PT ;  /* 0x000000011c00780c */ /* 0x000fe20003f25270 */
[----:B------:R-:W2:Y:S01]  /*2930*/  S2R R9, SR_CgaCtaId ;  /* 0x0000000000097919 */ /* 0x000ea20000008800 */
[----:B------:R-:W-:-:S05]  /*2940*/  VIADD R19, R38, UR9 ;  /* 0x0000000926137c36 */ /* 0x000fca0008000000 */
[----:B------:R-:W-:Y:S02]  /*2950*/  LEA R19, R19, UR15, 0x1 ;  /* 0x0000000f13137c11 */ /* 0x000fe4000f8e08ff */
[--C-:B-1----:R-:W-:Y:S02]  /*2960*/  SHF.R.U32.HI R11, RZ, 0x3, R10.reuse ;  /* 0x00000003ff0b7819 */ /* 0x102fe4000001160a */
[----:B------:R-:W-:Y:S02]  /*2970*/  SHF.R.U32.HI R13, RZ, 0x4, R10 ;  /* 0x00000004ff0d7819 */ /* 0x000fe4000001160a */
[----:B--2---:R-:W-:Y:S02]  /*2980*/  LEA R9, R9, R8, 0x18 ;  /* 0x0000000809097211 */ /* 0x004fe400078ec0ff */
[----:B------:R-:W-:Y:S02]  /*2990*/  SHF.L.U32 R15, R11, 0x3, RZ ;  /* 0x000000030b0f7819 */ /* 0x000fe400000006ff */
[----:B------:R-:W-:-:S02]  /*29a0*/  LOP3.LUT R8, R10, 0x7, RZ, 0xc0, !PT ;  /* 0x000000070a087812 */ /* 0x000fc400078ec0ff */
[----:B------:R-:W-:Y:S02]  /*29b0*/  SHF.L.U32 R11, R11, 0x3, RZ ;  /* 0x000000030b0b7819 */ /* 0x000fe400000006ff */
[--C-:B------:R-:W-:Y:S01]  /*29c0*/  LOP3.LUT R10, R15, 0x8, R8.reuse, 0xe2, !PT ;  /* 0x000000080f0a7812 */ /* 0x100fe200078ee208 */
[----:B------:R-:W-:Y:S01]  /*29d0*/  IMAD R16, R13, 0x8, R8 ;  /* 0x000000080d107824 */ /* 0x000fe200078e0208 */
[----:B------:R-:W-:Y:S02]  /*29e0*/  LOP3.LUT R11, R11, 0x8, RZ, 0xe2, !PT ;  /* 0x000000080b0b7812 */ /* 0x000fe400078ee2ff */
[----:B------:R-:W-:Y:S02]  /*29f0*/  SHF.L.U32 R17, R13, 0x3, RZ ;  /* 0x000000030d117819 */ /* 0x000fe400000006ff */
[----:B------:R-:W-:Y:S01]  /*2a00*/  LEA R18, R18, R9, 0x1 ;  /* 0x0000000912127211 */ /* 0x000fe200078e08ff */
[-C--:B------:R-:W-:Y:S02]  /*2a10*/  IMAD R16, R16, R2.reuse, R11 ;  /* 0x0000000210107224 */ /* 0x080fe400078e020b */
[----:B------:R-:W-:-:S03]  /*2a20*/  IMAD R17, R10, R2, R17 ;  /* 0x000000020a117224 */ /* 0x000fc600078e0211 */
        /* <DEDUP_REMOVED lines=8> */
[----:B------:R-:W-:Y:S01]  /*2ab0*/  VIADD R8, R18, 0x20 ;  /* 0x0000002012087836 */ /* 0x000fe20000000000 */
[----:B------:R-:W-:Y:S02]  /*2ac0*/  IADD3 R9, PT, PT, R19, 0x20, RZ ;  /* 0x0000002013097810 */ /* 0x000fe40007ffe0ff */
[----:B------:R-:W-:Y:S01]  /*2ad0*/  ISETP.NE.AND P1, PT, R28, 0x2, PT ;  /* 0x000000021c00780c */ /* 0x000fe20003f25270 */
        /* <DEDUP_REMOVED lines=8> */
[----:B------:R-:W-:Y:S01]  /*2b60*/  VIADD R18, R18, 0x40 ;  /* 0x0000004012127836 */ /* 0x000fe20000000000 */
[----:B------:R-:W-:-:S03]  /*2b70*/  IADD3 R19, PT, PT, R19, 0x40, RZ ;  /* 0x0000004013137810 */ /* 0x000fc60007ffe0ff */
[----:B------:R-:W-:Y:S01]  /*2b80*/  IMAD.U32 R8, R17, 0x2, R18 ;  /* 0x0000000211087824 */ /* 0x000fe200078e0012 */
[----:B------:R-:W-:-:S05]  /*2b90*/  LEA R12, R16, R19, 0x1 ;  /* 0x00000013100c7211 */ /* 0x000fca00078e08ff */
[----:B------:R-:W-:Y:S04]  /*2ba0*/  LDSM.16.M88.4 R8, [R8] ;  /* 0x000000000808783b */ /* 0x000fe80000000200 */
[----:B------:R-:W1:Y:S02]  /*2bb0*/  LDSM.16.M88.4 R12, [R12] ;  /* 0x000000000c0c783b */ /* 0x000e640000000200 */
[C---:B-1----:R-:W-:Y:S08]  /*2bc0*/  HMMA.16816.F16 R24, R8.reuse, R12, R24 ;  /* 0x0000000c0818723c */ /* 0x042ff00000000818 */
[----:B------:R-:W-:-:S15]  /*2bd0*/  HMMA.16816.F16 R26, R8, R14, R26 ;  /* 0x0000000e081a723c */ /* 0x000fde000000081a */
[----:B------:R-:W-:-:S05]  /*2be0*/  NOP ;  /* 0x0000000000007918 */ /* 0x000fca0000000000 */
.L_x_222:
[----:B------:R-:W1:Y:S01]  /*2bf0*/  S2R R8, SR_LANEID ;  /* 0x0000000000087919 */ /* 0x000e620000000000 */
[----:B------:R-:W-:Y:S01]  /*2c00*/  VIADD R11, R31, UR8 ;  /* 0x000000081f0b7c36 */ /* 0x000fe20008000000 */
[----:B------:R-:W-:Y:S01]  /*2c10*/  USHF.R.U32.HI UR9, URZ, 0x1, UR21 ;  /* 0x00000001ff097899 */ /* 0x000fe20008011615 */
[----:B------:R-:W2:Y:S01]  /*2c20*/  LDCU UR19, c[0x0][0x3d4] ;  /* 0x00007a80ff1377ac */ /* 0x000ea20008000800 */
[----:B------:R-:W-:-:S04]  /*2c30*/  UIADD3 UR8, UPT, UPT, UR8, 0x80, URZ ;  /* 0x0000008008087890 */ /* 0x000fc8000fffe0ff */
[----:B--2---:R-:W-:Y:S01]  /*2c40*/  UISETP.GE.AND UP0, UPT, UR8, UR19, UPT ;  /* 0x000000130800728c */ /* 0x004fe2000bf06270 */
[----:B-1----:R-:W-:Y:S02]  /*2c50*/  SHF.R.U32.HI R9, RZ, 0x2, R8 ;  /* 0x00000002ff097819 */ /* 0x002fe40000011608 */
[----:B------:R-:W-:Y:S02]  /*2c60*/  LOP3.LUT R10, R8, 0x3, RZ, 0xc0, !PT ;  /* 0x00000003080a7812 */ /* 0x000fe400078ec0ff */
[----:B------:R-:W-:-:S03]  /*2c70*/  IADD3 R8, PT, PT, R11, UR18, RZ ;  /* 0x000000120b087c10 */ /* 0x000fc6000fffe0ff */
[----:B------:R-:W-:Y:S01]  /*2c80*/  IMAD R9, R9, UR9, R10 ;  /* 0x0000000909097c24 */ /* 0x000fe2000f8e020a */
[----:B------:R-:W-:Y:S01]  /*2c90*/  LEA R8, R8, UR11, 0x1 ;  /* 0x0000000b08087c11 */ /* 0x000fe2000f8e08ff */
[----:B------:R-:W-:-:S03]  /*2ca0*/  IMAD.U32 R10, RZ, RZ, UR9 ;  /* 0x00000009ff0a7e24 */ /* 0x000fc6000f8e00ff */
        /* <DEDUP_REMOVED lines=8> */
.L_x_212:
[----:B------:R-:W5:Y:S01]  /*2d30*/  LDCU UR23, c[0x0][0x3ec] ;  /* 0x00007d80ff1777ac */ /* 0x000f620008000800 */
[----:B-12-4-:R-:W-:Y:S02]  /*2d40*/  SHF.R.U32.HI R10, RZ, 0x5, R0 ;  /* 0x00000005ff0a7819 */ /* 0x016fe40000011600 */
[----:B---3--:R-:W-:Y:S01]  /*2d50*/  LOP3.LUT R9, R0, 0x1f, RZ, 0xc0, !PT ;  /* 0x0000001f00097812 */ /* 0x008fe200078ec0ff */
        /* <DEDUP_REMOVED lines=21> */
.L_x_227:
        /* <DEDUP_REMOVED lines=20> */
.L_x_226:
[----:B------:R-:W-:-:S09]  /*2ff0*/  ULOP3.LUT UP0, UR8, UR9, 0x3, URZ, 0xc0, !UPT ;  /* 0x0000000309087892 */ /* 0x000fd2000f80c0ff */
[----:B------:R-:W-:Y:S05]  /*3000*/  BRA.U !UP0, `(.L_x_225) ;  /* 0x0000000108887547 */ /* 0x000fea000b800000 */
[----:B------:R-:W1:Y:S01]  /*3010*/  LDCU.64 UR26, c[0x0][0x390] ;  /* 0x00007200ff1a77ac */ /* 0x000e620008000a00 */
[C---:B------:R-:W-:Y:S02]  /*3020*/  IMAD R13, R9.reuse, 0x100, R0 ;  /* 0x00000100090d7824 */ /* 0x040fe400078e0200 */
[----:B------:R-:W-:Y:S01]  /*3030*/  IMAD R11, R9, 0x140, R10 ;  /* 0x00000140090b7824 */ /* 0x000fe200078e020a */
[----:B------:R-:W-:Y:S02]  /*3040*/  UISETP.NE.AND UP0, UPT, UR8, 0x1, UPT ;  /* 0x000000010800788c */ /* 0x000fe4000bf05270 */
[----:B------:R-:W-:Y:S02]  /*3050*/  IADD3 R12, P1, PT, R13, UR7, RZ ;  /* 0x000000070d0c7c10 */ /* 0x000fe4000ff3e0ff */
[----:B------:R-:W-:Y:S02]  /*3060*/  LEA R11, R11, UR15, 0x2 ;  /* 0x0000000f0b0b7c11 */ /* 0x000fe4000f8e10ff */
[----:B------:R-:W-:-:S02]  /*3070*/  IADD3.X R9, PT, PT, RZ, UR10, RZ, P1, !PT ;  /* 0x0000000aff097c10 */ /* 0x000fc40008ffe4ff */
[----:B-1----:R-:W-:-:S04]  /*3080*/  LEA R8, P1, R12, UR26, 0x2 ;  /* 0x0000001a0c087c11 */ /* 0x002fc8000f8210ff */
[----:B------:R-:W-:-:S05]  /*3090*/  LEA.HI.X R9, R12, UR27, R9, 0x2, P1 ;  /* 0x0000001b0c097c11 */ /* 0x000fca00088f1409 */
        /* <DEDUP_REMOVED lines=25> */
.L_x_225:
[----:B------:R-:W-:Y:S01]  /*3230*/  ISETP.LE.AND P1, PT, R35, UR6, PT ;  /* 0x0000000623007c0c */ /* 0x000fe2000bf23270 */
[----:B------:R-:W0:-:S12]  /*3240*/  LDGDEPBAR ;  /* 0x00000000000079af */ /* 0x000e180000000000 */
[----:B------:R-:W-:Y:S05]  /*3250*/  @P1 BRA `(.L_x_228) ;  /* 0x0000000000301947 */ /* 0x000fea0003800000 */
[----:B------:R-:W4:Y:S01]  /*3260*/  S2R R13, SR_CTAID.X ;  /* 0x00000000000d7919 */ /* 0x000f220000002500 */
[----:B-123--:R-:W4:Y:S02]  /*3270*/  LDC.64 R8, c[0x0][0x398] ;  /* 0x0000e600ff087b82 */ /* 0x00ef240000000a00 */
[----:B----4-:R-:W-:-:S06]  /*3280*/  IMAD.WIDE.U32 R12, R13, 0x4, R8 ;  /* 0x000000040d0c7825 */ /* 0x010fcc00078e0008 */
        /* <DEDUP_REMOVED lines=9> */
.L_x_228:
[----:B------:R-:W-:-:S13]  /*3320*/  ISETP.LE.AND P1, PT, R32, UR5, PT ;  /* 0x0000000520007c0c */ /* 0x000fda000bf23270 */
[----:B------:R-:W-:Y:S05]  /*3330*/  @P1 BRA `(.L_x_230) ;  /* 0x00000060004c1947 */ /* 0x000fea0003800000 */
[----:B------:R-:W4:Y:S01]  /*3340*/  S2R R13, SR_CTAID.X ;  /* 0x00000000000d7919 */ /* 0x000f220000002500 */
[----:B-123--:R-:W4:Y:S02]  /*3350*/  LDC.64 R8, c[0x0][0x3a8] ;  /* 0x0000ea00ff087b82 */ /* 0x00ef240000000a00 */
[----:B----4-:R-:W-:-:S06]  /*3360*/  IMAD.WIDE.U32 R12, R13, 0x4, R8 ;  /* 0x000000040d0c7825 */ /* 0x010fcc00078e0008 */
        /* <DEDUP_REMOVED lines=21> */
[----:B------:R-:W-:-:S07]  /*34c0*/  MOV R12, RZ ;  /* 0x000000ff000c7202 */ /* 0x000fce0000000f00 */
.L_x_233:
[----:B-1----:R-:W1:Y:S01]  /*34d0*/  LDC.64 R8, c[0x0][0x3b8] ;  /* 0x0000ee00ff087b82 */ /* 0x002e620000000a00 */
[----:B------:R-:W-:-:S04]  /*34e0*/  IMAD R13, R12, 0x100, R11 ;  /* 0x000001000c0d7824 */ /* 0x000fc800078e020b */
        /* <DEDUP_REMOVED lines=22> */
[----:B------:R-:W5:Y:S04]  /*3650*/  LDS R40, [R22+0xf00] ;  /* 0x000f000016287984 */ /* 0x000f680000000800 */
[----:B------:R-:W5:Y:S04]  /*3660*/  LDS R38, [R22+0x1400] ;  /* 0x0014000016267984 */ /* 0x000f680000000800 */
[----:B------:R-:W5:Y:S04]  /*3670*/  LDS R39, [R22+0x1900] ;  /* 0x0019000016277984 */ /* 0x000f680000000800 */
[----:B-1----:R-:W1:Y:S04]  /*3680*/  LDS R8, [R22+0x2d00] ;  /* 0x002d000016087984 */ /* 0x002e680000000800 */
[----:B------:R-:W1:Y:S01]  /*3690*/  LDS R9, [R22+0x3200] ;  /* 0x0032000016097984 */ /* 0x000e620000000800 */
[----:B------:R-:W-:Y:S01]  /*36a0*/  ULOP3.LUT UR7, UR9, 0x7ffffff0, URZ, 0xc0, !UPT ;  /* 0x7ffffff009077892 */ /* 0x000fe2000f8ec0ff */
[----:B------:R-:W-:-:S05]  /*36b0*/  IADD3 R12, PT, PT, R12, 0x10, RZ ;  /* 0x000000100c0c7810 */ /* 0x000fca0007ffe0ff */
[----:B------:R-:W-:Y:S01]  /*36c0*/  ISETP.NE.AND P1, PT, R12, UR7, PT ;  /* 0x000000070c007c0c */ /* 0x000fe2000bf25270 */
[----:B--2---:R-:W-:Y:S02]  /*36d0*/  HADD2 R43, R42, R43 ;  /* 0x0000002b2a2b7230 */ /* 0x004fe40000000000 */
[----:B---3--:R-:W-:Y:S02]  /*36e0*/  HADD2 R41, R25, R26 ;  /* 0x0000001a19297230 */ /* 0x008fe40000000000 */
[----:B------:R-:W2:Y:S01]  /*36f0*/  LDS R26, [R22+0x1e00] ;  /* 0x001e0000161a7984 */ /* 0x000ea20000000800 */
[----:B----4-:R-:W-:-:S03]  /*3700*/  HADD2 R45, R45, R24 ;  /* 0x000000182d2d7230 */ /* 0x010fc60000000000 */
[----:B------:R-:W3:Y:S01]  /*3710*/  LDS R24, [R22+0x2300] ;  /* 0x0023000016187984 */ /* 0x000ee20000000800 */
[----:B-----5:R-:W-:-:S03]  /*3720*/  HADD2 R37, R40, R37 ;  /* 0x0000002528257230 */ /* 0x020fc60000000000 */
[----:B------:R-:W4:Y:S01]  /*3730*/  LDS R25, [R22+0x2800] ;  /* 0x0028000016197984 */ /* 0x000f220000000800 */
[----:B------:R-:W-:-:S03]  /*3740*/  HADD2 R42, R38, R27 ;  /* 0x0000001b262a7230 */ /* 0x000fc60000000000 */
[----:B------:R-:W5:Y:S01]  /*3750*/  LDS R40, [R22+0x3c00] ;  /* 0x003c000016287984 */ /* 0x000f620000000800 */
[----:B------:R-:W-:-:S03]  /*3760*/  HADD2 R44, R39, R36 ;  /* 0x00000024272c7230 */ /* 0x000fc60000000000 */
[----:B------:R-:W5:Y:S04]  /*3770*/  LDS R39, [R22+0x3700] ;  /* 0x0037000016277984 */ /* 0x000f680000000800 */
[----:B------:R-:W5:Y:S04]  /*3780*/  LDS R38, [R22+0x4100] ;  /* 0x0041000016267984 */ /* 0x000f680000000800 */
[----:B------:R-:W5:Y:S04]  /*3790*/  LDS R27, [R22+0x4600] ;  /* 0x00460000161b7984 */ /* 0x000f680000000800 */
[----:B------:R-:W5:Y:S01]  /*37a0*/  LDS R36, [R22+0x4b00] ;  /* 0x004b000016247984 */ /* 0x000f620000000800 */
[----:B-1----:R-:W-:-:S02]  /*37b0*/  HADD2 R19, R8, R19 ;  /* 0x0000001308137230 */ /* 0x002fc40000000000 */
[----:B------:R-:W-:Y:S01]  /*37c0*/  HADD2 R9, R9, R18 ;  /* 0x0000001209097230 */ /* 0x000fe20000000000 */
[----:B------:R1:W-:Y:S01]  /*37d0*/  STS [R22], R41 ;  /* 0x0000002916007388 */ /* 0x0003e20000000800 */
[----:B--2---:R-:W-:Y:S02]  /*37e0*/  HADD2 R21, R26, R21 ;  /* 0x000000151a157230 */ /* 0x004fe40000000000 */
[----:B---3--:R-:W-:Y:S02]  /*37f0*/  HADD2 R17, R24, R17 ;  /* 0x0000001118117230 */ /* 0x008fe40000000000 */
[----:B----4-:R-:W-:Y:S02]  /*3800*/  HADD2 R25, R25, R20 ;  /* 0x0000001419197230 */ /* 0x010fe40000000000 */
[----:B-----5:R-:W-:Y:S02]  /*3810*/  HADD2 R13, R40, R13 ;  /* 0x0000000d280d7230 */ /* 0x020fe40000000000 */
[----:B------:R-:W-:-:S02]  /*3820*/  HADD2 R39, R39, R16 ;  /* 0x0000001027277230 */ /* 0x000fc40000000000 */
        /* <DEDUP_REMOVED lines=20> */
.L_x_232:
        /* <DEDUP_REMOVED lines=8> */
[----:B-1----:R-:W1:Y:S01]  /*39f0*/  LDC.64 R8, c[0x0][0x3b8] ;  /* 0x0000ee00ff087b82 */ /* 0x002e620000000a00 */
        /* <DEDUP_REMOVED lines=37> */
.L_x_234:
[----:B------:R-:W-:Y:S05]  /*3c50*/  BRA.U !UP1, `(.L_x_231) ;  /* 0x0000000109c47547 */ /* 0x000fea000b800000 */
[----:B------:R-:W-:Y:S02]  /*3c60*/  ULOP3.LUT UR7, UR9, 0x7, URZ, 0xc0, !UPT ;  /* 0x0000000709077892 */ /* 0x000fe4000f8ec0ff */
[----:B------:R-:W-:Y:S02]  /*3c70*/  ULOP3.LUT UP1, UR8, UR9, 0x3, URZ, 0xc0, !UPT ;  /* 0x0000000309087892 */ /* 0x000fe4000f82c0ff */
[----:B------:R-:W-:-:S04]  /*3c80*/  UIADD3 UR7, UPT, UPT, UR7, -0x1, URZ ;  /* 0xffffffff07077890 */ /* 0x000fc8000fffe0ff */
[----:B------:R-:W-:-:S09]  /*3c90*/  UISETP.GE.U32.AND UP0, UPT, UR7, 0x3, UPT ;  /* 0x000000030700788c */ /* 0x000fd2000bf06070 */
[----:B------:R-:W-:Y:S05]  /*3ca0*/  BRA.U !UP0, `(.L_x_235) ;  /* 0x0000000108587547 */ /* 0x000fea000b800000 */
[----:B-1----:R-:W1:Y:S01]  /*3cb0*/  LDC.64 R8, c[0x0][0x3b8] ;  /* 0x0000ee00ff087b82 */ /* 0x002e620000000a00 */
        /* <DEDUP_REMOVED lines=21> */
.L_x_235:
[----:B------:R-:W-:Y:S05]  /*3e10*/  BRA.U !UP1, `(.L_x_231) ;  /* 0x0000000109547547 */ /* 0x000fea000b800000 */
[----:B-1----:R-:W1:Y:S01]  /*3e20*/  LDC.64 R8, c[0x0][0x3b8] ;  /* 0x0000ee00ff087b82 */ /* 0x002e620000000a00 */
[----:B------:R-:W-:-:S05]  /*3e30*/  LEA R11, R12, R11, 0x8 ;  /* 0x0000000b0c0b7211 */ /* 0x000fca00078e40ff */
[----:B-1----:R-:W-:-:S05]  /*3e40*/  IMAD.WIDE R8, R11, 0x4, R8 ;  /* 0x000000040b087825 */ /* 0x002fca00078e0208 */
[----:B------:R-:W4:Y:S01]  /*3e50*/  LDG.E R11, desc[UR16][R8.64] ;  /* 0x00000010080b7981 */ /* 0x000f22000c1e1900 */
[----:B------:R-:W-:Y:S01]  /*3e60*/  IMAD R10, R12, 0x140, R10 ;  /* 0x000001400c0a7824 */ /* 0x000fe200078e020a */
[----:B------:R-:W-:-:S04]  /*3e70*/  UISETP.NE.AND UP0, UPT, UR8, 0x1, UPT ;  /* 0x000000010800788c */ /* 0x000fc8000bf05270 */
[----:B--23--:R-:W-:-:S05]  /*3e80*/  LEA R13, R10, UR11, 0x2 ;  /* 0x0000000b0a0d7c11 */ /* 0x00cfca000f8e10ff */
[----:B------:R-:W4:Y:S02]  /*3e90*/  LDS R10, [R13] ;  /* 0x000000000d0a7984 */ /* 0x000f240000000800 */
[----:B----4-:R-:W-:-:S05]  /*3ea0*/  HADD2 R10, R10, R11 ;  /* 0x0000000b0a0a7230 */ /* 0x010fca0000000000 */
        /* <DEDUP_REMOVED lines=12> */
.L_x_231:
[----:B------:R-:W-:Y:S01]  /*3f70*/  BAR.SYNC.DEFER_BLOCKING 0x0 ;  /* 0x0000000000007b1d */ /* 0x000fe20000010000 */
[----:B------:R-:W-:-:S12]  /*3f80*/  UIADD3 UR5, UPT, UPT, UR5, 0x1, URZ ;  /* 0x0000000105057890 */ /* 0x000fd8000fffe0ff */
.L_x_229:
[----:B------:R-:W-:Y:S01]  /*3f90*/  IABS R11, UR13 ;  /* 0x0000000d000b7c13 */ /* 0x000fe20008000000 */
[----:B------:R-:W-:Y:S01]  /*3fa0*/  BSSY.RECONVERGENT B0, `(.L_x_236) ;  /* 0x000026f000007945 */ /* 0x000fe20003800200 */
[----:B--23--:R-:W-:Y:S02]  /*3fb0*/  IABS R14, R0 ;  /* 0x00000000000e7213 */ /* 0x00cfe40000000000 */
[----:B-1--4-:R-:W1:Y:S01]  /*3fc0*/  I2F.RP R10, R11 ;  /* 0x0000000b000a7306 */ /* 0x012e620000209400 */
        /* <DEDUP_REMOVED lines=31> */
[----:B------:R-:W-:Y:S01]  /*41c0*/  LEA R36, R24, R33, 0x2 ;  /* 0x0000002118247211 */ /* 0x000fe200078e10ff */
[----:B------:R-:W-:Y:S01]  /*41d0*/  ULEA UR8, UR24, UR7, 0x4 ;  /* 0x0000000718087291 */ /* 0x000fe2000f8e20ff */
[----:B------:R-:W-:Y:S01]  /*41e0*/  MOV R37, RZ ;  /* 0x000000ff00257202 */ /* 0x000fe20000000f00 */
[----:B------:R-:W-:Y:S01]  /*41f0*/  UIMAD UR7, UR24, UR25, URZ ;  /* 0x00000019180772a4 */ /* 0x000fe2000f8e02ff */
[----:B------:R-:W2:Y:S01]  /*4200*/  LDC R26, c[0x0][0x3d0] ;  /* 0x0000f400ff1a7b82 */ /* 0x000ea20000000800 */
[----:B------:R-:W-:Y:S01]  /*4210*/  UISETP.GE.AND UP0, UPT, UR19, 0x2, UPT ;  /* 0x000000021300788c */ /* 0x000fe2000bf06270 */
[----:B------:R-:W-:Y:S01]  /*4220*/  IMAD.MOV.U32 R39, RZ, RZ, -0x800000 ;  /* 0xff800000ff277424 */ /* 0x000fe200078e00ff */
[----:B------:R-:W-:-:S04]  /*4230*/  ULEA UR7, UR24, UR7, 0x4 ;  /* 0x0000000718077291 */ /* 0x000fc8000f8e20ff */
        /* <DEDUP_REMOVED lines=15> */
[C---:B------:R-:W-:Y:S01]  /*4330*/  LEA R25, R24.reuse, UR7, 0x2 ;  /* 0x0000000718197c11 */ /* 0x040fe2000f8e10ff */
[----:B------:R-:W-:-:S04]  /*4340*/  IMAD R24, R24, UR21, RZ ;  /* 0x0000001518187c24 */ /* 0x000fc8000f8e02ff */
[----:B------:R3:W-:Y:S01]  /*4350*/  @!P1 STS [R25], RZ ;  /* 0x000000ff19009388 */ /* 0x0007e20000000800 */
[----:B------:R-:W-:Y:S01]  /*4360*/  LEA R24, R24, UR11, 0x1 ;  /* 0x0000000b18187c11 */ /* 0x000fe2000f8e08ff */
[----:B------:R-:W-:Y:S06]  /*4370*/  BRA.U !UP0, `(.L_x_238) ;  /* 0x0000001108447547 */ /* 0x000fec000b800000 */
        /* <DEDUP_REMOVED lines=12> */
.L_x_240:
[----:B------:R-:W-:Y:S01]  /*4440*/  IMAD.U32 R15, RZ, RZ, UR7 ;  /* 0x00000007ff0f7e24 */ /* 0x000fe2000f8e00ff */
[----:B------:R-:W-:Y:S02]  /*4450*/  USHF.L.U32 UR8, UR7, 0x1, URZ ;  /* 0x0000000107087899 */ /* 0x000fe400080006ff */
[----:B------:R-:W-:Y:S02]  /*4460*/  UIADD3 UR7, UPT, UPT, UR7, 0x4, URZ ;  /* 0x0000000407077890 */ /* 0x000fe4000fffe0ff */
[----:B------:R-:W-:Y:S01]  /*4470*/  LEA R15, R15, R24, 0x2 ;  /* 0x000000180f0f7211 */ /* 0x000fe200078e10ff */
[----:B------:R-:W-:Y:S02]  /*4480*/  ULEA UR8, UR8, UR20, 0x2 ;  /* 0x0000001408087291 */ /* 0x000fe4000f8e10ff */
[----:B------:R-:W-:Y:S02]  /*4490*/  UISETP.NE.AND UP1, UPT, UR7, UR22, UPT ;  /* 0x000000160700728c */ /* 0x000fe4000bf25270 */
[----:B---3--:R-:W2:Y:S04]  /*44a0*/  LDS R9, [R15] ;  /* 0x000000000f097984 */ /* 0x008ea80000000800 */
[----:B------:R-:W-:Y:S04]  /*44b0*/  LDS R18, [R15+0x4] ;  /* 0x000004000f127984 */ /* 0x000fe80000000800 */
[----:B------:R-:W3:Y:S04]  /*44c0*/  LDS R13, [R15+0x8] ;  /* 0x000008000f0d7984 */ /* 0x000ee80000000800 */
[----:B------:R-:W4:Y:S01]  /*44d0*/  LDS R15, [R15+0xc] ;  /* 0x00000c000f0f7984 */ /* 0x000f220000000800 */
[----:B--2---:R-:W-:-:S02]  /*44e0*/  HADD2.F32 R8, -RZ, R9.H0_H0 ;  /* 0x20000009ff087230 */ /* 0x004fc40000004100 */
[----:B------:R-:W-:-:S03]  /*44f0*/  HADD2.F32 R9, -RZ, R9.H1_H1 ;  /* 0x30000009ff097230 */ /* 0x000fc60000004100 */
[----:B-1----:R-:W-:Y:S02]  /*4500*/  FMUL R8, R8, UR10 ;  /* 0x0000000a08087c20 */ /* 0x002fe40008400000 */
[----:B------:R-:W-:Y:S01]  /*4510*/  FMUL R9, R9, UR10 ;  /* 0x0000000a09097c20 */ /* 0x000fe20008400000 */
[--C-:B---3--:R-:W-:Y:S02]  /*4520*/  HADD2.F32 R22, -RZ, R13.reuse.H0_H0 ;  /* 0x2000000dff167230 */ /* 0x108fe40000004100 */
        /* <DEDUP_REMOVED lines=8> */
[----:B------:R-:W-:Y:S02]  /*45b0*/  HADD2.F32 R11, -RZ, R18.H0_H0 ;  /* 0x20000012ff0b7230 */ /* 0x000fe40000004100 */
[--C-:B------:R-:W-:Y:S01]  /*45c0*/  FADD R10, R10, -R17.reuse ;  /* 0x800000110a0a7221 */ /* 0x100fe20000000000 */
[--C-:B----4-:R-:W-:Y:S01]  /*45d0*/  HADD2.F32 R39, -RZ, R15.reuse.H0_H0 ;  /* 0x2000000fff277230 */ /* 0x110fe20000004100 */
[----:B------:R-:W-:Y:S01]  /*45e0*/  FSETP.GEU.AND P1, PT, R16, -126, PT ;  /* 0xc2fc00001000780b */ /* 0x000fe20003f2e000 */
[----:B------:R-:W-:Y:S01]  /*45f0*/  HADD2.F32 R15, -RZ, R15.H1_H1 ;  /* 0x3000000fff0f7230 */ /* 0x000fe20000004100 */
[----:B------:R-:W-:Y:S01]  /*4600*/  FSETP.GEU.AND P2, PT, R12, -126, PT ;  /* 0xc2fc00000c00780b */ /* 0x000fe20003f4e000 */
[----:B------:R-:W-:Y:S01]  /*4610*/  FMUL R14, R10, 1.4426950216293334961 ;  /* 0x3fb8aa3b0a0e7820 */ /* 0x000fe20000400000 */
[----:B------:R-:W-:Y:S01]  /*4620*/  FMUL R10, R11, UR10 ;  /* 0x0000000a0b0a7c20 */ /* 0x000fe20008400000 */
[----:B------:R-:W-:Y:S01]  /*4630*/  FADD R11, R9, -R17 ;  /* 0x80000011090b7221 */ /* 0x000fe20000000000 */
[----:B------:R-:W-:-:S02]  /*4640*/  FMUL R15, R15, UR10 ;  /* 0x0000000a0f0f7c20 */ /* 0x000fc40008400000 */
[----:B------:R-:W-:Y:S01]  /*4650*/  FSETP.GEU.AND P3, PT, R14, -126, PT ;  /* 0xc2fc00000e00780b */ /* 0x000fe20003f6e000 */
[----:B------:R-:W-:Y:S01]  /*4660*/  FMUL R21, R11, 1.4426950216293334961 ;  /* 0x3fb8aa3b0b157820 */ /* 0x000fe20000400000 */
[----:B------:R-:W-:Y:S01]  /*4670*/  FMNMX R20, R17, R10, !PT ;  /* 0x0000000a11147209 */ /* 0x000fe20007800000 */
[----:B------:R-:W-:Y:S02]  /*4680*/  HADD2.F32 R11, -RZ, R18.H1_H1 ;  /* 0x30000012ff0b7230 */ /* 0x000fe40000004100 */
[----:B------:R-:W-:Y:S01]  /*4690*/  @!P1 FMUL R16, R16, 0.5 ;  /* 0x3f00000010109820 */ /* 0x000fe20000400000 */
[----:B------:R-:W-:Y:S01]  /*46a0*/  FSETP.GEU.AND P4, PT, R21, -126, PT ;  /* 0xc2fc00001500780b */ /* 0x000fe20003f8e000 */
[----:B------:R-:W-:Y:S01]  /*46b0*/  @!P2 FMUL R12, R12, 0.5 ;  /* 0x3f0000000c0ca820 */ /* 0x000fe20000400000 */
[--C-:B------:R-:W-:Y:S01]  /*46c0*/  FADD R17, R17, -R20.reuse ;  /* 0x8000001411117221 */ /* 0x100fe20000000000 */
[----:B------:R-:W-:Y:S01]  /*46d0*/  FADD R23, R10, -R20 ;  /* 0x800000140a177221 */ /* 0x000fe20000000000 */
[----:B------:R-:W-:Y:S01]  /*46e0*/  FMUL R11, R11, UR10 ;  /* 0x0000000a0b0b7c20 */ /* 0x000fe20008400000 */
[----:B------:R-:W1:Y:S01]  /*46f0*/  MUFU.EX2 R16, R16 ;  /* 0x0000001000107308 */ /* 0x000e620000000800 */
[----:B------:R-:W-:Y:S01]  /*4700*/  FMUL R18, R17, 1.4426950216293334961 ;  /* 0x3fb8aa3b11127820 */ /* 0x000fe20000400000 */
[----:B------:R-:W-:Y:S01]  /*4710*/  FMUL R23, R23, 1.4426950216293334961 ;  /* 0x3fb8aa3b17177820 */ /* 0x000fe20000400000 */
[----:B------:R-:W-:Y:S01]  /*4720*/  @!P3 FMUL R14, R14, 0.5 ;  /* 0x3f0000000e0eb820 */ /* 0x000fe20000400000 */
[----:B------:R-:W-:Y:S01]  /*4730*/  FMNMX R17, R11, R20, !PT ;  /* 0x000000140b117209 */ /* 0x000fe20007800000 */
[----:B------:R2:W-:Y:S01]  /*4740*/  STL.128 [UR8], R8 ;  /* 0x00000008ff007987 */ /* 0x0005e20008100c08 */
[----:B------:R-:W-:-:S02]  /*4750*/  FSETP.GEU.AND P5, PT, R18, -126, PT ;  /* 0xc2fc00001200780b */ /* 0x000fc40003fae000 */
[----:B------:R3:W4:Y:S01]  /*4760*/  MUFU.EX2 R19, R12 ;  /* 0x0000000c00137308 */ /* 0x0007220000000800 */
[----:B------:R-:W-:Y:S01]  /*4770*/  @!P4 FMUL R21, R21, 0.5 ;  /* 0x3f0000001515c820 */ /* 0x000fe20000400000 */
[----:B------:R-:W-:Y:S01]  /*4780*/  FSETP.GEU.AND P6, PT, R23, -126, PT ;  /* 0xc2fc00001700780b */ /* 0x000fe20003fce000 */
[----:B------:R-:W-:-:S04]  /*4790*/  FADD R20, R20, -R17 ;  /* 0x8000001114147221 */ /* 0x000fc80000000000 */
[----:B------:R-:W-:Y:S01]  /*47a0*/  FMUL R20, R20, 1.4426950216293334961 ;  /* 0x3fb8aa3b14147820 */ /* 0x000fe20000400000 */
[----:B------:R-:W5:Y:S01]  /*47b0*/  MUFU.EX2 R14, R14 ;  /* 0x0000000e000e7308 */ /* 0x000f620000000800 */
[----:B-1----:R-:W-:Y:S01]  /*47c0*/  @!P1 FMUL R16, R16, R16 ;  /* 0x0000001010109220 */ /* 0x002fe20000400000 */
[----:B---3--:R-:W-:Y:S01]  /*47d0*/  FMUL R12, R22, UR10 ;  /* 0x0000000a160c7c20 */ /* 0x008fe20008400000 */
[----:B------:R-:W-:Y:S01]  /*47e0*/  @!P5 FMUL R18, R18, 0.5 ;  /* 0x3f0000001212d820 */ /* 0x000fe20000400000 */
[----:B------:R-:W-:-:S03]  /*47f0*/  FSETP.GEU.AND P1, PT, R20, -126, PT ;  /* 0xc2fc00001400780b */ /* 0x000fc60003f2e000 */
[----:B------:R-:W-:Y:S01]  /*4800*/  FMNMX R22, R17, R12, !PT ;  /* 0x0000000c11167209 */ /* 0x000fe20007800000 */
[----:B------:R-:W1:Y:S01]  /*4810*/  MUFU.EX2 R21, R21 ;  /* 0x0000001500157308 */ /* 0x000e620000000800 */
[----:B----4-:R-:W-:Y:S01]  /*4820*/  @!P2 FMUL R19, R19, R19 ;  /* 0x000000131313a220 */ /* 0x010fe20000400000 */
[----:B------:R-:W-:Y:S02]  /*4830*/  @!P6 FMUL R23, R23, 0.5 ;  /* 0x3f0000001717e820 */ /* 0x000fe40000400000 */
[----:B------:R-:W-:Y:S01]  /*4840*/  FADD R40, R17, -R22 ;  /* 0x8000001611287221 */ /* 0x000fe20000000000 */
[----:B------:R-:W-:Y:S01]  /*4850*/  FFMA R38, R16, R37, R19 ;  /* 0x0000002510267223 */ /* 0x000fe20000000013 */
[----:B------:R-:W-:Y:S01]  /*4860*/  FADD R37, R11, -R17 ;  /* 0x800000110b257221 */ /* 0x000fe20000000000 */
[----:B------:R-:W-:Y:S01]  /*4870*/  FMNMX R19, R13, R22, !PT ;  /* 0x000000160d137209 */ /* 0x000fe20007800000 */
[----:B------:R3:W4:Y:S01]  /*4880*/  MUFU.EX2 R16, R18 ;  /* 0x0000001200107308 */ /* 0x0007220000000800 */
[----:B------:R-:W-:Y:S01]  /*4890*/  FMUL R40, R40, 1.4426950216293334961 ;  /* 0x3fb8aa3b28287820 */ /* 0x000fe20000400000 */
[----:B------:R-:W-:Y:S01]  /*48a0*/  FMUL R37, R37, 1.4426950216293334961 ;  /* 0x3fb8aa3b25257820 */ /* 0x000fe20000400000 */
[----:B-----5:R-:W-:Y:S01]  /*48b0*/  @!P3 FMUL R14, R14, R14 ;  /* 0x0000000e0e0eb220 */ /* 0x020fe20000400000 */
[----:B------:R-:W-:Y:S01]  /*48c0*/  @!P1 FMUL R20, R20, 0.5 ;  /* 0x3f00000014149820 */ /* 0x000fe20000400000 */
[----:B------:R-:W-:Y:S01]  /*48d0*/  FADD R41, R13, -R19 ;  /* 0x800000130d297221 */ /* 0x000fe20000000000 */
[----:B------:R-:W-:-:S02]  /*48e0*/  FSETP.GEU.AND P3, PT, R40, -126, PT ;  /* 0xc2fc00002800780b */ /* 0x000fc40003f6e000 */
[----:B------:R-:W-:Y:S01]  /*48f0*/  FSETP.GEU.AND P2, PT, R37, -126, PT ;  /* 0xc2fc00002500780b */ /* 0x000fe20003f4e000 */
[----:B---3--:R-:W-:Y:S01]  /*4900*/  FADD R18, R12, -R22 ;  /* 0x800000160c127221 */ /* 0x008fe20000000000 */
[----:B------:R3:W5:Y:S01]  /*4910*/  MUFU.EX2 R17, R23 ;  /* 0x0000001700117308 */ /* 0x0007620000000800 */
[----:B-1----:R-:W-:Y:S01]  /*4920*/  @!P4 FMUL R21, R21, R21 ;  /* 0x000000151515c220 */ /* 0x002fe20000400000 */
[----:B------:R-:W-:Y:S01]  /*4930*/  FADD R22, R22, -R19 ;  /* 0x8000001316167221 */ /* 0x000fe20000000000 */
[----:B------:R-:W-:Y:S01]  /*4940*/  FMUL R18, R18, 1.4426950216293334961 ;  /* 0x3fb8aa3b12127820 */ /* 0x000fe20000400000 */
[----:B------:R-:W-:Y:S01]  /*4950*/  FMUL R41, R41, 1.4426950216293334961 ;  /* 0x3fb8aa3b29297820 */ /* 0x000fe20000400000 */
[----:B------:R-:W-:Y:S01]  /*4960*/  FFMA R42, R38, R14, R21 ;  /* 0x0000000e262a7223 */ /* 0x000fe20000000015 */
[----:B------:R-:W-:Y:S01]  /*4970*/  FMUL R14, R39, UR10 ;  /* 0x0000000a270e7c20 */ /* 0x000fe20008400000 */
[----:B----4-:R-:W-:Y:S01]  /*4980*/  @!P5 FMUL R16, R16, R16 ;  /* 0x000000101010d220 */ /* 0x010fe20000400000 */
[----:B------:R-:W-:Y:S01]  /*4990*/  FSETP.GEU.AND P4, PT, R18, -126, PT ;  /* 0xc2fc00001200780b */ /* 0x000fe20003f8e000 */
[----:B------:R-:W1:Y:S01]  /*49a0*/  MUFU.EX2 R20, R20 ;  /* 0x0000001400147308 */ /* 0x000e620000000800 */
[----:B------:R-:W-:Y:S01]  /*49b0*/  @!P3 FMUL R40, R40, 0.5 ;  /* 0x3f0000002828b820 */ /* 0x000fe20000400000 */
[----:B------:R-:W-:Y:S01]  /*49c0*/  @!P2 FMUL R37, R37, 0.5 ;  /* 0x3f0000002525a820 */ /* 0x000fe20000400000 */
[----:B------:R-:W-:Y:S01]  /*49d0*/  FMNMX R38, R19, R14, !PT ;  /* 0x0000000e13267209 */ /* 0x000fe20007800000 */
[----:B---3--:R-:W-:Y:S01]  /*49e0*/  FMUL R23, R22, 1.4426950216293334961 ;  /* 0x3fb8aa3b16177820 */ /* 0x008fe20000400000 */
[----:B------:R2:W-:Y:S02]  /*49f0*/  STL.128 [UR8+0x10], R12 ;  /* 0x0000100cff007987 */ /* 0x0005e40008100c08 */
[----:B------:R-:W-:Y:S01]  /*4a00*/  FMNMX R39, R15, R38, !PT ;  /* 0x000000260f277209 */ /* 0x000fe20007800000 */
[----:B------:R3:W4:Y:S01]  /*4a10*/  MUFU.EX2 R21, R37 ;  /* 0x0000002500157308 */ /* 0x0007220000000800 */
[----:B-----5:R-:W-:Y:S01]  /*4a20*/  @!P6 FMUL R17, R17, R17 ;  /* 0x000000111111e220 */ /* 0x020fe20000400000 */
[----:B------:R-:W-:Y:S01]  /*4a30*/  FADD R19, R19, -R38 ;  /* 0x8000002613137221 */ /* 0x000fe20000000000 */
[----:B------:R-:W-:Y:S01]  /*4a40*/  FSETP.GEU.AND P5, PT, R23, -126, PT ;  /* 0xc2fc00001700780b */ /* 0x000fe20003fae000 */
[----:B------:R-:W-:Y:S01]  /*4a50*/  @!P4 FMUL R18, R18, 0.5 ;  /* 0x3f0000001212c820 */ /* 0x000fe20000400000 */
[----:B------:R-:W-:Y:S01]  /*4a60*/  FFMA R42, R42, R16, R17 ;  /* 0x000000102a2a7223 */ /* 0x000fe20000000011 */
[----:B------:R-:W-:-:S02]  /*4a70*/  FSETP.GEU.AND P6, PT, R41, -126, PT ;  /* 0xc2fc00002900780b */ /* 0x000fc40003fce000 */
[----:B------:R-:W5:Y:S01]  /*4a80*/  MUFU.EX2 R22, R40 ;  /* 0x0000002800167308 */ /* 0x000f620000000800 */
[----:B---3--:R-:W-:Y:S01]  /*4a90*/  FMUL R37, R19, 1.4426950216293334961 ;  /* 0x3fb8aa3b13257820 */ /* 0x008fe20000400000 */
[----:B------:R-:W-:Y:S01]  /*4aa0*/  FADD R19, R14, -R38 ;  /* 0x800000260e137221 */ /* 0x000fe20000000000 */
[----:B------:R-:W-:Y:S01]  /*4ab0*/  FADD R38, R38, -R39 ;  /* 0x8000002726267221 */ /* 0x000fe20000000000 */
[----:B-1----:R-:W-:Y:S02]  /*4ac0*/  @!P1 FMUL R20, R20, R20 ;  /* 0x0000001414149220 */ /* 0x002fe40000400000 */
[----:B------:R-:W-:Y:S01]  /*4ad0*/  FMUL R19, R19, 1.4426950216293334961 ;  /* 0x3fb8aa3b13137820 */ /* 0x000fe20000400000 */
[----:B------:R-:W-:Y:S01]  /*4ae0*/  FSETP.GEU.AND P1, PT, R37, -126, PT ;  /* 0xc2fc00002500780b */ /* 0x000fe20003f2e000 */
[----:B------:R1:W3:Y:S01]  /*4af0*/  MUFU.EX2 R17, R18 ;  /* 0x0000001200117308 */ /* 0x0002e20000000800 */
[----:B----4-:R-:W-:Y:S01]  /*4b00*/  @!P2 FMUL R21, R21, R21 ;  /* 0x000000151515a220 */ /* 0x010fe20000400000 */
[----:B------:R-:W-:Y:S01]  /*4b10*/  FMUL R38, R38, 1.4426950216293334961 ;  /* 0x3fb8aa3b26267820 */ /* 0x000fe20000400000 */
[----:B------:R-:W-:Y:S01]  /*4b20*/  FSETP.GEU.AND P2, PT, R19, -126, PT ;  /* 0xc2fc00001300780b */ /* 0x000fe20003f4e000 */
[----:B------:R-:W-:Y:S01]  /*4b30*/  @!P5 FMUL R23, R23, 0.5 ;  /* 0x3f0000001717d820 */ /* 0x000fe20000400000 */
[----:B------:R-:W-:Y:S01]  /*4b40*/  @!P6 FMUL R41, R41, 0.5 ;  /* 0x3f0000002929e820 */ /* 0x000fe20000400000 */
[----:B------:R-:W-:Y:S01]  /*4b50*/  FFMA R42, R42, R20, R21 ;  /* 0x000000142a2a7223 */ /* 0x000fe20000000015 */
[----:B-1----:R-:W-:Y:S01]  /*4b60*/  FADD R18, R15, -R39 ;  /* 0x800000270f127221 */ /* 0x002fe20000000000 */
[----:B-----5:R-:W-:Y:S01]  /*4b70*/  @!P3 FMUL R22, R22, R22 ;  /* 0x000000161616b220 */ /* 0x020fe20000400000 */
[----:B------:R-:W-:-:S03]  /*4b80*/  FSETP.GEU.AND P3, PT, R38, -126, PT ;  /* 0xc2fc00002600780b */ /* 0x000fc60003f6e000 */
[----:B------:R-:W-:Y:S01]  /*4b90*/  @!P1 FMUL R37, R37, 0.5 ;  /* 0x3f00000025259820 */ /* 0x000fe20000400000 */
[----:B------:R-:W-:Y:S01]  /*4ba0*/  FMUL R18, R18, 1.4426950216293334961 ;  /* 0x3fb8aa3b12127820 */ /* 0x000fe20000400000 */
[----:B------:R-:W1:Y:S02]  /*4bb0*/  MUFU.EX2 R23, R23 ;  /* 0x0000001700177308 */ /* 0x000e640000000800 */
[----:B------:R-:W-:Y:S01]  /*4bc0*/  @!P2 FMUL R19, R19, 0.5 ;  /* 0x3f0000001313a820 */ /* 0x000fe20000400000 */
[----:B---3--:R-:W-:Y:S01]  /*4bd0*/  @!P4 FMUL R17, R17, R17 ;  /* 0x000000111111c220 */ /* 0x008fe20000400000 */
[----:B------:R-:W-:-:S03]  /*4be0*/  FSETP.GEU.AND P4, PT, R18, -126, PT ;  /* 0xc2fc00001200780b */ /* 0x000fc60003f8e000 */
[----:B------:R-:W-:Y:S01]  /*4bf0*/  FFMA R17, R42, R22, R17 ;  /* 0x000000162a117223 */ /* 0x000fe20000000011 */
[----:B------:R-:W3:Y:S01]  /*4c00*/  MUFU.EX2 R16, R41 ;  /* 0x0000002900107308 */ /* 0x000ee20000000800 */
[----:B------:R-:W-:-:S07]  /*4c10*/  @!P3 FMUL R38, R38, 0.5 ;  /* 0x3f0000002626b820 */ /* 0x000fce0000400000 */
[----:B------:R-:W4:Y:S01]  /*4c20*/  MUFU.EX2 R37, R37 ;  /* 0x0000002500257308 */ /* 0x000f220000000800 */
[----:B------:R-:W-:Y:S01]  /*4c30*/  @!P4 FMUL R18, R18, 0.5 ;  /* 0x3f0000001212c820 */ /* 0x000fe20000400000 */
[----:B-1----:R-:W-:-:S06]  /*4c40*/  @!P5 FMUL R23, R23, R23 ;  /* 0x000000171717d220 */ /* 0x002fcc0000400000 */
[----:B------:R-:W1:Y:S01]  /*4c50*/  MUFU.EX2 R19, R19 ;  /* 0x0000001300137308 */ /* 0x000e620000000800 */
[----:B---3--:R-:W-:-:S04]  /*4c60*/  @!P6 FMUL R16, R16, R16 ;  /* 0x000000101010e220 */ /* 0x008fc80000400000 */
[----:B------:R-:W-:-:S03]  /*4c70*/  FFMA R16, R17, R23, R16 ;  /* 0x0000001711107223 */ /* 0x000fc60000000010 */
[----:B------:R-:W3:Y:S01]  /*4c80*/  MUFU.EX2 R41, R38 ;  /* 0x0000002600297308 */ /* 0x000ee20000000800 */
[----:B----4-:R-:W-:-:S07]  /*4c90*/  @!P1 FMUL R37, R37, R37 ;  /* 0x0000002525259220 */ /* 0x010fce0000400000 */
[----:B------:R-:W4:Y:S01]  /*4ca0*/  MUFU.EX2 R21, R18 ;  /* 0x0000001200157308 */ /* 0x000f220000000800 */
[----:B-1----:R-:W-:-:S04]  /*4cb0*/  @!P2 FMUL R19, R19, R19 ;  /* 0x000000131313a220 */ /* 0x002fc80000400000 */
[----:B------:R-:W-:Y:S01]  /*4cc0*/  FFMA R16, R16, R37, R19 ;  /* 0x0000002510107223 */ /* 0x000fe20000000013 */
[----:B---3--:R-:W-:Y:S01]  /*4cd0*/  @!P3 FMUL R41, R41, R41 ;  /* 0x000000292929b220 */ /* 0x008fe20000400000 */
[----:B----4-:R-:W-:-:S04]  /*4ce0*/  @!P4 FMUL R21, R21, R21 ;  /* 0x000000151515c220 */ /* 0x010fc80000400000 */
[----:B------:R-:W-:Y:S01]  /*4cf0*/  FFMA R37, R16, R41, R21 ;  /* 0x0000002910257223 */ /* 0x000fe20000000015 */
[----:B--2---:R-:W-:Y:S06]  /*4d00*/  BRA.U UP1, `(.L_x_240) ;  /* 0xfffffff501cc7547 */ /* 0x004fec000b83ffff */
[----:B------:R-:W-:-:S07]  /*4d10*/  IMAD.U32 R13, RZ, RZ, UR22 ;  /* 0x00000016ff0d7e24 */ /* 0x000fce000f8e00ff */
.L_x_239:
        /* <DEDUP_REMOVED lines=30> */
[----:B------:R-:W-:Y:S01]  /*4f00*/  FSETP.GEU.AND P6, PT, R15, -126, PT ;  /* 0xc2fc00000f00780b */ /* 0x000fe20003fce000 */
[----:B------:R-:W-:Y:S01]  /*4f10*/  FMUL R18, R11, 1.4426950216293334961 ;  /* 0x3fb8aa3b0b127820 */ /* 0x000fe20000400000 */
[----:B------:R-:W-:Y:S01]  /*4f20*/  FMUL R11, R19, UR7 ;  /* 0x00000007130b7c20 */ /* 0x000fe20008400000 */
[----:B------:R-:W-:Y:S01]  /*4f30*/  FMUL R19, R17, 1.4426950216293334961 ;  /* 0x3fb8aa3b11137820 */ /* 0x000fe20000400000 */
[----:B------:R-:W-:Y:S01]  /*4f40*/  FADD R17, R10, -R20 ;  /* 0x800000140a117221 */ /* 0x000fe20000000000 */
[----:B------:R-:W-:-:S02]  /*4f50*/  FSETP.GEU.AND P2, PT, R16, -126, PT ;  /* 0xc2fc00001000780b */ /* 0x000fc40003f4e000 */
[----:B------:R-:W-:Y:S01]  /*4f60*/  FMNMX R39, R11, R20, !PT ;  /* 0x000000140b277209 */ /* 0x000fe20007800000 */
[----:B------:R-:W-:Y:S01]  /*4f70*/  FMUL R21, R17, 1.4426950216293334961 ;  /* 0x3fb8aa3b11157820 */ /* 0x000fe20000400000 */
[----:B------:R-:W-:Y:S02]  /*4f80*/  FSETP.GEU.AND P3, PT, R18, -126, PT ;  /* 0xc2fc00001200780b */ /* 0x000fe40003f6e000 */
[----:B------:R-:W-:Y:S01]  /*4f90*/  @!P1 FMUL R14, R14, 0.5 ;  /* 0x3f0000000e0e9820 */ /* 0x000fe20000400000 */
[--C-:B------:R-:W-:Y:S01]  /*4fa0*/  FADD R20, R20, -R39.reuse ;  /* 0x8000002714147221 */ /* 0x100fe20000000000 */
[----:B------:R-:W-:Y:S01]  /*4fb0*/  @!P6 FMUL R15, R15, 0.5 ;  /* 0x3f0000000f0fe820 */ /* 0x000fe20000400000 */
[----:B------:R-:W-:Y:S01]  /*4fc0*/  FADD R22, R11, -R39 ;  /* 0x800000270b167221 */ /* 0x000fe20000000000 */
[----:B------:R-:W-:Y:S01]  /*4fd0*/  FSETP.GEU.AND P4, PT, R19, -126, PT ;  /* 0xc2fc00001300780b */ /* 0x000fe20003f8e000 */
[----:B------:R-:W-:Y:S01]  /*4fe0*/  FMUL R20, R20, 1.4426950216293334961 ;  /* 0x3fb8aa3b14147820 */ /* 0x000fe20000400000 */
[----:B------:R-:W1:Y:S01]  /*4ff0*/  MUFU.EX2 R12, R15 ;  /* 0x0000000f000c7308 */ /* 0x000e620000000800 */
[----:B------:R-:W-:Y:S01]  /*5000*/  FSETP.GEU.AND P5, PT, R21, -126, PT ;  /* 0xc2fc00001500780b */ /* 0x000fe20003fae000 */
[----:B------:R-:W-:Y:S01]  /*5010*/  FMUL R22, R22, 1.4426950216293334961 ;  /* 0x3fb8aa3b16167820 */ /* 0x000fe20000400000 */
[----:B------:R-:W-:-:S02]  /*5020*/  @!P2 FMUL R16, R16, 0.5 ;  /* 0x3f0000001010a820 */ /* 0x000fc40000400000 */
[----:B------:R-:W-:-:S03]  /*5030*/  @!P3 FMUL R18, R18, 0.5 ;  /* 0x3f0000001212b820 */ /* 0x000fc60000400000 */
[----:B------:R-:W2:Y:S03]  /*5040*/  MUFU.EX2 R14, R14 ;  /* 0x0000000e000e7308 */ /* 0x000ea60000000800 */
[----:B------:R-:W-:-:S03]  /*5050*/  @!P4 FMUL R19, R19, 0.5 ;  /* 0x3f0000001313c820 */ /* 0x000fc60000400000 */
[----:B------:R-:W-:Y:S02]  /*5060*/  @!P5 FMUL R21, R21, 0.5 ;  /* 0x3f0000001515d820 */ /* 0x000fe40000400000 */
[----:B------:R3:W4:Y:S01]  /*5070*/  MUFU.EX2 R15, R16 ;  /* 0x00000010000f7308 */ /* 0x0007220000000800 */
[----:B-1----:R-:W-:Y:S01]  /*5080*/  @!P6 FMUL R12, R12, R12 ;  /* 0x0000000c0c0ce220 */ /* 0x002fe20000400000 */
[----:B------:R-:W-:-:S06]  /*5090*/  FSETP.GEU.AND P6, PT, R20, -126, PT ;  /* 0xc2fc00001400780b */ /* 0x000fcc0003fce000 */
[----:B------:R-:W1:Y:S01]  /*50a0*/  MUFU.EX2 R17, R18 ;  /* 0x0000001200117308 */ /* 0x000e620000000800 */
[----:B--2---:R-:W-:Y:S01]  /*50b0*/  @!P1 FMUL R14, R14, R14 ;  /* 0x0000000e0e0e9220 */ /* 0x004fe20000400000 */
[----:B------:R-:W-:Y:S01]  /*50c0*/  FSETP.GEU.AND P1, PT, R22, -126, PT ;  /* 0xc2fc00001600780b */ /* 0x000fe20003f2e000 */
[C---:B---3--:R-:W-:Y:S01]  /*50d0*/  IMAD.SHL.U32 R16, R13.reuse, 0x2, RZ ;  /* 0x000000020d107824 */ /* 0x048fe200078e00ff */
[----:B------:R-:W-:Y:S01]  /*50e0*/  IADD3 R13, PT, PT, R13, 0x2, RZ ;  /* 0x000000020d0d7810 */ /* 0x000fe20007ffe0ff */
[----:B------:R-:W-:Y:S02]  /*50f0*/  FFMA R12, R37, R12, R14 ;  /* 0x0000000c250c7223 */ /* 0x000fe4000000000e */
[----:B------:R-:W-:Y:S01]  /*5100*/  @!P6 FMUL R20, R20, 0.5 ;  /* 0x3f0000001414e820 */ /* 0x000fe20000400000 */
[----:B------:R-:W2:Y:S01]  /*5110*/  MUFU.EX2 R19, R19 ;  /* 0x0000001300137308 */ /* 0x000ea20000000800 */
[----:B------:R-:W-:Y:S01]  /*5120*/  LEA R16, R16, UR20, 0x2 ;  /* 0x0000001410107c11 */ /* 0x000fe2000f8e10ff */
[----:B----4-:R-:W-:-:S04]  /*5130*/  @!P2 FMUL R15, R15, R15 ;  /* 0x0000000f0f0fa220 */ /* 0x010fc80000400000 */
[----:B------:R4:W-:Y:S01]  /*5140*/  STL.128 [R16], R8 ;  /* 0x0000000810007387 */ /* 0x0009e20000100c00 */
[----:B------:R-:W-:Y:S01]  /*5150*/  @!P1 FMUL R22, R22, 0.5 ;  /* 0x3f00000016169820 */ /* 0x000fe20000400000 */
        /* <DEDUP_REMOVED lines=11> */
.L_x_241:
[----:B------:R-:W-:Y:S05]  /*5210*/  BRA.U !UP2, `(.L_x_238) ;  /* 0x000000010a9c7547 */ /* 0x000fea000b800000 */
[C---:B------:R-:W-:Y:S01]  /*5220*/  IMAD R10, R13.reuse, 0x4, R24 ;  /* 0x000000040d0a7824 */ /* 0x040fe200078e0218 */
[----:B------:R-:W1:Y:S01]  /*5230*/  LDCU UR7, c[0x0][0x3dc] ;  /* 0x00007b80ff0777ac */ /* 0x000e620008000800 */
[----:B------:R-:W-:-:S04]  /*5240*/  SHF.L.U32 R13, R13, 0x1, RZ ;  /* 0x000000010d0d7819 */ /* 0x000fc800000006ff */
        /* <DEDUP_REMOVED lines=27> */
[----:B--2---:R-:W-:-:S07]  /*5400*/  IMAD.MOV.U32 R39, RZ, RZ, R14 ;  /* 0x000000ffff277224 */ /* 0x004fce00078e000e */
        /* <DEDUP_REMOVED lines=8> */
.L_x_238:
        /* <DEDUP_REMOVED lines=10> */
.L_x_244:
[----:B------:R-:W-:-:S04]  /*5530*/  USHF.L.U32 UR8, UR7, 0x1, URZ ;  /* 0x0000000107087899 */ /* 0x000fc800080006ff */
[----:B------:R-:W-:-:S09]  /*5540*/  ULEA UR8, UR8, UR20, 0x2 ;  /* 0x0000001408087291 */ /* 0x000fd2000f8e10ff */
[----:B---34-:R-:W2:Y:S04]  /*5550*/  LDL.128 R8, [UR8] ;  /* 0x00000008ff087983 */ /* 0x018ea80008100c00 */
[----:B------:R-:W3:Y:S04]  /*5560*/  LDL.128 R12, [UR8+0x10] ;  /* 0x00001008ff0c7983 */ /* 0x000ee80008100c00 */
[----:B------:R-:W4:Y:S04]  /*5570*/  LDL.128 R16, [UR8+0x20] ;  /* 0x00002008ff107983 */ /* 0x000f280008100c00 */
[----:B------:R-:W5:Y:S01]  /*5580*/  LDL.128 R20, [UR8+0x30] ;  /* 0x00003008ff147983 */ /* 0x000f620008100c00 */
[----:B------:R-:W-:Y:S01]  /*5590*/  MOV R43, UR7 ;  /* 0x00000007002b7c02 */ /* 0x000fe20008000f00 */
        /* <DEDUP_REMOVED lines=8> */
[----:B------:R-:W-:Y:S01]  /*5620*/  FMUL R8, R8, 1.4426950216293334961 ;  /* 0x3fb8aa3b08087820 */ /* 0x000fe20000400000 */
[----:B------:R-:W-:Y:S01]  /*5630*/  FMUL R9, R9, 1.4426950216293334961 ;  /* 0x3fb8aa3b09097820 */ /* 0x000fe20000400000 */
[----:B---3--:R-:W-:Y:S01]  /*5640*/  FADD R12, -R38, R12 ;  /* 0x0000000c260c7221 */ /* 0x008fe20000000100 */
[----:B------:R-:W-:Y:S01]  /*5650*/  FSETP.GEU.AND P4, PT, R10, -126, PT ;  /* 0xc2fc00000a00780b */ /* 0x000fe20003f8e000 */
[C---:B------:R-:W-:Y:S01]  /*5660*/  FADD R13, -R38.reuse, R13 ;  /* 0x0000000d260d7221 */ /* 0x040fe20000000100 */
[----:B------:R-:W-:Y:S01]  /*5670*/  FSETP.GEU.AND P5, PT, R11, -126, PT ;  /* 0xc2fc00000b00780b */ /* 0x000fe20003fae000 */
[----:B----4-:R-:W-:Y:S01]  /*5680*/  FADD R16, -R38, R16 ;  /* 0x0000001026107221 */ /* 0x010fe20000000100 */
[----:B------:R-:W-:Y:S01]  /*5690*/  FSETP.GEU.AND P2, PT, R8, -126, PT ;  /* 0xc2fc00000800780b */ /* 0x000fe20003f4e000 */
[C---:B------:R-:W-:Y:S01]  /*56a0*/  FADD R17, -R38.reuse, R17 ;  /* 0x0000001126117221 */ /* 0x040fe20000000100 */
[----:B------:R-:W-:Y:S01]  /*56b0*/  FSETP.GEU.AND P3, PT, R9, -126, PT ;  /* 0xc2fc00000900780b */ /* 0x000fe20003f6e000 */
[C---:B------:R-:W-:Y:S01]  /*56c0*/  FADD R14, -R38.reuse, R14 ;  /* 0x0000000e260e7221 */ /* 0x040fe20000000100 */
[----:B------:R-:W-:Y:S01]  /*56d0*/  FADD R15, -R38, R15 ;  /* 0x0000000f260f7221 */ /* 0x000fe20000000100 */
[----:B------:R-:W-:Y:S01]  /*56e0*/  FMUL R12, R12, 1.4426950216293334961 ;  /* 0x3fb8aa3b0c0c7820 */ /* 0x000fe20000400000 */
[----:B------:R-:W-:Y:S01]  /*56f0*/  FMUL R13, R13, 1.4426950216293334961 ;  /* 0x3fb8aa3b0d0d7820 */ /* 0x000fe20000400000 */
[----:B------:R-:W-:Y:S01]  /*5700*/  FMUL R16, R16, 1.4426950216293334961 ;  /* 0x3fb8aa3b10107820 */ /* 0x000fe20000400000 */
[----:B------:R-:W-:Y:S01]  /*5710*/  FMUL R17, R17, 1.4426950216293334961 ;  /* 0x3fb8aa3b11117820 */ /* 0x000fe20000400000 */
[----:B------:R-:W-:Y:S01]  /*5720*/  @!P4 FMUL R10, R10, 0.5 ;  /* 0x3f0000000a0ac820 */ /* 0x000fe20000400000 */
[----:B------:R-:W-:Y:S01]  /*5730*/  FMUL R14, R14, 1.4426950216293334961 ;  /* 0x3fb8aa3b0e0e7820 */ /* 0x000fe20000400000 */
[----:B------:R-:W-:Y:S01]  /*5740*/  @!P5 FMUL R11, R11, 0.5 ;  /* 0x3f0000000b0bd820 */ /* 0x000fe20000400000 */
[----:B------:R-:W-:Y:S01]  /*5750*/  FMUL R15, R15, 1.4426950216293334961 ;  /* 0x3fb8aa3b0f0f7820 */ /* 0x000fe20000400000 */
[----:B------:R-:W-:Y:S01]  /*5760*/  @!P2 FMUL R8, R8, 0.5 ;  /* 0x3f0000000808a820 */ /* 0x000fe20000400000 */
[----:B------:R-:W-:Y:S01]  /*5770*/  FSETP.GEU.AND P6, PT, R12, -126, PT ;  /* 0xc2fc00000c00780b */ /* 0x000fe20003fce000 */
[----:B------:R-:W-:Y:S01]  /*5780*/  @!P3 FMUL R9, R9, 0.5 ;  /* 0x3f0000000909b820 */ /* 0x000fe20000400000 */
[----:B------:R-:W1:Y:S01]  /*5790*/  MUFU.EX2 R10, R10 ;  /* 0x0000000a000a7308 */ /* 0x000e620000000800 */
[----:B------:R-:W-:Y:S01]  /*57a0*/  FSETP.GEU.AND P1, PT, R13, -126, PT ;  /* 0xc2fc00000d00780b */ /* 0x000fe20003f2e000 */
[C---:B-----5:R-:W-:Y:S01]  /*57b0*/  FADD R20, -R38.reuse, R20 ;  /* 0x0000001426147221 */ /* 0x060fe20000000100 */
[C---:B------:R-:W-:Y:S01]  /*57c0*/  FADD R21, -R38.reuse, R21 ;  /* 0x0000001526157221 */ /* 0x040fe20000000100 */
[C---:B------:R-:W-:Y:S01]  /*57d0*/  FADD R18, -R38.reuse, R18 ;  /* 0x0000001226127221 */ /* 0x040fe20000000100 */
[C---:B------:R-:W-:Y:S01]  /*57e0*/  FADD R19, -R38.reuse, R19 ;  /* 0x0000001326137221 */ /* 0x040fe20000000100 */
[C---:B------:R-:W-:Y:S01]  /*57f0*/  FADD R22, -R38.reuse, R22 ;  /* 0x0000001626167221 */ /* 0x040fe20000000100 */
[----:B------:R-:W-:Y:S01]  /*5800*/  FADD R23, -R38, R23 ;  /* 0x0000001726177221 */ /* 0x000fe20000000100 */
[----:B------:R-:W2:Y:S01]  /*5810*/  MUFU.EX2 R11, R11 ;  /* 0x0000000b000b7308 */ /* 0x000ea20000000800 */
[----:B------:R-:W-:Y:S01]  /*5820*/  FMUL R40, R20, 1.4426950216293334961 ;  /* 0x3fb8aa3b14287820 */ /* 0x000fe20000400000 */
[----:B------:R-:W-:Y:S01]  /*5830*/  FMUL R41, R21, 1.4426950216293334961 ;  /* 0x3fb8aa3b15297820 */ /* 0x000fe20000400000 */
[----:B------:R-:W-:Y:S01]  /*5840*/  @!P6 FMUL R12, R12, 0.5 ;  /* 0x3f0000000c0ce820 */ /* 0x000fe20000400000 */
[----:B------:R-:W-:Y:S01]  /*5850*/  FMUL R18, R18, 1.4426950216293334961 ;  /* 0x3fb8aa3b12127820 */ /* 0x000fe20000400000 */
[----:B------:R-:W-:Y:S01]  /*5860*/  FMUL R19, R19, 1.4426950216293334961 ;  /* 0x3fb8aa3b13137820 */ /* 0x000fe20000400000 */
[----:B------:R-:W-:Y:S01]  /*5870*/  @!P1 FMUL R13, R13, 0.5 ;  /* 0x3f0000000d0d9820 */ /* 0x000fe20000400000 */
[----:B------:R-:W-:Y:S01]  /*5880*/  FMUL R21, R22, 1.4426950216293334961 ;  /* 0x3fb8aa3b16157820 */ /* 0x000fe20000400000 */
[----:B------:R-:W3:Y:S01]  /*5890*/  MUFU.EX2 R8, R8 ;  /* 0x0000000800087308 */ /* 0x000ee20000000800 */
[----:B-1----:R-:W-:Y:S01]  /*58a0*/  @!P4 FMUL R10, R10, R10 ;  /* 0x0000000a0a0ac220 */ /* 0x002fe20000400000 */
[----:B------:R-:W-:Y:S01]  /*58b0*/  FSETP.GEU.AND P4, PT, R16, -126, PT ;  /* 0xc2fc00001000780b */ /* 0x000fe20003f8e000 */
[----:B------:R-:W-:-:S05]  /*58c0*/  FMUL R20, R23, 1.4426950216293334961 ;  /* 0x3fb8aa3b17147820 */ /* 0x000fca0000400000 */
[----:B------:R-:W1:Y:S01]  /*58d0*/  MUFU.EX2 R9, R9 ;  /* 0x0000000900097308 */ /* 0x000e620000000800 */
[----:B--2---:R-:W-:Y:S01]  /*58e0*/  @!P5 FMUL R11, R11, R11 ;  /* 0x0000000b0b0bd220 */ /* 0x004fe20000400000 */
[----:B------:R-:W-:-:S04]  /*58f0*/  FSETP.GEU.AND P5, PT, R17, -126, PT ;  /* 0xc2fc00001100780b */ /* 0x000fc80003fae000 */
[----:B------:R-:W-:Y:S01]  /*5900*/  F2FP.F16.F32.PACK_AB R11, R11, R10 ;  /* 0x0000000a0b0b723e */ /* 0x000fe200000000ff */
[----:B------:R-:W-:Y:S01]  /*5910*/  @!P4 FMUL R16, R16, 0.5 ;  /* 0x3f0000001010c820 */ /* 0x000fe20000400000 */
[----:B------:R-:W2:Y:S01]  /*5920*/  MUFU.EX2 R12, R12 ;  /* 0x0000000c000c7308 */ /* 0x000ea20000000800 */
[----:B---3--:R-:W-:Y:S01]  /*5930*/  @!P2 FMUL R8, R8, R8 ;  /* 0x000000080808a220 */ /* 0x008fe20000400000 */
[----:B------:R-:W-:-:S05]  /*5940*/  FSETP.GEU.AND P2, PT, R14, -126, PT ;  /* 0xc2fc00000e00780b */ /* 0x000fca0003f4e000 */
[----:B------:R-:W-:Y:S01]  /*5950*/  @!P5 FMUL R17, R17, 0.5 ;  /* 0x3f0000001111d820 */ /* 0x000fe20000400000 */
[----:B------:R-:W3:Y:S01]  /*5960*/  MUFU.EX2 R13, R13 ;  /* 0x0000000d000d7308 */ /* 0x000ee20000000800 */
[----:B-1----:R-:W-:Y:S01]  /*5970*/  @!P3 FMUL R9, R9, R9 ;  /* 0x000000090909b220 */ /* 0x002fe20000400000 */
[----:B------:R-:W-:-:S04]  /*5980*/  FSETP.GEU.AND P3, PT, R15, -126, PT ;  /* 0xc2fc00000f00780b */ /* 0x000fc80003f6e000 */
[----:B------:R-:W-:Y:S01]  /*5990*/  F2FP.F16.F32.PACK_AB R9, R9, R8 ;  /* 0x000000080909723e */ /* 0x000fe200000000ff */
[----:B------:R-:W-:Y:S01]  /*59a0*/  @!P2 FMUL R14, R14, 0.5 ;  /* 0x3f0000000e0ea820 */ /* 0x000fe20000400000 */
[----:B------:R-:W1:Y:S01]  /*59b0*/  MUFU.EX2 R16, R16 ;  /* 0x0000001000107308 */ /* 0x000e620000000800 */
[----:B--2---:R-:W-:Y:S01]  /*59c0*/  @!P6 FMUL R12, R12, R12 ;  /* 0x0000000c0c0ce220 */ /* 0x004fe20000400000 */
[----:B------:R-:W-:Y:S01]  /*59d0*/  FSETP.GEU.AND P6, PT, R18, -126, PT ;  /* 0xc2fc00001200780b */ /* 0x000fe20003fce000 */
[----:B------:R-:W-:-:S04]  /*59e0*/  IMAD R8, R43, 0x4, R24 ;  /* 0x000000042b087824 */ /* 0x000fc800078e0218 */
[----:B------:R-:W-:Y:S01]  /*59f0*/  @!P3 FMUL R15, R15, 0.5 ;  /* 0x3f0000000f0fb820 */ /* 0x000fe20000400000 */
[----:B------:R-:W2:Y:S01]  /*5a00*/  MUFU.EX2 R17, R17 ;  /* 0x0000001100117308 */ /* 0x000ea20000000800 */
[----:B---3--:R-:W-:Y:S01]  /*5a10*/  @!P1 FMUL R13, R13, R13 ;  /* 0x0000000d0d0d9220 */ /* 0x008fe20000400000 */
[----:B------:R-:W-:Y:S01]  /*5a20*/  FSETP.GEU.AND P1, PT, R19, -126, PT ;  /* 0xc2fc00001300780b */ /* 0x000fe20003f2e000 */
[----:B------:R4:W-:Y:S03]  /*5a30*/  STS [R8], R9 ;  /* 0x0000000908007388 */ /* 0x0009e60000000800 */
[----:B------:R-:W-:Y:S01]  /*5a40*/  F2FP.F16.F32.PACK_AB R13, R13, R12 ;  /* 0x0000000c0d0d723e */ /* 0x000fe200000000ff */
[----:B------:R-:W-:Y:S01]  /*5a50*/  @!P6 FMUL R18, R18, 0.5 ;  /* 0x3f0000001212e820 */ /* 0x000fe20000400000 */
[----:B------:R-:W3:Y:S01]  /*5a60*/  MUFU.EX2 R14, R14 ;  /* 0x0000000e000e7308 */ /* 0x000ee20000000800 */
[----:B-1----:R-:W-:Y:S01]  /*5a70*/  @!P4 FMUL R16, R16, R16 ;  /* 0x000000101010c220 */ /* 0x002fe20000400000 */
[----:B------:R-:W-:Y:S01]  /*5a80*/  FSETP.GEU.AND P4, PT, R21, -126, PT ;  /* 0xc2fc00001500780b */ /* 0x000fe20003f8e000 */
[----:B------:R4:W-:Y:S04]  /*5a90*/  STS [R8+0x4], R11 ;  /* 0x0000040b08007388 */ /* 0x0009e80000000800 */
[----:B------:R-:W-:Y:S01]  /*5aa0*/  @!P1 FMUL R19, R19, 0.5 ;  /* 0x3f00000013139820 */ /* 0x000fe20000400000 */
[----:B------:R-:W1:Y:S01]  /*5ab0*/  MUFU.EX2 R15, R15 ;  /* 0x0000000f000f7308 */ /* 0x000e620000000800 */
        /* <DEDUP_REMOVED lines=11> */
[----:B-1----:R-:W-:Y:S01]  /*5b70*/  @!P3 FMUL R15, R15, R15 ;  /* 0x0000000f0f0fb220 */ /* 0x002fe20000400000 */
[----:B------:R-:W-:-:S04]  /*5b80*/  FSETP.GEU.AND P3, PT, R41, -126, PT ;  /* 0xc2fc00002900780b */ /* 0x000fc80003f6e000 */
[----:B------:R-:W-:Y:S01]  /*5b90*/  F2FP.F16.F32.PACK_AB R15, R15, R14 ;  /* 0x0000000e0f0f723e */ /* 0x000fe200000000ff */
[----:B------:R-:W-:Y:S01]  /*5ba0*/  @!P2 FMUL R40, R40, 0.5 ;  /* 0x3f0000002828a820 */ /* 0x000fe20000400000 */
[----:B------:R-:W1:Y:S01]  /*5bb0*/  MUFU.EX2 R21, R21 ;  /* 0x0000001500157308 */ /* 0x000e620000000800 */
[----:B--2---:R-:W-:Y:S02]  /*5bc0*/  @!P6 FMUL R18, R18, R18 ;  /* 0x000000121212e220 */ /* 0x004fe40000400000 */
[----:B------:R4:W-:Y:S04]  /*5bd0*/  STS [R8+0xc], R15 ;  /* 0x00000c0f08007388 */ /* 0x0009e80000000800 */
[----:B------:R-:W-:Y:S01]  /*5be0*/  @!P3 FMUL R41, R41, 0.5 ;  /* 0x3f0000002929b820 */ /* 0x000fe20000400000 */
[----:B------:R-:W2:Y:S01]  /*5bf0*/  MUFU.EX2 R22, R40 ;  /* 0x0000002800167308 */ /* 0x000ea20000000800 */
[----:B---3--:R-:W-:-:S05]  /*5c00*/  @!P1 FMUL R19, R19, R19 ;  /* 0x0000001313139220 */ /* 0x008fca0000400000 */
[----:B------:R-:W-:Y:S02]  /*5c10*/  F2FP.F16.F32.PACK_AB R19, R19, R18 ;  /* 0x000000121313723e */ /* 0x000fe400000000ff */
[----:B------:R-:W3:Y:S01]  /*5c20*/  MUFU.EX2 R23, R41 ;  /* 0x0000002900177308 */ /* 0x000ee20000000800 */
[----:B-1----:R-:W-:Y:S02]  /*5c30*/  @!P4 FMUL R21, R21, R21 ;  /* 0x000000151515c220 */ /* 0x002fe40000400000 */
[----:B------:R4:W-:Y:S05]  /*5c40*/  STS [R8+0x14], R19 ;  /* 0x0000141308007388 */ /* 0x0009ea0000000800 */
[----:B------:R-:W1:Y:S01]  /*5c50*/  MUFU.EX2 R20, R20 ;  /* 0x0000001400147308 */ /* 0x000e620000000800 */
[----:B--2---:R-:W-:Y:S01]  /*5c60*/  @!P2 FMUL R22, R22, R22 ;  /* 0x000000161616a220 */ /* 0x004fe20000400000 */
[----:B---3--:R-:W-:-:S05]  /*5c70*/  @!P3 FMUL R23, R23, R23 ;  /* 0x000000171717b220 */ /* 0x008fca0000400000 */
[----:B------:R-:W-:Y:S01]  /*5c80*/  F2FP.F16.F32.PACK_AB R23, R23, R22 ;  /* 0x000000161717723e */ /* 0x000fe200000000ff */
[----:B-1----:R-:W-:-:S04]  /*5c90*/  @!P5 FMUL R20, R20, R20 ;  /* 0x000000141414d220 */ /* 0x002fc80000400000 */
[----:B------:R4:W-:Y:S01]  /*5ca0*/  STS [R8+0x18], R23 ;  /* 0x0000181708007388 */ /* 0x0009e20000000800 */
[----:B------:R-:W-:-:S05]  /*5cb0*/  F2FP.F16.F32.PACK_AB R21, R20, R21 ;  /* 0x000000151415723e */ /* 0x000fca00000000ff */
[----:B------:R4:W-:Y:S01]  /*5cc0*/  STS [R8+0x1c], R21 ;  /* 0x00001c1508007388 */ /* 0x0009e20000000800 */
[----:B------:R-:W-:Y:S05]  /*5cd0*/  BRA.U UP0, `(.L_x_244) ;  /* 0xfffffff900147547 */ /* 0x000fea000b83ffff */
[----:B------:R-:W-:-:S05]  /*5ce0*/  UMOV UR7, UR14 ;  /* 0x0000000e00077c82 */ /* 0x000fca0008000000 */
.L_x_243:
        /* <DEDUP_REMOVED lines=10> */
[----:B---34-:R-:W2:Y:S04]  /*5d90*/  LDL.128 R8, [UR8] ;  /* 0x00000008ff087983 */ /* 0x018ea80008100c00 */
[----:B------:R-:W3:Y:S01]  /*5da0*/  LDL.128 R12, [UR8+0x10] ;  /* 0x00001008ff0c7983 */ /* 0x000ee20008100c00 */
[----:B------:R-:W-:Y:S01]  /*5db0*/  MOV R21, UR7 ;  /* 0x0000000700157c02 */ /* 0x000fe20008000f00 */
[----:B------:R-:W-:Y:S01]  /*5dc0*/  UIADD3 UR7, UPT, UPT, UR7, 0x4, URZ ;  /* 0x0000000407077890 */ /* 0x000fe2000fffe0ff */
        /* <DEDUP_REMOVED lines=20> */
[----:B------:R-:W-:Y:S01]  /*5f10*/  @!P6 FMUL R8, R8, 0.5 ;  /* 0x3f0000000808e820 */ /* 0x000fe20000400000 */
[----:B------:R-:W-:Y:S01]  /*5f20*/  FSETP.GEU.AND P4, PT, R12, -126, PT ;  /* 0xc2fc00000c00780b */ /* 0x000fe20003f8e000 */
[----:B------:R-:W-:Y:S01]  /*5f30*/  @!P1 FMUL R9, R9, 0.5 ;  /* 0x3f00000009099820 */ /* 0x000fe20000400000 */
[----:B------:R-:W-:-:S03]  /*5f40*/  FSETP.GEU.AND P5, PT, R13, -126, PT ;  /* 0xc2fc00000d00780b */ /* 0x000fc60003fae000 */
[----:B------:R-:W1:Y:S03]  /*5f50*/  MUFU.EX2 R8, R8 ;  /* 0x0000000800087308 */ /* 0x000e660000000800 */
[----:B------:R-:W-:Y:S02]  /*5f60*/  @!P2 FMUL R10, R10, 0.5 ;  /* 0x3f0000000a0aa820 */ /* 0x000fe40000400000 */
[----:B------:R-:W-:-:S03]  /*5f70*/  @!P3 FMUL R11, R11, 0.5 ;  /* 0x3f0000000b0bb820 */ /* 0x000fc60000400000 */
[----:B------:R-:W2:Y:S01]  /*5f80*/  MUFU.EX2 R9, R9 ;  /* 0x0000000900097308 */ /* 0x000ea20000000800 */
[----:B------:R-:W-:Y:S01]  /*5f90*/  @!P4 FMUL R12, R12, 0.5 ;  /* 0x3f0000000c0cc820 */ /* 0x000fe20000400000 */
[----:B------:R-:W-:-:S06]  /*5fa0*/  @!P5 FMUL R13, R13, 0.5 ;  /* 0x3f0000000d0dd820 */ /* 0x000fcc0000400000 */
[----:B------:R-:W3:Y:S01]  /*5fb0*/  MUFU.EX2 R10, R10 ;  /* 0x0000000a000a7308 */ /* 0x000ee20000000800 */
[----:B-1----:R-:W-:Y:S01]  /*5fc0*/  @!P6 FMUL R8, R8, R8 ;  /* 0x000000080808e220 */ /* 0x002fe20000400000 */
[----:B------:R-:W-:-:S06]  /*5fd0*/  FSETP.GEU.AND P6, PT, R14, -126, PT ;  /* 0xc2fc00000e00780b */ /* 0x000fcc0003fce000 */
[----:B------:R-:W1:Y:S01]  /*5fe0*/  MUFU.EX2 R11, R11 ;  /* 0x0000000b000b7308 */ /* 0x000e620000000800 */
[----:B--2---:R-:W-:Y:S01]  /*5ff0*/  @!P1 FMUL R9, R9, R9 ;  /* 0x0000000909099220 */ /* 0x004fe20000400000 */
[----:B------:R-:W-:-:S04]  /*6000*/  FSETP.GEU.AND P1, PT, R17, -126, PT ;  /* 0xc2fc00001100780b */ /* 0x000fc80003f2e000 */
[----:B------:R-:W-:Y:S01]  /*6010*/  F2FP.F16.F32.PACK_AB R8, R9, R8 ;  /* 0x000000080908723e */ /* 0x000fe200000000ff */
[----:B------:R-:W-:Y:S01]  /*6020*/  @!P6 FMUL R14, R14, 0.5 ;  /* 0x3f0000000e0ee820 */ /* 0x000fe20000400000 */
[----:B------:R-:W2:Y:S01]  /*6030*/  MUFU.EX2 R12, R12 ;  /* 0x0000000c000c7308 */ /* 0x000ea20000000800 */
[----:B---3--:R-:W-:Y:S01]  /*6040*/  @!P2 FMUL R10, R10, R10 ;  /* 0x0000000a0a0aa220 */ /* 0x008fe20000400000 */
[----:B------:R-:W-:-:S05]  /*6050*/  IMAD R9, R21, 0x4, R24 ;  /* 0x0000000415097824 */ /* 0x000fca00078e0218 */
[----:B------:R-:W-:Y:S01]  /*6060*/  @!P1 FMUL R17, R17, 0.5 ;  /* 0x3f00000011119820 */ /* 0x000fe20000400000 */
[----:B------:R-:W3:Y:S01]  /*6070*/  MUFU.EX2 R15, R13 ;  /* 0x0000000d000f7308 */ /* 0x000ee20000000800 */
[----:B-1----:R-:W-:Y:S01]  /*6080*/  @!P3 FMUL R11, R11, R11 ;  /* 0x0000000b0b0bb220 */ /* 0x002fe20000400000 */
[----:B------:R1:W-:Y:S04]  /*6090*/  STS [R9], R8 ;  /* 0x0000000809007388 */ /* 0x0003e80000000800 */
[----:B------:R-:W-:Y:S02]  /*60a0*/  F2FP.F16.F32.PACK_AB R10, R11, R10 ;  /* 0x0000000a0b0a723e */ /* 0x000fe400000000ff */
[----:B------:R-:W4:Y:S01]  /*60b0*/  MUFU.EX2 R16, R14 ;  /* 0x0000000e00107308 */ /* 0x000f220000000800 */
[----:B--2---:R-:W-:-:S02]  /*60c0*/  @!P4 FMUL R12, R12, R12 ;  /* 0x0000000c0c0cc220 */ /* 0x004fc40000400000 */
        /* <DEDUP_REMOVED lines=8> */
[----:B------:R1:W-:Y:S02]  /*6150*/  STS [R9+0xc], R16 ;  /* 0x00000c1009007388 */ /* 0x0003e40000000800 */
.L_x_245:
        /* <DEDUP_REMOVED lines=42> */
.L_x_246:
[----:B------:R-:W-:Y:S05]  /*6400*/  BRA.U !UP1, `(.L_x_242) ;  /* 0x00000001094c7547 */ /* 0x000fea000b800000 */
[----:B------:R-:W-:-:S04]  /*6410*/  USHF.L.U32 UR8, UR7, 0x1, URZ ;  /* 0x0000000107087899 */ /* 0x000fc800080006ff */
[----:B------:R-:W-:-:S09]  /*6420*/  ULEA UR8, UR8, UR20, 0x2 ;  /* 0x0000001408087291 */ /* 0x000fd2000f8e10ff */
[----:B-1-34-:R-:W2:Y:S01]  /*6430*/  LDL.64 R8, [UR8] ;  /* 0x00000008ff087983 */ /* 0x01aea20008100a00 */
        /* <DEDUP_REMOVED lines=16> */
.L_x_242:
        /* <DEDUP_REMOVED lines=21> */
.L_x_237:
[----:B------:R-:W-:Y:S05]  /*6690*/  BSYNC.RECONVERGENT B0 ;  /* 0x0000000000007941 */ /* 0x000fea0003800200 */
.L_x_236:
[----:B------:R-:W2:Y:S01]  /*66a0*/  LDCU UR8, c[0x0][0x3ec] ;  /* 0x00007d80ff0877ac */ /* 0x000ea20008000800 */
[----:B------:R-:W-:-:S04]  /*66b0*/  DEPBAR.LE SB0, 0x0 ;  /* 0x000080000000791a */ /* 0x000fc80000000000 */
[----:B------:R-:W3:Y:S01]  /*66c0*/  LDCU UR7, c[0x0][0x3d0] ;  /* 0x00007a00ff0777ac */ /* 0x000ee20008000800 */
[----:B--2---:R-:W-:-:S04]  /*66d0*/  UISETP.GE.AND UP0, UPT, UR8, 0x1, UPT ;  /* 0x000000010800788c */ /* 0x004fc8000bf06270 */
[----:B---3--:R-:W-:Y:S01]  /*66e0*/  UISETP.LT.OR UP0, UPT, UR7, 0x1, !UP0 ;  /* 0x000000010700788c */ /* 0x008fe2000c701670 */
[----:B------:R-:W-:Y:S08]  /*66f0*/  BAR.SYNC.DEFER_BLOCKING 0x0 ;  /* 0x0000000000007b1d */ /* 0x000ff00000010000 */
[----:B------:R-:W-:Y:S05]  /*6700*/  BRA.U UP0, `(.L_x_247) ;  /* 0x0000002d00547547 */ /* 0x000fea000b800000 */
[----:B------:R-:W-:-:S07]  /*6710*/  MOV R39, RZ ;  /* 0x000000ff00277202 */ /* 0x000fce0000000f00 */
.L_x_266:
[----:B------:R-:W-:Y:S01]  /*6720*/  UISETP.NE.AND UP0, UPT, UR4, URZ, UPT ;  /* 0x000000ff0400728c */ /* 0x000fe2000bf05270 */
[C---:B------:R-:W-:Y:S02]  /*6730*/  IMAD R37, R39.reuse, UR21, RZ ;  /* 0x0000001527257c24 */ /* 0x040fe4000f8e02ff */
[----:B------:R-:W-:-:S06]  /*6740*/  IMAD R36, R39, R2, RZ ;  /* 0x0000000227247224 */ /* 0x000fcc00078e02ff */
[----:B-1234-:R-:W-:Y:S05]  /*6750*/  BRA.U !UP0, `(.L_x_248) ;  /* 0x0000001108e87547 */ /* 0x01efea000b800000 */
[----:B-1----:R-:W1:Y:S01]  /*6760*/  LDC.64 R8, c[0x0][0x3d0] ;  /* 0x0000f400ff087b82 */ /* 0x002e620000000a00 */
[----:B------:R-:W-:Y:S02]  /*6770*/  LOP3.LUT R22, R0, 0x1f, RZ, 0xc0, !PT ;  /* 0x0000001f00167812 */ /* 0x000fe400078ec0ff */
[----:B------:R-:W-:Y:S02]  /*6780*/  LOP3.LUT R21, R31, 0x30, RZ, 0xc0, !PT ;  /* 0x000000301f157812 */ /* 0x000fe400078ec0ff */
[----:B------:R-:W-:Y:S02]  /*6790*/  LEA.HI R22, R22, R39, RZ, 0x1e ;  /* 0x0000002716167211 */ /* 0x000fe400078ff0ff */
[----:B-1----:R-:W-:Y:S01]  /*67a0*/  ISETP.GE.AND P1, PT, R9, 0x1, PT ;  /* 0x000000010900780c */ /* 0x002fe20003f26270 */
[----:B------:R-:W-:-:S05]  /*67b0*/  IMAD R11, R8, 0x4, R33 ;  /* 0x00000004080b7824 */ /* 0x000fca00078e0221 */
[----:B------:R-:W-:-:S05]  /*67c0*/  LEA R11, R8, R11, 0x2 ;  /* 0x0000000b080b7211 */ /* 0x000fca00078e10ff */
[C---:B------:R-:W-:Y:S01]  /*67d0*/  IMAD R20, R22.reuse, 0x4, R11 ;  /* 0x0000000416147824 */ /* 0x040fe200078e020b */
[----:B------:R-:W-:Y:S01]  /*67e0*/  LEA R22, R22, R33, 0x2 ;  /* 0x0000002116167211 */ /* 0x000fe200078e10ff */
[----:B------:R-:W-:Y:S06]  /*67f0*/  @P1 BRA `(.L_x_249) ;  /* 0x0000000800541947 */ /* 0x000fec0003800000 */
[----:B------:R-:W1:Y:S02]  /*6800*/  LDCU UR7, c[0x0][0x3ec] ;  /* 0x00007d80ff0777ac */ /* 0x000e640008000800 */
[----:B-1----:R-:W-:Y:S02]  /*6810*/  UISETP.GE.U32.AND UP1, UPT, UR7, 0x41, UPT ;  /* 0x000000410700788c */ /* 0x002fe4000bf26070 */
[----:B------:R-:W-:-:S03]  /*6820*/  UIADD3 UR8, UPT, UPT, UR7, -0x1, URZ ;  /* 0xffffffff07087890 */ /* 0x000fc6000fffe0ff */
[----:B------:R-:W-:Y:S01]  /*6830*/  UMOV UR7, URZ ;  /* 0x000000ff00077c82 */ /* 0x000fe20008000000 */
[----:B------:R-:W-:-:S03]  /*6840*/  ULOP3.LUT UP0, URZ, UR8, 0x40, URZ, 0xc0, !UPT ;  /* 0x0000004008ff7892 */ /* 0x000fc6000f80c0ff */
[----:B------:R-:W-:Y:S08]  /*6850*/  BRA.U !UP1, `(.L_x_250) ;  /* 0x0000000509787547 */ /* 0x000ff0000b800000 */
[----:B------:R-:W1:Y:S01]  /*6860*/  S2R R9, SR_LANEID ;  /* 0x0000000000097919 */ /* 0x000e620000000000 */
[----:B------:R-:W-:Y:S01]  /*6870*/  SHF.R.U32.HI R8, RZ, 0x1, R2 ;  /* 0x00000001ff087819 */ /* 0x000fe20000011602 */
[----:B------:R-:W-:Y:S01]  /*6880*/  IMAD.IADD R18, R21, 0x1, R36 ;  /* 0x0000000115127824 */ /* 0x000fe200078e0224 */
[----:B------:R-:W-:Y:S01]  /*6890*/  UMOV UR7, URZ ;  /* 0x000000ff00077c82 */ /* 0x000fe20008000000 */
[----:B------:R-:W-:Y:S01]  /*68a0*/  UMOV UR8, URZ ;  /* 0x000000ff00087c82 */ /* 0x000fe20008000000 */
[----:B-1----:R-:W-:Y:S02]  /*68b0*/  SHF.R.U32.HI R11, RZ, 0x2, R9 ;  /* 0x00000002ff0b7819 */ /* 0x002fe40000011609 */
[----:B------:R-:W-:-:S05]  /*68c0*/  LOP3.LUT R9, R9, 0x3, RZ, 0xc0, !PT ;  /* 0x0000000309097812 */ /* 0x000fca00078ec0ff */
[----:B------:R-:W-:-:S05]  /*68d0*/  IMAD R9, R11, R8, R9 ;  /* 0x000000080b097224 */ /* 0x000fca00078e0209 */
[----:B------:R-:W-:-:S07]  /*68e0*/  SHF.L.U32 R9, R9, 0x2, RZ ;  /* 0x0000000209097819 */ /* 0x000fce00000006ff */
.L_x_251:
[----:B-1----:R-:W-:Y:S01]  /*68f0*/  LDS R12, [R22] ;  /* 0x00000000160c7984 */ /* 0x002fe20000000800 */
[----:B------:R-:W-:Y:S01]  /*6900*/  VIADD R11, R18, UR7 ;  /* 0x00000007120b7c36 */ /* 0x000fe20008000000 */
[----:B------:R-:W-:Y:S01]  /*6910*/  MOV R10, 0x3bbb989d ;  /* 0x3bbb989d000a7802 */ /* 0x000fe20000000f00 */
[----:B------:R-:W-:Y:S01]  /*6920*/  UIADD3 UR8, UPT, UPT, UR8, 0x2, URZ ;  /* 0x0000000208087890 */ /* 0x000fe2000fffe0ff */
[----:B------:R-:W1:Y:S01]  /*6930*/  LDS R13, [R20] ;  /* 0x00000000140d7984 */ /* 0x000e620000000800 */
[----:B------:R-:W-:-:S03]  /*6940*/  UIADD3 UR7, UPT, UPT, UR7, 0x80, URZ ;  /* 0x0000008007077890 */ /* 0x000fc6000fffe0ff */
[----:B------:R-:W-:Y:S01]  /*6950*/  LDS R15, [R22+0x20] ;  /* 0x00002000160f7984 */ /* 0x000fe20000000800 */
[----:B------:R-:W-:-:S03]  /*6960*/  ISETP.NE.AND P1, PT, R3, UR8, PT ;  /* 0x0000000803007c0c */ /* 0x000fc6000bf25270 */
[----:B------:R-:W2:Y:S01]  /*6970*/  LDS R16, [R20+0x20] ;  /* 0x0000200014107984 */ /* 0x000ea20000000800 */
[----:B-1----:R-:W-:Y:S01]  /*6980*/  FADD R25, R12, -R13 ;  /* 0x8000000d0c197221 */ /* 0x002fe20000000000 */
[----:B------:R-:W-:Y:S01]  /*6990*/  IMAD R12, R11, 0x2, R34 ;  /* 0x000000020b0c7824 */ /* 0x000fe200078e0222 */
[----:B------:R-:W-:Y:S02]  /*69a0*/  MOV R11, 0x437c0000 ;  /* 0x437c0000000b7802 */ /* 0x000fe40000000f00 */
[-C--:B------:R-:W-:Y:S01]  /*69b0*/  FFMA.SAT R14, R25, R10.reuse, 0.5 ;  /* 0x3f000000190e7423 */ /* 0x080fe2000000200a */
[C---:B------:R-:W-:Y:S02]  /*69c0*/  IMAD.IADD R13, R12.reuse, 0x1, R9 ;  /* 0x000000010c0d7824 */ /* 0x040fe400078e0209 */
[----:B------:R-:W-:Y:S02]  /*69d0*/  VIADD R12, R12, 0x80 ;  /* 0x000000800c0c7836 */ /* 0x000fe40000000000 */
[----:B--2---:R-:W-:Y:S01]  /*69e0*/  FADD R27, R15, -R16 ;  /* 0x800000100f1b7221 */ /* 0x004fe20000000000 */
[----:B------:R-:W-:Y:S01]  /*69f0*/  FFMA.RM R16, R14, R11, 12582913 ;  /* 0x4b4000010e107423 */ /* 0x000fe2000000400b */
[----:B------:R-:W-:Y:S01]  /*6a00*/  LEA R14, R8, R13, 0x5 ;  /* 0x0000000d080e7211 */ /* 0x000fe200078e28ff */
[----:B------:R-:W1:Y:S01]  /*6a10*/  LDS R17, [R13] ;  /* 0x000000000d117984 */ /* 0x000e620000000800 */
[----:B------:R-:W-:Y:S01]  /*6a20*/  FFMA.SAT R26, R27, R10, 0.5 ;  /* 0x3f0000001b1a7423 */ /* 0x000fe2000000200a */
[C---:B------:R-:W-:Y:S01]  /*6a30*/  FADD R24, R16.reuse, -12583039 ;  /* 0xcb40007f10187421 */ /* 0x040fe20000000000 */
[----:B------:R-:W-:Y:S01]  /*6a40*/  IMAD.SHL.U32 R16, R16, 0x800000, RZ ;  /* 0x0080000010107824 */ /* 0x000fe200078e00ff */
[----:B------:R-:W-:Y:S01]  /*6a50*/  LDS R15, [R14] ;  /* 0x000000000e0f7984 */ /* 0x000fe20000000800 */
[----:B------:R-:W-:Y:S01]  /*6a60*/  FFMA.RM R26, R26, R11, 12582913 ;  /* 0x4b4000011a1a7423 */ /* 0x000fe2000000400b */
[----:B------:R-:W-:-:S02]  /*6a70*/  FFMA R24, R25, 1.4426950216293334961, -R24 ;  /* 0x3fb8aa3b19187823 */ /* 0x000fc40000000818 */
[----:B------:R-:W2:Y:S01]  /*6a80*/  LDS R23, [R13+0x10] ;  /* 0x000010000d177984 */ /* 0x000ea20000000800 */
[C---:B------:R-:W-:Y:S01]  /*6a90*/  FADD R38, R26.reuse, -12583039 ;  /* 0xcb40007f1a267421 */ /* 0x040fe20000000000 */
[----:B------:R-:W-:Y:S01]  /*6aa0*/  FFMA R24, R25, 1.925963033500011079e-08, R24 ;  /* 0x32a5706019187823 */ /* 0x000fe20000000018 */
[----:B------:R-:W-:Y:S01]  /*6ab0*/  SHF.L.U32 R26, R26, 0x17, RZ ;  /* 0x000000171a1a7819 */ /* 0x000fe200000006ff */
[----:B------:R-:W3:Y:S01]  /*6ac0*/  LDS R19, [R14+0x10] ;  /* 0x000010000e137984 */ /* 0x000ee20000000800 */
        /* <DEDUP_REMOVED lines=21> */
[----:B------:R-:W-:-:S03]  /*6c20*/  IADD3 R15, PT, PT, R12, R9, RZ ;  /* 0x000000090c0f7210 */ /* 0x000fc60007ffe0ff */
[-C--:B------:R-:W-:Y:S02]  /*6c30*/  FFMA.SAT R24, R23, R10.reuse, 0.5 ;  /* 0x3f00000017187423 */ /* 0x080fe4000000200a */
[----:B------:R-:W-:Y:S01]  /*6c40*/  IMAD R12, R8, 0x20, R15 ;  /* 0x00000020080c7824 */ /* 0x000fe200078e020f */
[----:B------:R-:W1:Y:S01]  /*6c50*/  LDS R19, [R15] ;  /* 0x000000000f137984 */ /* 0x000e620000000800 */
[----:B--2---:R-:W-:Y:S01]  /*6c60*/  FADD R25, R25, -R38 ;  /* 0x8000002619197221 */ /* 0x004fe20000000000 */
[-C--:B------:R-:W-:Y:S02]  /*6c70*/  FFMA.RM R24, R24, R11.reuse, 12582913 ;  /* 0x4b40000118187423 */ /* 0x080fe4000000400b */
[----:B------:R-:W-:Y:S01]  /*6c80*/  LDS R13, [R12] ;  /* 0x000000000c0d7984 */ /* 0x000fe20000000800 */
[----:B------:R-:W-:Y:S01]  /*6c90*/  FFMA.SAT R14, R25, R10, 0.5 ;  /* 0x3f000000190e7423 */ /* 0x000fe2000000200a */
[C---:B------:R-:W-:Y:S01]  /*6ca0*/  FADD R10, R24.reuse, -12583039 ;  /* 0xcb40007f180a7421 */ /* 0x040fe20000000000 */
[----:B------:R-:W-:Y:S01]  /*6cb0*/  SHF.L.U32 R24, R24, 0x17, RZ ;  /* 0x0000001718187819 */ /* 0x000fe200000006ff */
[----:B------:R-:W2:Y:S01]  /*6cc0*/  LDS R17, [R15+0x10] ;  /* 0x000010000f117984 */ /* 0x000ea20000000800 */
[----:B------:R-:W-:Y:S01]  /*6cd0*/  FFMA.RM R14, R14, R11, 12582913 ;  /* 0x4b4000010e0e7423 */ /* 0x000fe2000000400b */
[----:B------:R-:W-:-:S02]  /*6ce0*/  FFMA R10, R23, 1.4426950216293334961, -R10 ;  /* 0x3fb8aa3b170a7823 */ /* 0x000fc4000000080a */
[----:B------:R-:W3:Y:S01]  /*6cf0*/  LDS R11, [R12+0x10] ;  /* 0x000010000c0b7984 */ /* 0x000ee20000000800 */
[C---:B------:R-:W-:Y:S01]  /*6d00*/  FADD R16, R14.reuse, -12583039 ;  /* 0xcb40007f0e107421 */ /* 0x040fe20000000000 */
[----:B------:R-:W-:Y:S01]  /*6d10*/  FFMA R10, R23, 1.925963033500011079e-08, R10 ;  /* 0x32a57060170a7823 */ /* 0x000fe2000000000a */
[----:B------:R-:W-:Y:S02]  /*6d20*/  IMAD.SHL.U32 R14, R14, 0x800000, RZ ;  /* 0x008000000e0e7824 */ /* 0x000fe400078e00ff */
        /* <DEDUP_REMOVED lines=17> */
.L_x_250:
[----:B------:R-:W-:Y:S05]  /*6e40*/  BRA.U UP0, `(.L_x_252) ;  /* 0x0000002500747547 */ /* 0x000fea000b800000 */
[----:B------:R-:W-:Y:S01]  /*6e50*/  LDS R8, [R22] ;  /* 0x0000000016087984 */ /* 0x000fe20000000800 */
[----:B-1----:R-:W-:Y:S02]  /*6e60*/  SHF.R.U32.HI R15, RZ, 0x1, R2 ;  /* 0x00000001ff0f7819 */ /* 0x002fe40000011602 */
[----:B------:R-:W-:Y:S01]  /*6e70*/  IADD3 R21, PT, PT, R36, UR7, R21 ;  /* 0x0000000724157c10 */ /* 0x000fe2000fffe015 */
[----:B------:R-:W1:Y:S01]  /*6e80*/  LDS R9, [R20] ;  /* 0x0000000014097984 */ /* 0x000e620000000800 */
[----:B------:R-:W-:Y:S02]  /*6e90*/  MOV R17, 0x3bbb989d ;  /* 0x3bbb989d00117802 */ /* 0x000fe40000000f00 */
        /* <DEDUP_REMOVED lines=8> */
[----:B------:R-:W-:-:S03]  /*6f20*/  IMAD R8, R21, 0x2, R34 ;  /* 0x0000000215087824 */ /* 0x000fc600078e0222 */
[-C--:B------:R-:W-:Y:S01]  /*6f30*/  FFMA.SAT R9, R10, R17.reuse, 0.5 ;  /* 0x3f0000000a097423 */ /* 0x080fe20000002011 */
[----:B------:R-:W-:Y:S02]  /*6f40*/  IMAD.U32 R8, R13, 0x4, R8 ;  /* 0x000000040d087824 */ /* 0x000fe400078e0008 */
[----:B---3--:R-:W-:Y:S01]  /*6f50*/  FADD R14, R11, -R12 ;  /* 0x8000000c0b0e7221 */ /* 0x008fe20000000000 */
[----:B------:R-:W-:Y:S02]  /*6f60*/  FFMA.RM R12, R9, R16, 12582913 ;  /* 0x4b400001090c7423 */ /* 0x000fe40000004010 */
[----:B------:R-:W-:Y:S01]  /*6f70*/  LEA R9, R15, R8, 0x5 ;  /* 0x000000080f097211 */ /* 0x000fe200078e28ff */
[----:B------:R-:W-:Y:S01]  /*6f80*/  FFMA.SAT R11, R14, R17, 0.5 ;  /* 0x3f0000000e0b7423 */ /* 0x000fe20000002011 */
[C---:B------:R-:W-:Y:S01]  /*6f90*/  FADD R17, R12.reuse, -12583039 ;  /* 0xcb40007f0c117421 */ /* 0x040fe20000000000 */
[----:B------:R-:W1:Y:S01]  /*6fa0*/  LDS R15, [R8+0x10] ;  /* 0x00001000080f7984 */ /* 0x000e620000000800 */
[----:B------:R-:W-:-:S02]  /*6fb0*/  IMAD.SHL.U32 R12, R12, 0x800000, RZ ;  /* 0x008000000c0c7824 */ /* 0x000fc400078e00ff */
[----:B------:R-:W-:Y:S01]  /*6fc0*/  FFMA.RM R16, R11, R16, 12582913 ;  /* 0x4b4000010b107423 */ /* 0x000fe20000004010 */
[----:B------:R-:W-:Y:S01]  /*6fd0*/  FFMA R19, R10, 1.4426950216293334961, -R17 ;  /* 0x3fb8aa3b0a137823 */ /* 0x000fe20000000811 */
[----:B------:R-:W2:Y:S02]  /*6fe0*/  LDS R11, [R8] ;  /* 0x00000000080b7984 */ /* 0x000ea40000000800 */
[----:B------:R-:W-:Y:S01]  /*6ff0*/  FADD R21, R16, -12583039 ;  /* 0xcb40007f10157421 */ /* 0x000fe20000000000 */
[----:B------:R-:W-:Y:S01]  /*7000*/  FFMA R19, R10, 1.925963033500011079e-08, R19 ;  /* 0x32a570600a137823 */ /* 0x000fe20000000013 */
[----:B------:R-:W3:Y:S01]  /*7010*/  LDS R13, [R9] ;  /* 0x00000000090d7984 */ /* 0x000ee20000000800 */
[----:B------:R-:W-:Y:S01]  /*7020*/  SHF.L.U32 R16, R16, 0x17, RZ ;  /* 0x0000001710107819 */ /* 0x000fe200000006ff */
[C---:B------:R-:W-:Y:S02]  /*7030*/  FFMA R21, R14.reuse, 1.4426950216293334961, -R21 ;  /* 0x3fb8aa3b0e157823 */ /* 0x040fe40000000815 */
[----:B------:R-:W4:Y:S01]  /*7040*/  LDS R17, [R9+0x10] ;  /* 0x0000100009117984 */ /* 0x000f220000000800 */
[----:B------:R-:W5:Y:S01]  /*7050*/  MUFU.EX2 R19, R19 ;  /* 0x0000001300137308 */ /* 0x000f620000000800 */
[----:B------:R-:W-:-:S07]  /*7060*/  FFMA R21, R14, 1.925963033500011079e-08, R21 ;  /* 0x32a570600e157823 */ /* 0x000fce0000000015 */
        /* <DEDUP_REMOVED lines=14> */
.L_x_249:
[----:B------:R-:W-:-:S05]  /*7150*/  UMOV UR7, URZ ;  /* 0x000000ff00077c82 */ /* 0x000fca0008000000 */
.L_x_256:
[----:B-1----:R-:W1:Y:S01]  /*7160*/  LDCU UR8, c[0x0][0x3d4] ;  /* 0x00007a80ff0877ac */ /* 0x002e620008000800 */
[----:B------:R-:W-:Y:S01]  /*7170*/  ISETP.NE.AND P2, PT, R5, RZ, PT ;  /* 0x000000ff0500720c */ /* 0x000fe20003f45270 */
[----:B------:R-:W-:Y:S01]  /*7180*/  VIADD R23, R21, UR7 ;  /* 0x0000000715177c36 */ /* 0x000fe20008000000 */
[----:B------:R-:W-:Y:S02]  /*7190*/  MOV R26, RZ ;  /* 0x000000ff001a7202 */ /* 0x000fe40000000f00 */
[----:B------:R-:W-:Y:S02]  /*71a0*/  CS2R R10, SRZ ;  /* 0x00000000000a7805 */ /* 0x000fe4000001ff00 */
[----:B------:R-:W-:Y:S01]  /*71b0*/  CS2R R8, SRZ ;  /* 0x0000000000087805 */ /* 0x000fe2000001ff00 */
[----:B-1----:R-:W-:-:S09]  /*71c0*/  UISETP.GE.U32.AND UP0, UPT, UR8, 0x31, UPT ;  /* 0x000000310800788c */ /* 0x002fd2000bf06070 */
[----:B------:R-:W-:Y:S05]  /*71d0*/  BRA.U !UP0, `(.L_x_253) ;  /* 0x0000000108cc7547 */ /* 0x000fea000b800000 */
[----:B------:R-:W1:Y:S01]  /*71e0*/  S2R R8, SR_LANEID ;  /* 0x0000000000087919 */ /* 0x000e620000000000 */
[----:B------:R-:W-:Y:S01]  /*71f0*/  IMAD.MOV.U32 R26, RZ, RZ, RZ ;  /* 0x000000ffff1a7224 */ /* 0x000fe200078e00ff */
        /* <DEDUP_REMOVED lines=8> */
[----:B------:R-:W-:Y:S01]  /*7280*/  IMAD R24, R10, R2, R9 ;  /* 0x000000020a187224 */ /* 0x000fe200078e0209 */
[----:B------:R-:W-:Y:S02]  /*7290*/  CS2R R10, SRZ ;  /* 0x00000000000a7805 */ /* 0x000fe4000001ff00 */
[----:B------:R-:W-:Y:S02]  /*72a0*/  CS2R R8, SRZ ;  /* 0x0000000000087805 */ /* 0x000fe4000001ff00 */
[----:B------:R-:W-:Y:S01]  /*72b0*/  SHF.L.U32 R25, R25, 0x1, RZ ;  /* 0x0000000119197819 */ /* 0x000fe200000006ff */
[----:B------:R-:W-:-:S07]  /*72c0*/  IMAD.SHL.U32 R24, R24, 0x2, RZ ;  /* 0x0000000218187824 */ /* 0x000fce00078e00ff */
.L_x_254:
[----:B------:R-:W-:Y:S01]  /*72d0*/  IADD3 R38, PT, PT, R37, R26, RZ ;  /* 0x0000001a25267210 */ /* 0x000fe20007ffe0ff */
[C---:B------:R-:W-:Y:S01]  /*72e0*/  IMAD R27, R26.reuse, R2, R23 ;  /* 0x000000021a1b7224 */ /* 0x040fe200078e0217 */
[----:B------:R-:W-:Y:S01]  /*72f0*/  UIADD3 UR8, UPT, UPT, UR8, 0x4, URZ ;  /* 0x0000000408087890 */ /* 0x000fe2000fffe0ff */
[----:B------:R-:W-:Y:S01]  /*7300*/  VIADD R26, R26, 0x40 ;  /* 0x000000401a1a7836 */ /* 0x000fe20000000000 */
[----:B------:R-:W-:Y:S02]  /*7310*/  LEA R38, R38, UR11, 0x1 ;  /* 0x0000000b26267c11 */ /* 0x000fe4000f8e08ff */
[----:B------:R-:W-:Y:S02]  /*7320*/  LEA R27, R27, UR15, 0x1 ;  /* 0x0000000f1b1b7c11 */ /* 0x000fe4000f8e08ff */
[----:B------:R-:W-:Y:S01]  /*7330*/  IADD3 R43, PT, PT, R25, 0x20, R38 ;  /* 0x00000020192b7810 */ /* 0x000fe20007ffe026 */
[----:B------:R-:W-:Y:S01]  /*7340*/  IMAD.IADD R41, R38, 0x1, R25 ;  /* 0x0000000126297824 */ /* 0x000fe200078e0219 */
[----:B------:R-:W-:-:S02]  /*7350*/  IADD3 R40, PT, PT, R27, R24, RZ ;  /* 0x000000181b287210 */ /* 0x000fc40007ffe0ff */
[----:B------:R-:W-:Y:S02]  /*7360*/  ISETP.NE.AND P1, PT, R6, UR8, PT ;  /* 0x0000000806007c0c */ /* 0x000fe4000bf25270 */
[----:B------:R1:W-:Y:S04]  /*7370*/  LDSM.16.M88.4 R12, [R41] ;  /* 0x00000000290c783b */ /* 0x0003e80000000200 */
[----:B------:R-:W2:Y:S01]  /*7380*/  LDSM.16.MT88.4 R16, [R40] ;  /* 0x000000002810783b */ /* 0x000ea20000004200 */
[----:B-1----:R-:W-:Y:S01]  /*7390*/  IADD3 R41, PT, PT, R25, 0x40, R38 ;  /* 0x0000004019297810 */ /* 0x002fe20007ffe026 */
[----:B--2---:R-:W-:Y:S01]  /*73a0*/  HMMA.16816.F16 R16, R12, R16, R8 ;  /* 0x000000100c10723c */ /* 0x004fe20000000808 */
[C-C-:B------:R-:W-:Y:S02]  /*73b0*/  IMAD R9, R2.reuse, 0x20, R27.reuse ;  /* 0x0000002002097824 */ /* 0x140fe400078e021b */
[----:B------:R-:W-:-:S03]  /*73c0*/  IMAD R27, R2, 0x40, R27 ;  /* 0x00000040021b7824 */ /* 0x000fc600078e021b */
[-C--:B------:R-:W-:Y:S02]  /*73d0*/  IADD3 R42, PT, PT, R9, R24.reuse, RZ ;  /* 0x00000018092a7210 */ /* 0x080fe40007ffe0ff */
[----:B------:R-:W-:Y:S01]  /*73e0*/  HMMA.16816.F16 R18, R12, R18, R10 ;  /* 0x000000120c12723c */ /* 0x000fe2000000080a */
[----:B------:R-:W-:Y:S01]  /*73f0*/  LDSM.16.M88.4 R8, [R43] ;  /* 0x000000002b08783b */ /* 0x000fe20000000200 */
[-C--:B------:R-:W-:Y:S01]  /*7400*/  IADD3 R40, PT, PT, R27, R24.reuse, RZ ;  /* 0x000000181b287210 */ /* 0x080fe20007ffe0ff */
[----:B------:R-:W-:Y:S02]  /*7410*/  IMAD R27, R2, 0x20, R27 ;  /* 0x00000020021b7824 */ /* 0x000fe400078e021b */
[----:B------:R-:W1:Y:S03]  /*7420*/  LDSM.16.MT88.4 R12, [R42] ;  /* 0x000000002a0c783b */ /* 0x000e660000004200 */
[----:B------:R-:W-:-:S04]  /*7430*/  IADD3 R27, PT, PT, R27, R24, RZ ;  /* 0x000000181b1b7210 */ /* 0x000fc80007ffe0ff */
[C---:B-1----:R-:W-:Y:S08]  /*7440*/  HMMA.16816.F16 R16, R8.reuse, R12, R16 ;  /* 0x0000000c0810723c */ /* 0x042ff00000000810 */
[----:B------:R-:W-:Y:S01]  /*7450*/  HMMA.16816.F16 R18, R8, R14, R18 ;  /* 0x0000000e0812723c */ /* 0x000fe20000000812 */
[----:B------:R-:W-:Y:S04]  /*7460*/  LDSM.16.M88.4 R8, [R41] ;  /* 0x000000002908783b */ /* 0x000fe80000000200 */
[----:B------:R-:W1:Y:S07]  /*7470*/  LDSM.16.MT88.4 R12, [R40] ;  /* 0x00000000280c783b */ /* 0x000e6e0000004200 */
[----:B-1----:R-:W-:Y:S01]  /*7480*/  HMMA.16816.F16 R16, R8, R12, R16 ;  /* 0x0000000c0810723c */ /* 0x002fe20000000810 */
[----:B------:R-:W-:-:S07]  /*7490*/  IADD3 R12, PT, PT, R25, 0x60, R38 ;  /* 0x00000060190c7810 */ /* 0x000fce0007ffe026 */
[----:B------:R-:W-:Y:S01]  /*74a0*/  HMMA.16816.F16 R18, R8, R14, R18 ;  /* 0x0000000e0812723c */ /* 0x000fe20000000812 */
[----:B------:R-:W-:Y:S04]  /*74b0*/  LDSM.16.M88.4 R12, [R12] ;  /* 0x000000000c0c783b */ /* 0x000fe80000000200 */
[----:B------:R-:W1:Y:S07]  /*74c0*/  LDSM.16.MT88.4 R8, [R27] ;  /* 0x000000001b08783b */ /* 0x000e6e0000004200 */
[C---:B-1----:R-:W-:Y:S08]  /*74d0*/  HMMA.16816.F16 R8, R12.reuse, R8, R16 ;  /* 0x000000080c08723c */ /* 0x042ff00000000810 */
[----:B------:R-:W-:Y:S01]  /*74e0*/  HMMA.16816.F16 R10, R12, R10, R18 ;  /* 0x0000000a0c0a723c */ /* 0x000fe20000000812 */
[----:B------:R-:W-:-:S04]  /*74f0*/  NOP ;  /* 0x0000000000007918 */ /* 0x000fc80000000000 */
[----:B------:R-:W-:-:S15]  /*7500*/  @P1 BRA `(.L_x_254) ;  /* 0xfffffffc00701947 */ /* 0x000fde000383ffff */
.L_x_253:
[----:B------:R-:W-:Y:S05]  /*7510*/  @!P2 BRA `(.L_x_255) ;  /* 0x0000000000a8a947 */ /* 0x000fea0003800000 */
[----:B------:R-:W1:Y:S01]  /*7520*/  S2R R12, SR_LANEID ;  /* 0x00000000000c7919 */ /* 0x000e620000000000 */
[----:B------:R-:W-:Y:S01]  /*7530*/  IMAD R27, R26, R2, R23 ;  /* 0x000000021a1b7224 */ /* 0x000fe200078e0217 */
[----:B------:R-:W-:-:S04]  /*7540*/  ISETP.NE.AND P1, PT, R5, 0x1, PT ;  /* 0x000000010500780c */ /* 0x000fc80003f25270 */
[----:B------:R-:W-:Y:S02]  /*7550*/  LEA R27, R27, UR15, 0x1 ;  /* 0x0000000f1b1b7c11 */ /* 0x000fe4000f8e08ff */
[--C-:B-1----:R-:W-:Y:S02]  /*7560*/  SHF.R.U32.HI R13, RZ, 0x3, R12.reuse ;  /* 0x00000003ff0d7819 */ /* 0x102fe4000001160c */
[----:B------:R-:W-:Y:S02]  /*7570*/  LOP3.LUT R14, R12, 0x7, RZ, 0xc0, !PT ;  /* 0x000000070c0e7812 */ /* 0x000fe400078ec0ff */
[----:B------:R-:W-:Y:S02]  /*7580*/  SHF.R.U32.HI R12, RZ, 0x4, R12 ;  /* 0x00000004ff0c7819 */ /* 0x000fe4000001160c */
[----:B------:R-:W-:-:S03]  /*7590*/  SHF.L.U32 R15, R13, 0x3, RZ ;  /* 0x000000030d0f7819 */ /* 0x000fc600000006ff */
[----:B------:R-:W-:Y:S01]  /*75a0*/  IMAD.SHL.U32 R13, R12, 0x8, RZ ;  /* 0x000000080c0d7824 */ /* 0x000fe200078e00ff */
[----:B------:R-:W-:Y:S02]  /*75b0*/  LOP3.LUT R14, R15, 0x8, R14, 0xe2, !PT ;  /* 0x000000080f0e7812 */ /* 0x000fe400078ee20e */
[----:B------:R-:W-:-:S03]  /*75c0*/  IADD3 R12, PT, PT, R37, R26, RZ ;  /* 0x0000001a250c7210 */ /* 0x000fc60007ffe0ff */
[--C-:B------:R-:W-:Y:S01]  /*75d0*/  IMAD R24, R14, R2, R13.reuse ;  /* 0x000000020e187224 */ /* 0x100fe200078e020d */
[----:B------:R-:W-:Y:S01]  /*75e0*/  LEA R26, R12, UR11, 0x1 ;  /* 0x0000000b0c1a7c11 */ /* 0x000fe2000f8e08ff */
[----:B------:R-:W-:-:S03]  /*75f0*/  IMAD R25, R14, UR21, R13 ;  /* 0x000000150e197c24 */ /* 0x000fc6000f8e020d */
[----:B------:R-:W-:Y:S01]  /*7600*/  LEA R16, R24, R27, 0x1 ;  /* 0x0000001b18107211 */ /* 0x000fe200078e08ff */
[----:B------:R-:W-:-:S05]  /*7610*/  IMAD.U32 R12, R25, 0x2, R26 ;  /* 0x00000002190c7824 */ /* 0x000fca00078e001a */
[----:B------:R-:W-:Y:S04]  /*7620*/  LDSM.16.MT88.4 R16, [R16] ;  /* 0x000000001010783b */ /* 0x000fe80000004200 */
[----:B------:R-:W1:Y:S02]  /*7630*/  LDSM.16.M88.4 R12, [R12] ;  /* 0x000000000c0c783b */ /* 0x000e640000000200 */
[C---:B-1----:R-:W-:Y:S08]  /*7640*/  HMMA.16816.F16 R8, R12.reuse, R16, R8 ;  /* 0x000000100c08723c */ /* 0x042ff00000000808 */
[----:B------:R-:W-:Y:S01]  /*7650*/  HMMA.16816.F16 R10, R12, R18, R10 ;  /* 0x000000120c0a723c */ /* 0x000fe2000000080a */
[----:B------:R-:W-:-:S04]  /*7660*/  NOP ;  /* 0x0000000000007918 */ /* 0x000fc80000000000 */
[----:B------:R-:W-:-:S15]  /*7670*/  @!P1 BRA `(.L_x_255) ;  /* 0x0000000000509947 */ /* 0x000fde0003800000 */
[----:B------:R-:W-:Y:S01]  /*7680*/  VIADD R12, R26, 0x20 ;  /* 0x000000201a0c7836 */ /* 0x000fe20000000000 */
[----:B------:R-:W-:Y:S02]  /*7690*/  LEA R13, R2, R27, 0x5 ;  /* 0x0000001b020d7211 */ /* 0x000fe400078e28ff */
[----:B------:R-:W-:Y:S01]  /*76a0*/  ISETP.NE.AND P1, PT, R5, 0x2, PT ;  /* 0x000000020500780c */ /* 0x000fe20003f25270 */
[----:B------:R-:W-:Y:S01]  /*76b0*/  IMAD.U32 R12, R25, 0x2, R12 ;  /* 0x00000002190c7824 */ /* 0x000fe200078e000c */
[----:B------:R-:W-:-:S05]  /*76c0*/  LEA R16, R24, R13, 0x1 ;  /* 0x0000000d18107211 */ /* 0x000fca00078e08ff */
[----:B------:R-:W-:Y:S04]  /*76d0*/  LDSM.16.M88.4 R12, [R12] ;  /* 0x000000000c0c783b */ /* 0x000fe80000000200 */
[----:B------:R-:W1:Y:S02]  /*76e0*/  LDSM.16.MT88.4 R16, [R16] ;  /* 0x000000001010783b */ /* 0x000e640000004200 */
[C---:B-1----:R-:W-:Y:S08]  /*76f0*/  HMMA.16816.F16 R8, R12.reuse, R16, R8 ;  /* 0x000000100c08723c */ /* 0x042ff00000000808 */
[----:B------:R-:W-:Y:S01]  /*7700*/  HMMA.16816.F16 R10, R12, R18, R10 ;  /* 0x000000120c0a723c */ /* 0x000fe2000000080a */
[----:B------:R-:W-:-:S04]  /*7710*/  NOP ;  /* 0x0000000000007918 */ /* 0x000fc80000000000 */
[----:B------:R-:W-:-:S15]  /*7720*/  @!P1 BRA `(.L_x_255) ;  /* 0x0000000000249947 */ /* 0x000fde0003800000 */
[----:B------:R-:W-:Y:S01]  /*7730*/  VIADD R26, R26, 0x40 ;  /* 0x000000401a1a7836 */ /* 0x000fe20000000000 */
[----:B------:R-:W-:-:S03]  /*7740*/  LEA R27, R2, R27, 0x6 ;  /* 0x0000001b021b7211 */ /* 0x000fc600078e30ff */
[----:B------:R-:W-:Y:S01]  /*7750*/  IMAD.U32 R12, R25, 0x2, R26 ;  /* 0x00000002190c7824 */ /* 0x000fe200078e001a */
[----:B------:R-:W-:-:S05]  /*7760*/  LEA R16, R24, R27, 0x1 ;  /* 0x0000001b18107211 */ /* 0x000fca00078e08ff */
[----:B------:R-:W-:Y:S04]  /*7770*/  LDSM.16.M88.4 R12, [R12] ;  /* 0x000000000c0c783b */ /* 0x000fe80000000200 */
[----:B------:R-:W1:Y:S02]  /*7780*/  LDSM.16.MT88.4 R16, [R16] ;  /* 0x000000001010783b */ /* 0x000e640000004200 */
[C---:B-1----:R-:W-:Y:S08]  /*7790*/  HMMA.16816.F16 R8, R12.reuse, R16, R8 ;  /* 0x000000100c08723c */ /* 0x042ff00000000808 */
[----:B------:R-:W-:-:S15]  /*77a0*/  HMMA.16816.F16 R10, R12, R18, R10 ;  /* 0x000000120c0a723c */ /* 0x000fde000000080a */
[----:B------:R-:W-:-:S05]  /*77b0*/  NOP ;  /* 0x0000000000007918 */ /* 0x000fca0000000000 */
.L_x_255:
[----:B------:R-:W-:Y:S01]  /*77c0*/  LDS R18, [R22] ;  /* 0x0000000016127984 */ /* 0x000fe20000000800 */
[----:B------:R-:W-:Y:S01]  /*77d0*/  SHF.R.U32.HI R13, RZ, 0x1, R2 ;  /* 0x00000001ff0d7819 */ /* 0x000fe20000011602 */
[----:B------:R-:W-:Y:S01]  /*77e0*/  IMAD.IADD R23, R36, 0x1, R23 ;  /* 0x0000000124177824 */ /* 0x000fe200078e0217 */
[----:B------:R-:W-:Y:S01]  /*77f0*/  MOV R24, 0x437c0000 ;  /* 0x437c000000187802 */ /* 0x000fe20000000f00 */
[----:B------:R-:W1:Y:S01]  /*7800*/  LDS R15, [R20] ;  /* 0x00000000140f7984 */ /* 0x000e620000000800 */
[----:B------:R-:W2:Y:S03]  /*7810*/  LDCU UR8, c[0x0][0x3ec] ;  /* 0x00007d80ff0877ac */ /* 0x000ea60008000800 */
[----:B------:R-:W-:Y:S01]  /*7820*/  LDS R12, [R22+0x20] ;  /* 0x00002000160c7984 */ /* 0x000fe20000000800 */
[----:B------:R-:W-:-:S03]  /*7830*/  UIADD3 UR7, UPT, UPT, UR7, 0x40, URZ ;  /* 0x0000004007077890 */ /* 0x000fc6000fffe0ff */
[----:B------:R-:W3:Y:S01]  /*7840*/  LDS R17, [R20+0x20] ;  /* 0x0000200014117984 */ /* 0x000ee20000000800 */
[----:B------:R-:W4:Y:S01]  /*7850*/  S2R R14, SR_LANEID ;  /* 0x00000000000e7919 */ /* 0x000f220000000000 */
[----:B--2---:R-:W-:Y:S01]  /*7860*/  UISETP.GE.AND UP0, UPT, UR7, UR8, UPT ;  /* 0x000000080700728c */ /* 0x004fe2000bf06270 */
[----:B-1----:R-:W-:Y:S01]  /*7870*/  FADD R18, R18, -R15 ;  /* 0x8000000f12127221 */ /* 0x002fe20000000000 */
[----:B----4-:R-:W-:Y:S02]  /*7880*/  SHF.R.U32.HI R16, RZ, 0x2, R14 ;  /* 0x00000002ff107819 */ /* 0x010fe4000001160e */
[----:B------:R-:W-:Y:S01]  /*7890*/  LOP3.LUT R14, R14, 0x3, RZ, 0xc0, !PT ;  /* 0x000000030e0e7812 */ /* 0x000fe200078ec0ff */
[----:B---3--:R-:W-:Y:S01]  /*78a0*/  FADD R15, R12, -R17 ;  /* 0x800000110c0f7221 */ /* 0x008fe20000000000 */
[----:B------:R-:W-:-:S03]  /*78b0*/  IMAD R12, R23, 0x2, R34 ;  /* 0x00000002170c7824 */ /* 0x000fc600078e0222 */
[----:B------:R-:W-:Y:S01]  /*78c0*/  IMAD R19, R16, R13, R14 ;  /* 0x0000000d10137224 */ /* 0x000fe200078e020e */
[----:B------:R-:W-:-:S03]  /*78d0*/  MOV R14, 0x3bbb989d ;  /* 0x3bbb989d000e7802 */ /* 0x000fc60000000f00 */
[----:B------:R-:W-:Y:S02]  /*78e0*/  IMAD.U32 R12, R19, 0x4, R12 ;  /* 0x00000004130c7824 */ /* 0x000fe400078e000c */
[-C--:B------:R-:W-:Y:S01]  /*78f0*/  FFMA.SAT R23, R18, R14.reuse, 0.5 ;  /* 0x3f00000012177423 */ /* 0x080fe2000000200e */
[----:B------:R-:W-:Y:S02]  /*7900*/  FFMA.SAT R14, R15, R14, 0.5 ;  /* 0x3f0000000f0e7423 */ /* 0x000fe4000000200e */
[----:B------:R-:W-:Y:S01]  /*7910*/  LEA R13, R13, R12, 0x5 ;  /* 0x0000000c0d0d7211 */ /* 0x000fe200078e28ff */
[-C--:B------:R-:W-:Y:S01]  /*7920*/  FFMA.RM R23, R23, R24.reuse, 12582913 ;  /* 0x4b40000117177423 */ /* 0x080fe20000004018 */
[----:B------:R-:W-:Y:S01]  /*7930*/  FFMA.RM R24, R14, R24, 12582913 ;  /* 0x4b4000010e187423 */ /* 0x000fe20000004018 */
[----:B------:R-:W1:Y:S02]  /*7940*/  LDS R17, [R12] ;  /* 0x000000000c117984 */ /* 0x000e640000000800 */
[C---:B------:R-:W-:Y:S01]  /*7950*/  FADD R25, R23.reuse, -12583039 ;  /* 0xcb40007f17197421 */ /* 0x040fe20000000000 */
[----:B------:R-:W-:Y:S01]  /*7960*/  FADD R26, R24, -12583039 ;  /* 0xcb40007f181a7421 */ /* 0x000fe20000000000 */
[----:B------:R-:W-:Y:S01]  /*7970*/  LDS R14, [R13] ;  /* 0x000000000d0e7984 */ /* 0x000fe20000000800 */
[----:B------:R-:W-:-:S02]  /*7980*/  IMAD.SHL.U32 R23, R23, 0x800000, RZ ;  /* 0x0080000017177824 */ /* 0x000fc400078e00ff */
[----:B------:R-:W-:Y:S01]  /*7990*/  FFMA R25, R18, 1.4426950216293334961, -R25 ;  /* 0x3fb8aa3b12197823 */ /* 0x000fe20000000819 */
[C---:B------:R-:W-:Y:S01]  /*79a0*/  FFMA R26, R15.reuse, 1.4426950216293334961, -R26 ;  /* 0x3fb8aa3b0f1a7823 */ /* 0x040fe2000000081a */
[----:B------:R-:W2:Y:S01]  /*79b0*/  LDS R19, [R12+0x10] ;  /* 0x000010000c137984 */ /* 0x000ea20000000800 */
[----:B------:R-:W-:Y:S01]  /*79c0*/  SHF.L.U32 R24, R24, 0x17, RZ ;  /* 0x0000001718187819 */ /* 0x000fe200000006ff */
[----:B------:R-:W-:Y:S01]  /*79d0*/  FFMA R25, R18, 1.925963033500011079e-08, R25 ;  /* 0x32a5706012197823 */ /* 0x000fe20000000019 */
[----:B------:R-:W-:Y:S01]  /*79e0*/  FFMA R26, R15, 1.925963033500011079e-08, R26 ;  /* 0x32a570600f1a7823 */ /* 0x000fe2000000001a */
[----:B------:R-:W3:Y:S02]  /*79f0*/  LDS R16, [R13+0x10] ;  /* 0x000010000d107984 */ /* 0x000ee40000000800 */
[----:B------:R-:W4:Y:S08]  /*7a00*/  MUFU.EX2 R18, R25 ;  /* 0x0000001900127308 */ /* 0x000f300000000800 */
[----:B------:R-:W5:Y:S01]  /*7a10*/  MUFU.EX2 R15, R26 ;  /* 0x0000001a000f7308 */ /* 0x000f620000000800 */
[----:B----4-:R-:W-:-:S05]  /*7a20*/  FMUL R18, R23, R18 ;  /* 0x0000001217127220 */ /* 0x010fca0000400000 */
[----:B------:R-:W-:Y:S01]  /*7a30*/  F2FP.F16.F32.PACK_AB R18, RZ, R18 ;  /* 0x00000012ff12723e */ /* 0x000fe200000000ff */
[----:B-----5:R-:W-:-:S04]  /*7a40*/  FMUL R15, R24, R15 ;  /* 0x0000000f180f7220 */ /* 0x020fc80000400000 */
[----:B-1----:R-:W-:Y:S01]  /*7a50*/  HFMA2 R17, R17, R18.H0_H0, R8 ;  /* 0x2000001211117231 */ /* 0x002fe20000000008 */
[----:B------:R-:W-:-:S04]  /*7a60*/  F2FP.F16.F32.PACK_AB R15, RZ, R15 ;  /* 0x0000000fff0f723e */ /* 0x000fc800000000ff */
[----:B------:R1:W-:Y:S01]  /*7a70*/  STS [R12], R17 ;  /* 0x000000110c007388 */ /* 0x0003e20000000800 */
[----:B--2---:R-:W-:Y:S02]  /*7a80*/  HFMA2 R19, R19, R18.H0_H0, R10 ;  /* 0x2000001213137231 */ /* 0x004fe4000000000a */
[-C--:B------:R-:W-:Y:S02]  /*7a90*/  HFMA2 R14, R14, R15.reuse.H0_H0, R9 ;  /* 0x2000000f0e0e7231 */ /* 0x080fe40000000009 */
[----:B---3--:R-:W-:-:S03]  /*7aa0*/  HFMA2 R16, R16, R15.H0_H0, R11 ;  /* 0x2000000f10107231 */ /* 0x008fc6000000000b */
[----:B------:R1:W-:Y:S04]  /*7ab0*/  STS [R13], R14 ;  /* 0x0000000e0d007388 */ /* 0x0003e80000000800 */
[----:B------:R1:W-:Y:S04]  /*7ac0*/  STS [R12+0x10], R19 ;  /* 0x000010130c007388 */ /* 0x0003e80000000800 */
[----:B------:R1:W-:Y:S01]  /*7ad0*/  STS [R13+0x10], R16 ;  /* 0x000010100d007388 */ /* 0x0003e20000000800 */
[----:B------:R-:W-:Y:S05]  /*7ae0*/  BRA.U !UP0, `(.L_x_256) ;  /* 0xfffffff5089c7547 */ /* 0x000fea000b83ffff */
[----:B------:R-:W-:Y:S05]  /*7af0*/  BRA `(.L_x_252) ;  /* 0x0000001800487947 */ /* 0x000fea0003800000 */
.L_x_248:
[----:B------:R-:W2:Y:S02]  /*7b00*/  LDCU UR7, c[0x0][0x3d4] ;  /* 0x00007a80ff0777ac */ /* 0x000ea40008000800 */
[----:B--2---:R-:W-:-:S09]  /*7b10*/  UISETP.GE.AND UP0, UPT, UR7, 0x1, UPT ;  /* 0x000000010700788c */ /* 0x004fd2000bf06270 */
[----:B------:R-:W-:Y:S05]  /*7b20*/  BRA.U UP0, `(.L_x_257) ;  /* 0x0000001100587547 */ /* 0x000fea000b800000 */
[----:B------:R-:W2:Y:S01]  /*7b30*/  LDCU UR8, c[0x0][0x3ec] ;  /* 0x00007d80ff0877ac */ /* 0x000ea20008000800 */
[----:B------:R-:W-:Y:S01]  /*7b40*/  LOP3.LUT R9, R31, 0x30, RZ, 0xc0, !PT ;  /* 0x000000301f097812 */ /* 0x000fe200078ec0ff */
[----:B--2---:R-:W-:Y:S02]  /*7b50*/  UISETP.GE.U32.AND UP0, UPT, UR8, 0x3c1, UPT ;  /* 0x000003c10800788c */ /* 0x004fe4000bf06070 */
[----:B------:R-:W-:-:S04]  /*7b60*/  UIADD3 UR7, UPT, UPT, UR8, -0x1, URZ ;  /* 0xffffffff08077890 */ /* 0x000fc8000fffe0ff */
[----:B------:R-:W-:-:S03]  /*7b70*/  ULEA.HI UR18, UR7, 0x1, URZ, 0x1a ;  /* 0x0000000107127891 */ /* 0x000fc6000f8fd0ff */
[----:B------:R-:W-:Y:S01]  /*7b80*/  UMOV UR7, URZ ;  /* 0x000000ff00077c82 */ /* 0x000fe20008000000 */
[----:B------:R-:W-:Y:S01]  /*7b90*/  ULOP3.LUT UP1, UR10, UR18, 0xf, URZ, 0xc0, !UPT ;  /* 0x0000000f120a7892 */ /* 0x000fe2000f82c0ff */
[----:B------:R-:W-:Y:S11]  /*7ba0*/  BRA.U !UP0, `(.L_x_258) ;  /* 0x0000000908047547 */ /* 0x000ff6000b800000 */
[----:B------:R-:W2:Y:S01]  /*7bb0*/  S2R R10, SR_LANEID ;  /* 0x00000000000a7919 */ /* 0x000ea20000000000 */
[----:B-1----:R-:W-:Y:S01]  /*7bc0*/  SHF.R.U32.HI R8, RZ, 0x1, R2 ;  /* 0x00000001ff087819 */ /* 0x002fe20000011602 */
[----:B------:R-:W-:Y:S01]  /*7bd0*/  UIADD3 UR8, UPT, UPT, UR8, -0x1, URZ ;  /* 0xffffffff08087890 */ /* 0x000fe2000fffe0ff */
[----:B------:R-:W-:Y:S01]  /*7be0*/  IMAD.IADD R16, R9, 0x1, R36 ;  /* 0x0000000109107824 */ /* 0x000fe200078e0224 */
[----:B------:R-:W-:Y:S02]  /*7bf0*/  UMOV UR7, URZ ;  /* 0x000000ff00077c82 */ /* 0x000fe40008000000 */
[----:B------:R-:W-:-:S04]  /*7c00*/  ULEA.HI UR8, UR8, 0x1, URZ, 0x1a ;  /* 0x0000000108087891 */ /* 0x000fc8000f8fd0ff */
[----:B------:R-:W-:-:S03]  /*7c10*/  ULOP3.LUT UR9, UR8, 0x7fffff0, URZ, 0xc0, !UPT ;  /* 0x07fffff008097892 */ /* 0x000fc6000f8ec0ff */
[----:B------:R-:W-:Y:S01]  /*7c20*/  UMOV UR8, URZ ;  /* 0x000000ff00087c82 */ /* 0x000fe20008000000 */
[----:B--2---:R-:W-:Y:S02]  /*7c30*/  SHF.R.U32.HI R11, RZ, 0x2, R10 ;  /* 0x00000002ff0b7819 */ /* 0x004fe4000001160a */
[----:B------:R-:W-:-:S05]  /*7c40*/  LOP3.LUT R10, R10, 0x3, RZ, 0xc0, !PT ;  /* 0x000000030a0a7812 */ /* 0x000fca00078ec0ff */
[----:B------:R-:W-:-:S05]  /*7c50*/  IMAD R10, R11, R8, R10 ;  /* 0x000000080b0a7224 */ /* 0x000fca00078e020a */
[----:B------:R-:W-:-:S07]  /*7c60*/  SHF.L.U32 R10, R10, 0x2, RZ ;  /* 0x000000020a0a7819 */ /* 0x000fce00000006ff */
.L_x_259:
[----:B--2---:R-:W-:Y:S01]  /*7c70*/  VIADD R11, R16, UR7 ;  /* 0x00000007100b7c36 */ /* 0x004fe20008000000 */
[----:B------:R-:W-:Y:S02]  /*7c80*/  UIADD3 UR8, UPT, UPT, UR8, 0x10, URZ ;  /* 0x0000001008087890 */ /* 0x000fe4000fffe0ff */
[----:B------:R-:W-:Y:S02]  /*7c90*/  UIADD3 UR7, UPT, UPT, UR7, 0x400, URZ ;  /* 0x0000040007077890 */ /* 0x000fe4000fffe0ff */
[----:B------:R-:W-:Y:S01]  /*7ca0*/  LEA R11, R11, R34, 0x1 ;  /* 0x000000220b0b7211 */ /* 0x000fe200078e08ff */
[----:B------:R-:W-:-:S03]  /*7cb0*/  UISETP.NE.AND UP0, UPT, UR8, UR9, UPT ;  /* 0x000000090800728c */ /* 0x000fc6000bf05270 */
[C---:B------:R-:W-:Y:S01]  /*7cc0*/  IADD3 R13, PT, PT, R11.reuse, 0x80, RZ ;  /* 0x000000800b0d7810 */ /* 0x040fe20007ffe0ff */
[C-C-:B------:R-:W-:Y:S01]  /*7cd0*/  IMAD.IADD R19, R11.reuse, 0x1, R10.reuse ;  /* 0x000000010b137824 */ /* 0x140fe200078e020a */
[C---:B------:R-:W-:Y:S02]  /*7ce0*/  IADD3 R15, PT, PT, R11.reuse, 0x100, RZ ;  /* 0x000001000b0f7810 */ /* 0x040fe40007ffe0ff */
[----:B------:R-:W-:Y:S01]  /*7cf0*/  IADD3 R17, PT, PT, R11, 0x180, RZ ;  /* 0x000001800b117810 */ /* 0x000fe20007ffe0ff */
[--C-:B------:R-:W-:Y:S01]  /*7d00*/  IMAD.IADD R25, R13, 0x1, R10.reuse ;  /* 0x000000010d197824 */ /* 0x100fe200078e020a */
[----:B------:R-:W-:Y:S01]  /*7d10*/  STS [R19], RZ ;  /* 0x000000ff13007388 */ /* 0x000fe20000000800 */
[C---:B------:R-:W-:Y:S02]  /*7d20*/  IMAD R12, R8.reuse, 0x20, R19 ;  /* 0x00000020080c7824 */ /* 0x040fe400078e0213 */
[--C-:B------:R-:W-:Y:S01]  /*7d30*/  IMAD.IADD R27, R15, 0x1, R10.reuse ;  /* 0x000000010f1b7824 */ /* 0x100fe200078e020a */
[C---:B------:R-:W-:Y:S01]  /*7d40*/  LEA R13, R8.reuse, R25, 0x5 ;  /* 0x00000019080d7211 */ /* 0x040fe200078e28ff */
[----:B------:R-:W-:Y:S01]  /*7d50*/  IMAD.IADD R23, R17, 0x1, R10 ;  /* 0x0000000111177824 */ /* 0x000fe200078e020a */
[----:B------:R-:W-:Y:S01]  /*7d60*/  STS [R12], RZ ;  /* 0x000000ff0c007388 */ /* 0x000fe20000000800 */
[----:B------:R-:W-:Y:S01]  /*7d70*/  VIADD R17, R11, 0x200 ;  /* 0x000002000b117836 */ /* 0x000fe20000000000 */
[----:B------:R-:W-:-:S02]  /*7d80*/  LEA R14, R8, R27, 0x5 ;  /* 0x0000001b080e7211 */ /* 0x000fc400078e28ff */
[----:B------:R1:W-:Y:S01]  /*7d90*/  STS [R19+0x10], RZ ;  /* 0x000010ff13007388 */ /* 0x0003e20000000800 */
[----:B------:R-:W-:Y:S02]  /*7da0*/  LEA R15, R8, R23, 0x5 ;  /* 0x00000017080f7211 */ /* 0x000fe400078e28ff */
[----:B------:R-:W-:Y:S01]  /*7db0*/  IADD3 R21, PT, PT, R17, R10, RZ ;  /* 0x0000000a11157210 */ /* 0x000fe20007ffe0ff */
[----:B------:R2:W-:Y:S01]  /*7dc0*/  STS [R12+0x10], RZ ;  /* 0x000010ff0c007388 */ /* 0x0005e20000000800 */
[----:B------:R-:W-:-:S03]  /*7dd0*/  IADD3 R17, PT, PT, R11, 0x380, RZ ;  /* 0x000003800b117810 */ /* 0x000fc60007ffe0ff */
[----:B------:R-:W-:Y:S01]  /*7de0*/  STS [R25], RZ ;  /* 0x000000ff19007388 */ /* 0x000fe20000000800 */
[----:B-1----:R-:W-:-:S03]  /*7df0*/  VIADD R19, R11, 0x280 ;  /* 0x000002800b137836 */ /* 0x002fc60000000000 */
[----:B------:R-:W-:Y:S01]  /*7e00*/  STS [R13], RZ ;  /* 0x000000ff0d007388 */ /* 0x000fe20000000800 */
[----:B--2---:R-:W-:-:S03]  /*7e10*/  IMAD R12, R8, 0x20, R21 ;  /* 0x00000020080c7824 */ /* 0x004fc600078e0215 */
[----:B------:R1:W-:Y:S04]  /*7e20*/  STS [R25+0x10], RZ ;  /* 0x000010ff19007388 */ /* 0x0003e80000000800 */
[----:B------:R2:W-:Y:S04]  /*7e30*/  STS [R13+0x10], RZ ;  /* 0x000010ff0d007388 */ /* 0x0005e80000000800 */
[----:B------:R-:W-:Y:S01]  /*7e40*/  STS [R27], RZ ;  /* 0x000000ff1b007388 */ /* 0x000fe20000000800 */
[----:B-1----:R-:W-:-:S03]  /*7e50*/  IADD3 R25, PT, PT, R19, R10, RZ ;  /* 0x0000000a13197210 */ /* 0x002fc60007ffe0ff */
[----:B------:R-:W-:Y:S01]  /*7e60*/  STS [R14], RZ ;  /* 0x000000ff0e007388 */ /* 0x000fe20000000800 */
[----:B--2---:R-:W-:-:S03]  /*7e70*/  VIADD R13, R11, 0x300 ;  /* 0x000003000b0d7836 */ /* 0x004fc60000000000 */
[----:B------:R-:W-:Y:S02]  /*7e80*/  STS [R27+0x10], RZ ;  /* 0x000010ff1b007388 */ /* 0x000fe40000000800 */
[----:B------:R-:W-:Y:S01]  /*7e90*/  IADD3 R19, PT, PT, R13, R10, RZ ;  /* 0x0000000a0d137210 */ /* 0x000fe20007ffe0ff */
[C---:B------:R-:W-:Y:S01]  /*7ea0*/  IMAD R13, R8.reuse, 0x20, R25 ;  /* 0x00000020080d7824 */ /* 0x040fe200078e0219 */
[----:B------:R1:W-:Y:S04]  /*7eb0*/  STS [R14+0x10], RZ ;  /* 0x000010ff0e007388 */ /* 0x0003e80000000800 */
[----:B------:R-:W-:Y:S04]  /*7ec0*/  STS [R23], RZ ;  /* 0x000000ff17007388 */ /* 0x000fe80000000800 */
[----:B------:R-:W-:Y:S01]  /*7ed0*/  STS [R15], RZ ;  /* 0x000000ff0f007388 */ /* 0x000fe20000000800 */
[----:B-1----:R-:W-:-:S03]  /*7ee0*/  LEA R14, R8, R19, 0x5 ;  /* 0x00000013080e7211 */ /* 0x002fc600078e28ff */
[----:B------:R1:W-:Y:S04]  /*7ef0*/  STS [R23+0x10], RZ ;  /* 0x000010ff17007388 */ /* 0x0003e80000000800 */
[----:B------:R2:W-:Y:S04]  /*7f00*/  STS [R15+0x10], RZ ;  /* 0x000010ff0f007388 */ /* 0x0005e80000000800 */
[----:B------:R-:W-:Y:S01]  /*7f10*/  STS [R21], RZ ;  /* 0x000000ff15007388 */ /* 0x000fe20000000800 */
[----:B-1----:R-:W-:Y:S02]  /*7f20*/  IADD3 R23, PT, PT, R17, R10, RZ ;  /* 0x0000000a11177210 */ /* 0x002fe40007ffe0ff */
[C---:B------:R-:W-:Y:S01]  /*7f30*/  IADD3 R17, PT, PT, R11.reuse, 0x480, RZ ;  /* 0x000004800b117810 */ /* 0x040fe20007ffe0ff */
[----:B------:R-:W-:Y:S01]  /*7f40*/  STS [R12], RZ ;  /* 0x000000ff0c007388 */ /* 0x000fe20000000800 */
[----:B--2---:R-:W-:-:S02]  /*7f50*/  VIADD R15, R11, 0x400 ;  /* 0x000004000b0f7836 */ /* 0x004fc40000000000 */
[----:B------:R-:W-:Y:S01]  /*7f60*/  IADD3 R27, PT, PT, R17, R10, RZ ;  /* 0x0000000a111b7210 */ /* 0x000fe20007ffe0ff */
[----:B------:R1:W-:Y:S01]  /*7f70*/  STS [R21+0x10], RZ ;  /* 0x000010ff15007388 */ /* 0x0003e20000000800 */
[----:B------:R-:W-:-:S03]  /*7f80*/  IADD3 R17, PT, PT, R11, 0x500, RZ ;  /* 0x000005000b117810 */ /* 0x000fc60007ffe0ff */
[----:B------:R2:W-:Y:S04]  /*7f90*/  STS [R12+0x10], RZ ;  /* 0x000010ff0c007388 */ /* 0x0005e80000000800 */
[----:B------:R-:W-:Y:S01]  /*7fa0*/  STS [R25], RZ ;  /* 0x000000ff19007388 */ /* 0x000fe20000000800 */
[----:B-1----:R-:W-:Y:S01]  /*7fb0*/  IMAD.IADD R21, R15, 0x1, R10 ;  /* 0x000000010f157824 */ /* 0x002fe200078e020a */
[C---:B------:R-:W-:Y:S02]  /*7fc0*/  LEA R15, R8.reuse, R27, 0x5 ;  /* 0x0000001b080f7211 */ /* 0x040fe400078e28ff */
[----:B------:R-:W-:Y:S01]  /*7fd0*/  STS [R13], RZ ;  /* 0x000000ff0d007388 */ /* 0x000fe20000000800 */
[----:B--2---:R-:W-:-:S03]  /*7fe0*/  LEA R12, R8, R23, 0x5 ;  /* 0x00000017080c7211 */ /* 0x004fc600078e28ff */
        /* <DEDUP_REMOVED lines=8> */
[----:B------:R-:W-:Y:S04]  /*8070*/  STS [R14+0x10], RZ ;  /* 0x000010ff0e007388 */ /* 0x000fe80000000800 */
[----:B------:R-:W-:Y:S01]  /*8080*/  STS [R23], RZ ;  /* 0x000000ff17007388 */ /* 0x000fe20000000800 */
[----:B-1----:R-:W-:-:S03]  /*8090*/  VIADD R19, R11, 0x580 ;  /* 0x000005800b137836 */ /* 0x002fc60000000000 */
[----:B------:R-:W-:Y:S04]  /*80a0*/  STS [R12], RZ ;  /* 0x000000ff0c007388 */ /* 0x000fe80000000800 */
        /* <DEDUP_REMOVED lines=12> */
[C---:B--2---:R-:W-:Y:S01]  /*8170*/  IMAD R13, R8.reuse, 0x20, R23 ;  /* 0x00000020080d7824 */ /* 0x044fe200078e0217 */
[----:B------:R-:W-:-:S02]  /*8180*/  LEA R14, R8, R21, 0x5 ;  /* 0x00000015080e7211 */ /* 0x000fc400078e28ff */
[----:B------:R-:W-:Y:S01]  /*8190*/  STS [R27+0x10], RZ ;  /* 0x000010ff1b007388 */ /* 0x000fe20000000800 */
[----:B------:R-:W-:-:S03]  /*81a0*/  IADD3 R19, PT, PT, R17, R10, RZ ;  /* 0x0000000a11137210 */ /* 0x000fc60007ffe0ff */
[----:B------:R1:W-:Y:S04]  /*81b0*/  STS [R15+0x10], RZ ;  /* 0x000010ff0f007388 */ /* 0x0003e80000000800 */
[----:B------:R-:W-:Y:S04]  /*81c0*/  STS [R25], RZ ;  /* 0x000000ff19007388 */ /* 0x000fe80000000800 */
[----:B------:R-:W-:Y:S01]  /*81d0*/  STS [R12], RZ ;  /* 0x000000ff0c007388 */ /* 0x000fe20000000800 */
[C---:B-1----:R-:W-:Y:S01]  /*81e0*/  VIADD R15, R11.reuse, 0x700 ;  /* 0x000007000b0f7836 */ /* 0x042fe20000000000 */
[----:B------:R-:W-:-:S02]  /*81f0*/  IADD3 R11, PT, PT, R11, 0x780, RZ ;  /* 0x000007800b0b7810 */ /* 0x000fc40007ffe0ff */
[----:B------:R-:W-:Y:S01]  /*8200*/  STS [R25+0x10], RZ ;  /* 0x000010ff19007388 */ /* 0x000fe20000000800 */
[----:B------:R-:W-:Y:S01]  /*8210*/  IMAD.IADD R17, R15, 0x1, R10 ;  /* 0x000000010f117824 */ /* 0x000fe200078e020a */
[----:B------:R-:W-:Y:S02]  /*8220*/  IADD3 R15, PT, PT, R11, R10, RZ ;  /* 0x0000000a0b0f7210 */ /* 0x000fe40007ffe0ff */
[----:B------:R1:W-:Y:S01]  /*8230*/  STS [R12+0x10], RZ ;  /* 0x000010ff0c007388 */ /* 0x0003e20000000800 */
[----:B------:R-:W-:-:S03]  /*8240*/  LEA R11, R8, R19, 0x5 ;  /* 0x00000013080b7211 */ /* 0x000fc600078e28ff */
[----:B------:R-:W-:Y:S04]  /*8250*/  STS [R23], RZ ;  /* 0x000000ff17007388 */ /* 0x000fe80000000800 */
[----:B------:R-:W-:Y:S01]  /*8260*/  STS [R13], RZ ;  /* 0x000000ff0d007388 */ /* 0x000fe20000000800 */
[----:B-1----:R-:W-:-:S03]  /*8270*/  IMAD R12, R8, 0x20, R17 ;  /* 0x00000020080c7824 */ /* 0x002fc600078e0211 */
        /* <DEDUP_REMOVED lines=20> */
.L_x_258:
[----:B------:R-:W-:Y:S05]  /*83c0*/  BRA.U !UP1, `(.L_x_252) ;  /* 0x0000001109147547 */ /* 0x000fea000b800000 */
[----:B------:R-:W-:Y:S02]  /*83d0*/  UIADD3 UR10, UPT, UPT, UR10, -0x1, URZ ;  /* 0xffffffff0a0a7890 */ /* 0x000fe4000fffe0ff */
[----:B------:R-:W-:Y:S02]  /*83e0*/  ULOP3.LUT UP1, UR8, UR18, 0x7, URZ, 0xc0, !UPT ;  /* 0x0000000712087892 */ /* 0x000fe4000f82c0ff */
[----:B------:R-:W-:-:S09]  /*83f0*/  UISETP.GE.U32.AND UP0, UPT, UR10, 0x7, UPT ;  /* 0x000000070a00788c */ /* 0x000fd2000bf06070 */
[----:B------:R-:W-:Y:S05]  /*8400*/  BRA.U !UP0, `(.L_x_260) ;  /* 0x0000000108fc7547 */ /* 0x000fea000b800000 */
[----:B------:R-:W3:Y:S01]  /*8410*/  S2R R10, SR_LANEID ;  /* 0x00000000000a7919 */ /* 0x000ee20000000000 */
[----:B--2---:R-:W-:Y:S01]  /*8420*/  IADD3 R11, PT, PT, R36, UR7, R9 ;  /* 0x00000007240b7c10 */ /* 0x004fe2000fffe009 */
[----:B------:R-:W-:Y:S01]  /*8430*/  UIADD3 UR7, UPT, UPT, UR7, 0x200, URZ ;  /* 0x0000020007077890 */ /* 0x000fe2000fffe0ff */
[----:B-1----:R-:W-:Y:S02]  /*8440*/  SHF.R.U32.HI R8, RZ, 0x1, R2 ;  /* 0x00000001ff087819 */ /* 0x002fe40000011602 */
[----:B------:R-:W-:-:S04]  /*8450*/  LEA R11, R11, R34, 0x1 ;  /* 0x000000220b0b7211 */ /* 0x000fc800078e08ff */
[C---:B------:R-:W-:Y:S01]  /*8460*/  IADD3 R12, PT, PT, R11.reuse, 0x100, RZ ;  /* 0x000001000b0c7810 */ /* 0x040fe20007ffe0ff */
[C---:B------:R-:W-:Y:S01]  /*8470*/  VIADD R14, R11.reuse, 0x200 ;  /* 0x000002000b0e7836 */ /* 0x040fe20000000000 */
[C---:B------:R-:W-:Y:S01]  /*8480*/  IADD3 R15, PT, PT, R11.reuse, 0x280, RZ ;  /* 0x000002800b0f7810 */ /* 0x040fe20007ffe0ff */
[C---:B------:R-:W-:Y:S01]  /*8490*/  VIADD R17, R11.reuse, 0x380 ;  /* 0x000003800b117836 */ /* 0x040fe20000000000 */
[----:B------:R-:W-:Y:S02]  /*84a0*/  IADD3 R16, PT, PT, R11, 0x300, RZ ;  /* 0x000003000b107810 */ /* 0x000fe40007ffe0ff */
[----:B---3--:R-:W-:Y:S02]  /*84b0*/  SHF.R.U32.HI R13, RZ, 0x2, R10 ;  /* 0x00000002ff0d7819 */ /* 0x008fe4000001160a */
[----:B------:R-:W-:-:S05]  /*84c0*/  LOP3.LUT R10, R10, 0x3, RZ, 0xc0, !PT ;  /* 0x000000030a0a7812 */ /* 0x000fca00078ec0ff */
        /* <DEDUP_REMOVED lines=17> */
[----:B------:R-:W-:Y:S02]  /*85e0*/  LEA R15, R18, R16, 0x2 ;  /* 0x00000010120f7211 */ /* 0x000fe400078e10ff */
        /* <DEDUP_REMOVED lines=33> */
.L_x_260:
[----:B------:R-:W-:Y:S05]  /*8800*/  BRA.U !UP1, `(.L_x_252) ;  /* 0x0000000d09047547 */ /* 0x000fea000b800000 */
[----:B------:R-:W-:Y:S01]  /*8810*/  UIADD3 UR8, UPT, UPT, UR8, -0x1, URZ ;  /* 0xffffffff08087890 */ /* 0x000fe2000fffe0ff */
[----:B------:R-:W-:-:S03]  /*8820*/  ISETP.NE.AND P1, PT, R4, RZ, PT ;  /* 0x000000ff0400720c */ /* 0x000fc60003f25270 */
[----:B------:R-:W-:-:S09]  /*8830*/  UISETP.GE.U32.AND UP0, UPT, UR8, 0x3, UPT ;  /* 0x000000030800788c */ /* 0x000fd2000bf06070 */
[----:B------:R-:W-:Y:S05]  /*8840*/  BRA.U !UP0, `(.L_x_261) ;  /* 0x00000001088c7547 */ /* 0x000fea000b800000 */
[----:B-1-3--:R-:W1:Y:S01]  /*8850*/  S2R R8, SR_LANEID ;  /* 0x0000000000087919 */ /* 0x00ae620000000000 */
[----:B--2---:R-:W-:Y:S02]  /*8860*/  SHF.R.U32.HI R12, RZ, 0x1, R2 ;  /* 0x00000001ff0c7819 */ /* 0x004fe40000011602 */
[----:B------:R-:W-:Y:S01]  /*8870*/  IADD3 R11, PT, PT, R36, UR7, R9 ;  /* 0x00000007240b7c10 */ /* 0x000fe2000fffe009 */
[----:B------:R-:W-:-:S03]  /*8880*/  UIADD3 UR7, UPT, UPT, UR7, 0x100, URZ ;  /* 0x0000010007077890 */ /* 0x000fc6000fffe0ff */
[----:B------:R-:W-:-:S04]  /*8890*/  LEA R11, R11, R34, 0x1 ;  /* 0x000000220b0b7211 */ /* 0x000fc800078e08ff */
[C---:B------:R-:W-:Y:S02]  /*88a0*/  IADD3 R15, PT, PT, R11.reuse, 0x80, RZ ;  /* 0x000000800b0f7810 */ /* 0x040fe40007ffe0ff */
[----:B------:R-:W-:Y:S02]  /*88b0*/  IADD3 R17, PT, PT, R11, 0x100, RZ ;  /* 0x000001000b117810 */ /* 0x000fe40007ffe0ff */
[----:B-1----:R-:W-:Y:S02]  /*88c0*/  SHF.R.U32.HI R10, RZ, 0x2, R8 ;  /* 0x00000002ff0a7819 */ /* 0x002fe40000011608 */
[----:B------:R-:W-:-:S05]  /*88d0*/  LOP3.LUT R13, R8, 0x3, RZ, 0xc0, !PT ;  /* 0x00000003080d7812 */ /* 0x000fca00078ec0ff */
[----:B------:R-:W-:-:S04]  /*88e0*/  IMAD R10, R10, R12, R13 ;  /* 0x0000000c0a0a7224 */ /* 0x000fc800078e020d */
[C---:B------:R-:W-:Y:S01]  /*88f0*/  IMAD.U32 R13, R10.reuse, 0x4, R11 ;  /* 0x000000040a0d7824 */ /* 0x040fe200078e000b */
[C---:B------:R-:W-:Y:S01]  /*8900*/  LEA R15, R10.reuse, R15, 0x2 ;  /* 0x0000000f0a0f7211 */ /* 0x040fe200078e10ff */
[----:B------:R-:W-:Y:S02]  /*8910*/  VIADD R11, R11, 0x180 ;  /* 0x000001800b0b7836 */ /* 0x000fe40000000000 */
[----:B------:R-:W-:Y:S01]  /*8920*/  IMAD.U32 R17, R10, 0x4, R17 ;  /* 0x000000040a117824 */ /* 0x000fe200078e0011 */
[----:B------:R-:W-:Y:S01]  /*8930*/  LEA R8, R12, R13, 0x5 ;  /* 0x0000000d0c087211 */ /* 0x000fe200078e28ff */
[----:B------:R4:W-:Y:S01]  /*8940*/  STS [R13], RZ ;  /* 0x000000ff0d007388 */ /* 0x0009e20000000800 */
[----:B------:R-:W-:Y:S01]  /*8950*/  LEA R19, R10, R11, 0x2 ;  /* 0x0000000b0a137211 */ /* 0x000fe200078e10ff */
[C---:B------:R-:W-:Y:S01]  /*8960*/  IMAD R11, R12.reuse, 0x20, R17 ;  /* 0x000000200c0b7824 */ /* 0x040fe200078e0211 */
[C---:B------:R-:W-:Y:S01]  /*8970*/  LEA R10, R12.reuse, R15, 0x5 ;  /* 0x0000000f0c0a7211 */ /* 0x040fe200078e28ff */
        /* <DEDUP_REMOVED lines=16> */
.L_x_261:
[----:B------:R-:W-:Y:S05]  /*8a80*/  @!P1 BRA `(.L_x_252) ;  /* 0x0000000800649947 */ /* 0x000fea0003800000 */
[----:B-1-34-:R-:W1:Y:S01]  /*8a90*/  S2R R8, SR_LANEID ;  /* 0x0000000000087919 */ /* 0x01ae620000000000 */
[----:B--2---:R-:W-:Y:S02]  /*8aa0*/  SHF.R.U32.HI R13, RZ, 0x1, R2 ;  /* 0x00000001ff0d7819 */ /* 0x004fe40000011602 */
[----:B------:R-:W-:Y:S02]  /*8ab0*/  IADD3 R9, PT, PT, R36, UR7, R9 ;  /* 0x0000000724097c10 */ /* 0x000fe4000fffe009 */
[----:B------:R-:W-:Y:S02]  /*8ac0*/  ISETP.NE.AND P1, PT, R4, 0x1, PT ;  /* 0x000000010400780c */ /* 0x000fe40003f25270 */
[----:B------:R-:W-:Y:S02]  /*8ad0*/  LEA R9, R9, R34, 0x1 ;  /* 0x0000002209097211 */ /* 0x000fe400078e08ff */
[----:B-1----:R-:W-:Y:S02]  /*8ae0*/  SHF.R.U32.HI R10, RZ, 0x2, R8 ;  /* 0x00000002ff0a7819 */ /* 0x002fe40000011608 */
        /* <DEDUP_REMOVED lines=26> */
.L_x_257:
[----:B------:R-:W-:-:S05]  /*8c90*/  UMOV UR7, URZ ;  /* 0x000000ff00077c82 */ /* 0x000fca0008000000 */
.L_x_265:
[----:B--2---:R-:W2:Y:S01]  /*8ca0*/  LDCU UR8, c[0x0][0x3d4] ;  /* 0x00007a80ff0877ac */ /* 0x004ea20008000800 */
[----:B------:R-:W-:Y:S02]  /*8cb0*/  LOP3.LUT R41, R31, 0x30, RZ, 0xc0, !PT ;  /* 0x000000301f297812 */ /* 0x000fe400078ec0ff */
[----:B-1----:R-:W-:Y:S02]  /*8cc0*/  CS2R R24, SRZ ;  /* 0x0000000000187805 */ /* 0x002fe4000001ff00 */
[----:B------:R-:W-:Y:S02]  /*8cd0*/  ISETP.NE.AND P2, PT, R5, RZ, PT ;  /* 0x000000ff0500720c */ /* 0x000fe40003f45270 */
[----:B------:R-:W-:Y:S02]  /*8ce0*/  CS2R R16, SRZ ;  /* 0x0000000000107805 */ /* 0x000fe4000001ff00 */
[----:B------:R-:W-:Y:S01]  /*8cf0*/  MOV R42, RZ ;  /* 0x000000ff002a7202 */ /* 0x000fe20000000f00 */
[----:B------:R-:W-:Y:S01]  /*8d00*/  VIADD R41, R41, UR7 ;  /* 0x0000000729297c36 */ /* 0x000fe20008000000 */
[----:B--2---:R-:W-:-:S09]  /*8d10*/  UISETP.GE.U32.AND UP0, UPT, UR8, 0x31, UPT ;  /* 0x000000310800788c */ /* 0x004fd2000bf06070 */
[----:B------:R-:W-:Y:S05]  /*8d20*/  BRA.U !UP0, `(.L_x_262) ;  /* 0x0000000108cc7547 */ /* 0x000fea000b800000 */
[----:B------:R-:W1:Y:S01]  /*8d30*/  S2R R8, SR_LANEID ;  /* 0x0000000000087919 */ /* 0x000e620000000000 */
[----:B------:R-:W-:Y:S01]  /*8d40*/  IMAD.MOV.U32 R42, RZ, RZ, RZ ;  /* 0x000000ffff2a7224 */ /* 0x000fe200078e00ff */
[----:B------:R-:W-:Y:S02]  /*8d50*/  CS2R R24, SRZ ;  /* 0x0000000000187805 */ /* 0x000fe4000001ff00 */
[----:B------:R-:W-:Y:S01]  /*8d60*/  CS2R R16, SRZ ;  /* 0x0000000000107805 */ /* 0x000fe2000001ff00 */
[----:B------:R-:W-:Y:S01]  /*8d70*/  UMOV UR8, URZ ;  /* 0x000000ff00087c82 */ /* 0x000fe20008000000 */
[--C-:B-1----:R-:W-:Y:S02]  /*8d80*/  SHF.R.U32.HI R9, RZ, 0x3, R8.reuse ;  /* 0x00000003ff097819 */ /* 0x102fe40000011608 */
[----:B------:R-:W-:Y:S02]  /*8d90*/  LOP3.LUT R10, R8, 0x7, RZ, 0xc0, !PT ;  /* 0x00000007080a7812 */ /* 0x000fe400078ec0ff */
[----:B------:R-:W-:-:S02]  /*8da0*/  SHF.R.U32.HI R8, RZ, 0x4, R8 ;  /* 0x00000004ff087819 */ /* 0x000fc40000011608 */
[----:B------:R-:W-:Y:S02]  /*8db0*/  SHF.L.U32 R11, R9, 0x3, RZ ;  /* 0x00000003090b7819 */ /* 0x000fe400000006ff */
[----:B------:R-:W-:Y:S02]  /*8dc0*/  SHF.L.U32 R9, R8, 0x3, RZ ;  /* 0x0000000308097819 */ /* 0x000fe400000006ff */
[----:B------:R-:W-:-:S05]  /*8dd0*/  LOP3.LUT R10, R11, 0x8, R10, 0xe2, !PT ;  /* 0x000000080b0a7812 */ /* 0x000fca00078ee20a */
[C-C-:B------:R-:W-:Y:S02]  /*8de0*/  IMAD R40, R10.reuse, UR21, R9.reuse ;  /* 0x000000150a287c24 */ /* 0x140fe4000f8e0209 */
[----:B------:R-:W-:-:S03]  /*8df0*/  IMAD R38, R10, R2, R9 ;  /* 0x000000020a267224 */ /* 0x000fc600078e0209 */
[----:B------:R-:W-:Y:S02]  /*8e00*/  SHF.L.U32 R40, R40, 0x1, RZ ;  /* 0x0000000128287819 */ /* 0x000fe400000006ff */
[----:B------:R-:W-:-:S07]  /*8e10*/  SHF.L.U32 R38, R38, 0x1, RZ ;  /* 0x0000000126267819 */ /* 0x000fce00000006ff */
.L_x_263:
[----:B------:R-:W-:Y:S01]  /*8e20*/  IMAD.IADD R27, R37, 0x1, R42 ;  /* 0x00000001251b7824 */ /* 0x000fe200078e022a */
[----:B------:R-:W-:Y:S01]  /*8e30*/  UIADD3 UR8, UPT, UPT, UR8, 0x4, URZ ;  /* 0x0000000408087890 */ /* 0x000fe2000fffe0ff */
[C---:B------:R-:W-:Y:S02]  /*8e40*/  IMAD R43, R42.reuse, R2, R41 ;  /* 0x000000022a2b7224 */ /* 0x040fe400078e0229 */
[----:B------:R-:W-:Y:S01]  /*8e50*/  VIADD R42, R42, 0x40 ;  /* 0x000000402a2a7836 */ /* 0x000fe20000000000 */
[----:B------:R-:W-:Y:S02]  /*8e60*/  LEA R27, R27, UR11, 0x1 ;  /* 0x0000000b1b1b7c11 */ /* 0x000fe4000f8e08ff */
[----:B------:R-:W-:Y:S02]  /*8e70*/  LEA R43, R43, UR15, 0x1 ;  /* 0x0000000f2b2b7c11 */ /* 0x000fe4000f8e08ff */
[----:B------:R-:W-:Y:S02]  /*8e80*/  IADD3 R8, PT, PT, R27, R40, RZ ;  /* 0x000000281b087210 */ /* 0x000fe40007ffe0ff */
[----:B------:R-:W-:Y:S01]  /*8e90*/  IADD3 R15, PT, PT, R43, R38, RZ ;  /* 0x000000262b0f7210 */ /* 0x000fe20007ffe0ff */
[----:B------:R-:W-:Y:S01]  /*8ea0*/  IMAD R19, R2, 0x20, R43 ;  /* 0x0000002002137824 */ /* 0x000fe200078e022b */
[----:B------:R-:W-:-:S02]  /*8eb0*/  IADD3 R18, PT, PT, R40, 0x20, R27 ;  /* 0x0000002028127810 */ /* 0x000fc40007ffe01b */
[----:B------:R-:W-:Y:S01]  /*8ec0*/  LDSM.16.M88.4 R8, [R8] ;  /* 0x000000000808783b */ /* 0x000fe20000000200 */
[----:B------:R-:W-:Y:S02]  /*8ed0*/  LEA R43, R2, R43, 0x6 ;  /* 0x0000002b022b7211 */ /* 0x000fe400078e30ff */
[----:B------:R-:W-:Y:S01]  /*8ee0*/  IADD3 R26, PT, PT, R19, R38, RZ ;  /* 0x00000026131a7210 */ /* 0x000fe20007ffe0ff */
[----:B------:R-:W1:Y:S01]  /*8ef0*/  LDSM.16.MT88.4 R12, [R15] ;  /* 0x000000000f0c783b */ /* 0x000e620000004200 */
[----:B------:R-:W-:Y:S01]  /*8f00*/  ISETP.NE.AND P1, PT, R6, UR8, PT ;  /* 0x0000000806007c0c */ /* 0x000fe2000bf25270 */
[----:B------:R-:W-:Y:S01]  /*8f10*/  IMAD.IADD R44, R43, 0x1, R38 ;  /* 0x000000012b2c7824 */ /* 0x000fe200078e0226 */
[----:B------:R-:W-:Y:S01]  /*8f20*/  LEA R43, R2, R43, 0x5 ;  /* 0x0000002b022b7211 */ /* 0x000fe200078e28ff */
[----:B------:R-:W-:Y:S01]  /*8f30*/  LDSM.16.MT88.4 R20, [R26] ;  /* 0x000000001a14783b */ /* 0x000fe20000004200 */
[C---:B-1----:R-:W-:Y:S03]  /*8f40*/  HMMA.16816.F16 R12, R8.reuse, R12, R16 ;  /* 0x0000000c080c723c */ /* 0x042fe60000000810 */
[----:B------:R-:W1:Y:S05]  /*8f50*/  LDSM.16.M88.4 R16, [R18] ;  /* 0x000000001210783b */ /* 0x000e6a0000000200 */
[----:B------:R-:W-:Y:S01]  /*8f60*/  HMMA.16816.F16 R24, R8, R14, R24 ;  /* 0x0000000e0818723c */ /* 0x000fe20000000818 */
[C-C-:B------:R-:W-:Y:S01]  /*8f70*/  IADD3 R14, PT, PT, R40.reuse, 0x40, R27.reuse ;  /* 0x00000040280e7810 */ /* 0x140fe20007ffe01b */
[----:B------:R-:W-:Y:S01]  /*8f80*/  LDSM.16.MT88.4 R8, [R44] ;  /* 0x000000002c08783b */ /* 0x000fe20000004200 */
[----:B------:R-:W-:-:S09]  /*8f90*/  IADD3 R27, PT, PT, R40, 0x60, R27 ;  /* 0x00000060281b7810 */ /* 0x000fd20007ffe01b */
[C---:B-1----:R-:W-:Y:S01]  /*8fa0*/  HMMA.16816.F16 R20, R16.reuse, R20, R12 ;  /* 0x000000141014723c */ /* 0x042fe2000000080c */
[----:B------:R-:W1:Y:S07]  /*8fb0*/  LDSM.16.M88.4 R12, [R14] ;  /* 0x000000000e0c783b */ /* 0x000e6e0000000200 */
[----:B------:R-:W-:Y:S01]  /*8fc0*/  HMMA.16816.F16 R22, R16, R22, R24 ;  /* 0x000000161016723c */ /* 0x000fe20000000818 */
[----:B------:R-:W-:Y:S01]  /*8fd0*/  IADD3 R18, PT, PT, R43, R38, RZ ;  /* 0x000000262b127210 */ /* 0x000fe20007ffe0ff */
[----:B------:R-:W-:Y:S05]  /*8fe0*/  LDSM.16.M88.4 R24, [R27] ;  /* 0x000000001b18783b */ /* 0x000fea0000000200 */
[----:B------:R-:W2:Y:S05]  /*8ff0*/  LDSM.16.MT88.4 R16, [R18] ;  /* 0x000000001210783b */ /* 0x000eaa0000004200 */
[C---:B-1----:R-:W-:Y:S08]  /*9000*/  HMMA.16816.F16 R8, R12.reuse, R8, R20 ;  /* 0x000000080c08723c */ /* 0x042ff00000000814 */
[----:B------:R-:W-:-:S12]  /*9010*/  HMMA.16816.F16 R10, R12, R10, R22 ;  /* 0x0000000a0c0a723c */ /* 0x000fd80000000816 */
[C---:B--2---:R-:W-:Y:S08]  /*9020*/  HMMA.16816.F16 R16, R24.reuse, R16, R8 ;  /* 0x000000101810723c */ /* 0x044ff00000000808 */
[----:B------:R-:W-:Y:S01]  /*9030*/  HMMA.16816.F16 R24, R24, R18, R10 ;  /* 0x000000121818723c */ /* 0x000fe2000000080a */
[----:B------:R-:W-:-:S04]  /*9040*/  NOP ;  /* 0x0000000000007918 */ /* 0x000fc80000000000 */
[----:B------:R-:W-:-:S15]  /*9050*/  @P1 BRA `(.L_x_263) ;  /* 0xfffffffc00701947 */ /* 0x000fde000383ffff */
.L_x_262:
[----:B------:R-:W-:Y:S05]  /*9060*/  @!P2 BRA `(.L_x_264) ;  /* 0x0000000000a8a947 */ /* 0x000fea0003800000 */
[----:B------:R-:W1:Y:S01]  /*9070*/  S2R R8, SR_LANEID ;  /* 0x0000000000087919 */ /* 0x000e620000000000 */
[----:B------:R-:W-:Y:S01]  /*9080*/  IMAD.IADD R21, R37, 0x1, R42 ;  /* 0x0000000125157824 */ /* 0x000fe200078e022a */
[----:B------:R-:W-:Y:S01]  /*9090*/  ISETP.NE.AND P1, PT, R5, 0x1, PT ;  /* 0x000000010500780c */ /* 0x000fe20003f25270 */
[----:B------:R-:W-:-:S03]  /*90a0*/  IMAD R23, R42, R2, R41 ;  /* 0x000000022a177224 */ /* 0x000fc600078e0229 */
        /* <DEDUP_REMOVED lines=9> */
[----:B------:R-:W-:-:S03]  /*9140*/  IMAD R19, R10, R2, R19 ;  /* 0x000000020a137224 */ /* 0x000fc600078e0213 */
[----:B------:R-:W-:Y:S02]  /*9150*/  LEA R8, R18, R21, 0x1 ;  /* 0x0000001512087211 */ /* 0x000fe400078e08ff */
[----:B------:R-:W-:-:S04]  /*9160*/  LEA R12, R19, R23, 0x1 ;  /* 0x00000017130c7211 */ /* 0x000fc800078e08ff */
[----:B------:R-:W-:Y:S04]  /*9170*/  LDSM.16.M88.4 R8, [R8] ;  /* 0x000000000808783b */ /* 0x000fe80000000200 */
[----:B------:R-:W1:Y:S02]  /*9180*/  LDSM.16.MT88.4 R12, [R12] ;  /* 0x000000000c0c783b */ /* 0x000e640000004200 */
[C---:B-1----:R-:W-:Y:S08]  /*9190*/  HMMA.16816.F16 R16, R8.reuse, R12, R16 ;  /* 0x0000000c0810723c */ /* 0x042ff00000000810 */
[----:B------:R-:W-:Y:S01]  /*91a0*/  HMMA.16816.F16 R24, R8, R14, R24 ;  /* 0x0000000e0818723c */ /* 0x000fe20000000818 */
[----:B------:R-:W-:-:S04]  /*91b0*/  NOP ;  /* 0x0000000000007918 */ /* 0x000fc80000000000 */
[----:B------:R-:W-:-:S15]  /*91c0*/  @!P1 BRA `(.L_x_264) ;  /* 0x0000000000509947 */ /* 0x000fde0003800000 */
[----:B------:R-:W-:Y:S01]  /*91d0*/  VIADD R9, R21, 0x20 ;  /* 0x0000002015097836 */ /* 0x000fe20000000000 */
[----:B------:R-:W-:Y:S02]  /*91e0*/  LEA R8, R2, R23, 0x5 ;  /* 0x0000001702087211 */ /* 0x000fe400078e28ff */
[----:B------:R-:W-:Y:S02]  /*91f0*/  ISETP.NE.AND P1, PT, R5, 0x2, PT ;  /* 0x000000020500780c */ /* 0x000fe40003f25270 */
        /* <DEDUP_REMOVED lines=8> */
[----:B------:R-:W-:Y:S02]  /*9280*/  IADD3 R21, PT, PT, R21, 0x40, RZ ;  /* 0x0000004015157810 */ /* 0x000fe40007ffe0ff */
        /* <DEDUP_REMOVED lines=8> */
.L_x_264:
[----:B------:R-:W1:Y:S01]  /*9310*/  S2R R8, SR_LANEID ;  /* 0x0000000000087919 */ /* 0x000e620000000000 */
[----:B------:R-:W-:Y:S01]  /*9320*/  SHF.R.U32.HI R10, RZ, 0x1, R2 ;  /* 0x00000001ff0a7819 */ /* 0x000fe20000011602 */
[----:B------:R-:W2:Y:S01]  /*9330*/  LDCU UR8, c[0x0][0x3ec] ;  /* 0x00007d80ff0877ac */ /* 0x000ea20008000800 */
[----:B------:R-:W-:Y:S01]  /*9340*/  IADD3 R41, PT, PT, R36, R41, RZ ;  /* 0x0000002924297210 */ /* 0x000fe20007ffe0ff */
[----:B------:R-:W-:-:S04]  /*9350*/  UIADD3 UR7, UPT, UPT, UR7, 0x40, URZ ;  /* 0x0000004007077890 */ /* 0x000fc8000fffe0ff */
[----:B------:R-:W-:Y:S01]  /*9360*/  IMAD R41, R41, 0x2, R34 ;  /* 0x0000000229297824 */ /* 0x000fe200078e0222 */
[----:B--2---:R-:W-:Y:S01]  /*9370*/  UISETP.GE.AND UP0, UPT, UR7, UR8, UPT ;  /* 0x000000080700728c */ /* 0x004fe2000bf06270 */
[----:B-1----:R-:W-:Y:S02]  /*9380*/  SHF.R.U32.HI R9, RZ, 0x2, R8 ;  /* 0x00000002ff097819 */ /* 0x002fe40000011608 */
[----:B------:R-:W-:-:S05]  /*9390*/  LOP3.LUT R8, R8, 0x3, RZ, 0xc0, !PT ;  /* 0x0000000308087812 */ /* 0x000fca00078ec0ff */
[----:B------:R-:W-:-:S05]  /*93a0*/  IMAD R8, R9, R10, R8 ;  /* 0x0000000a09087224 */ /* 0x000fca00078e0208 */
[----:B------:R-:W-:-:S04]  /*93b0*/  LEA R41, R8, R41, 0x2 ;  /* 0x0000002908297211 */ /* 0x000fc800078e10ff */
[----:B------:R-:W-:Y:S01]  /*93c0*/  LEA R8, R10, R41, 0x5 ;  /* 0x000000290a087211 */ /* 0x000fe200078e28ff */
[----:B------:R2:W-:Y:S04]  /*93d0*/  STS [R41], R16 ;  /* 0x0000001029007388 */ /* 0x0005e80000000800 */
[----:B------:R2:W-:Y:S04]  /*93e0*/  STS [R8], R17 ;  /* 0x0000001108007388 */ /* 0x0005e80000000800 */
[----:B------:R2:W-:Y:S04]  /*93f0*/  STS [R41+0x10], R24 ;  /* 0x0000101829007388 */ /* 0x0005e80000000800 */
[----:B------:R2:W-:Y:S01]  /*9400*/  STS [R8+0x10], R25 ;  /* 0x0000101908007388 */ /* 0x0005e20000000800 */
[----:B------:R-:W-:Y:S05]  /*9410*/  BRA.U !UP0, `(.L_x_265) ;  /* 0xfffffff908207547 */ /* 0x000fea000b83ffff */
.L_x_252:
[----:B------:R-:W5:Y:S01]  /*9420*/  LDCU UR7, c[0x0][0x3d0] ;  /* 0x00007a00ff0777ac */ /* 0x000f620008000800 */
[----:B------:R-:W-:-:S05]  /*9430*/  VIADD R39, R39, 0x10 ;  /* 0x0000001027277836 */ /* 0x000fca0000000000 */
[----:B-----5:R-:W-:-:S13]  /*9440*/  ISETP.GE.AND P1, PT, R39, UR7, PT ;  /* 0x0000000727007c0c */ /* 0x020fda000bf26270 */
[----:B------:R-:W-:Y:S05]  /*9450*/  @!P1 BRA `(.L_x_266) ;  /* 0xffffffd000b09947 */ /* 0x000fea000383ffff */
.L_x_247:
[----:B------:R-:W-:Y:S06]  /*9460*/  BAR.SYNC.DEFER_BLOCKING 0x0 ;  /* 0x0000000000007b1d */ /* 0x000fec0000010000 */
.L_x_230:
[----:B------:R-:W-:Y:S01]  /*9470*/  UIADD3 UR4, UPT, UPT, UR4, 0x1, URZ ;  /* 0x0000000104047890 */ /* 0x000fe2000fffe0ff */
[----:B-1234-:R-:W-:-:S05]  /*9480*/  IADD3 R8, PT, PT, R35, R32, RZ ;  /* 0x0000002023087210 */ /* 0x01efca0007ffe0ff */
[----:B------:R-:W-:-:S13]  /*9490*/  ISETP.LE.AND P1, PT, R8, UR4, PT ;  /* 0x0000000408007c0c */ /* 0x000fda000bf23270 */
[----:B------:R-:W-:Y:S05]  /*94a0*/  @!P1 BRA `(.L_x_267) ;  /* 0xffffff7400fc9947 */ /* 0x000fea000383ffff */
.L_x_208:
[----:B------:R-:W1:Y:S08]  /*94b0*/  LDC R4, c[0x0][0x3ec] ;  /* 0x0000fb00ff047b82 */ /* 0x000e700000000800 */
[----:B------:R-:W1:Y:S02]  /*94c0*/  LDC.64 R6, c[0x0][0x3d0] ;  /* 0x0000f400ff067b82 */ /* 0x000e640000000a00 */
[----:B-1----:R-:W-:-:S05]  /*94d0*/  IMAD R5, R6, R4, RZ ;  /* 0x0000000406057224 */ /* 0x002fca00078e02ff */
[----:B------:R-:W-:-:S04]  /*94e0*/  SHF.R.S32.HI R8, RZ, 0x1f, R5 ;  /* 0x0000001fff087819 */ /* 0x000fc80000011405 */
[----:B------:R-:W-:-:S04]  /*94f0*/  LEA.HI R8, R8, R5, RZ, 0x8 ;  /* 0x0000000508087211 */ /* 0x000fc800078f40ff */
[----:B------:R-:W-:-:S04]  /*9500*/  SHF.R.S32.HI R10, RZ, 0x9, R8 ;  /* 0x00000009ff0a7819 */ /* 0x000fc80000011408 */
[----:B------:R-:W-:-:S13]  /*9510*/  ISETP.GE.AND P0, PT, R10, 0x1, PT ;  /* 0x000000010a00780c */ /* 0x000fda0003f06270 */
[----:B------:R-:W-:Y:S05]  /*9520*/  @!P0 EXIT ;  /* 0x000000000000894d */ /* 0x000fea0003800000 */
[----:B------:R-:W1:Y:S01]  /*9530*/  S2R R12, SR_CgaCtaId ;  /* 0x00000000000c7919 */ /* 0x000e620000008800 */
[----:B------:R-:W2:Y:S01]  /*9540*/  S2UR UR4, SR_CTAID.X ;  /* 0x00000000000479c3 */ /* 0x000ea20000002500 */
[----:B------:R-:W-:Y:S01]  /*9550*/  IMAD R8, R4, R7, RZ ;  /* 0x0000000704087224 */ /* 0x000fe200078e02ff */
[----:B------:R-:W-:Y:S02]  /*9560*/  MOV R9, 0x400 ;  /* 0x0000040000097802 */ /* 0x000fe40000000f00 */
[----:B------:R-:W-:Y:S01]  /*9570*/  LEA R5, R6, R5, 0x4 ;  /* 0x0000000506057211 */ /* 0x000fe200078e20ff */
[----:B------:R-:W-:Y:S01]  /*9580*/  IMAD R8, R7, 0x10, R8 ;  /* 0x0000001007087824 */ /* 0x000fe200078e0208 */
[----:B------:R-:W-:Y:S01]  /*9590*/  ISETP.GE.U32.AND P0, PT, R10, 0x4, PT ;  /* 0x000000040a00780c */ /* 0x000fe20003f06070 */
[C---:B------:R-:W-:Y:S01]  /*95a0*/  IMAD R7, R6.reuse, R7, RZ ;  /* 0x0000000706077224 */ /* 0x040fe200078e02ff */
[----:B------:R-:W2:Y:S03]  /*95b0*/  LDC R3, c[0x0][0x3d0] ;  /* 0x0000f400ff037b82 */ /* 0x000ea60000000800 */
[----:B------:R-:W-:-:S05]  /*95c0*/  IMAD R7, R6, 0x10, R7 ;  /* 0x0000001006077824 */ /* 0x000fca00078e0207 */
[----:B------:R-:W3:Y:S01]  /*95d0*/  LDC R4, c[0x0][0x3e8] ;  /* 0x0000fa00ff047b82 */ /* 0x000ee20000000800 */
[----:B-1----:R-:W-:Y:S01]  /*95e0*/  LEA R12, R12, R9, 0x18 ;  /* 0x000000090c0c7211 */ /* 0x002fe200078ec0ff */
[----:B--2---:R-:W-:-:S03]  /*95f0*/  IMAD R3, R3, UR4, RZ ;  /* 0x0000000403037c24 */ /* 0x004fc6000f8e02ff */
[----:B------:R-:W-:-:S04]  /*9600*/  LEA R9, R5, R12, 0x1 ;  /* 0x0000000c05097211 */ /* 0x000fc800078e08ff */
[----:B------:R-:W-:Y:S01]  /*9610*/  LEA R8, R8, R9, 0x1 ;  /* 0x0000000908087211 */ /* 0x000fe200078e08ff */
[----:B---3--:R-:W-:Y:S01]  /*9620*/  IMAD R3, R3, R4, UR12 ;  /* 0x0000000c03037e24 */ /* 0x008fe2000f8e0204 */
[----:B------:R-:W-:Y:S02]  /*9630*/  SHF.R.U32.HI R9, RZ, 0x5, R0 ;  /* 0x00000005ff097819 */ /* 0x000fe40000011600 */
[----:B------:R-:W-:Y:S02]  /*9640*/  LEA R8, R7, R8, 0x1 ;  /* 0x0000000807087211 */ /* 0x000fe400078e08ff */
[----:B------:R-:W-:Y:S01]  /*9650*/  LOP3.LUT R7, R10, 0x3, RZ, 0xc0, !PT ;  /* 0x000000030a077812 */ /* 0x000fe200078ec0ff */
[----:B------:R-:W-:Y:S01]  /*9660*/  IMAD R9, R9, 0x28, RZ ;  /* 0x0000002809097824 */ /* 0x000fe200078e02ff */
[----:B------:R-:W-:Y:S01]  /*9670*/  LEA R5, R5, R8, 0x1 ;  /* 0x0000000805057211 */ /* 0x000fe200078e08ff */
[----:B------:R-:W-:Y:S01]  /*9680*/  IMAD.MOV.U32 R8, RZ, RZ, RZ ;  /* 0x000000ffff087224 */ /* 0x000fe200078e00ff */
[----:B------:R-:W-:-:S02]  /*9690*/  LEA.HI R3, R3, R3, RZ, 0x1 ;  /* 0x0000000303037211 */ /* 0x000fc400078f08ff */
[----:B------:R-:W-:Y:S01]  /*96a0*/  ISETP.NE.AND P1, PT, R7, RZ, PT ;  /* 0x000000ff0700720c */ /* 0x000fe20003f25270 */
[C---:B------:R-:W-:Y:S01]  /*96b0*/  IMAD R5, R6.reuse, 0x4, R5 ;  /* 0x0000000406057824 */ /* 0x040fe200078e0205 */
[----:B------:R-:W-:Y:S02]  /*96c0*/  LEA.HI.SX32 R3, R3, R0, 0x1f ;  /* 0x0000000003037211 */ /* 0x000fe400078ffaff */
[----:B------:R-:W-:Y:S02]  /*96d0*/  P2R R4, PR, RZ, 0x2 ;  /* 0x00000002ff047803 */ /* 0x000fe40000000000 */
[----:B------:R-:W-:Y:S02]  /*96e0*/  LEA R5, R6, R5, 0x2 ;  /* 0x0000000506057211 */ /* 0x000fe400078e10ff */
[----:B------:R-:W-:Y:S02]  /*96f0*/  LOP3.LUT R0, R0, 0x1f, RZ, 0xc0, !PT ;  /* 0x0000001f00007812 */ /* 0x000fe400078ec0ff */
[----:B------:R-:W-:Y:S01]  /*9700*/  LEA R6, R6, R5, 0x2 ;  /* 0x0000000506067211 */ /* 0x000fe200078e10ff */
[----:B------:R-:W-:Y:S06]  /*9710*/  @!P0 BRA `(.L_x_268) ;  /* 0x0000000800fc8947 */ /* 0x000fec0003800000 */
[----:B------:R-:W-:Y:S02]  /*9720*/  IABS R12, R2 ;  /* 0x00000002000c7213 */ /* 0x000fe40000000000 */
        /* <DEDUP_REMOVED lines=11> */
.L_x_269:
[-C--:B-1----:R-:W-:Y:S01]  /*97e0*/  IABS R4, R2.reuse ;  /* 0x0000000200047213 */ /* 0x082fe20000000000 */
[----:B------:R-:W-:Y:S01]  /*97f0*/  IMAD R5, R11, 0x140, R10 ;  /* 0x000001400b057824 */ /* 0x000fe200078e020a */
[----:B------:R-:W-:Y:S02]  /*9800*/  IABS R14, R2 ;  /* 0x00000002000e7213 */ /* 0x000fe40000000000 */
[----:B------:R-:W1:Y:S01]  /*9810*/  I2F.RP R16, R4 ;  /* 0x0000000400107306 */ /* 0x000e620000209400 */
[----:B------:R-:W-:Y:S01]  /*9820*/  IMAD.SHL.U32 R27, R5, 0x2, RZ ;  /* 0x00000002051b7824 */ /* 0x000fe200078e00ff */
[----:B------:R-:W-:Y:S02]  /*9830*/  IADD3 R29, PT, PT, RZ, -R14, RZ ;  /* 0x8000000eff1d7210 */ /* 0x000fe40007ffe0ff */
[----:B------:R-:W-:Y:S02]  /*9840*/  LEA R39, R11, R3, 0x8 ;  /* 0x000000030b277211 */ /* 0x000fe400078e40ff */
[----:B------:R-:W-:-:S02]  /*9850*/  IABS R15, R27 ;  /* 0x0000001b000f7213 */ /* 0x000fc40000000000 */
[C---:B------:R-:W-:Y:S02]  /*9860*/  IADD3 R19, PT, PT, R27.reuse, 0x280, RZ ;  /* 0x000002801b137810 */ /* 0x040fe40007ffe0ff */
[----:B------:R-:W-:Y:S01]  /*9870*/  IADD3 R23, PT, PT, R27, 0x500, RZ ;  /* 0x000005001b177810 */ /* 0x000fe20007ffe0ff */
[----:B------:R-:W-:Y:S01]  /*9880*/  IMAD.HI.U32 R14, R13, R15, RZ ;  /* 0x0000000f0d0e7227 */ /* 0x000fe200078e00ff */
[----:B------:R-:W-:Y:S02]  /*9890*/  IADD3 R11, PT, PT, R11, 0x4, RZ ;  /* 0x000000040b0b7810 */ /* 0x000fe40007ffe0ff */
[----:B------:R-:W-:Y:S01]  /*98a0*/  IABS R22, R23 ;  /* 0x0000001700167213 */ /* 0x000fe20000000000 */
[----:B-1----:R-:W1:Y:S01]  /*98b0*/  MUFU.RCP R16, R16 ;  /* 0x0000001000107308 */ /* 0x002e620000001000 */
[----:B------:R-:W-:Y:S01]  /*98c0*/  IMAD R15, R14, R29, R15 ;  /* 0x0000001d0e0f7224 */ /* 0x000fe200078e020f */
[----:B------:R-:W-:-:S04]  /*98d0*/  LOP3.LUT R23, R23, R2, RZ, 0x3c, !PT ;  /* 0x0000000217177212 */ /* 0x000fc800078e3cff */
[----:B------:R-:W-:Y:S02]  /*98e0*/  ISETP.GT.U32.AND P1, PT, R12, R15, PT ;  /* 0x0000000f0c00720c */ /* 0x000fe40003f24070 */
[----:B-1----:R-:W-:-:S11]  /*98f0*/  IADD3 R17, PT, PT, R16, 0xffffffe, RZ ;  /* 0x0ffffffe10117810 */ /* 0x002fd60007ffe0ff */
[----:B------:R-:W-:Y:S01]  /*9900*/  @!P1 IADD3 R15, PT, PT, R15, -R4, RZ ;  /* 0x800000040f0f9210 */ /* 0x000fe20007ffe0ff */
[----:B------:R-:W1:Y:S01]  /*9910*/  F2I.FTZ.U32.TRUNC.NTZ R13, R17 ;  /* 0x00000011000d7305 */ /* 0x000e62000021f000 */
[----:B------:R-:W-:Y:S02]  /*9920*/  IABS R16, R19 ;  /* 0x0000001300107213 */ /* 0x000fe40000000000 */
[----:B------:R-:W-:Y:S01]  /*9930*/  ISETP.GE.U32.AND P0, PT, R15, R12, PT ;  /* 0x0000000c0f00720c */ /* 0x000fe20003f06070 */
[----:B------:R-:W-:Y:S01]  /*9940*/  IMAD.MOV.U32 R12, RZ, RZ, RZ ;  /* 0x000000ffff0c7224 */ /* 0x000fe200078e00ff */
[C---:B------:R-:W-:Y:S01]  /*9950*/  LOP3.LUT R15, R27.reuse, R2, RZ, 0x3c, !PT ;  /* 0x000000021b0f7212 */ /* 0x040fe200078e3cff */
[----:B------:R-:W-:Y:S01]  /*9960*/  VIADD R27, R27, 0x780 ;  /* 0x000007801b1b7836 */ /* 0x000fe20000000000 */
[----:B------:R-:W-:Y:S02]  /*9970*/  @!P1 IADD3 R14, PT, PT, R14, 0x1, RZ ;  /* 0x000000010e0e9810 */ /* 0x000fe40007ffe0ff */
[----:B------:R-:W-:-:S02]  /*9980*/  ISETP.GE.AND P2, PT, R15, RZ, PT ;  /* 0x000000ff0f00720c */ /* 0x000fc40003f46270 */
[----:B------:R-:W-:Y:S02]  /*9990*/  IABS R24, R27 ;  /* 0x0000001b00187213 */ /* 0x000fe40000000000 */
[-C--:B------:R-:W-:Y:S01]  /*99a0*/  LOP3.LUT R15, RZ, R2.reuse, RZ, 0x33, !PT ;  /* 0x00000002ff0f7212 */ /* 0x080fe200078e33ff */
[----:B-1----:R-:W-:Y:S01]  /*99b0*/  IMAD.MOV R21, RZ, RZ, -R13 ;  /* 0x000000ffff157224 */ /* 0x002fe200078e0a0d */
[----:B------:R-:W-:Y:S01]  /*99c0*/  LOP3.LUT R19, R19, R2, RZ, 0x3c, !PT ;  /* 0x0000000213137212 */ /* 0x000fe200078e3cff */
[----:B------:R-:W-:Y:S01]  /*99d0*/  @P0 VIADD R14, R14, 0x1 ;  /* 0x000000010e0e0836 */ /* 0x000fe20000000000 */
[----:B------:R-:W-:Y:S01]  /*99e0*/  ISETP.NE.AND P0, PT, R2, RZ, PT ;  /* 0x000000ff0200720c */ /* 0x000fe20003f05270 */
[----:B------:R-:W-:Y:S01]  /*99f0*/  IMAD R21, R21, R4, RZ ;  /* 0x0000000415157224 */ /* 0x000fe200078e02ff */
[----:B------:R-:W-:-:S03]  /*9a00*/  ISETP.GE.AND P3, PT, R19, RZ, PT ;  /* 0x000000ff1300720c */ /* 0x000fc60003f66270 */
[----:B------:R-:W-:Y:S01]  /*9a10*/  @!P2 IADD3 R14, PT, PT, -R14, RZ, RZ ;  /* 0x000000ff0e0ea210 */ /* 0x000fe20007ffe1ff */
[----:B------:R-:W-:Y:S01]  /*9a20*/  IMAD.HI.U32 R13, R13, R21, R12 ;  /* 0x000000150d0d7227 */ /* 0x000fe200078e000c */
[----:B------:R-:W-:Y:S02]  /*9a30*/  MOV R12, R16 ;  /* 0x00000010000c7202 */ /* 0x000fe40000000f00 */
[----:B------:R-:W-:Y:S02]  /*9a40*/  SEL R17, R15, R14, !P0 ;  /* 0x0000000e0f117207 */ /* 0x000fe40004000000 */
[----:B------:R-:W-:Y:S01]  /*9a50*/  LEA R14, R5, R34, 0x2 ;  /* 0x00000022050e7211 */ /* 0x000fe200078e10ff */
[----:B------:R-:W-:Y:S01]  /*9a60*/  IMAD.HI.U32 R16, R13, R12, RZ ;  /* 0x0000000c0d107227 */ /* 0x000fe200078e00ff */
[----:B------:R-:W-:-:S03]  /*9a70*/  LOP3.LUT R27, R27, R2, RZ, 0x3c, !PT ;  /* 0x000000021b1b7212 */ /* 0x000fc600078e3cff */
[----:B------:R-:W-:Y:S01]  /*9a80*/  IMAD R21, R16, R29, R12 ;  /* 0x0000001d10157224 */ /* 0x000fe200078e020c */
[----:B------:R-:W-:Y:S01]  /*9a90*/  MOV R12, R4 ;  /* 0x00000004000c7202 */ /* 0x000fe20000000f00 */
[C---:B------:R-:W-:Y:S01]  /*9aa0*/  IMAD.HI.U32 R18, R13.reuse, R22, RZ ;  /* 0x000000160d127227 */ /* 0x040fe200078e00ff */
[----:B------:R-:W1:Y:S02]  /*9ab0*/  LDS R33, [R14+0xa00] ;  /* 0x000a00000e217984 */ /* 0x000e640000000800 */
[----:B------:R-:W-:Y:S01]  /*9ac0*/  ISETP.GT.U32.AND P4, PT, R12, R21, PT ;  /* 0x000000150c00720c */ /* 0x000fe20003f84070 */
[----:B------:R-:W-:Y:S01]  /*9ad0*/  IMAD R25, R18, R29, R22 ;  /* 0x0000001d12197224 */ /* 0x000fe200078e0216 */
[----:B------:R-:W2:Y:S01]  /*9ae0*/  LDS R36, [R14+0xf00] ;  /* 0x000f00000e247984 */ /* 0x000ea20000000800 */
[----:B------:R-:W-:-:S03]  /*9af0*/  IMAD.HI.U32 R20, R13, R24, RZ ;  /* 0x000000180d147227 */ /* 0x000fc600078e00ff */
[----:B------:R-:W-:Y:S01]  /*9b00*/  ISETP.GT.U32.AND P1, PT, R12, R25, PT ;  /* 0x000000190c00720c */ /* 0x000fe20003f24070 */
[----:B------:R-:W-:Y:S02]  /*9b10*/  IMAD R29, R20, R29, R24 ;  /* 0x0000001d141d7224 */ /* 0x000fe400078e0218 */
[----:B------:R-:W-:-:S03]  /*9b20*/  IMAD R17, R17, 0x4, R6 ;  /* 0x0000000411117824 */ /* 0x000fc600078e0206 */
[----:B------:R-:W-:Y:S02]  /*9b30*/  ISETP.GT.U32.AND P2, PT, R12, R29, PT ;  /* 0x0000001d0c00720c */ /* 0x000fe40003f44070 */
[----:B------:R-:W-:Y:S01]  /*9b40*/  @!P4 IADD3 R21, PT, PT, R21, -R4, RZ ;  /* 0x800000041515c210 */ /* 0x000fe20007ffe0ff */
[----:B------:R-:W3:Y:S01]  /*9b50*/  LDS R17, [R17] ;  /* 0x0000000011117984 */ /* 0x000ee20000000800 */
[----:B------:R-:W-:Y:S02]  /*9b60*/  @!P4 IADD3 R16, PT, PT, R16, 0x1, RZ ;  /* 0x000000011010c810 */ /* 0x000fe40007ffe0ff */
[----:B------:R-:W-:Y:S02]  /*9b70*/  ISETP.GE.U32.AND P5, PT, R21, R12, PT ;  /* 0x0000000c1500720c */ /* 0x000fe40003fa6070 */
[----:B------:R-:W-:Y:S01]  /*9b80*/  @!P1 IADD3 R25, PT, PT, R25, -R4, RZ ;  /* 0x8000000419199210 */ /* 0x000fe20007ffe0ff */
[----:B------:R-:W4:Y:S01]  /*9b90*/  LDS R21, [R14] ;  /* 0x000000000e157984 */ /* 0x000f220000000800 */
[----:B------:R-:W-:-:S02]  /*9ba0*/  @!P1 IADD3 R18, PT, PT, R18, 0x1, RZ ;  /* 0x0000000112129810 */ /* 0x000fc40007ffe0ff */
[----:B------:R-:W-:Y:S01]  /*9bb0*/  ISETP.GE.U32.AND P4, PT, R25, R12, PT ;  /* 0x0000000c1900720c */ /* 0x000fe20003f86070 */
[----:B------:R-:W-:Y:S01]  /*9bc0*/  @!P2 VIADD R20, R20, 0x1 ;  /* 0x000000011414a836 */ /* 0x000fe20000000000 */
[----:B------:R-:W-:Y:S02]  /*9bd0*/  @!P2 IADD3 R29, PT, PT, R29, -R4, RZ ;  /* 0x800000041d1da210 */ /* 0x000fe40007ffe0ff */
[----:B------:R-:W-:-:S03]  /*9be0*/  ISETP.GE.AND P1, PT, R27, RZ, PT ;  /* 0x000000ff1b00720c */ /* 0x000fc60003f26270 */
[----:B------:R-:W-:Y:S01]  /*9bf0*/  @P5 VIADD R16, R16, 0x1 ;  /* 0x0000000110105836 */ /* 0x000fe20000000000 */
[----:B------:R-:W-:-:S03]  /*9c00*/  ISETP.GE.U32.AND P5, PT, R29, R12, PT ;  /* 0x0000000c1d00720c */ /* 0x000fc60003fa6070 */
[----:B------:R-:W-:Y:S01]  /*9c10*/  @!P3 IMAD.MOV R16, RZ, RZ, -R16 ;  /* 0x000000ffff10b224 */ /* 0x000fe200078e0a10 */
[----:B------:R-:W-:Y:S02]  /*9c20*/  ISETP.GE.AND P3, PT, R23, RZ, PT ;  /* 0x000000ff1700720c */ /* 0x000fe40003f66270 */
[----:B------:R-:W-:Y:S01]  /*9c30*/  @P4 IADD3 R18, PT, PT, R18, 0x1, RZ ;  /* 0x0000000112124810 */ /* 0x000fe20007ffe0ff */
[--C-:B-1----:R-:W-:Y:S01]  /*9c40*/  HADD2.F32 R35, -RZ, R33.reuse.H0_H0 ;  /* 0x20000021ff237230 */ /* 0x102fe20000004100 */
[----:B------:R-:W-:Y:S01]  /*9c50*/  SEL R5, R15, R16, !P0 ;  /* 0x000000100f057207 */ /* 0x000fe20004000000 */
[----:B------:R-:W-:Y:S02]  /*9c60*/  HADD2.F32 R33, -RZ, R33.H1_H1 ;  /* 0x30000021ff217230 */ /* 0x000fe40000004100 */
[--C-:B--2---:R-:W-:Y:S01]  /*9c70*/  HADD2.F32 R31, -RZ, R36.reuse.H0_H0 ;  /* 0x20000024ff1f7230 */ /* 0x104fe20000004100 */
[----:B------:R-:W-:Y:S01]  /*9c80*/  LEA R5, R5, R6, 0x2 ;  /* 0x0000000605057211 */ /* 0x000fe200078e10ff */
[----:B------:R-:W-:Y:S01]  /*9c90*/  HADD2.F32 R36, -RZ, R36.H1_H1 ;  /* 0x30000024ff247230 */ /* 0x000fe20000004100 */
[----:B------:R-:W-:-:S03]  /*9ca0*/  @P5 IADD3 R20, PT, PT, R20, 0x1, RZ ;  /* 0x0000000114145810 */ /* 0x000fc60007ffe0ff */
[----:B------:R-:W-:Y:S01]  /*9cb0*/  @!P3 IMAD.MOV R18, RZ, RZ, -R18 ;  /* 0x000000ffff12b224 */ /* 0x000fe200078e0a12 */
[----:B------:R-:W-:Y:S01]  /*9cc0*/  @!P1 IADD3 R20, PT, PT, -R20, RZ, RZ ;  /* 0x000000ff14149210 */ /* 0x000fe20007ffe1ff */
[----:B------:R-:W1:Y:S03]  /*9cd0*/  LDS R5, [R5] ;  /* 0x0000000005057984 */ /* 0x000e660000000800 */
[C---:B------:R-:W-:Y:S02]  /*9ce0*/  SEL R19, R15.reuse, R18, !P0 ;  /* 0x000000120f137207 */ /* 0x040fe40004000000 */
[----:B------:R-:W-:Y:S02]  /*9cf0*/  SEL R15, R15, R20, !P0 ;  /* 0x000000140f0f7207 */ /* 0x000fe40004000000 */
[----:B------:R-:W-:Y:S02]  /*9d00*/  LEA R4, R19, R6, 0x2 ;  /* 0x0000000613047211 */ /* 0x000fe400078e10ff */
[----:B---3--:R-:W-:Y:S01]  /*9d10*/  F2FP.F16.F32.PACK_AB R17, RZ, R17 ;  /* 0x00000011ff11723e */ /* 0x008fe200000000ff */
[----:B------:R-:W-:-:S02]  /*9d20*/  IMAD R15, R15, 0x4, R6 ;  /* 0x000000040f0f7824 */ /* 0x000fc400078e0206 */
[----:B----4-:R-:W-:Y:S01]  /*9d30*/  HADD2.F32 R18, -RZ, R21.H0_H0 ;  /* 0x20000015ff127230 */ /* 0x010fe20000004100 */
[----:B------:R-:W2:Y:S01]  /*9d40*/  LDS R4, [R4] ;  /* 0x0000000004047984 */ /* 0x000ea20000000800 */
[----:B------:R-:W-:Y:S02]  /*9d50*/  HADD2.F32 R23, -RZ, R17.H0_H0 ;  /* 0x20000011ff177230 */ /* 0x000fe40000004100 */
[----:B------:R-:W-:Y:S01]  /*9d60*/  HADD2.F32 R22, -RZ, R21.H1_H1 ;  /* 0x30000015ff167230 */ /* 0x000fe20000004100 */
[----:B------:R-:W3:Y:S01]  /*9d70*/  LDS R15, [R15] ;  /* 0x000000000f0f7984 */ /* 0x000ee20000000800 */
[----:B------:R-:W4:Y:S03]  /*9d80*/  MUFU.RCP R27, R23 ;  /* 0x00000017001b7308 */ /* 0x000f260000001000 */
[----:B------:R5:W5:Y:S01]  /*9d90*/  LDS R21, [R14+0x500] ;  /* 0x000500000e157984 */ /* 0x000b620000000800 */
[----:B----4-:R-:W-:Y:S01]  /*9da0*/  FMUL R20, R18, R27 ;  /* 0x0000001b12147220 */ /* 0x010fe20000400000 */
[----:B------:R-:W-:-:S04]  /*9db0*/  FMUL R24, R27, R22 ;  /* 0x000000161b187220 */ /* 0x000fc80000400000 */
[----:B------:R-:W-:Y:S02]  /*9dc0*/  F2FP.F16.F32.PACK_AB R19, RZ, R20 ;  /* 0x00000014ff13723e */ /* 0x000fe400000000ff */
[----:B-1----:R-:W-:Y:S02]  /*9dd0*/  F2FP.F16.F32.PACK_AB R5, RZ, R5 ;  /* 0x00000005ff05723e */ /* 0x002fe400000000ff */
[----:B------:R-:W-:Y:S02]  /*9de0*/  F2FP.F16.F32.PACK_AB R25, RZ, R24 ;  /* 0x00000018ff19723e */ /* 0x000fe400000000ff */
[C---:B------:R-:W-:Y:S01]  /*9df0*/  HSETP2.GEU.AND P2, PT, |R19|.reuse.H0_H0, 8.523464202880859375e-06, 8.523464202880859375e-06, PT ;  /* 0x008f008f13007434 */ /* 0x040fe20003f4ea00 */
[----:B------:R-:W-:Y:S01]  /*9e00*/  HADD2.F32 R26, -RZ, R5.H0_H0 ;  /* 0x20000005ff1a7230 */ /* 0x000fe20000004100 */
[----:B------:R-:W-:Y:S02]  /*9e10*/  HSETP2.GT.AND P0, PT, |R19|.H0_H0, RZ.H0_H0, PT ;  /* 0x200000ff13007234 */ /* 0x000fe40003f04a00 */
[C---:B------:R-:W-:Y:S01]  /*9e20*/  HSETP2.GEU.AND P3, PT, |R25|.reuse.H0_H0, 8.523464202880859375e-06, 8.523464202880859375e-06, PT ;  /* 0x008f008f19007434 */ /* 0x040fe20003f6ea00 */
[----:B------:R-:W1:Y:S01]  /*9e30*/  MUFU.RCP R17, R26 ;  /* 0x0000001a00117308 */ /* 0x000e620000001000 */
[----:B------:R-:W-:-:S02]  /*9e40*/  HSETP2.GT.AND P1, PT, |R25|.H0_H0, RZ.H0_H0, PT ;  /* 0x200000ff19007234 */ /* 0x000fc40003f24a00 */
[----:B--2---:R-:W-:Y:S02]  /*9e50*/  F2FP.F16.F32.PACK_AB R4, RZ, R4 ;  /* 0x00000004ff04723e */ /* 0x004fe400000000ff */
[----:B------:R-:W-:Y:S02]  /*9e60*/  PLOP3.LUT P0, PT, P2, P0, PT, 0xf2, 0x2f ;  /* 0x00000000002f781c */ /* 0x000fe40001701e72 */
[----:B---3--:R-:W-:Y:S01]  /*9e70*/  F2FP.F16.F32.PACK_AB R16, RZ, R15 ;  /* 0x0000000fff10723e */ /* 0x008fe200000000ff */
[----:B-----5:R-:W-:Y:S01]  /*9e80*/  HADD2.F32 R14, -RZ, R4.H0_H0 ;  /* 0x20000004ff0e7230 */ /* 0x020fe20000004100 */
[----:B------:R-:W-:Y:S01]  /*9e90*/  PLOP3.LUT P1, PT, P3, P1, PT, 0xf2, 0x2f ;  /* 0x00000000002f781c */ /* 0x000fe20001f23e72 */
[----:B------:R-:W-:Y:S02]  /*9ea0*/  HADD2.F32 R41, -RZ, R21.H0_H0 ;  /* 0x20000015ff297230 */ /* 0x000fe40000004100 */
[----:B------:R-:W2:Y:S01]  /*9eb0*/  MUFU.RCP R15, R14 ;  /* 0x0000000e000f7308 */ /* 0x000ea20000001000 */
[----:B------:R-:W-:-:S02]  /*9ec0*/  HADD2.F32 R16, -RZ, R16.H0_H0 ;  /* 0x20000010ff107230 */ /* 0x000fc40000004100 */
[----:B------:R-:W-:Y:S02]  /*9ed0*/  HADD2.F32 R40, -RZ, R21.H1_H1 ;  /* 0x30000015ff287230 */ /* 0x000fe40000004100 */
[----:B-1----:R-:W-:Y:S01]  /*9ee0*/  FMUL R42, R41, R17 ;  /* 0x00000011292a7220 */ /* 0x002fe20000400000 */
[----:B------:R-:W-:Y:S02]  /*9ef0*/  @!P0 FFMA R4, -R23, R20, R18 ;  /* 0x0000001417048223 */ /* 0x000fe40000000112 */
[----:B------:R-:W1:Y:S01]  /*9f00*/  MUFU.RCP R18, R16 ;  /* 0x0000001000127308 */ /* 0x000e620000001000 */
[----:B------:R-:W-:Y:S01]  /*9f10*/  FMUL R37, R17, R40 ;  /* 0x0000002811257220 */ /* 0x000fe20000400000 */
[----:B------:R-:W-:Y:S01]  /*9f20*/  @!P1 FFMA R5, -R23, R24, R22 ;  /* 0x0000001817059223 */ /* 0x000fe20000000116 */
[C---:B------:R-:W-:Y:S01]  /*9f30*/  @!P0 FFMA R4, R27.reuse, R4, R20 ;  /* 0x000000041b048223 */ /* 0x040fe20000000014 */
[----:B------:R-:W-:Y:S02]  /*9f40*/  F2FP.F16.F32.PACK_AB R30, RZ, R42 ;  /* 0x0000002aff1e723e */ /* 0x000fe400000000ff */
[----:B------:R-:W-:Y:S01]  /*9f50*/  @!P1 FFMA R5, R27, R5, R24 ;  /* 0x000000051b059223 */ /* 0x000fe20000000018 */
[----:B------:R-:W-:Y:S01]  /*9f60*/  F2FP.F16.F32.PACK_AB R22, RZ, R37 ;  /* 0x00000025ff16723e */ /* 0x000fe200000000ff */
[----:B--2---:R-:W-:Y:S01]  /*9f70*/  FMUL R32, R35, R15 ;  /* 0x0000000f23207220 */ /* 0x004fe20000400000 */
[----:B------:R-:W-:Y:S01]  /*9f80*/  FMUL R28, R15, R33 ;  /* 0x000000210f1c7220 */ /* 0x000fe20000400000 */
[----:B------:R-:W-:-:S02]  /*9f90*/  @!P0 F2FP.F16.F32.PACK_AB R19, RZ, R4 ;  /* 0x00000004ff13823e */ /* 0x000fc400000000ff */
[----:B------:R-:W-:Y:S02]  /*9fa0*/  @!P1 F2FP.F16.F32.PACK_AB R25, RZ, R5 ;  /* 0x00000005ff19923e */ /* 0x000fe400000000ff */
[C---:B------:R-:W-:Y:S01]  /*9fb0*/  HSETP2.GEU.AND P3, PT, |R30|.reuse.H0_H0, 8.523464202880859375e-06, 8.523464202880859375e-06, PT ;  /* 0x008f008f1e007434 */ /* 0x040fe20003f6ea00 */
[----:B------:R-:W2:Y:S01]  /*9fc0*/  LDC.64 R4, c[0x0][0x380] ;  /* 0x0000e000ff047b82 */ /* 0x000ea20000000a00 */
[----:B------:R-:W-:Y:S01]  /*9fd0*/  HSETP2.GT.AND P0, PT, |R30|.H0_H0, RZ.H0_H0, PT ;  /* 0x200000ff1e007234 */ /* 0x000fe20003f04a00 */
[----:B-1----:R-:W-:Y:S01]  /*9fe0*/  FMUL R23, R31, R18 ;  /* 0x000000121f177220 */ /* 0x002fe20000400000 */
[C---:B------:R-:W-:Y:S01]  /*9ff0*/  HSETP2.GEU.AND P1, PT, |R22|.reuse.H0_H0, 8.523464202880859375e-06, 8.523464202880859375e-06, PT ;  /* 0x008f008f16007434 */ /* 0x040fe20003f2ea00 */
[----:B------:R-:W-:Y:S01]  /*a000*/  FMUL R29, R18, R36 ;  /* 0x00000024121d7220 */ /* 0x000fe20000400000 */
[----:B------:R-:W-:Y:S02]  /*a010*/  HSETP2.GT.AND P5, PT, |R22|.H0_H0, RZ.H0_H0, PT ;  /* 0x200000ff16007234 */ /* 0x000fe40003fa4a00 */
[----:B------:R-:W-:-:S02]  /*a020*/  F2FP.F16.F32.PACK_AB R24, RZ, R32 ;  /* 0x00000020ff18723e */ /* 0x000fc400000000ff */
[----:B------:R-:W-:Y:S02]  /*a030*/  F2FP.F16.F32.PACK_AB R20, RZ, R28 ;  /* 0x0000001cff14723e */ /* 0x000fe400000000ff */
[----:B------:R-:W-:Y:S02]  /*a040*/  PLOP3.LUT P0, PT, P3, P0, PT, 0xf2, 0x2f ;  /* 0x00000000002f781c */ /* 0x000fe40001f01e72 */
[----:B------:R-:W-:Y:S02]  /*a050*/  PLOP3.LUT P1, PT, P1, P5, PT, 0xf2, 0x2f ;  /* 0x00000000002f781c */ /* 0x000fe40000f2be72 */
[C---:B------:R-:W-:Y:S02]  /*a060*/  HSETP2.GEU.AND P2, PT, |R24|.reuse.H0_H0, 8.523464202880859375e-06, 8.523464202880859375e-06, PT ;  /* 0x008f008f18007434 */ /* 0x040fe40003f4ea00 */
[----:B------:R-:W-:Y:S02]  /*a070*/  HSETP2.GT.AND P4, PT, |R24|.H0_H0, RZ.H0_H0, PT ;  /* 0x200000ff18007234 */ /* 0x000fe40003f84a00 */
[----:B------:R-:W-:-:S02]  /*a080*/  HSETP2.GEU.AND P3, PT, |R20|.H0_H0, 8.523464202880859375e-06, 8.523464202880859375e-06, PT ;  /* 0x008f008f14007434 */ /* 0x000fc40003f6ea00 */
[----:B------:R-:W-:Y:S02]  /*a090*/  HSETP2.GT.AND P5, PT, |R20|.H0_H0, RZ.H0_H0, PT ;  /* 0x200000ff14007234 */ /* 0x000fe40003fa4a00 */
[----:B------:R-:W-:Y:S01]  /*a0a0*/  F2FP.F16.F32.PACK_AB R21, RZ, R23 ;  /* 0x00000017ff15723e */ /* 0x000fe200000000ff */
[C---:B------:R-:W-:Y:S01]  /*a0b0*/  @!P0 FFMA R38, -R26.reuse, R42, R41 ;  /* 0x0000002a1a268223 */ /* 0x040fe20000000129 */
[----:B------:R-:W-:Y:S01]  /*a0c0*/  PLOP3.LUT P2, PT, P2, P4, PT, 0xf2, 0x2f ;  /* 0x00000000002f781c */ /* 0x000fe20001749e72 */
[----:B------:R-:W-:Y:S01]  /*a0d0*/  @!P1 FFMA R40, -R26, R37, R40 ;  /* 0x000000251a289223 */ /* 0x000fe20000000128 */
[----:B------:R-:W-:Y:S01]  /*a0e0*/  PLOP3.LUT P3, PT, P3, P5, PT, 0xf2, 0x2f ;  /* 0x00000000002f781c */ /* 0x000fe20001f6be72 */
[C---:B------:R-:W-:Y:S01]  /*a0f0*/  @!P0 FFMA R26, R17.reuse, R38, R42 ;  /* 0x00000026111a8223 */ /* 0x040fe2000000002a */
[C---:B------:R-:W-:Y:S01]  /*a100*/  HSETP2.GEU.AND P4, PT, |R21|.reuse.H0_H0, 8.523464202880859375e-06, 8.523464202880859375e-06, PT ;  /* 0x008f008f15007434 */ /* 0x040fe20003f8ea00 */
[----:B------:R-:W-:Y:S01]  /*a110*/  @!P1 FFMA R17, R17, R40, R37 ;  /* 0x0000002811119223 */ /* 0x000fe20000000025 */
[----:B------:R-:W-:Y:S01]  /*a120*/  HSETP2.GT.AND P5, PT, |R21|.H0_H0, RZ.H0_H0, PT ;  /* 0x200000ff15007234 */ /* 0x000fe20003fa4a00 */
[----:B--2---:R-:W-:Y:S01]  /*a130*/  IMAD.WIDE R4, R39, 0x4, R4 ;  /* 0x0000000427047825 */ /* 0x004fe200078e0204 */
[----:B------:R-:W-:-:S02]  /*a140*/  F2FP.F16.F32.PACK_AB R27, RZ, R29 ;  /* 0x0000001dff1b723e */ /* 0x000fc400000000ff */
[----:B------:R-:W-:Y:S02]  /*a150*/  @!P0 F2FP.F16.F32.PACK_AB R30, RZ, R26 ;  /* 0x0000001aff1e823e */ /* 0x000fe400000000ff */
        /* <DEDUP_REMOVED lines=8> */
[----:B------:R-:W-:-:S02]  /*a1e0*/  PRMT R19, R19, 0x5410, R25 ;  /* 0x0000541013137816 */ /* 0x000fc40000000019 */
[----:B------:R-:W-:Y:S02]  /*a1f0*/  PLOP3.LUT P5, PT, P5, P6, PT, 0xf2, 0x2f ;  /* 0x00000000002f781c */ /* 0x000fe40002fade72 */
[----:B------:R-:W-:Y:S01]  /*a200*/  @!P2 F2FP.F16.F32.PACK_AB R24, RZ, R35 ;  /* 0x00000023ff18a23e */ /* 0x000fe200000000ff */
[----:B------:R-:W-:Y:S01]  /*a210*/  @!P4 FFMA R31, -R16, R23, R31 ;  /* 0x00000017101fc223 */ /* 0x000fe2000000011f */
[----:B------:R-:W-:Y:S01]  /*a220*/  @!P3 F2FP.F16.F32.PACK_AB R20, RZ, R33 ;  /* 0x00000021ff14b23e */ /* 0x000fe200000000ff */
[----:B------:R1:W-:Y:S01]  /*a230*/  STG.E desc[UR16][R4.64], R19 ;  /* 0x0000001304007986 */ /* 0x0003e2000c101910 */
[----:B------:R-:W-:Y:S01]  /*a240*/  PRMT R30, R30, 0x5410, R22 ;  /* 0x000054101e1e7816 */ /* 0x000fe20000000016 */
[----:B------:R-:W-:Y:S01]  /*a250*/  @!P4 FFMA R31, R18, R31, R23 ;  /* 0x0000001f121fc223 */ /* 0x000fe20000000017 */
[----:B------:R-:W-:Y:S02]  /*a260*/  PRMT R24, R24, 0x5410, R20 ;  /* 0x0000541018187816 */ /* 0x000fe40000000014 */
[----:B------:R-:W-:Y:S01]  /*a270*/  ISETP.NE.AND P0, PT, R11, R8, PT ;  /* 0x000000080b00720c */ /* 0x000fe20003f05270 */
[----:B------:R1:W-:Y:S01]  /*a280*/  STG.E desc[UR16][R4.64+0x400], R30 ;  /* 0x0004001e04007986 */ /* 0x0003e2000c101910 */
[----:B------:R-:W-:Y:S01]  /*a290*/  @!P4 F2FP.F16.F32.PACK_AB R21, RZ, R31 ;  /* 0x0000001fff15c23e */ /* 0x000fe200000000ff */
[----:B------:R-:W-:-:S02]  /*a2a0*/  @!P5 FFMA R16, -R16, R29, R36 ;  /* 0x0000001d1010d223 */ /* 0x000fc40000000124 */
[----:B------:R1:W-:Y:S02]  /*a2b0*/  STG.E desc[UR16][R4.64+0x800], R24 ;  /* 0x0008001804007986 */ /* 0x0003e4000c101910 */
[----:B------:R-:W-:-:S05]  /*a2c0*/  @!P5 FFMA R16, R18, R16, R29 ;  /* 0x000000101210d223 */ /* 0x000fca000000001d */
[----:B------:R-:W-:-:S04]  /*a2d0*/  @!P5 F2FP.F16.F32.PACK_AB R27, RZ, R16 ;  /* 0x00000010ff1bd23e */ /* 0x000fc800000000ff */
[----:B------:R-:W-:-:S05]  /*a2e0*/  PRMT R21, R21, 0x5410, R27 ;  /* 0x0000541015157816 */ /* 0x000fca000000001b */
[----:B------:R1:W-:Y:S01]  /*a2f0*/  STG.E desc[UR16][R4.64+0xc00], R21 ;  /* 0x000c001504007986 */ /* 0x0003e2000c101910 */
[----:B------:R-:W-:Y:S05]  /*a300*/  @P0 BRA `(.L_x_269) ;  /* 0xfffffff400340947 */ /* 0x000fea000383ffff */
.L_x_268:
[----:B------:R-:W-:-:S13]  /*a310*/  ISETP.NE.AND P0, PT, R7, RZ, PT ;  /* 0x000000ff0700720c */ /* 0x000fda0003f05270 */
[----:B------:R-:W-:Y:S05]  /*a320*/  @!P0 EXIT ;  /* 0x000000000000894d */ /* 0x000fea0003800000 */
[----:B------:R-:W-:Y:S01]  /*a330*/  IABS R10, R2 ;  /* 0x00000002000a7213 */ /* 0x000fe20000000000 */
[----:B------:R-:W2:Y:S01]  /*a340*/  LDCU.64 UR4, c[0x0][0x3d0] ;  /* 0x00007a00ff0477ac */ /* 0x000ea20008000a00 */
[----:B------:R-:W3:Y:S01]  /*a350*/  S2UR UR6, SR_CgaCtaId ;  /* 0x00000000000679c3 */ /* 0x000ee20000008800 */
[C---:B------:R-:W-:Y:S01]  /*a360*/  IMAD R9, R8.reuse, 0x140, R9 ;  /* 0x0000014008097824 */ /* 0x040fe200078e0209 */
[----:B------:R-:W4:Y:S01]  /*a370*/  I2F.RP R11, R10 ;  /* 0x0000000a000b7306 */ /* 0x000f220000209400 */
[----:B------:R-:W-:-:S03]  /*a380*/  LEA R3, R8, R3, 0x8 ;  /* 0x0000000308037211 */ /* 0x000fc600078e40ff */
[----:B------:R-:W-:Y:S02]  /*a390*/  IADD3 R0, PT, PT, R0, R9, RZ ;  /* 0x0000000900007210 */ /* 0x000fe40007ffe0ff */
[----:B-1----:R-:W1:Y:S02]  /*a3a0*/  LDC.64 R4, c[0x0][0x380] ;  /* 0x0000e000ff047b82 */ /* 0x002e640000000a00 */
[----:B----4-:R-:W4:Y:S01]  /*a3b0*/  MUFU.RCP R11, R11 ;  /* 0x0000000b000b7308 */ /* 0x010f220000001000 */
[----:B--2---:R-:W-:Y:S02]  /*a3c0*/  UIMAD UR7, UR21, UR4, URZ ;  /* 0x00000004150772a4 */ /* 0x004fe4000f8e02ff */
[----:B------:R-:W-:-:S04]  /*a3d0*/  UIADD3 UR4, UPT, UPT, UR4, UR5, URZ ;  /* 0x0000000504047290 */ /* 0x000fc8000fffe0ff */
[----:B------:R-:W-:Y:S01]  /*a3e0*/  MOV R14, UR7 ;  /* 0x00000007000e7c02 */ /* 0x000fe20008000f00 */
[----:B------:R-:W-:Y:S01]  /*a3f0*/  USHF.L.U32 UR4, UR4, 0x1, URZ ;  /* 0x0000000104047899 */ /* 0x000fe200080006ff */
[----:B----4-:R-:W-:-:S03]  /*a400*/  VIADD R12, R11, 0xffffffe ;  /* 0x0ffffffe0b0c7836 */ /* 0x010fc60000000000 */
[----:B------:R-:W-:Y:S01]  /*a410*/  IMAD.SHL.U32 R11, R14, 0x2, RZ ;  /* 0x000000020e0b7824 */ /* 0x000fe200078e00ff */
[----:B------:R2:W4:Y:S03]  /*a420*/  F2I.FTZ.U32.TRUNC.NTZ R13, R12 ;  /* 0x0000000c000d7305 */ /* 0x000526000021f000 */
[----:B------:R-:W-:Y:S01]  /*a430*/  IMAD R11, R2, UR4, R11 ;  /* 0x00000004020b7c24 */ /* 0x000fe2000f8e020b */
[----:B------:R-:W-:Y:S02]  /*a440*/  UMOV UR4, 0x400 ;  /* 0x0000040000047882 */ /* 0x000fe40000000000 */
[----:B---3--:R-:W-:Y:S01]  /*a450*/  ULEA UR4, UR6, UR4, 0x18 ;  /* 0x0000000406047291 */ /* 0x008fe2000f8ec0ff */
[----:B------:R-:W-:Y:S01]  /*a460*/  IMAD R11, R0, 0x4, R11 ;  /* 0x00000004000b7824 */ /* 0x000fe200078e020b */
[----:B--2---:R-:W-:-:S04]  /*a470*/  MOV R12, RZ ;  /* 0x000000ff000c7202 */ /* 0x004fc80000000f00 */
[----:B------:R-:W-:Y:S02]  /*a480*/  IADD3 R11, PT, PT, R11, UR4, RZ ;  /* 0x000000040b0b7c10 */ /* 0x000fe4000fffe0ff */
[----:B----4-:R-:W-:-:S05]  /*a490*/  IADD3 R15, PT, PT, RZ, -R13, RZ ;  /* 0x8000000dff0f7210 */ /* 0x010fca0007ffe0ff */
[----:B------:R-:W-:-:S04]  /*a4a0*/  IMAD R9, R15, R10, RZ ;  /* 0x0000000a0f097224 */ /* 0x000fc800078e02ff */
[----:B------:R-:W-:Y:S01]  /*a4b0*/  IMAD.HI.U32 R20, R13, R9, R12 ;  /* 0x000000090d147227 */ /* 0x000fe200078e000c */
[----:B------:R-:W-:-:S03]  /*a4c0*/  IADD3 R12, PT, PT, -R7, RZ, RZ ;  /* 0x000000ff070c7210 */ /* 0x000fc60007ffe1ff */
[----:B-1----:R-:W-:-:S07]  /*a4d0*/  IMAD.SHL.U32 R7, R0, 0x2, RZ ;  /* 0x0000000200077824 */ /* 0x002fce00078e00ff */
.L_x_270:
[----:B-1----:R-:W-:Y:S02]  /*a4e0*/  IABS R0, R2 ;  /* 0x0000000200007213 */ /* 0x002fe40000000000 */
[----:B------:R-:W-:Y:S02]  /*a4f0*/  IABS R9, R7 ;  /* 0x0000000700097213 */ /* 0x000fe40000000000 */
[----:B------:R-:W-:Y:S02]  /*a500*/  IADD3 R8, PT, PT, RZ, -R0, RZ ;  /* 0x80000000ff087210 */ /* 0x000fe40007ffe0ff */
[----:B------:R-:W-:Y:S01]  /*a510*/  IADD3 R12, PT, PT, R12, 0x1, RZ ;  /* 0x000000010c0c7810 */ /* 0x000fe20007ffe0ff */
[----:B------:R-:W-:-:S04]  /*a520*/  IMAD.HI.U32 R0, R20, R9, RZ ;  /* 0x0000000914007227 */ /* 0x000fc800078e00ff */
[----:B------:R-:W-:Y:S01]  /*a530*/  IMAD R9, R0, R8, R9 ;  /* 0x0000000800097224 */ /* 0x000fe200078e0209 */
[----:B------:R-:W-:-:S04]  /*a540*/  IABS R8, R2 ;  /* 0x0000000200087213 */ /* 0x000fc80000000000 */
[----:B------:R-:W-:-:S13]  /*a550*/  ISETP.GT.U32.AND P1, PT, R10, R9, PT ;  /* 0x000000090a00720c */ /* 0x000fda0003f24070 */
[----:B------:R-:W-:Y:S01]  /*a560*/  @!P1 IMAD.IADD R9, R9, 0x1, -R8 ;  /* 0x0000000109099824 */ /* 0x000fe200078e0a08 */
[----:B------:R-:W-:Y:S02]  /*a570*/  LOP3.LUT R8, R7, R2, RZ, 0x3c, !PT ;  /* 0x0000000207087212 */ /* 0x000fe400078e3cff */
[----:B------:R-:W-:Y:S02]  /*a580*/  @!P1 IADD3 R0, PT, PT, R0, 0x1, RZ ;  /* 0x0000000100009810 */ /* 0x000fe40007ffe0ff */
[----:B------:R-:W-:Y:S02]  /*a590*/  ISETP.GE.U32.AND P0, PT, R9, R10, PT ;  /* 0x0000000a0900720c */ /* 0x000fe40003f06070 */
[----:B------:R-:W-:Y:S01]  /*a5a0*/  ISETP.GE.AND P2, PT, R8, RZ, PT ;  /* 0x000000ff0800720c */ /* 0x000fe20003f46270 */
[----:B------:R1:W2:Y:S01]  /*a5b0*/  LDS R9, [R11] ;  /* 0x000000000b097984 */ /* 0x0002a20000000800 */
[----:B------:R-:W-:Y:S02]  /*a5c0*/  ISETP.NE.AND P1, PT, R2, RZ, PT ;  /* 0x000000ff0200720c */ /* 0x000fe40003f25270 */
[----:B------:R-:W-:-:S02]  /*a5d0*/  IADD3 R7, PT, PT, R7, 0x280, RZ ;  /* 0x0000028007077810 */ /* 0x000fc40007ffe0ff */
[----:B-1----:R-:W-:-:S05]  /*a5e0*/  IADD3 R11, PT, PT, R11, 0x500, RZ ;  /* 0x000005000b0b7810 */ /* 0x002fca0007ffe0ff */
[----:B------:R-:W-:-:S05]  /*a5f0*/  @P0 IADD3 R0, PT, PT, R0, 0x1, RZ ;  /* 0x0000000100000810 */ /* 0x000fca0007ffe0ff */
[----:B------:R-:W-:Y:S01]  /*a600*/  @!P2 IMAD.MOV R0, RZ, RZ, -R0 ;  /* 0x000000ffff00a224 */ /* 0x000fe200078e0a00 */
[----:B------:R-:W-:-:S04]  /*a610*/  @!P1 LOP3.LUT R0, RZ, R2, RZ, 0x33, !PT ;  /* 0x00000002ff009212 */ /* 0x000fc800078e33ff */
        /* <DEDUP_REMOVED lines=10> */
[----:B------:R-:W-:Y:S02]  /*a6c0*/  F2FP.F16.F32.PACK_AB R13, RZ, R19 ;  /* 0x00000013ff0d723e */ /* 0x000fe400000000ff */
[----:B------:R-:W-:Y:S02]  /*a6d0*/  PRMT R0, R8, 0x7610, R0 ;  /* 0x0000761008007816 */ /* 0x000fe40000000000 */
[C---:B------:R-:W-:Y:S02]  /*a6e0*/  HSETP2.GEU.AND P2, PT, |R8|.reuse.H0_H0, 8.523464202880859375e-06, 8.523464202880859375e-06, PT ;  /* 0x008f008f08007434 */ /* 0x040fe40003f4ea00 */
[----:B------:R-:W-:Y:S02]  /*a6f0*/  HSETP2.GT.AND P0, PT, |R8|.H0_H0, RZ.H0_H0, PT ;  /* 0x200000ff08007234 */ /* 0x000fe40003f04a00 */
[----:B------:R-:W-:-:S02]  /*a700*/  HSETP2.GEU.AND P3, PT, |R13|.H0_H0, 8.523464202880859375e-06, 8.523464202880859375e-06, PT ;  /* 0x008f008f0d007434 */ /* 0x000fc40003f6ea00 */
[----:B------:R-:W-:Y:S02]  /*a710*/  HSETP2.GT.AND P1, PT, |R13|.H0_H0, RZ.H0_H0, PT ;  /* 0x200000ff0d007234 */ /* 0x000fe40003f24a00 */
[----:B------:R-:W-:-:S03]  /*a720*/  PLOP3.LUT P0, PT, P2, P0, PT, 0xf2, 0x2f ;  /* 0x00000000002f781c */ /* 0x000fc60001701e72 */
[----:B------:R-:W-:-:S10]  /*a730*/  PLOP3.LUT P1, PT, P3, P1, PT, 0xf2, 0x2f ;  /* 0x00000000002f781c */ /* 0x000fd40001f23e72 */
[----:B------:R-:W-:-:S03]  /*a740*/  @!P0 FFMA R9, -R15, R16, R14 ;  /* 0x000000100f098223 */ /* 0x000fc6000000010e */
[----:B------:R-:W-:Y:S01]  /*a750*/  @!P1 FFMA R14, -R15, R19, R18 ;  /* 0x000000130f0e9223 */ /* 0x000fe20000000112 */
[----:B------:R-:W-:-:S03]  /*a760*/  @!P0 FFMA R9, R17, R9, R16 ;  /* 0x0000000911098223 */ /* 0x000fc60000000010 */
        /* <DEDUP_REMOVED lines=10> */
.L_x_271:
        /* <DEDUP_REMOVED lines=15> */
.L_x_1438:


//--------------------- .text._Z32block_attn_mask_8warp_n64_kernelP6__halfS0_S0_PKiS2_S2_S2_S0_S2_S2_iiifiiii --------------------------
	.section	.text._Z32block_attn_mask_8warp_n64_kernelP6__halfS0_S0_PKiS2_S2_S2_S0_S2_S2_iiifiiii,"ax",@progbits
	.align	128
        .global         _Z32block_attn_mask_8warp_n64_kernelP6__halfS0_S0_PKiS2_S2_S2_S0_S2_S2_iiifiiii
        .type           _Z32block_attn_mask_8warp_n64_kernelP6__halfS0_S0_PKiS2_S2_S2_S0_S2_S2_iiifiiii,@function
        .size           _Z32block_attn_mask_8warp_n64_kernelP6__halfS0_S0_PKiS2_S2_S2_S0_S2_S2_iiifiiii,(.L_x_1439 - _Z32block_attn_mask_8warp_n64_kernelP6__halfS0_S0_PKiS2_S2_S2_S0_S2_S2_iiifiiii)
        .other          _Z32block_attn_mask_8warp_n64_kernelP6__halfS0_S0_PKiS2_S2_S2_S0_S2_S2_iiifiiii,@"STO_CUDA_ENTRY STV_DEFAULT"
_Z32block_attn_mask_8warp_n64_kernelP6__halfS0_S0_PKiS2_S2_S2_S0_S2_S2_iiifiiii:
.text._Z32block_attn_mask_8warp_n64_kernelP6__halfS0_S0_PKiS2_S2_S2_S0_S2_S2_iiifiiii:
        /* <DEDUP_REMOVED lines=59> */
.L_x_274:
        /* <DEDUP_REMOVED lines=33> */
.L_x_273:
        /* <DEDUP_REMOVED lines=30> */
.L_x_275:
        /* <DEDUP_REMOVED lines=15> */
.L_x_272:
        /* <DEDUP_REMOVED lines=64> */
.L_x_335:
        /* <DEDUP_REMOVED lines=34> */
.L_x_279:
        /* <DEDUP_REMOVED lines=20> */
.L_x_278:
        /* <DEDUP_REMOVED lines=36> */
.L_x_277:
        /* <DEDUP_REMOVED lines=8> */
.L_x_287:
        /* <DEDUP_REMOVED lines=19> */
.L_x_283:
        /* <DEDUP_REMOVED lines=124> */
.L_x_282:
        /* <DEDUP_REMOVED lines=72> */
.L_x_285:
        /* <DEDUP_REMOVED lines=41> */
.L_x_286:
        /* <DEDUP_REMOVED lines=33> */
.L_x_284:
[----:B------:R-:W-:Y:S05]  /*24c0*/  BRA.U !UP0, `(.L_x_287) ;  /* 0xffffffed08787547 */ /* 0x000fea000b83ffff */
[----:B------:R-:W-:Y:S05]  /*24d0*/  BRA `(.L_x_280) ;  /* 0x0000000800347947 */ /* 0x000fea0003800000 */
.L_x_281:
[----:B------:R-:W-:-:S05]  /*24e0*/  UMOV UR7, URZ ;  /* 0x000000ff00077c82 */ /* 0x000fca0008000000 */
.L_x_292:
        /* <DEDUP_REMOVED lines=9> */
.L_x_291:
        /* <DEDUP_REMOVED lines=30> */
.L_x_289:
        /* <DEDUP_REMOVED lines=33> */
.L_x_288:
        /* <DEDUP_REMOVED lines=49> */
.L_x_290:
        /* <DEDUP_REMOVED lines=19> */
.L_x_280:
        /* <DEDUP_REMOVED lines=25> */
.L_x_295:
        /* <DEDUP_REMOVED lines=20> */
.L_x_294:
        /* <DEDUP_REMOVED lines=36> */
.L_x_293:
        /* <DEDUP_REMOVED lines=15> */
.L_x_296:
        /* <DEDUP_REMOVED lines=28> */
.L_x_301:
        /* <DEDUP_REMOVED lines=73> */
.L_x_300:
        /* <DEDUP_REMOVED lines=46> */
.L_x_302:
        /* <DEDUP_REMOVED lines=28> */
.L_x_303:
        /* <DEDUP_REMOVED lines=22> */
.L_x_299:
[----:B------:R-:W-:Y:S01]  /*4000*/  BAR.SYNC.DEFER_BLOCKING 0x0 ;  /* 0x0000000000007b1d */ /* 0x000fe20000010000 */
[----:B------:R-:W-:-:S12]  /*4010*/  UIADD3 UR5, UPT, UPT, UR5, 0x1, URZ ;  /* 0x0000000105057890 */ /* 0x000fd8000fffe0ff */
.L_x_297:
        /* <DEDUP_REMOVED lines=75> */
.L_x_308:
        /* <DEDUP_REMOVED lines=142> */
.L_x_307:
        /* <DEDUP_REMOVED lines=79> */
.L_x_309:
        /* <DEDUP_REMOVED lines=40> */
.L_x_306:
        /* <DEDUP_REMOVED lines=10> */
.L_x_312:
        /* <DEDUP_REMOVED lines=124> */
.L_x_311:
        /* <DEDUP_REMOVED lines=71> */
.L_x_313:
        /* <DEDUP_REMOVED lines=42> */
.L_x_314:
        /* <DEDUP_REMOVED lines=20> */
.L_x_310:
        /* <DEDUP_REMOVED lines=21> */
.L_x_305:
[----:B------:R-:W-:Y:S05]  /*6720*/  BSYNC.RECONVERGENT B0 ;  /* 0x0000000000007941 */ /* 0x000fea0003800200 */
.L_x_304:
        /* <DEDUP_REMOVED lines=8> */
.L_x_334:
        /* <DEDUP_REMOVED lines=35> */
.L_x_319:
        /* <DEDUP_REMOVED lines=85> */
.L_x_318:
        /* <DEDUP_REMOVED lines=50> */
.L_x_317:
[----:B------:R-:W-:-:S05]  /*7250*/  UMOV UR8, URZ ;  /* 0x000000ff00087c82 */ /* 0x000fca0008000000 */
.L_x_324:
        /* <DEDUP_REMOVED lines=23> */
.L_x_322:
        /* <DEDUP_REMOVED lines=40> */
.L_x_321:
        /* <DEDUP_REMOVED lines=46> */
.L_x_323:
        /* <DEDUP_REMOVED lines=53> */
.L_x_316:
        /* <DEDUP_REMOVED lines=23> */
.L_x_327:
        /* <DEDUP_REMOVED lines=117> */
.L_x_326:
        /* <DEDUP_REMOVED lines=69> */
.L_x_328:
        /* <DEDUP_REMOVED lines=41> */
.L_x_329:
        /* <DEDUP_REMOVED lines=34> */
.L_x_325:
[----:B------:R-:W-:-:S05]  /*8e40*/  UMOV UR8, URZ ;  /* 0x000000ff00087c82 */ /* 0x000fca0008000000 */
.L_x_333:
        /* <DEDUP_REMOVED lines=23> */
.L_x_331:
        /* <DEDUP_REMOVED lines=39> */
.L_x_330:
        /* <DEDUP_REMOVED lines=46> */
.L_x_332:
        /* <DEDUP_REMOVED lines=18> */
.L_x_320:
[----:B------:R-:W-:Y:S05]  /*9630*/  BRA.U !UP0, `(.L_x_334) ;  /* 0xffffffd1085c7547 */ /* 0x000fea000b83ffff */
.L_x_315:
[----:B------:R-:W-:Y:S06]  /*9640*/  BAR.SYNC.DEFER_BLOCKING 0x0 ;  /* 0x0000000000007b1d */ /* 0x000fec0000010000 */
.L_x_298:
[----:B------:R-:W-:Y:S01]  /*9650*/  UIADD3 UR4, UPT, UPT, UR4, 0x1, URZ ;  /* 0x0000000104047890 */ /* 0x000fe2000fffe0ff */
[----:B-1234-:R-:W-:-:S05]  /*9660*/  IADD3 R6, PT, PT, R29, R28, RZ ;  /* 0x0000001c1d067210 */ /* 0x01efca0007ffe0ff */
[----:B------:R-:W-:-:S13]  /*9670*/  ISETP.LE.AND P0, PT, R6, UR4, PT ;  /* 0x0000000406007c0c */ /* 0x000fda000bf03270 */
[----:B------:R-:W-:Y:S05]  /*9680*/  @!P0 BRA `(.L_x_335) ;  /* 0xffffff7400808947 */ /* 0x000fea000383ffff */
.L_x_276:
        /* <DEDUP_REMOVED lines=52> */
.L_x_337:
        /* <DEDUP_REMOVED lines=179> */
.L_x_336:
        /* <DEDUP_REMOVED lines=30> */
.L_x_338:
        /* <DEDUP_REMOVED lines=51> */
.L_x_339:
        /* <DEDUP_REMOVED lines=15> */
.L_x_1439:


//--------------------- .text._Z32block_attn_mask_8warp_n32_kernelP6__halfS0_S0_PKiS2_S2_S2_S0_S2_S2_iiifiiii --------------------------
	.section	.text._Z32block_attn_mask_8warp_n32_kernelP6__halfS0_S0_PKiS2_S2_S2_S0_S2_S2_iiifiiii,"ax",@progbits
	.align	128
        .global         _Z32block_attn_mask_8warp_n32_kernelP6__halfS0_S0_PKiS2_S2_S2_S0_S2_S2_iiifiiii
        .type           _Z32block_attn_mask_8warp_n32_kernelP6__halfS0_S0_PKiS2_S2_S2_S0_S2_S2_iiifiiii,@function
        .size           _Z32block_attn_mask_8warp_n32_kernelP6__halfS0_S0_PKiS2_S2_S2_S0_S2_S2_iiifiiii,(.L_x_1440 - _Z32block_attn_mask_8warp_n32_kernelP6__halfS0_S0_PKiS2_S2_S2_S0_S2_S2_iiifiiii)
        .other          _Z32block_attn_mask_8warp_n32_kernelP6__halfS0_S0_PKiS2_S2_S2_S0_S2_S2_iiifiiii,@"STO_CUDA_ENTRY STV_DEFAULT"
_Z32block_attn_mask_8warp_n32_kernelP6__halfS0_S0_PKiS2_S2_S2_S0_S2_S2_iiifiiii:
.text._Z32block_attn_mask_8warp_n32_kernelP6__halfS0_S0_PKiS2_S2_S2_S0_S2_S2_iiifiiii:
[----:B------:R-:W-:Y:S01]  /*0000*/  LDC R1, c[0x0][0x37c] ;  /* 0x0000df00ff017b82 */ /* 0x000fe20000000800 */
[----:B------:R-:W1:Y:S07]  /*0010*/  S2R R0, SR_CTAID.X ;  /* 0x0000000000007919 */ /* 0x000e6e0000002500 */
[----:B------:R-:W1:Y:S01]  /*0020*/  LDC.64 R4, c[0x0][0x398] ;  /* 0x0000e600ff047b82 */ /* 0x000e620000000a00 */
[----:B------:R-:W2:Y:S01]  /*0030*/  LDCU.64 UR22, c[0x0][0x358] ;  /* 0x00006b00ff1677ac */ /* 0x000ea20008000a00 */
[----:B------:R-:W3:Y:S06]  /*0040*/  LDCU UR18, c[0x0][0x3ec] ;  /* 0x00007d80ff1277ac */ /* 0x000eec0008000800 */
[----:B------:R-:W4:Y:S01]  /*0050*/  LDC.64 R6, c[0x0][0x3a8] ;  /* 0x0000ea00ff067b82 */ /* 0x000f220000000a00 */
[----:B------:R-:W3:Y:S01]  /*0060*/  LDCU.64 UR16, c[0x0][0x3d0] ;  /* 0x00007a00ff1077ac */ /* 0x000ee20008000a00 */
[----:B------:R-:W5:Y:S01]  /*0070*/  LDCU.64 UR12, c[0x0][0x3e0] ;  /* 0x00007c00ff0c77ac */ /* 0x000f620008000a00 */
[----:B-1----:R-:W-:-:S04]  /*0080*/  IMAD.WIDE.U32 R4, R0, 0x4, R4 ;  /* 0x0000000400047825 */ /* 0x002fc800078e0004 */
[----:B----4-:R-:W-:Y:S01]  /*0090*/  IMAD.WIDE.U32 R6, R0, 0x4, R6 ;  /* 0x0000000400067825 */ /* 0x010fe200078e0006 */
[----:B--2---:R-:W2:Y:S04]  /*00a0*/  LDG.E R17, desc[UR22][R4.64+0x4] ;  /* 0x0000041604117981 */ /* 0x004ea8000c1e1900 */
[----:B------:R1:W2:Y:S04]  /*00b0*/  LDG.E R8, desc[UR22][R4.64] ;  /* 0x0000001604087981 */ /* 0x0002a8000c1e1900 */
[----:B------:R-:W4:Y:S04]  /*00c0*/  LDG.E R16, desc[UR22][R6.64+0x4] ;  /* 0x0000041606107981 */ /* 0x000f28000c1e1900 */
[----:B------:R-:W4:Y:S01]  /*00d0*/  LDG.E R3, desc[UR22][R6.64] ;  /* 0x0000001606037981 */ /* 0x000f22000c1e1900 */
[----:B------:R-:W5:Y:S01]  /*00e0*/  S2UR UR8, SR_CgaCtaId ;  /* 0x00000000000879c3 */ /* 0x000f620000008800 */
[----:B---3--:R-:W-:Y:S01]  /*00f0*/  UIMAD UR4, UR16, UR18, URZ ;  /* 0x00000012100472a4 */ /* 0x008fe2000f8e02ff */
[----:B------:R-:W1:Y:S01]  /*0100*/  S2R R2, SR_TID.X ;  /* 0x0000000000027919 */ /* 0x000e620000002100 */
[----:B------:R-:W-:-:S02]  /*0110*/  UMOV UR7, 0x400 ;  /* 0x0000040000077882 */ /* 0x000fc40000000000 */
[----:B------:R-:W-:Y:S02]  /*0120*/  ULEA UR14, UR16, UR4, 0x4 ;  /* 0x00000004100e7291 */ /* 0x000fe4000f8e20ff */
[----:B------:R-:W-:Y:S01]  /*0130*/  UIMAD UR5, UR18, UR17, URZ ;  /* 0x00000011120572a4 */ /* 0x000fe2000f8e02ff */
[----:B------:R-:W3:Y:S01]  /*0140*/  S2UR UR11, SR_CTAID.Y ;  /* 0x00000000000b79c3 */ /* 0x000ee20000002600 */
[----:B------:R-:W-:Y:S02]  /*0150*/  UIMAD UR6, UR16, UR17, URZ ;  /* 0x00000011100672a4 */ /* 0x000fe4000f8e02ff */
[----:B------:R-:W-:Y:S02]  /*0160*/  ULEA UR10, UR17, UR5, 0x4 ;  /* 0x00000005110a7291 */ /* 0x000fe4000f8e20ff */
[----:B------:R-:W-:-:S03]  /*0170*/  ULEA UR6, UR16, UR6, 0x4 ;  /* 0x0000000610067291 */ /* 0x000fc6000f8e20ff */
[----:B------:R-:W1:Y:S01]  /*0180*/  S2UR UR9, SR_CTAID.Z ;  /* 0x00000000000979c3 */ /* 0x000e620000002700 */
[----:B-----5:R-:W-:Y:S02]  /*0190*/  ULEA UR8, UR8, UR7, 0x18 ;  /* 0x0000000708087291 */ /* 0x020fe4000f8ec0ff */
[----:B------:R-:W-:Y:S02]  /*01a0*/  USHF.R.S32.HI UR7, URZ, 0x1f, UR4 ;  /* 0x0000001fff077899 */ /* 0x000fe40008011404 */
[----:B------:R-:W-:Y:S02]  /*01b0*/  ULEA UR21, UR14, UR8, 0x1 ;  /* 0x000000080e157291 */ /* 0x000fe4000f8e08ff */
[----:B------:R-:W-:Y:S02]  /*01c0*/  ULEA.HI UR7, UR7, UR4, URZ, 0x8 ;  /* 0x0000000407077291 */ /* 0x000fe4000f8f40ff */
[----:B---3--:R-:W-:Y:S02]  /*01d0*/  UIMAD UR11, UR11, UR12, URZ ;  /* 0x0000000c0b0b72a4 */ /* 0x008fe4000f8e02ff */
[----:B------:R-:W-:Y:S01]  /*01e0*/  USHF.R.S32.HI UR4, URZ, 0x9, UR7 ;  /* 0x00000009ff047899 */ /* 0x000fe20008011407 */
[----:B-1----:R-:W-:Y:S01]  /*01f0*/  LOP3.LUT R4, R2, 0x1f, RZ, 0xc0, !PT ;  /* 0x0000001f02047812 */ /* 0x002fe200078ec0ff */
[----:B------:R-:W-:-:S02]  /*0200*/  ULEA UR10, UR10, UR21, 0x1 ;  /* 0x000000150a0a7291 */ /* 0x000fc4000f8e08ff */
[----:B------:R-:W-:Y:S02]  /*0210*/  UISETP.GE.AND UP0, UPT, UR4, 0x1, UPT ;  /* 0x000000010400788c */ /* 0x000fe4000bf06270 */
[----:B------:R-:W-:Y:S02]  /*0220*/  UIMAD UR11, UR9, UR13, UR11 ;  /* 0x0000000d090b72a4 */ /* 0x000fe4000f8e020b */
[----:B------:R-:W-:Y:S01]  /*0230*/  ULEA UR12, UR6, UR10, 0x1 ;  /* 0x0000000a060c7291 */ /* 0x000fe2000f8e08ff */
[----:B--2---:R-:W-:Y:S02]  /*0240*/  IMAD.IADD R17, R17, 0x1, -R8 ;  /* 0x0000000111117824 */ /* 0x004fe400078e0a08 */
[----:B----4-:R-:W-:Y:S02]  /*0250*/  IMAD.IADD R16, R16, 0x1, -R3 ;  /* 0x0000000110107824 */ /* 0x010fe400078e0a03 */
[----:B------:R-:W-:Y:S07]  /*0260*/  BRA.U !UP0, `(.L_x_340) ;  /* 0x0000000508787547 */ /* 0x000fee000b800000 */
[----:B------:R-:W1:Y:S01]  /*0270*/  LDC R6, c[0x0][0x3e8] ;  /* 0x0000fa00ff067b82 */ /* 0x000e620000000800 */
[----:B------:R-:W-:Y:S01]  /*0280*/  IMAD R3, R0, UR16, RZ ;  /* 0x0000001000037c24 */ /* 0x000fe2000f8e02ff */
[----:B------:R-:W-:Y:S01]  /*0290*/  UISETP.GE.U32.AND UP0, UPT, UR4, 0x4, UPT ;  /* 0x000000040400788c */ /* 0x000fe2000bf06070 */
[----:B------:R-:W-:Y:S01]  /*02a0*/  SHF.R.U32.HI R5, RZ, 0x5, R2 ;  /* 0x00000005ff057819 */ /* 0x000fe20000011602 */
[----:B------:R-:W-:Y:S01]  /*02b0*/  ULOP3.LUT UP1, UR6, UR4, 0x3, URZ, 0xc0, !UPT ;  /* 0x0000000304067892 */ /* 0x000fe2000f82c0ff */
[----:B------:R-:W-:-:S03]  /*02c0*/  MOV R8, RZ ;  /* 0x000000ff00087202 */ /* 0x000fc60000000f00 */
[----:B------:R-:W-:Y:S02]  /*02d0*/  IMAD R5, R5, 0x28, R4 ;  /* 0x0000002805057824 */ /* 0x000fe400078e0204 */
[----:B-1----:R-:W-:-:S05]  /*02e0*/  IMAD R3, R3, R6, UR11 ;  /* 0x0000000b03037e24 */ /* 0x002fca000f8e0206 */
[----:B------:R-:W-:-:S04]  /*02f0*/  LEA.HI R3, R3, R3, RZ, 0x1 ;  /* 0x0000000303037211 */ /* 0x000fc800078f08ff */
[----:B------:R-:W-:-:S04]  /*0300*/  SHF.R.S32.HI R3, RZ, 0x1, R3 ;  /* 0x00000001ff037819 */ /* 0x000fc80000011403 */
[----:B------:R-:W-:Y:S01]  /*0310*/  SHF.R.S32.HI R4, RZ, 0x1f, R3 ;  /* 0x0000001fff047819 */ /* 0x000fe20000011403 */
[----:B------:R-:W-:Y:S06]  /*0320*/  BRA.U !UP0, `(.L_x_341) ;  /* 0x0000000108947547 */ /* 0x000fec000b800000 */
[----:B------:R-:W-:Y:S01]  /*0330*/  ULOP3.LUT UR4, UR4, 0x7ffffffc, URZ, 0xc0, !UPT ;  /* 0x7ffffffc04047892 */ /* 0x000fe2000f8ec0ff */
[----:B------:R-:W-:Y:S01]  /*0340*/  IMAD.MOV.U32 R9, RZ, RZ, RZ ;  /* 0x000000ffff097224 */ /* 0x000fe200078e00ff */
[----:B------:R-:W1:Y:S04]  /*0350*/  LDCU.64 UR24, c[0x0][0x380] ;  /* 0x00007000ff1877ac */ /* 0x000e680008000a00 */
[----:B------:R-:W-:-:S07]  /*0360*/  IMAD.U32 R8, RZ, RZ, UR4 ;  /* 0x00000004ff087e24 */ /* 0x000fce000f8e00ff */
.L_x_342:
        /* <DEDUP_REMOVED lines=13> */
[----:B------:R2:W-:Y:S02]  /*0440*/  LDGSTS.E [R13], desc[UR22][R6.64] ;  /* 0x00000000060d7fae */ /* 0x0005e4000b9a1016 */
[----:B------:R-:W-:Y:S01]  /*0450*/  IMAD.X R11, RZ, RZ, R7, P0 ;  /* 0x000000ffff0b7224 */ /* 0x000fe200000e0607 */
        /* <DEDUP_REMOVED lines=18> */
.L_x_341:
[----:B------:R-:W-:Y:S05]  /*0580*/  BRA.U !UP1, `(.L_x_340) ;  /* 0x0000000109b07547 */ /* 0x000fea000b800000 */
[----:B------:R-:W-:Y:S02]  /*0590*/  UISETP.NE.AND UP0, UPT, UR6, 0x1, UPT ;  /* 0x000000010600788c */ /* 0x000fe4000bf05270 */
[----:B------:R-:W-:-:S04]  /*05a0*/  USHF.R.S32.HI UR7, URZ, 0x8, UR7 ;  /* 0x00000008ff077899 */ /* 0x000fc80008011407 */
[----:B------:R-:W-:-:S03]  /*05b0*/  ULOP3.LUT UP1, URZ, UR7, 0x2, URZ, 0xc0, !UPT ;  /* 0x0000000207ff7892 */ /* 0x000fc6000f82c0ff */
[----:B------:R-:W-:Y:S08]  /*05c0*/  BRA.U !UP0, `(.L_x_343) ;  /* 0x0000000108647547 */ /* 0x000ff0000b800000 */
[----:B------:R-:W1:Y:S01]  /*05d0*/  LDCU.64 UR6, c[0x0][0x380] ;  /* 0x00007000ff0677ac */ /* 0x000e620008000a00 */
[C---:B--2---:R-:W-:Y:S02]  /*05e0*/  IMAD R6, R8.reuse, 0x100, R2 ;  /* 0x0000010008067824 */ /* 0x044fe400078e0202 */
[----:B------:R-:W-:Y:S02]  /*05f0*/  IMAD R9, R8, 0x140, R5 ;  /* 0x0000014008097824 */ /* 0x000fe400078e0205 */
[----:B------:R-:W-:Y:S01]  /*0600*/  VIADD R10, R6, 0x100 ;  /* 0x00000100060a7836 */ /* 0x000fe20000000000 */
[----:B------:R-:W-:Y:S01]  /*0610*/  IADD3 R7, P0, PT, R3, R6, RZ ;  /* 0x0000000603077210 */ /* 0x000fe20007f1e0ff */
[----:B------:R-:W-:Y:S01]  /*0620*/  VIADD R8, R8, 0x2 ;  /* 0x0000000208087836 */ /* 0x000fe20000000000 */
[----:B------:R-:W-:Y:S02]  /*0630*/  LEA R13, R9, UR8, 0x2 ;  /* 0x00000008090d7c11 */ /* 0x000fe4000f8e10ff */
[----:B------:R-:W-:-:S02]  /*0640*/  IADD3 R11, P1, PT, R3, R10, RZ ;  /* 0x0000000a030b7210 */ /* 0x000fc40007f3e0ff */
[----:B------:R-:W-:Y:S02]  /*0650*/  IADD3.X R14, PT, PT, RZ, R4, RZ, P0, !PT ;  /* 0x00000004ff0e7210 */ /* 0x000fe400007fe4ff */
[----:B------:R-:W-:Y:S01]  /*0660*/  LEA R9, R9, UR12, 0x2 ;  /* 0x0000000c09097c11 */ /* 0x000fe2000f8e10ff */
[----:B------:R-:W-:Y:S01]  /*0670*/  IMAD.X R12, RZ, RZ, R4, P1 ;  /* 0x000000ffff0c7224 */ /* 0x000fe200008e0604 */
        /* <DEDUP_REMOVED lines=14> */
.L_x_343:
[----:B------:R-:W-:Y:S05]  /*0760*/  BRA.U !UP1, `(.L_x_340) ;  /* 0x0000000109387547 */ /* 0x000fea000b800000 */
[----:B------:R-:W3:Y:S01]  /*0770*/  LDCU.64 UR6, c[0x0][0x380] ;  /* 0x00007000ff0677ac */ /* 0x000ee20008000a00 */
[C---:B-12---:R-:W-:Y:S01]  /*0780*/  LEA R6, R8.reuse, R2, 0x8 ;  /* 0x0000000208067211 */ /* 0x046fe200078e40ff */
[----:B------:R-:W-:-:S03]  /*0790*/  IMAD R8, R8, 0x140, R5 ;  /* 0x0000014008087824 */ /* 0x000fc600078e0205 */
[----:B------:R-:W-:-:S05]  /*07a0*/  IADD3 R6, P0, PT, R3, R6, RZ ;  /* 0x0000000603067210 */ /* 0x000fca0007f1e0ff */
[----:B------:R-:W-:Y:S01]  /*07b0*/  IMAD.X R3, RZ, RZ, R4, P0 ;  /* 0x000000ffff037224 */ /* 0x000fe200000e0604 */
        /* <DEDUP_REMOVED lines=9> */
.L_x_340:
[----:B------:R-:W0:Y:S01]  /*0850*/  LDGDEPBAR ;  /* 0x00000000000079af */ /* 0x000e220000000000 */
[----:B---3--:R-:W-:Y:S01]  /*0860*/  IMAD.IADD R3, R17, 0x1, R16 ;  /* 0x0000000111037824 */ /* 0x008fe200078e0210 */
[----:B------:R-:W-:Y:S02]  /*0870*/  ULEA UR14, UR14, UR12, 0x1 ;  /* 0x0000000c0e0e7291 */ /* 0x000fe4000f8e08ff */
[----:B------:R-:W-:Y:S02]  /*0880*/  UIADD3 UR15, UPT, UPT, UR17, 0x10, URZ ;  /* 0x00000010110f7890 */ /* 0x000fe4000fffe0ff */
[----:B------:R-:W-:Y:S01]  /*0890*/  ISETP.GE.AND P0, PT, R3, 0x1, PT ;  /* 0x000000010300780c */ /* 0x000fe20003f06270 */
[----:B------:R-:W-:Y:S02]  /*08a0*/  ULEA UR4, UR16, UR14, 0x2 ;  /* 0x0000000e10047291 */ /* 0x000fe4000f8e10ff */
[----:B------:R-:W-:Y:S02]  /*08b0*/  UIADD3 UR25, UPT, UPT, UR18, 0x10, URZ ;  /* 0x0000001012197890 */ /* 0x000fe4000fffe0ff */
[----:B------:R-:W-:-:S04]  /*08c0*/  ULEA UR4, UR16, UR4, 0x2 ;  /* 0x0000000410047291 */ /* 0x000fc8000f8e10ff */
[----:B------:R-:W-:Y:S01]  /*08d0*/  ULEA UR13, UR16, UR4, 0x2 ;  /* 0x00000004100d7291 */ /* 0x000fe2000f8e10ff */
[----:B------:R-:W-:-:S04]  /*08e0*/  DEPBAR.LE SB0, 0x0 ;  /* 0x000080000000791a */ /* 0x000fc80000000000 */
[----:B------:R-:W-:Y:S06]  /*08f0*/  BAR.SYNC.DEFER_BLOCKING 0x0 ;  /* 0x0000000000007b1d */ /* 0x000fec0000010000 */
[----:B------:R-:W-:Y:S05]  /*0900*/  @!P0 BRA `(.L_x_344) ;  /* 0x00000074003c8947 */ /* 0x000fea0003800000 */
[----:B------:R-:W-:Y:S01]  /*0910*/  UISETP.LT.AND UP0, UPT, UR16, UR17, UPT ;  /* 0x000000111000728c */ /* 0x000fe2000bf01270 */
[----:B------:R-:W-:Y:S01]  /*0920*/  SHF.R.U32.HI R3, RZ, 0x3, R2 ;  /* 0x00000003ff037819 */ /* 0x000fe20000011602 */
[----:B------:R-:W-:Y:S01]  /*0930*/  UIADD3 UR4, UPT, UPT, UR17, -0x1, URZ ;  /* 0xffffffff11047890 */ /* 0x000fe2000fffe0ff */
[----:B------:R-:W-:Y:S01]  /*0940*/  MOV R2, RZ ;  /* 0x000000ff00027202 */ /* 0x000fe20000000f00 */
[----:B------:R-:W-:Y:S01]  /*0950*/  UIADD3 UR6, UPT, UPT, UR18, -0x1, URZ ;  /* 0xffffffff12067890 */ /* 0x000fe2000fffe0ff */
[----:B------:R-:W-:Y:S01]  /*0960*/  LOP3.LUT R3, R3, 0x70, RZ, 0xc0, !PT ;  /* 0x0000007003037812 */ /* 0x000fe200078ec0ff */
[----:B------:R-:W-:Y:S02]  /*0970*/  USEL UR7, UR16, UR17, UP0 ;  /* 0x0000001110077287 */ /* 0x000fe40008000000 */
[----:B------:R-:W-:Y:S02]  /*0980*/  USHF.R.S32.HI UR8, URZ, 0x1f, UR5 ;  /* 0x0000001fff087899 */ /* 0x000fe40008011405 */
[----:B------:R-:W-:-:S02]  /*0990*/  ULEA.HI UR16, UR4, 0x1, URZ, 0x1b ;  /* 0x0000000104107891 */ /* 0x000fc4000f8fd8ff */
[----:B------:R-:W-:Y:S02]  /*09a0*/  ULEA.HI UR4, UR4, 0x1, URZ, 0x1c ;  /* 0x0000000104047891 */ /* 0x000fe4000f8fe0ff */
[----:B------:R-:W-:Y:S02]  /*09b0*/  ULEA.HI UR17, UR6, 0x1, URZ, 0x1c ;  /* 0x0000000106117891 */ /* 0x000fe4000f8fe0ff */
[----:B------:R-:W-:Y:S02]  /*09c0*/  ULEA.HI UR18, UR6, 0x1, URZ, 0x1b ;  /* 0x0000000106127891 */ /* 0x000fe4000f8fd8ff */
[----:B------:R-:W-:Y:S02]  /*09d0*/  ULEA.HI UR8, UR8, UR5, URZ, 0x8 ;  /* 0x0000000508087291 */ /* 0x000fe4000f8f40ff */
[----:B------:R-:W-:Y:S02]  /*09e0*/  ULOP3.LUT UR26, UR17, 0x3, URZ, 0xc0, !UPT ;  /* 0x00000003111a7892 */ /* 0x000fe4000f8ec0ff */
[----:B------:R-:W-:-:S02]  /*09f0*/  ULOP3.LUT UR27, UR4, 0x3, URZ, 0xc0, !UPT ;  /* 0x00000003041b7892 */ /* 0x000fc4000f8ec0ff */
[----:B------:R-:W-:Y:S02]  /*0a00*/  ULOP3.LUT UR19, UR4, 0x1ffffffc, URZ, 0xc0, !UPT ;  /* 0x1ffffffc04137892 */ /* 0x000fe4000f8ec0ff */
[----:B------:R-:W-:Y:S02]  /*0a10*/  ULOP3.LUT UR16, UR16, 0xffffff0, URZ, 0xc0, !UPT ;  /* 0x0ffffff010107892 */ /* 0x000fe4000f8ec0ff */
[----:B------:R-:W-:Y:S02]  /*0a20*/  ULOP3.LUT UR17, UR17, 0x1ffffffc, URZ, 0xc0, !UPT ;  /* 0x1ffffffc11117892 */ /* 0x000fe4000f8ec0ff */
[----:B------:R-:W-:Y:S02]  /*0a30*/  ULOP3.LUT UR18, UR18, 0xffffffe, URZ, 0xc0, !UPT ;  /* 0x0ffffffe12127892 */ /* 0x000fe4000f8ec0ff */
[----:B------:R-:W-:Y:S02]  /*0a40*/  USHF.R.S32.HI UR20, URZ, 0x9, UR8 ;  /* 0x00000009ff147899 */ /* 0x000fe40008011408 */
[----:B------:R-:W-:Y:S01]  /*0a50*/  UISETP.GE.AND UP0, UPT, UR7, 0x1, UPT ;  /* 0x000000010700788c */ /* 0x000fe2000bf06270 */
[----:B------:R-:W-:Y:S01]  /*0a60*/  UMOV UR4, URZ ;  /* 0x000000ff00047c82 */ /* 0x000fe20008000000 */
[----:B------:R-:W-:-:S09]  /*0a70*/  UMOV UR5, URZ ;  /* 0x000000ff00057c82 */ /* 0x000fd20008000000 */
.L_x_395:
[----:B-12---:R-:W1:Y:S01]  /*0a80*/  S2R R7, SR_CTAID.X ;  /* 0x0000000000077919 */ /* 0x006e620000002500 */
[----:B------:R-:W1:Y:S01]  /*0a90*/  LDC.64 R4, c[0x0][0x3c0] ;  /* 0x0000f000ff047b82 */ /* 0x000e620000000a00 */
[----:B------:R-:W2:Y:S01]  /*0aa0*/  LDCU UR29, c[0x0][0x3d4] ;  /* 0x00007a80ff1d77ac */ /* 0x000ea20008000800 */
[----:B-1----:R-:W-:-:S06]  /*0ab0*/  IMAD.WIDE.U32 R4, R7, 0x4, R4 ;  /* 0x0000000407047825 */ /* 0x002fcc00078e0004 */
[----:B------:R-:W1:Y:S01]  /*0ac0*/  LDC.64 R6, c[0x0][0x3c8] ;  /* 0x0000f200ff067b82 */ /* 0x000e620000000a00 */
[----:B------:R-:W3:Y:S01]  /*0ad0*/  LDG.E R4, desc[UR22][R4.64] ;  /* 0x0000001604047981 */ /* 0x000ee2000c1e1900 */
[----:B------:R-:W-:Y:S01]  /*0ae0*/  UISETP.GE.AND UP1, UPT, UR20, 0x1, UPT ;  /* 0x000000011400788c */ /* 0x000fe2000bf26270 */
[----:B---3--:R-:W-:-:S04]  /*0af0*/  VIADD R9, R4, UR4 ;  /* 0x0000000404097c36 */ /* 0x008fc80008000000 */
[----:B-1----:R-:W-:-:S05]  /*0b00*/  IMAD.WIDE R6, R9, 0x4, R6 ;  /* 0x0000000409067825 */ /* 0x002fca00078e0206 */
[----:B-----5:R1:W5:Y:S01]  /*0b10*/  LDG.E R21, desc[UR22][R6.64] ;  /* 0x0000001606157981 */ /* 0x020362000c1e1900 */
[----:B--2---:R-:W-:Y:S05]  /*0b20*/  BRA.U !UP1, `(.L_x_345) ;  /* 0x0000000509247547 */ /* 0x004fea000b800000 */
[----:B------:R-:W2:Y:S01]  /*0b30*/  S2R R15, SR_TID.X ;  /* 0x00000000000f7919 */ /* 0x000ea20000002100 */
[----:B------:R-:W3:Y:S01]  /*0b40*/  LDC R5, c[0x0][0x3e8] ;  /* 0x0000fa00ff057b82 */ /* 0x000ee20000000800 */
[----:B-----5:R-:W-:Y:S01]  /*0b50*/  IMAD R4, R21, UR29, RZ ;  /* 0x0000001d15047c24 */ /* 0x020fe2000f8e02ff */
[----:B------:R-:W-:Y:S01]  /*0b60*/  UISETP.GE.U32.AND UP1, UPT, UR20, 0x4, UPT ;  /* 0x000000041400788c */ /* 0x000fe2000bf26070 */
[----:B-1----:R-:W-:Y:S02]  /*0b70*/  IMAD.MOV.U32 R6, RZ, RZ, RZ ;  /* 0x000000ffff067224 */ /* 0x002fe400078e00ff */
[----:B---3--:R-:W-:-:S05]  /*0b80*/  IMAD R4, R4, R5, UR11 ;  /* 0x0000000b04047e24 */ /* 0x008fca000f8e0205 */
[----:B------:R-:W-:Y:S02]  /*0b90*/  LEA.HI R5, R4, R4, RZ, 0x1 ;  /* 0x0000000404057211 */ /* 0x000fe400078f08ff */
[----:B--2---:R-:W-:Y:S02]  /*0ba0*/  LOP3.LUT R13, R15, 0x1f, RZ, 0xc0, !PT ;  /* 0x0000001f0f0d7812 */ /* 0x004fe400078ec0ff */
[----:B------:R-:W-:Y:S02]  /*0bb0*/  SHF.R.U32.HI R4, RZ, 0x5, R15 ;  /* 0x00000005ff047819 */ /* 0x000fe4000001160f */
[----:B------:R-:W-:-:S03]  /*0bc0*/  SHF.R.S32.HI R5, RZ, 0x1, R5 ;  /* 0x00000001ff057819 */ /* 0x000fc60000011405 */
[----:B------:R-:W-:Y:S01]  /*0bd0*/  IMAD R13, R4, 0x28, R13 ;  /* 0x00000028040d7824 */ /* 0x000fe200078e020d */
[----:B------:R-:W-:Y:S01]  /*0be0*/  SHF.R.S32.HI R4, RZ, 0x1f, R5 ;  /* 0x0000001fff047819 */ /* 0x000fe20000011405 */
[----:B------:R-:W-:Y:S06]  /*0bf0*/  BRA.U !UP1, `(.L_x_346) ;  /* 0x00000001095c7547 */ /* 0x000fec000b800000 */
[----:B------:R-:W-:Y:S01]  /*0c00*/  MOV R10, RZ ;  /* 0x000000ff000a7202 */ /* 0x000fe20000000f00 */
[----:B------:R-:W1:Y:S01]  /*0c10*/  LDCU.64 UR8, c[0x0][0x388] ;  /* 0x00007100ff0877ac */ /* 0x000e620008000a00 */
[----:B------:R-:W-:-:S12]  /*0c20*/  ULOP3.LUT UR6, UR20, 0x7ffffffc, URZ, 0xc0, !UPT ;  /* 0x7ffffffc14067892 */ /* 0x000fd8000f8ec0ff */
.L_x_347:
[C---:B--2---:R-:W-:Y:S02]  /*0c30*/  IMAD R6, R10.reuse, 0x100, R15 ;  /* 0x000001000a067824 */ /* 0x044fe400078e020f */
[C---:B------:R-:W-:Y:S02]  /*0c40*/  IMAD R9, R10.reuse, 0x140, R13 ;  /* 0x000001400a097824 */ /* 0x040fe400078e020d */
[----:B------:R-:W-:Y:S01]  /*0c50*/  VIADD R10, R10, 0x4 ;  /* 0x000000040a0a7836 */ /* 0x000fe20000000000 */
[----:B------:R-:W-:Y:S02]  /*0c60*/  IADD3 R7, P0, PT, R5, R6, RZ ;  /* 0x0000000605077210 */ /* 0x000fe40007f1e0ff */
[----:B------:R-:W-:-:S03]  /*0c70*/  LEA R11, R9, UR21, 0x2 ;  /* 0x00000015090b7c11 */ /* 0x000fc6000f8e10ff */
        /* <DEDUP_REMOVED lines=14> */
[----:B--2---:R-:W-:-:S07]  /*0d60*/  IMAD.U32 R6, RZ, RZ, UR6 ;  /* 0x00000006ff067e24 */ /* 0x004fce000f8e00ff */
.L_x_346:
[----:B------:R-:W-:-:S09]  /*0d70*/  ULOP3.LUT UP1, UR6, UR20, 0x3, URZ, 0xc0, !UPT ;  /* 0x0000000314067892 */ /* 0x000fd2000f82c0ff */
[----:B------:R-:W-:Y:S05]  /*0d80*/  BRA.U !UP1, `(.L_x_345) ;  /* 0x00000001098c7547 */ /* 0x000fea000b800000 */
[----:B------:R-:W1:Y:S01]  /*0d90*/  LDCU.64 UR8, c[0x0][0x388] ;  /* 0x00007100ff0877ac */ /* 0x000e620008000a00 */
[C---:B------:R-:W-:Y:S01]  /*0da0*/  LEA R12, R6.reuse, R15, 0x8 ;  /* 0x0000000f060c7211 */ /* 0x040fe200078e40ff */
[----:B------:R-:W-:Y:S01]  /*0db0*/  IMAD R8, R6, 0x140, R13 ;  /* 0x0000014006087824 */ /* 0x000fe200078e020d */
[----:B------:R-:W-:Y:S02]  /*0dc0*/  UISETP.NE.AND UP1, UPT, UR6, 0x1, UPT ;  /* 0x000000010600788c */ /* 0x000fe4000bf25270 */
[----:B------:R-:W-:Y:S02]  /*0dd0*/  IADD3 R7, P0, PT, R5, R12, RZ ;  /* 0x0000000c05077210 */ /* 0x000fe40007f1e0ff */
[----:B------:R-:W-:-:S03]  /*0de0*/  LEA R9, R8, UR21, 0x2 ;  /* 0x0000001508097c11 */ /* 0x000fc6000f8e10ff */
[----:B------:R-:W-:Y:S01]  /*0df0*/  IMAD.X R10, RZ, RZ, R4, P0 ;  /* 0x000000ffff0a7224 */ /* 0x000fe200000e0604 */
[----:B-1----:R-:W-:-:S04]  /*0e00*/  LEA R6, P0, R7, UR8, 0x2 ;  /* 0x0000000807067c11 */ /* 0x002fc8000f8010ff */
[----:B------:R-:W-:-:S05]  /*0e10*/  LEA.HI.X R7, R7, UR9, R10, 0x2, P0 ;  /* 0x0000000907077c11 */ /* 0x000fca00080f140a */
[----:B------:R-:W-:Y:S01]  /*0e20*/  @!PT LDS RZ, [RZ] ;  /* 0x00000000fffff984 */ /* 0x000fe20000000800 */
[----:B------:R-:W-:Y:S01]  /*0e30*/  @!PT LDS RZ, [RZ] ;  /* 0x00000000fffff984 */ /* 0x000fe20000000800 */
[----:B------:R-:W-:Y:S01]  /*0e40*/  @!PT LDS RZ, [RZ] ;  /* 0x00000000fffff984 */ /* 0x000fe20000000800 */
[----:B------:R2:W-:Y:S01]  /*0e50*/  LDGSTS.E [R9], desc[UR22][R6.64] ;  /* 0x0000000006097fae */ /* 0x0005e2000b9a1016 */
[----:B------:R-:W-:Y:S05]  /*0e60*/  BRA.U !UP1, `(.L_x_345) ;  /* 0x0000000109547547 */ /* 0x000fea000b800000 */
[----:B--2---:R-:W-:Y:S01]  /*0e70*/  VIADD R6, R12, 0x100 ;  /* 0x000001000c067836 */ /* 0x004fe20000000000 */
[----:B------:R-:W-:-:S04]  /*0e80*/  ULOP3.LUT UR6, UR20, 0x3, URZ, 0xc0, !UPT ;  /* 0x0000000314067892 */ /* 0x000fc8000f8ec0ff */
[----:B------:R-:W-:Y:S01]  /*0e90*/  IADD3 R7, P0, PT, R5, R6, RZ ;  /* 0x0000000605077210 */ /* 0x000fe20007f1e0ff */
[----:B------:R-:W-:-:S03]  /*0ea0*/  UISETP.NE.AND UP1, UPT, UR6, 0x2, UPT ;  /* 0x000000020600788c */ /* 0x000fc6000bf25270 */
[----:B------:R-:W-:Y:S02]  /*0eb0*/  IADD3.X R8, PT, PT, RZ, R4, RZ, P0, !PT ;  /* 0x00000004ff087210 */ /* 0x000fe400007fe4ff */
[----:B------:R-:W-:-:S04]  /*0ec0*/  LEA R6, P0, R7, UR8, 0x2 ;  /* 0x0000000807067c11 */ /* 0x000fc8000f8010ff */
[----:B------:R-:W-:-:S05]  /*0ed0*/  LEA.HI.X R7, R7, UR9, R8, 0x2, P0 ;  /* 0x0000000907077c11 */ /* 0x000fca00080f1408 */
[----:B------:R-:W-:Y:S01]  /*0ee0*/  @!PT LDS RZ, [RZ] ;  /* 0x00000000fffff984 */ /* 0x000fe20000000800 */
[----:B------:R-:W-:Y:S01]  /*0ef0*/  @!PT LDS RZ, [RZ] ;  /* 0x00000000fffff984 */ /* 0x000fe20000000800 */
[----:B------:R-:W-:Y:S01]  /*0f00*/  @!PT LDS RZ, [RZ] ;  /* 0x00000000fffff984 */ /* 0x000fe20000000800 */
[----:B------:R3:W-:Y:S01]  /*0f10*/  LDGSTS.E [R9+0x500], desc[UR22][R6.64] ;  /* 0x0050000006097fae */ /* 0x0007e2000b9a1016 */
[----:B------:R-:W-:Y:S05]  /*0f20*/  BRA.U !UP1, `(.L_x_345) ;  /* 0x0000000109247547 */ /* 0x000fea000b800000 */
[----:B---3--:R-:W-:-:S05]  /*0f30*/  VIADD R6, R12, 0x200 ;  /* 0x000002000c067836 */ /* 0x008fca0000000000 */
[----:B------:R-:W-:-:S05]  /*0f40*/  IADD3 R6, P0, PT, R5, R6, RZ ;  /* 0x0000000605067210 */ /* 0x000fca0007f1e0ff */
[----:B------:R-:W-:Y:S01]  /*0f50*/  IMAD.X R5, RZ, RZ, R4, P0 ;  /* 0x000000ffff057224 */ /* 0x000fe200000e0604 */
[----:B------:R-:W-:-:S04]  /*0f60*/  LEA R4, P0, R6, UR8, 0x2 ;  /* 0x0000000806047c11 */ /* 0x000fc8000f8010ff */
[----:B------:R-:W-:-:S05]  /*0f70*/  LEA.HI.X R5, R6, UR9, R5, 0x2, P0 ;  /* 0x0000000906057c11 */ /* 0x000fca00080f1405 */
[----:B------:R-:W-:Y:S01]  /*0f80*/  @!PT LDS RZ, [RZ] ;  /* 0x00000000fffff984 */ /* 0x000fe20000000800 */
[----:B------:R-:W-:Y:S01]  /*0f90*/  @!PT LDS RZ, [RZ] ;  /* 0x00000000fffff984 */ /* 0x000fe20000000800 */
[----:B------:R-:W-:Y:S01]  /*0fa0*/  @!PT LDS RZ, [RZ] ;  /* 0x00000000fffff984 */ /* 0x000fe20000000800 */
[----:B------:R4:W-:Y:S04]  /*0fb0*/  LDGSTS.E [R9+0xa00], desc[UR22][R4.64] ;  /* 0x00a0000004097fae */ /* 0x0009e8000b9a1016 */
.L_x_345:
[----:B------:R-:W0:Y:S01]  /*0fc0*/  LDGDEPBAR ;  /* 0x00000000000079af */ /* 0x000e220000000000 */
[----:B------:R-:W-:-:S04]  /*0fd0*/  DEPBAR.LE SB0, 0x0 ;  /* 0x000080000000791a */ /* 0x000fc80000000000 */
[----:B------:R-:W-:Y:S06]  /*0fe0*/  BAR.SYNC.DEFER_BLOCKING 0x0 ;  /* 0x0000000000007b1d */ /* 0x000fec0000010000 */
[----:B------:R-:W-:Y:S05]  /*0ff0*/  BRA.U !UP0, `(.L_x_348) ;  /* 0x0000001908d07547 */ /* 0x000fea000b800000 */
[----:B------:R-:W1:Y:S02]  /*1000*/  LDCU UR6, c[0x0][0x3ec] ;  /* 0x00007d80ff0677ac */ /* 0x000e640008000800 */
[----:B-1----:R-:W-:-:S09]  /*1010*/  UISETP.GT.AND UP1, UPT, UR6, URZ, UPT ;  /* 0x000000ff0600728c */ /* 0x002fd2000bf24270 */
[----:B------:R-:W-:Y:S05]  /*1020*/  BRA.U UP1, `(.L_x_349) ;  /* 0x00000011018c7547 */ /* 0x000fea000b800000 */
[----:B------:R-:W-:-:S05]  /*1030*/  UMOV UR6, URZ ;  /* 0x000000ff00067c82 */ /* 0x000fca0008000000 */
.L_x_355:
[----:B-1--4-:R-:W1:Y:S01]  /*1040*/  S2R R4, SR_TID.X ;  /* 0x0000000000047919 */ /* 0x012e620000002100 */
[----:B------:R-:W4:Y:S02]  /*1050*/  LDCU.64 UR28, c[0x0][0x3d0] ;  /* 0x00007a00ff1c77ac */ /* 0x000f240008000a00 */
[----:B----4-:R-:W-:Y:S02]  /*1060*/  UISETP.GE.U32.AND UP3, UPT, UR29, 0x1e1, UPT ;  /* 0x000001e11d00788c */ /* 0x010fe4000bf66070 */
[----:B------:R-:W-:-:S04]  /*1070*/  UIADD3 UR7, UPT, UPT, UR29, -0x1, URZ ;  /* 0xffffffff1d077890 */ /* 0x000fc8000fffe0ff */
[----:B------:R-:W-:-:S03]  /*1080*/  ULEA.HI UR24, UR7, 0x1, URZ, 0x1b ;  /* 0x0000000107187891 */ /* 0x000fc6000f8fd8ff */
[----:B------:R-:W-:Y:S01]  /*1090*/  UMOV UR7, URZ ;  /* 0x000000ff00077c82 */ /* 0x000fe20008000000 */
[----:B------:R-:W-:Y:S01]  /*10a0*/  ULOP3.LUT UP1, UR9, UR24, 0xf, URZ, 0xc0, !UPT ;  /* 0x0000000f18097892 */ /* 0x000fe2000f82c0ff */
[----:B-1----:R-:W-:-:S04]  /*10b0*/  SHF.R.U32.HI R4, RZ, 0x1, R4 ;  /* 0x00000001ff047819 */ /* 0x002fc80000011604 */
[----:B------:R-:W-:-:S04]  /*10c0*/  LOP3.LUT R4, R4, 0x30, RZ, 0xc0, !PT ;  /* 0x0000003004047812 */ /* 0x000fc800078ec0ff */
[----:B------:R-:W-:Y:S01]  /*10d0*/  IADD3 R4, PT, PT, R4, UR6, RZ ;  /* 0x0000000604047c10 */ /* 0x000fe2000fffe0ff */
[----:B------:R-:W-:-:S04]  /*10e0*/  UIADD3 UR6, UPT, UPT, UR6, 0x40, URZ ;  /* 0x0000004006067890 */ /* 0x000fc8000fffe0ff */
[----:B------:R-:W-:Y:S01]  /*10f0*/  IMAD R4, R4, UR15, RZ ;  /* 0x0000000f04047c24 */ /* 0x000fe2000f8e02ff */
[----:B------:R-:W-:Y:S01]  /*1100*/  UISETP.GE.AND UP2, UPT, UR6, UR28, UPT ;  /* 0x0000001c0600728c */ /* 0x000fe2000bf46270 */
[----:B--2---:R-:W-:Y:S10]  /*1110*/  BRA.U !UP3, `(.L_x_350) ;  /* 0x000000050bfc7547 */ /* 0x004ff4000b800000 */
[----:B--23--:R-:W1:Y:S01]  /*1120*/  S2R R6, SR_LANEID ;  /* 0x0000000000067919 */ /* 0x00ce620000000000 */
[----:B------:R-:W-:Y:S01]  /*1130*/  USHF.R.U32.HI UR28, URZ, 0x1, UR15 ;  /* 0x00000001ff1c7899 */ /* 0x000fe2000801160f */
[----:B------:R-:W-:Y:S01]  /*1140*/  IMAD.IADD R13, R3, 0x1, R4 ;  /* 0x00000001030d7824 */ /* 0x000fe200078e0204 */
[----:B------:R-:W-:Y:S01]  /*1150*/  UMOV UR7, URZ ;  /* 0x000000ff00077c82 */ /* 0x000fe20008000000 */
[----:B------:R-:W-:Y:S01]  /*1160*/  UMOV UR8, URZ ;  /* 0x000000ff00087c82 */ /* 0x000fe20008000000 */
[----:B-1----:R-:W-:Y:S02]  /*1170*/  SHF.R.U32.HI R5, RZ, 0x2, R6 ;  /* 0x00000002ff057819 */ /* 0x002fe40000011606 */
[----:B------:R-:W-:-:S05]  /*1180*/  LOP3.LUT R6, R6, 0x3, RZ, 0xc0, !PT ;  /* 0x0000000306067812 */ /* 0x000fca00078ec0ff */
[----:B------:R-:W-:-:S04]  /*1190*/  IMAD R5, R5, UR28, R6 ;  /* 0x0000001c05057c24 */ /* 0x000fc8000f8e0206 */
[----:B------:R-:W-:-:S07]  /*11a0*/  IMAD.SHL.U32 R5, R5, 0x4, RZ ;  /* 0x0000000405057824 */ /* 0x000fce00078e00ff */
.L_x_351:
[----:B----4-:R-:W-:Y:S01]  /*11b0*/  IADD3 R8, PT, PT, R13, UR7, RZ ;  /* 0x000000070d087c10 */ /* 0x010fe2000fffe0ff */
[----:B------:R-:W-:Y:S01]  /*11c0*/  IMAD.U32 R6, RZ, RZ, UR28 ;  /* 0x0000001cff067e24 */ /* 0x000fe2000f8e00ff */
[----:B------:R-:W-:Y:S02]  /*11d0*/  UIADD3 UR8, UPT, UPT, UR8, 0x10, URZ ;  /* 0x0000001008087890 */ /* 0x000fe4000fffe0ff */
[----:B------:R-:W-:Y:S01]  /*11e0*/  LEA R8, R8, UR10, 0x1 ;  /* 0x0000000a08087c11 */ /* 0x000fe2000f8e08ff */
[----:B------:R-:W-:Y:S02]  /*11f0*/  UIADD3 UR7, UPT, UPT, UR7, 0x200, URZ ;  /* 0x0000020007077890 */ /* 0x000fe4000fffe0ff */
[----:B------:R-:W-:Y:S01]  /*1200*/  UISETP.NE.AND UP3, UPT, UR8, UR16, UPT ;  /* 0x000000100800728c */ /* 0x000fe2000bf65270 */
[C---:B------:R-:W-:Y:S01]  /*1210*/  IADD3 R10, PT, PT, R8.reuse, 0x40, RZ ;  /* 0x00000040080a7810 */ /* 0x040fe20007ffe0ff */
[C---:B------:R-:W-:Y:S02]  /*1220*/  IMAD.IADD R11, R8.reuse, 0x1, R5 ;  /* 0x00000001080b7824 */ /* 0x040fe400078e0205 */
[----:B------:R-:W-:Y:S01]  /*1230*/  VIADD R12, R8, 0x80 ;  /* 0x00000080080c7836 */ /* 0x000fe20000000000 */
[----:B------:R-:W-:Y:S01]  /*1240*/  IADD3 R19, PT, PT, R10, R5, RZ ;  /* 0x000000050a137210 */ /* 0x000fe20007ffe0ff */
[----:B------:R-:W-:Y:S01]  /*1250*/  IMAD R7, R6, 0x20, R11 ;  /* 0x0000002006077824 */ /* 0x000fe200078e020b */
[----:B------:R-:W-:Y:S01]  /*1260*/  STS [R11], RZ ;  /* 0x000000ff0b007388 */ /* 0x000fe20000000800 */
[----:B------:R-:W-:Y:S01]  /*1270*/  VIADD R10, R8, 0xc0 ;  /* 0x000000c0080a7836 */ /* 0x000fe20000000000 */
[----:B------:R-:W-:Y:S01]  /*1280*/  LEA R9, R6, R19, 0x5 ;  /* 0x0000001306097211 */ /* 0x000fe200078e28ff */
[--C-:B------:R-:W-:Y:S01]  /*1290*/  IMAD.IADD R15, R12, 0x1, R5.reuse ;  /* 0x000000010c0f7824 */ /* 0x100fe200078e0205 */
[----:B------:R-:W-:Y:S01]  /*12a0*/  STS [R7], RZ ;  /* 0x000000ff07007388 */ /* 0x000fe20000000800 */
[----:B------:R-:W-:Y:S01]  /*12b0*/  IMAD.IADD R25, R10, 0x1, R5 ;  /* 0x000000010a197824 */ /* 0x000fe200078e0205 */
[----:B------:R-:W-:Y:S01]  /*12c0*/  IADD3 R12, PT, PT, R8, 0x100, RZ ;  /* 0x00000100080c7810 */ /* 0x000fe20007ffe0ff */
[----:B------:R-:W-:Y:S01]  /*12d0*/  IMAD R10, R6, 0x20, R15 ;  /* 0x00000020060a7824 */ /* 0x000fe200078e020f */
[----:B------:R1:W-:Y:S01]  /*12e0*/  STS [R11+0x10], RZ ;  /* 0x000010ff0b007388 */ /* 0x0003e20000000800 */
[----:B------:R-:W-:Y:S01]  /*12f0*/  VIADD R14, R8, 0x140 ;  /* 0x00000140080e7836 */ /* 0x000fe20000000000 */
[----:B------:R-:W-:Y:S01]  /*1300*/  IADD3 R23, PT, PT, R12, R5, RZ ;  /* 0x000000050c177210 */ /* 0x000fe20007ffe0ff */
[----:B------:R-:W-:Y:S01]  /*1310*/  VIADD R12, R8, 0x180 ;  /* 0x00000180080c7836 */ /* 0x000fe20000000000 */
[----:B------:R2:W-:Y:S04]  /*1320*/  STS [R7+0x10], RZ ;  /* 0x000010ff07007388 */ /* 0x0005e80000000800 */
[----:B------:R-:W-:Y:S01]  /*1330*/  STS [R19], RZ ;  /* 0x000000ff13007388 */ /* 0x000fe20000000800 */
[----:B-1----:R-:W-:-:S03]  /*1340*/  IMAD R11, R6, 0x20, R25 ;  /* 0x00000020060b7824 */ /* 0x002fc600078e0219 */
        /* <DEDUP_REMOVED lines=25> */
[----:B-1----:R-:W-:-:S02]  /*14e0*/  IMAD.IADD R23, R14, 0x1, R5 ;  /* 0x000000010e177824 */ /* 0x002fc400078e0205 */
[----:B------:R-:W-:Y:S01]  /*14f0*/  VIADD R14, R8, 0x380 ;  /* 0x00000380080e7836 */ /* 0x000fe20000000000 */
[----:B------:R-:W-:Y:S01]  /*1500*/  STS [R9], RZ ;  /* 0x000000ff09007388 */ /* 0x000fe20000000800 */
[----:B--2---:R-:W-:-:S03]  /*1510*/  LEA R7, R6, R25, 0x5 ;  /* 0x0000001906077211 */ /* 0x004fc600078e28ff */
[----:B------:R1:W-:Y:S04]  /*1520*/  STS [R19+0x10], RZ ;  /* 0x000010ff13007388 */ /* 0x0003e80000000800 */
[----:B------:R2:W-:Y:S04]  /*1530*/  STS [R9+0x10], RZ ;  /* 0x000010ff09007388 */ /* 0x0005e80000000800 */
[----:B------:R-:W-:Y:S01]  /*1540*/  STS [R15], RZ ;  /* 0x000000ff0f007388 */ /* 0x000fe20000000800 */
[----:B-1----:R-:W-:Y:S01]  /*1550*/  IMAD.IADD R19, R12, 0x1, R5 ;  /* 0x000000010c137824 */ /* 0x002fe200078e0205 */
[----:B------:R-:W-:-:S02]  /*1560*/  IADD3 R12, PT, PT, R8, 0x280, RZ ;  /* 0x00000280080c7810 */ /* 0x000fc40007ffe0ff */
[----:B------:R-:W-:Y:S01]  /*1570*/  STS [R10], RZ ;  /* 0x000000ff0a007388 */ /* 0x000fe20000000800 */
[C---:B--2---:R-:W-:Y:S02]  /*1580*/  IMAD R9, R6.reuse, 0x20, R23 ;  /* 0x0000002006097824 */ /* 0x044fe400078e0217 */
[----:B------:R-:W-:Y:S01]  /*1590*/  IMAD R11, R6, 0x20, R19 ;  /* 0x00000020060b7824 */ /* 0x000fe200078e0213 */
        /* <DEDUP_REMOVED lines=19> */
[----:B--2---:R-:W-:Y:S01]  /*16d0*/  IMAD R9, R6, 0x20, R25 ;  /* 0x0000002006097824 */ /* 0x004fe200078e0219 */
[----:B------:R-:W-:Y:S01]  /*16e0*/  IADD3 R8, PT, PT, R8, 0x3c0, RZ ;  /* 0x000003c008087810 */ /* 0x000fe20007ffe0ff */
[----:B------:R-:W-:Y:S01]  /*16f0*/  IMAD R10, R6, 0x20, R23 ;  /* 0x00000020060a7824 */ /* 0x000fe200078e0217 */
[----:B------:R1:W-:Y:S04]  /*1700*/  STS [R19+0x10], RZ ;  /* 0x000010ff13007388 */ /* 0x0003e80000000800 */
[----:B------:R2:W-:Y:S04]  /*1710*/  STS [R11+0x10], RZ ;  /* 0x000010ff0b007388 */ /* 0x0005e80000000800 */
[----:B------:R-:W-:Y:S01]  /*1720*/  STS [R15], RZ ;  /* 0x000000ff0f007388 */ /* 0x000fe20000000800 */
[----:B-1----:R-:W-:-:S03]  /*1730*/  IMAD.IADD R19, R12, 0x1, R5 ;  /* 0x000000010c137824 */ /* 0x002fc600078e0205 */
[----:B------:R-:W-:Y:S01]  /*1740*/  STS [R7], RZ ;  /* 0x000000ff07007388 */ /* 0x000fe20000000800 */
[----:B--2---:R-:W-:-:S03]  /*1750*/  IADD3 R11, PT, PT, R8, R5, RZ ;  /* 0x00000005080b7210 */ /* 0x004fc60007ffe0ff */
[----:B------:R1:W-:Y:S04]  /*1760*/  STS [R15+0x10], RZ ;  /* 0x000010ff0f007388 */ /* 0x0003e80000000800 */
[----:B------:R2:W-:Y:S04]  /*1770*/  STS [R7+0x10], RZ ;  /* 0x000010ff07007388 */ /* 0x0005e80000000800 */
[----:B------:R4:W-:Y:S01]  /*1780*/  STS [R25], RZ ;  /* 0x000000ff19007388 */ /* 0x0009e20000000800 */
[----:B-1----:R-:W-:-:S03]  /*1790*/  IMAD.IADD R15, R14, 0x1, R5 ;  /* 0x000000010e0f7824 */ /* 0x002fc600078e0205 */
[----:B------:R4:W-:Y:S01]  /*17a0*/  STS [R9], RZ ;  /* 0x000000ff09007388 */ /* 0x0009e20000000800 */
[C---:B--2---:R-:W-:Y:S02]  /*17b0*/  IMAD R7, R6.reuse, 0x20, R19 ;  /* 0x0000002006077824 */ /* 0x044fe400078e0213 */
[C---:B------:R-:W-:Y:S01]  /*17c0*/  IMAD R8, R6.reuse, 0x20, R15 ;  /* 0x0000002006087824 */ /* 0x040fe200078e020f */
[----:B------:R4:W-:Y:S01]  /*17d0*/  STS [R25+0x10], RZ ;  /* 0x000010ff19007388 */ /* 0x0009e20000000800 */
[----:B------:R-:W-:-:S03]  /*17e0*/  LEA R6, R6, R11, 0x5 ;  /* 0x0000000b06067211 */ /* 0x000fc600078e28ff */
        /* <DEDUP_REMOVED lines=18> */
.L_x_350:
[----:B------:R-:W-:Y:S05]  /*1910*/  BRA.U !UP1, `(.L_x_352) ;  /* 0x0000000909487547 */ /* 0x000fea000b800000 */
[----:B------:R-:W-:Y:S02]  /*1920*/  UIADD3 UR9, UPT, UPT, UR9, -0x1, URZ ;  /* 0xffffffff09097890 */ /* 0x000fe4000fffe0ff */
[----:B------:R-:W-:Y:S02]  /*1930*/  ULOP3.LUT UP3, UR8, UR24, 0x7, URZ, 0xc0, !UPT ;  /* 0x0000000718087892 */ /* 0x000fe4000f86c0ff */
[----:B------:R-:W-:-:S09]  /*1940*/  UISETP.GE.U32.AND UP1, UPT, UR9, 0x7, UPT ;  /* 0x000000070900788c */ /* 0x000fd2000bf26070 */
[----:B------:R-:W-:Y:S05]  /*1950*/  BRA.U !UP1, `(.L_x_353) ;  /* 0x0000000509007547 */ /* 0x000fea000b800000 */
[----:B--234-:R-:W1:Y:S01]  /*1960*/  S2R R6, SR_LANEID ;  /* 0x0000000000067919 */ /* 0x01ce620000000000 */
        /* <DEDUP_REMOVED lines=11> */
[C---:B------:R-:W-:Y:S01]  /*1a20*/  VIADD R9, R6.reuse, 0xc0 ;  /* 0x000000c006097836 */ /* 0x040fe20000000000 */
[----:B------:R-:W-:Y:S01]  /*1a30*/  LEA R26, R15, R6, 0x2 ;  /* 0x000000060f1a7211 */ /* 0x000fe200078e10ff */
[----:B------:R-:W-:-:S02]  /*1a40*/  VIADD R10, R6, 0x100 ;  /* 0x00000100060a7836 */ /* 0x000fc40000000000 */
[C---:B------:R-:W-:Y:S01]  /*1a50*/  VIADD R12, R6.reuse, 0x180 ;  /* 0x00000180060c7836 */ /* 0x040fe20000000000 */
[----:B------:R-:W-:Y:S01]  /*1a60*/  LEA R20, R15, R9, 0x2 ;  /* 0x000000090f147211 */ /* 0x000fe200078e10ff */
[----:B------:R-:W-:Y:S01]  /*1a70*/  VIADD R13, R6, 0x1c0 ;  /* 0x000001c0060d7836 */ /* 0x000fe20000000000 */
[----:B------:R-:W-:Y:S01]  /*1a80*/  LEA R6, R5, R26, 0x5 ;  /* 0x0000001a05067211 */ /* 0x000fe200078e28ff */
[C---:B------:R-:W-:Y:S01]  /*1a90*/  IMAD.U32 R24, R15.reuse, 0x4, R7 ;  /* 0x000000040f187824 */ /* 0x040fe200078e0007 */
[----:B------:R-:W-:Y:S01]  /*1aa0*/  STS [R26], RZ ;  /* 0x000000ff1a007388 */ /* 0x000fe20000000800 */
[C---:B------:R-:W-:Y:S02]  /*1ab0*/  IMAD.U32 R22, R15.reuse, 0x4, R8 ;  /* 0x000000040f167824 */ /* 0x040fe400078e0008 */
[----:B------:R-:W-:Y:S01]  /*1ac0*/  IMAD.U32 R18, R15, 0x4, R10 ;  /* 0x000000040f127824 */ /* 0x000fe200078e000a */
[C---:B------:R-:W-:Y:S01]  /*1ad0*/  LEA R7, R5.reuse, R24, 0x5 ;  /* 0x0000001805077211 */ /* 0x040fe200078e28ff */
[----:B------:R-:W-:Y:S01]  /*1ae0*/  STS [R6], RZ ;  /* 0x000000ff06007388 */ /* 0x000fe20000000800 */
[----:B------:R-:W-:-:S02]  /*1af0*/  IMAD R8, R5, 0x20, R22 ;  /* 0x0000002005087824 */ /* 0x000fc400078e0216 */
[----:B------:R-:W-:Y:S01]  /*1b00*/  IMAD R9, R5, 0x20, R20 ;  /* 0x0000002005097824 */ /* 0x000fe200078e0214 */
[----:B------:R-:W-:Y:S01]  /*1b10*/  STS [R26+0x10], RZ ;  /* 0x000010ff1a007388 */ /* 0x000fe20000000800 */
[C---:B------:R-:W-:Y:S02]  /*1b20*/  IMAD.U32 R14, R15.reuse, 0x4, R11 ;  /* 0x000000040f0e7824 */ /* 0x040fe400078e000b */
[C---:B------:R-:W-:Y:S01]  /*1b30*/  IMAD.U32 R12, R15.reuse, 0x4, R12 ;  /* 0x000000040f0c7824 */ /* 0x040fe200078e000c */
[----:B------:R1:W-:Y:S01]  /*1b40*/  STS [R6+0x10], RZ ;  /* 0x000010ff06007388 */ /* 0x0003e20000000800 */
[----:B------:R-:W-:-:S03]  /*1b50*/  IMAD.U32 R10, R15, 0x4, R13 ;  /* 0x000000040f0a7824 */ /* 0x000fc600078e000d */
        /* <DEDUP_REMOVED lines=32> */
.L_x_353:
[----:B------:R-:W-:Y:S05]  /*1d60*/  BRA.U !UP3, `(.L_x_352) ;  /* 0x000000050b347547 */ /* 0x000fea000b800000 */
[----:B------:R-:W1:Y:S01]  /*1d70*/  LDCU UR9, c[0x0][0x3d4] ;  /* 0x00007a80ff0977ac */ /* 0x000e620008000800 */
[----:B------:R-:W-:-:S04]  /*1d80*/  UIADD3 UR8, UPT, UPT, UR8, -0x1, URZ ;  /* 0xffffffff08087890 */ /* 0x000fc8000fffe0ff */
[----:B------:R-:W-:Y:S02]  /*1d90*/  UISETP.GE.U32.AND UP1, UPT, UR8, 0x3, UPT ;  /* 0x000000030800788c */ /* 0x000fe4000bf26070 */
[----:B-1----:R-:W-:-:S04]  /*1da0*/  UIADD3 UR9, UPT, UPT, UR9, -0x1, URZ ;  /* 0xffffffff09097890 */ /* 0x002fc8000fffe0ff */
[----:B------:R-:W-:-:S04]  /*1db0*/  ULEA.HI UR9, UR9, 0x1, URZ, 0x1b ;  /* 0x0000000109097891 */ /* 0x000fc8000f8fd8ff */
[----:B------:R-:W-:-:S04]  /*1dc0*/  ULOP3.LUT UR9, UR9, 0x3, URZ, 0xc0, !UPT ;  /* 0x0000000309097892 */ /* 0x000fc8000f8ec0ff */
[----:B------:R-:W-:Y:S01]  /*1dd0*/  UISETP.NE.AND UP3, UPT, UR9, URZ, UPT ;  /* 0x000000ff0900728c */ /* 0x000fe2000bf65270 */
[----:B------:R-:W-:Y:S10]  /*1de0*/  BRA.U !UP1, `(.L_x_354) ;  /* 0x0000000109907547 */ /* 0x000ff4000b800000 */
[----:B--2---:R-:W3:Y:S01]  /*1df0*/  S2R R5, SR_LANEID ;  /* 0x0000000000057919 */ /* 0x004ee20000000000 */
[----:B------:R-:W-:-:S06]  /*1e00*/  USHF.R.U32.HI UR8, URZ, 0x1, UR15 ;  /* 0x00000001ff087899 */ /* 0x000fcc000801160f */
[----:B----4-:R-:W-:Y:S01]  /*1e10*/  IMAD.U32 R10, RZ, RZ, UR8 ;  /* 0x00000008ff0a7e24 */ /* 0x010fe2000f8e00ff */
[----:B---3--:R-:W-:Y:S02]  /*1e20*/  SHF.R.U32.HI R6, RZ, 0x2, R5 ;  /* 0x00000002ff067819 */ /* 0x008fe40000011605 */
[----:B------:R-:W-:Y:S02]  /*1e30*/  LOP3.LUT R7, R5, 0x3, RZ, 0xc0, !PT ;  /* 0x0000000305077812 */ /* 0x000fe400078ec0ff */
[----:B------:R-:W-:Y:S01]  /*1e40*/  IADD3 R5, PT, PT, R4, UR7, R3 ;  /* 0x0000000704057c10 */ /* 0x000fe2000fffe003 */
[----:B------:R-:W-:Y:S02]  /*1e50*/  UIADD3 UR7, UPT, UPT, UR7, 0x80, URZ ;  /* 0x0000008007077890 */ /* 0x000fe4000fffe0ff */
[----:B------:R-:W-:Y:S01]  /*1e60*/  IMAD R6, R6, UR8, R7 ;  /* 0x0000000806067c24 */ /* 0x000fe2000f8e0207 */
[----:B------:R-:W-:-:S04]  /*1e70*/  LEA R5, R5, UR10, 0x1 ;  /* 0x0000000a05057c11 */ /* 0x000fc8000f8e08ff */
[C---:B------:R-:W-:Y:S01]  /*1e80*/  IADD3 R9, PT, PT, R5.reuse, 0x40, RZ ;  /* 0x0000004005097810 */ /* 0x040fe20007ffe0ff */
[----:B------:R-:W-:Y:S02]  /*1e90*/  IMAD.U32 R7, R6, 0x4, R5 ;  /* 0x0000000406077824 */ /* 0x000fe400078e0005 */
[C---:B------:R-:W-:Y:S02]  /*1ea0*/  VIADD R13, R5.reuse, 0xc0 ;  /* 0x000000c0050d7836 */ /* 0x040fe40000000000 */
[----:B------:R-:W-:Y:S01]  /*1eb0*/  VIADD R11, R5, 0x80 ;  /* 0x00000080050b7836 */ /* 0x000fe20000000000 */
[----:B------:R-:W-:Y:S01]  /*1ec0*/  LEA R5, R10, R7, 0x5 ;  /* 0x000000070a057211 */ /* 0x000fe200078e28ff */
[C---:B------:R-:W-:Y:S01]  /*1ed0*/  IMAD.U32 R9, R6.reuse, 0x4, R9 ;  /* 0x0000000406097824 */ /* 0x040fe200078e0009 */
[C---:B------:R-:W-:Y:S01]  /*1ee0*/  LEA R13, R6.reuse, R13, 0x2 ;  /* 0x0000000d060d7211 */ /* 0x040fe200078e10ff */
[----:B------:R-:W-:Y:S01]  /*1ef0*/  IMAD.U32 R11, R6, 0x4, R11 ;  /* 0x00000004060b7824 */ /* 0x000fe200078e000b */
[----:B------:R1:W-:Y:S01]  /*1f00*/  STS [R7], RZ ;  /* 0x000000ff07007388 */ /* 0x0003e20000000800 */
[----:B------:R-:W-:-:S02]  /*1f10*/  IMAD R6, R10, 0x20, R9 ;  /* 0x000000200a067824 */ /* 0x000fc400078e0209 */
        /* <DEDUP_REMOVED lines=17> */
.L_x_354:
[----:B------:R-:W-:Y:S05]  /*2030*/  BRA.U !UP3, `(.L_x_352) ;  /* 0x000000010b807547 */ /* 0x000fea000b800000 */
[----:B-12---:R-:W1:Y:S01]  /*2040*/  S2R R5, SR_LANEID ;  /* 0x0000000000057919 */ /* 0x006e620000000000 */
[----:B------:R-:W-:Y:S01]  /*2050*/  USHF.R.U32.HI UR8, URZ, 0x1, UR15 ;  /* 0x00000001ff087899 */ /* 0x000fe2000801160f */
[----:B------:R-:W-:Y:S01]  /*2060*/  IADD3 R4, PT, PT, R4, UR7, R3 ;  /* 0x0000000704047c10 */ /* 0x000fe2000fffe003 */
[----:B------:R-:W-:-:S04]  /*2070*/  UISETP.NE.AND UP1, UPT, UR9, 0x1, UPT ;  /* 0x000000010900788c */ /* 0x000fc8000bf25270 */
[----:B---34-:R-:W-:Y:S01]  /*2080*/  IMAD.U32 R9, RZ, RZ, UR8 ;  /* 0x00000008ff097e24 */ /* 0x018fe2000f8e00ff */
[----:B-1----:R-:W-:Y:S02]  /*2090*/  SHF.R.U32.HI R6, RZ, 0x2, R5 ;  /* 0x00000002ff067819 */ /* 0x002fe40000011605 */
[----:B------:R-:W-:-:S05]  /*20a0*/  LOP3.LUT R5, R5, 0x3, RZ, 0xc0, !PT ;  /* 0x0000000305057812 */ /* 0x000fca00078ec0ff */
[----:B------:R-:W-:Y:S01]  /*20b0*/  IMAD R7, R6, UR8, R5 ;  /* 0x0000000806077c24 */ /* 0x000fe2000f8e0205 */
[----:B------:R-:W-:-:S05]  /*20c0*/  LEA R5, R4, UR10, 0x1 ;  /* 0x0000000a04057c11 */ /* 0x000fca000f8e08ff */
[----:B------:R-:W-:-:S05]  /*20d0*/  IMAD.U32 R4, R7, 0x4, R5 ;  /* 0x0000000407047824 */ /* 0x000fca00078e0005 */
[----:B------:R-:W-:Y:S01]  /*20e0*/  LEA R6, R9, R4, 0x5 ;  /* 0x0000000409067211 */ /* 0x000fe200078e28ff */
[----:B------:R1:W-:Y:S04]  /*20f0*/  STS [R4], RZ ;  /* 0x000000ff04007388 */ /* 0x0003e80000000800 */
[----:B------:R1:W-:Y:S04]  /*2100*/  STS [R6], RZ ;  /* 0x000000ff06007388 */ /* 0x0003e80000000800 */
[----:B------:R1:W-:Y:S04]  /*2110*/  STS [R4+0x10], RZ ;  /* 0x000010ff04007388 */ /* 0x0003e80000000800 */
[----:B------:R1:W-:Y:S01]  /*2120*/  STS [R6+0x10], RZ ;  /* 0x000010ff06007388 */ /* 0x0003e20000000800 */
[----:B------:R-:W-:Y:S05]  /*2130*/  BRA.U !UP1, `(.L_x_352) ;  /* 0x0000000109407547 */ /* 0x000fea000b800000 */
[----:B-1----:R-:W-:Y:S01]  /*2140*/  VIADD R4, R5, 0x40 ;  /* 0x0000004005047836 */ /* 0x002fe20000000000 */
[----:B------:R-:W-:-:S03]  /*2150*/  UISETP.NE.AND UP1, UPT, UR9, 0x2, UPT ;  /* 0x000000020900788c */ /* 0x000fc6000bf25270 */
[----:B------:R-:W-:-:S05]  /*2160*/  IMAD.U32 R4, R7, 0x4, R4 ;  /* 0x0000000407047824 */ /* 0x000fca00078e0004 */
[----:B------:R-:W-:Y:S01]  /*2170*/  LEA R6, R9, R4, 0x5 ;  /* 0x0000000409067211 */ /* 0x000fe200078e28ff */
[----:B------:R1:W-:Y:S04]  /*2180*/  STS [R4], RZ ;  /* 0x000000ff04007388 */ /* 0x0003e80000000800 */
[----:B------:R1:W-:Y:S04]  /*2190*/  STS [R6], RZ ;  /* 0x000000ff06007388 */ /* 0x0003e80000000800 */
[----:B------:R1:W-:Y:S04]  /*21a0*/  STS [R4+0x10], RZ ;  /* 0x000010ff04007388 */ /* 0x0003e80000000800 */
[----:B------:R1:W-:Y:S01]  /*21b0*/  STS [R6+0x10], RZ ;  /* 0x000010ff06007388 */ /* 0x0003e20000000800 */
[----:B------:R-:W-:Y:S05]  /*21c0*/  BRA.U !UP1, `(.L_x_352) ;  /* 0x00000001091c7547 */ /* 0x000fea000b800000 */
[----:B-1----:R-:W-:-:S04]  /*21d0*/  VIADD R4, R5, 0x80 ;  /* 0x0000008005047836 */ /* 0x002fc80000000000 */
[----:B------:R-:W-:-:S05]  /*21e0*/  IMAD.U32 R5, R7, 0x4, R4 ;  /* 0x0000000407057824 */ /* 0x000fca00078e0004 */
[----:B------:R-:W-:Y:S01]  /*21f0*/  LEA R4, R9, R5, 0x5 ;  /* 0x0000000509047211 */ /* 0x000fe200078e28ff */
[----:B------:R1:W-:Y:S04]  /*2200*/  STS [R5], RZ ;  /* 0x000000ff05007388 */ /* 0x0003e80000000800 */
[----:B------:R1:W-:Y:S04]  /*2210*/  STS [R4], RZ ;  /* 0x000000ff04007388 */ /* 0x0003e80000000800 */
[----:B------:R1:W-:Y:S04]  /*2220*/  STS [R5+0x10], RZ ;  /* 0x000010ff05007388 */ /* 0x0003e80000000800 */
[----:B------:R1:W-:Y:S02]  /*2230*/  STS [R4+0x10], RZ ;  /* 0x000010ff04007388 */ /* 0x0003e40000000800 */
.L_x_352:
[----:B------:R-:W-:Y:S05]  /*2240*/  BRA.U !UP2, `(.L_x_355) ;  /* 0xffffffed0a7c7547 */ /* 0x000fea000b83ffff */
[----:B------:R-:W-:Y:S05]  /*2250*/  BRA `(.L_x_348) ;  /* 0x0000000800387947 */ /* 0x000fea0003800000 */
.L_x_349:
[----:B------:R-:W-:-:S05]  /*2260*/  UMOV UR6, URZ ;  /* 0x000000ff00067c82 */ /* 0x000fca0008000000 */
.L_x_360:
[----:B-1--4-:R-:W1:Y:S01]  /*2270*/  S2R R4, SR_TID.X ;  /* 0x0000000000047919 */ /* 0x012e620000002100 */
[----:B------:R-:W4:Y:S01]  /*2280*/  LDCU UR7, c[0x0][0x3d0] ;  /* 0x00007a00ff0777ac */ /* 0x000f220008000800 */
[----:B-1----:R-:W-:-:S04]  /*2290*/  SHF.R.U32.HI R4, RZ, 0x1, R4 ;  /* 0x00000001ff047819 */ /* 0x002fc80000011604 */
[----:B------:R-:W-:-:S05]  /*22a0*/  LOP3.LUT R4, R4, 0x30, RZ, 0xc0, !PT ;  /* 0x0000003004047812 */ /* 0x000fca00078ec0ff */
[----:B------:R-:W-:Y:S01]  /*22b0*/  VIADD R19, R4, UR6 ;  /* 0x0000000604137c36 */ /* 0x000fe20008000000 */
[----:B------:R-:W-:-:S03]  /*22c0*/  UIADD3 UR6, UPT, UPT, UR6, 0x40, URZ ;  /* 0x0000004006067890 */ /* 0x000fc6000fffe0ff */
[C---:B------:R-:W-:Y:S01]  /*22d0*/  IMAD R20, R19.reuse, UR25, RZ ;  /* 0x0000001913147c24 */ /* 0x040fe2000f8e02ff */
[----:B----4-:R-:W-:Y:S01]  /*22e0*/  UISETP.GE.AND UP1, UPT, UR6, UR7, UPT ;  /* 0x000000070600728c */ /* 0x010fe2000bf26270 */
[----:B------:R-:W-:Y:S02]  /*22f0*/  IMAD R19, R19, UR15, RZ ;  /* 0x0000000f13137c24 */ /* 0x000fe4000f8e02ff */
[----:B------:R-:W-:-:S08]  /*2300*/  UMOV UR7, URZ ;  /* 0x000000ff00077c82 */ /* 0x000fd00008000000 */
.L_x_359:
[----:B-1----:R-:W1:Y:S01]  /*2310*/  LDCU UR9, c[0x0][0x3ec] ;  /* 0x00007d80ff0977ac */ /* 0x002e620008000800 */
[----:B------:R-:W-:Y:S01]  /*2320*/  VIADD R18, R3, UR7 ;  /* 0x0000000703127c36 */ /* 0x000fe20008000000 */
[----:B--23--:R-:W-:Y:S02]  /*2330*/  CS2R R6, SRZ ;  /* 0x0000000000067805 */ /* 0x00cfe4000001ff00 */
[----:B------:R-:W-:Y:S01]  /*2340*/  CS2R R4, SRZ ;  /* 0x0000000000047805 */ /* 0x000fe2000001ff00 */
[----:B------:R-:W-:Y:S01]  /*2350*/  UMOV UR8, URZ ;  /* 0x000000ff00087c82 */ /* 0x000fe20008000000 */
[----:B------:R-:W-:Y:S01]  /*2360*/  IMAD R22, R18, UR25, RZ ;  /* 0x0000001912167c24 */ /* 0x000fe2000f8e02ff */
[----:B------:R-:W-:Y:S02]  /*2370*/  UISETP.NE.AND UP2, UPT, UR26, URZ, UPT ;  /* 0x000000ff1a00728c */ /* 0x000fe4000bf45270 */
        /* <DEDUP_REMOVED lines=14> */
[----:B------:R-:W-:Y:S01]  /*2460*/  LOP3.LUT R4, R4, 0x8, RZ, 0xe2, !PT ;  /* 0x0000000804047812 */ /* 0x000fe200078ee2ff */
[C---:B------:R-:W-:Y:S01]  /*2470*/  IMAD R5, R6.reuse, 0x8, R5 ;  /* 0x0000000806057824 */ /* 0x040fe200078e0205 */
[----:B------:R-:W-:-:S03]  /*2480*/  SHF.L.U32 R6, R6, 0x3, RZ ;  /* 0x0000000306067819 */ /* 0x000fc600000006ff */
[----:B------:R-:W-:Y:S01]  /*2490*/  IMAD R24, R5, UR25, R4 ;  /* 0x0000001905187c24 */ /* 0x000fe2000f8e0204 */
[----:B------:R-:W-:Y:S01]  /*24a0*/  CS2R R4, SRZ ;  /* 0x0000000000047805 */ /* 0x000fe2000001ff00 */
[----:B------:R-:W-:Y:S01]  /*24b0*/  IMAD R23, R7, UR25, R6 ;  /* 0x0000001907177c24 */ /* 0x000fe2000f8e0206 */
[----:B------:R-:W-:Y:S01]  /*24c0*/  CS2R R6, SRZ ;  /* 0x0000000000067805 */ /* 0x000fe2000001ff00 */
[----:B------:R-:W-:Y:S02]  /*24d0*/  IMAD.SHL.U32 R24, R24, 0x2, RZ ;  /* 0x0000000218187824 */ /* 0x000fe400078e00ff */
[----:B------:R-:W-:-:S07]  /*24e0*/  IMAD.SHL.U32 R23, R23, 0x2, RZ ;  /* 0x0000000217177824 */ /* 0x000fce00078e00ff */
.L_x_357:
[----:B------:R-:W-:Y:S01]  /*24f0*/  IADD3 R26, PT, PT, R20, UR8, RZ ;  /* 0x00000008141a7c10 */ /* 0x000fe2000fffe0ff */
[----:B------:R-:W-:Y:S01]  /*2500*/  VIADD R25, R22, UR8 ;  /* 0x0000000816197c36 */ /* 0x000fe20008000000 */
[----:B------:R-:W-:Y:S02]  /*2510*/  UIADD3 UR9, UPT, UPT, UR9, 0x4, URZ ;  /* 0x0000000409097890 */ /* 0x000fe4000fffe0ff */
[----:B------:R-:W-:Y:S01]  /*2520*/  LEA R26, R26, UR24, 0x1 ;  /* 0x000000181a1a7c11 */ /* 0x000fe2000f8e08ff */
[----:B------:R-:W-:Y:S01]  /*2530*/  UIADD3 UR8, UPT, UPT, UR8, 0x40, URZ ;  /* 0x0000004008087890 */ /* 0x000fe2000fffe0ff */
[----:B------:R-:W-:Y:S01]  /*2540*/  LEA R25, R25, UR21, 0x1 ;  /* 0x0000001519197c11 */ /* 0x000fe2000f8e08ff */
[----:B------:R-:W-:Y:S01]  /*2550*/  UISETP.NE.AND UP3, UPT, UR9, UR17, UPT ;  /* 0x000000110900728c */ /* 0x000fe2000bf65270 */
[----:B------:R-:W-:Y:S01]  /*2560*/  IADD3 R28, PT, PT, R23, 0x40, R26 ;  /* 0x00000040171c7810 */ /* 0x000fe20007ffe01a */
[----:B------:R-:W-:Y:S01]  /*2570*/  IMAD.IADD R8, R26, 0x1, R23 ;  /* 0x000000011a087824 */ /* 0x000fe200078e0217 */
[----:B------:R-:W-:-:S02]  /*2580*/  IADD3 R27, PT, PT, R25, R24, RZ ;  /* 0x00000018191b7210 */ /* 0x000fc40007ffe0ff */
[----:B------:R-:W-:-:S03]  /*2590*/  IADD3 R29, PT, PT, R24, 0x20, R25 ;  /* 0x00000020181d7810 */ /* 0x000fc60007ffe019 */
[----:B------:R-:W-:Y:S04]  /*25a0*/  LDSM.16.M88.4 R8, [R8] ;  /* 0x000000000808783b */ /* 0x000fe80000000200 */
[----:B------:R1:W2:Y:S02]  /*25b0*/  LDSM.16.M88.4 R12, [R27] ;  /* 0x000000001b0c783b */ /* 0x0002a40000000200 */
[C-C-:B-1----:R-:W-:Y:S02]  /*25c0*/  IADD3 R27, PT, PT, R24.reuse, 0x40, R25.reuse ;  /* 0x00000040181b7810 */ /* 0x142fe40007ffe019 */
[----:B------:R-:W-:Y:S01]  /*25d0*/  IADD3 R25, PT, PT, R24, 0x60, R25 ;  /* 0x0000006018197810 */ /* 0x000fe20007ffe019 */
[----:B--2---:R-:W-:Y:S01]  /*25e0*/  HMMA.16816.F16 R12, R8, R12, R4 ;  /* 0x0000000c080c723c */ /* 0x004fe20000000804 */
[----:B------:R-:W-:-:S07]  /*25f0*/  IADD3 R4, PT, PT, R23, 0x20, R26 ;  /* 0x0000002017047810 */ /* 0x000fce0007ffe01a */
        /* <DEDUP_REMOVED lines=15> */
[----:B------:R-:W-:-:S15]  /*26f0*/  BRA.U UP3, `(.L_x_357) ;  /* 0xfffffffd037c7547 */ /* 0x000fde000b83ffff */
.L_x_356:
[----:B------:R-:W-:Y:S05]  /*2700*/  BRA.U !UP2, `(.L_x_358) ;  /* 0x000000010ac07547 */ /* 0x000fea000b800000 */
[----:B------:R-:W1:Y:S01]  /*2710*/  S2R R8, SR_LANEID ;  /* 0x0000000000087919 */ /* 0x000e620000000000 */
[----:B------:R-:W2:Y:S01]  /*2720*/  S2UR UR24, SR_CgaCtaId ;  /* 0x00000000001879c3 */ /* 0x000ea20000008800 */
[----:B------:R-:W-:Y:S01]  /*2730*/  UMOV UR9, 0x400 ;  /* 0x0000040000097882 */ /* 0x000fe20000000000 */
[----:B------:R-:W-:Y:S01]  /*2740*/  VIADD R24, R20, UR8 ;  /* 0x0000000814187c36 */ /* 0x000fe20008000000 */
[----:B------:R-:W-:Y:S01]  /*2750*/  IADD3 R25, PT, PT, R22, UR8, RZ ;  /* 0x0000000816197c10 */ /* 0x000fe2000fffe0ff */
[----:B------:R-:W-:-:S03]  /*2760*/  UISETP.NE.AND UP2, UPT, UR26, 0x1, UPT ;  /* 0x000000011a00788c */ /* 0x000fc6000bf45270 */
[----:B------:R-:W-:Y:S01]  /*2770*/  LEA R25, R25, UR21, 0x1 ;  /* 0x0000001519197c11 */ /* 0x000fe2000f8e08ff */
[----:B--2---:R-:W-:-:S06]  /*2780*/  ULEA UR9, UR24, UR9, 0x18 ;  /* 0x0000000918097291 */ /* 0x004fcc000f8ec0ff */
[----:B------:R-:W-:Y:S02]  /*2790*/  LEA R24, R24, UR9, 0x1 ;  /* 0x0000000918187c11 */ /* 0x000fe4000f8e08ff */
[--C-:B-1----:R-:W-:Y:S02]  /*27a0*/  SHF.R.U32.HI R9, RZ, 0x3, R8.reuse ;  /* 0x00000003ff097819 */ /* 0x102fe40000011608 */
[----:B------:R-:W-:Y:S02]  /*27b0*/  LOP3.LUT R10, R8, 0x7, RZ, 0xc0, !PT ;  /* 0x00000007080a7812 */ /* 0x000fe400078ec0ff */
[----:B------:R-:W-:Y:S01]  /*27c0*/  SHF.R.U32.HI R11, RZ, 0x4, R8 ;  /* 0x00000004ff0b7819 */ /* 0x000fe20000011608 */
[C---:B------:R-:W-:Y:S02]  /*27d0*/  IMAD.SHL.U32 R13, R9.reuse, 0x8, RZ ;  /* 0x00000008090d7824 */ /* 0x040fe400078e00ff */
[----:B------:R-:W-:Y:S02]  /*27e0*/  IMAD.SHL.U32 R9, R9, 0x8, RZ ;  /* 0x0000000809097824 */ /* 0x000fe400078e00ff */
[----:B------:R-:W-:Y:S01]  /*27f0*/  IMAD.SHL.U32 R23, R11, 0x8, RZ ;  /* 0x000000080b177824 */ /* 0x000fe200078e00ff */
[----:B------:R-:W-:-:S02]  /*2800*/  LOP3.LUT R8, R13, 0x8, R10, 0xe2, !PT ;  /* 0x000000080d087812 */ /* 0x000fc400078ee20a */
[----:B------:R-:W-:Y:S02]  /*2810*/  LEA R10, R11, R10, 0x3 ;  /* 0x0000000a0b0a7211 */ /* 0x000fe400078e18ff */
[----:B------:R-:W-:Y:S01]  /*2820*/  LOP3.LUT R9, R9, 0x8, RZ, 0xe2, !PT ;  /* 0x0000000809097812 */ /* 0x000fe200078ee2ff */
[----:B------:R-:W-:-:S04]  /*2830*/  IMAD R23, R8, UR25, R23 ;  /* 0x0000001908177c24 */ /* 0x000fc8000f8e0217 */
[----:B------:R-:W-:Y:S02]  /*2840*/  IMAD R22, R10, UR25, R9 ;  /* 0x000000190a167c24 */ /* 0x000fe4000f8e0209 */
[----:B------:R-:W-:Y:S02]  /*2850*/  IMAD.U32 R8, R23, 0x2, R24 ;  /* 0x0000000217087824 */ /* 0x000fe400078e0018 */
[----:B------:R-:W-:-:S04]  /*2860*/  IMAD.U32 R12, R22, 0x2, R25 ;  /* 0x00000002160c7824 */ /* 0x000fc800078e0019 */
[----:B------:R-:W-:Y:S04]  /*2870*/  LDSM.16.M88.4 R8, [R8] ;  /* 0x000000000808783b */ /* 0x000fe80000000200 */
[----:B------:R-:W1:Y:S02]  /*2880*/  LDSM.16.M88.4 R12, [R12] ;  /* 0x000000000c0c783b */ /* 0x000e640000000200 */
[C---:B-1----:R-:W-:Y:S08]  /*2890*/  HMMA.16816.F16 R4, R8.reuse, R12, R4 ;  /* 0x0000000c0804723c */ /* 0x042ff00000000804 */
[----:B------:R-:W-:Y:S01]  /*28a0*/  HMMA.16816.F16 R6, R8, R14, R6 ;  /* 0x0000000e0806723c */ /* 0x000fe20000000806 */
[----:B------:R-:W-:-:S04]  /*28b0*/  NOP ;  /* 0x0000000000007918 */ /* 0x000fc80000000000 */
[----:B------:R-:W-:-:S15]  /*28c0*/  BRA.U !UP2, `(.L_x_358) ;  /* 0x000000010a507547 */ /* 0x000fde000b800000 */
[----:B------:R-:W-:Y:S01]  /*28d0*/  IADD3 R8, PT, PT, R24, 0x20, RZ ;  /* 0x0000002018087810 */ /* 0x000fe20007ffe0ff */
[----:B------:R-:W-:Y:S01]  /*28e0*/  VIADD R9, R25, 0x20 ;  /* 0x0000002019097836 */ /* 0x000fe20000000000 */
[----:B------:R-:W-:-:S03]  /*28f0*/  UISETP.NE.AND UP2, UPT, UR26, 0x2, UPT ;  /* 0x000000021a00788c */ /* 0x000fc6000bf45270 */
[----:B------:R-:W-:Y:S01]  /*2900*/  IMAD.U32 R8, R23, 0x2, R8 ;  /* 0x0000000217087824 */ /* 0x000fe200078e0008 */
[----:B------:R-:W-:-:S05]  /*2910*/  LEA R12, R22, R9, 0x1 ;  /* 0x00000009160c7211 */ /* 0x000fca00078e08ff */
[----:B------:R-:W-:Y:S04]  /*2920*/  LDSM.16.M88.4 R8, [R8] ;  /* 0x000000000808783b */ /* 0x000fe80000000200 */
[----:B------:R-:W1:Y:S02]  /*2930*/  LDSM.16.M88.4 R12, [R12] ;  /* 0x000000000c0c783b */ /* 0x000e640000000200 */
[C---:B-1----:R-:W-:Y:S08]  /*2940*/  HMMA.16816.F16 R4, R8.reuse, R12, R4 ;  /* 0x0000000c0804723c */ /* 0x042ff00000000804 */
[----:B------:R-:W-:Y:S01]  /*2950*/  HMMA.16816.F16 R6, R8, R14, R6 ;  /* 0x0000000e0806723c */ /* 0x000fe20000000806 */
[----:B------:R-:W-:-:S04]  /*2960*/  NOP ;  /* 0x0000000000007918 */ /* 0x000fc80000000000 */
[----:B------:R-:W-:-:S15]  /*2970*/  BRA.U !UP2, `(.L_x_358) ;  /* 0x000000010a247547 */ /* 0x000fde000b800000 */
[----:B------:R-:W-:Y:S02]  /*2980*/  VIADD R24, R24, 0x40 ;  /* 0x0000004018187836 */ /* 0x000fe40000000000 */
        /* <DEDUP_REMOVED lines=8> */
.L_x_358:
[----:B------:R-:W1:Y:S01]  /*2a10*/  S2R R8, SR_LANEID ;  /* 0x0000000000087919 */ /* 0x000e620000000000 */
[----:B------:R-:W-:Y:S01]  /*2a20*/  USHF.R.U32.HI UR8, URZ, 0x1, UR15 ;  /* 0x00000001ff087899 */ /* 0x000fe2000801160f */
[----:B------:R-:W-:Y:S01]  /*2a30*/  IMAD.IADD R18, R19, 0x1, R18 ;  /* 0x0000000113127824 */ /* 0x000fe200078e0212 */
[----:B------:R-:W2:Y:S04]  /*2a40*/  LDCU UR29, c[0x0][0x3d4] ;  /* 0x00007a80ff1d77ac */ /* 0x000ea80008000800 */
[----:B------:R-:W-:Y:S01]  /*2a50*/  LEA R18, R18, UR10, 0x1 ;  /* 0x0000000a12127c11 */ /* 0x000fe2000f8e08ff */
[----:B------:R-:W-:-:S04]  /*2a60*/  UIADD3 UR7, UPT, UPT, UR7, 0x20, URZ ;  /* 0x0000002007077890 */ /* 0x000fc8000fffe0ff */
[----:B--2---:R-:W-:Y:S01]  /*2a70*/  UISETP.GE.AND UP2, UPT, UR7, UR29, UPT ;  /* 0x0000001d0700728c */ /* 0x004fe2000bf46270 */
[----:B-1----:R-:W-:Y:S02]  /*2a80*/  SHF.R.U32.HI R9, RZ, 0x2, R8 ;  /* 0x00000002ff097819 */ /* 0x002fe40000011608 */
[----:B------:R-:W-:-:S05]  /*2a90*/  LOP3.LUT R8, R8, 0x3, RZ, 0xc0, !PT ;  /* 0x0000000308087812 */ /* 0x000fca00078ec0ff */
[----:B------:R-:W-:Y:S01]  /*2aa0*/  IMAD R9, R9, UR8, R8 ;  /* 0x0000000809097c24 */ /* 0x000fe2000f8e0208 */
[----:B------:R-:W-:-:S03]  /*2ab0*/  MOV R8, UR8 ;  /* 0x0000000800087c02 */ /* 0x000fc60008000f00 */
[----:B------:R-:W-:-:S04]  /*2ac0*/  IMAD.U32 R9, R9, 0x4, R18 ;  /* 0x0000000409097824 */ /* 0x000fc800078e0012 */
[----:B------:R-:W-:Y:S01]  /*2ad0*/  IMAD R8, R8, 0x20, R9 ;  /* 0x0000002008087824 */ /* 0x000fe200078e0209 */
[----:B------:R1:W-:Y:S04]  /*2ae0*/  STS [R9], R4 ;  /* 0x0000000409007388 */ /* 0x0003e80000000800 */
[----:B------:R1:W-:Y:S04]  /*2af0*/  STS [R8], R5 ;  /* 0x0000000508007388 */ /* 0x0003e80000000800 */
[----:B------:R1:W-:Y:S04]  /*2b00*/  STS [R9+0x10], R6 ;  /* 0x0000100609007388 */ /* 0x0003e80000000800 */
[----:B------:R1:W-:Y:S01]  /*2b10*/  STS [R8+0x10], R7 ;  /* 0x0000100708007388 */ /* 0x0003e20000000800 */
[----:B------:R-:W-:Y:S05]  /*2b20*/  BRA.U !UP2, `(.L_x_359) ;  /* 0xfffffff50af87547 */ /* 0x000fea000b83ffff */
[----:B------:R-:W-:Y:S05]  /*2b30*/  BRA.U !UP1, `(.L_x_360) ;  /* 0xfffffff509cc7547 */ /* 0x000fea000b83ffff */
.L_x_348:
[----:B------:R-:W-:Y:S01]  /*2b40*/  BAR.SYNC.DEFER_BLOCKING 0x0 ;  /* 0x0000000000007b1d */ /* 0x000fe20000010000 */
[----:B------:R-:W-:-:S09]  /*2b50*/  UISETP.GE.AND UP1, UPT, UR20, 0x1, UPT ;  /* 0x000000011400788c */ /* 0x000fd2000bf26270 */
[----:B------:R-:W-:Y:S05]  /*2b60*/  BRA.U !UP1, `(.L_x_361) ;  /* 0x0000000509247547 */ /* 0x000fea000b800000 */
[----:B----4-:R-:W4:Y:S01]  /*2b70*/  S2R R15, SR_TID.X ;  /* 0x00000000000f7919 */ /* 0x010f220000002100 */
[----:B-12---:R-:W1:Y:S01]  /*2b80*/  LDC R5, c[0x0][0x3e8] ;  /* 0x0000fa00ff057b82 */ /* 0x006e620000000800 */
[----:B-----5:R-:W-:Y:S01]  /*2b90*/  IMAD R4, R21, UR29, RZ ;  /* 0x0000001d15047c24 */ /* 0x020fe2000f8e02ff */
[----:B------:R-:W-:Y:S01]  /*2ba0*/  UISETP.GE.U32.AND UP1, UPT, UR20, 0x4, UPT ;  /* 0x000000041400788c */ /* 0x000fe2000bf26070 */
[----:B---3--:R-:W-:Y:S02]  /*2bb0*/  MOV R6, RZ ;  /* 0x000000ff00067202 */ /* 0x008fe40000000f00 */
[----:B-1----:R-:W-:-:S05]  /*2bc0*/  IMAD R4, R5, R4, UR11 ;  /* 0x0000000b05047e24 */ /* 0x002fca000f8e0204 */
[----:B------:R-:W-:Y:S02]  /*2bd0*/  LEA.HI R5, R4, R4, RZ, 0x1 ;  /* 0x0000000404057211 */ /* 0x000fe400078f08ff */
[----:B----4-:R-:W-:Y:S02]  /*2be0*/  LOP3.LUT R13, R15, 0x1f, RZ, 0xc0, !PT ;  /* 0x0000001f0f0d7812 */ /* 0x010fe400078ec0ff */
[----:B------:R-:W-:Y:S02]  /*2bf0*/  SHF.R.U32.HI R4, RZ, 0x5, R15 ;  /* 0x00000005ff047819 */ /* 0x000fe4000001160f */
[----:B------:R-:W-:-:S03]  /*2c00*/  SHF.R.S32.HI R5, RZ, 0x1, R5 ;  /* 0x00000001ff057819 */ /* 0x000fc60000011405 */
[----:B------:R-:W-:Y:S01]  /*2c10*/  IMAD R13, R4, 0x28, R13 ;  /* 0x00000028040d7824 */ /* 0x000fe200078e020d */
[----:B------:R-:W-:Y:S01]  /*2c20*/  SHF.R.S32.HI R4, RZ, 0x1f, R5 ;  /* 0x0000001fff047819 */ /* 0x000fe20000011405 */
[----:B------:R-:W-:Y:S06]  /*2c30*/  BRA.U !UP1, `(.L_x_362) ;  /* 0x00000001095c7547 */ /* 0x000fec000b800000 */
[----:B------:R-:W-:Y:S01]  /*2c40*/  IMAD.MOV.U32 R10, RZ, RZ, RZ ;  /* 0x000000ffff0a7224 */ /* 0x000fe200078e00ff */
[----:B------:R-:W1:Y:S01]  /*2c50*/  LDCU.64 UR6, c[0x0][0x390] ;  /* 0x00007200ff0677ac */ /* 0x000e620008000a00 */
[----:B------:R-:W-:-:S12]  /*2c60*/  ULOP3.LUT UR8, UR20, 0x7ffffffc, URZ, 0xc0, !UPT ;  /* 0x7ffffffc14087892 */ /* 0x000fd8000f8ec0ff */
.L_x_363:
[C---:B--2---:R-:W-:Y:S02]  /*2c70*/  IMAD R6, R10.reuse, 0x100, R15 ;  /* 0x000001000a067824 */ /* 0x044fe400078e020f */
[C---:B------:R-:W-:Y:S02]  /*2c80*/  IMAD R9, R10.reuse, 0x140, R13 ;  /* 0x000001400a097824 */ /* 0x040fe400078e020d */
[----:B------:R-:W-:Y:S01]  /*2c90*/  VIADD R10, R10, 0x4 ;  /* 0x000000040a0a7836 */ /* 0x000fe20000000000 */
[----:B------:R-:W-:Y:S02]  /*2ca0*/  IADD3 R7, P0, PT, R5, R6, RZ ;  /* 0x0000000605077210 */ /* 0x000fe40007f1e0ff */
[----:B------:R-:W-:Y:S02]  /*2cb0*/  LEA R11, R9, UR21, 0x2 ;  /* 0x00000015090b7c11 */ /* 0x000fe4000f8e10ff */
[----:B------:R-:W-:Y:S02]  /*2cc0*/  IADD3.X R8, PT, PT, RZ, R4, RZ, P0, !PT ;  /* 0x00000004ff087210 */ /* 0x000fe400007fe4ff */
        /* <DEDUP_REMOVED lines=8> */
[----:B------:R-:W-:Y:S01]  /*2d50*/  ISETP.NE.AND P0, PT, R10, UR8, PT ;  /* 0x000000080a007c0c */ /* 0x000fe2000bf05270 */
[----:B------:R2:W-:Y:S04]  /*2d60*/  LDGSTS.E [R11+0x500], desc[UR22][R6.64+0x400] ;  /* 0x00500400060b7fae */ /* 0x0005e8000b9a1016 */
[----:B------:R2:W-:Y:S04]  /*2d70*/  LDGSTS.E [R11+0xa00], desc[UR22][R8.64+-0x800] ;  /* 0x00a00800080b7fae */ /* 0x0005e8000b9a1016 */
[----:B------:R2:W-:Y:S04]  /*2d80*/  LDGSTS.E [R11+0xf00], desc[UR22][R8.64+-0x400] ;  /* 0x00f00c00080b7fae */ /* 0x0005e8000b9a1016 */
[----:B------:R-:W-:Y:S05]  /*2d90*/  @P0 BRA `(.L_x_363) ;  /* 0xfffffffc00b40947 */ /* 0x000fea000383ffff */
[----:B--2---:R-:W-:-:S07]  /*2da0*/  MOV R6, UR8 ;  /* 0x0000000800067c02 */ /* 0x004fce0008000f00 */
.L_x_362:
[----:B------:R-:W-:-:S09]  /*2db0*/  ULOP3.LUT UP1, UR6, UR20, 0x3, URZ, 0xc0, !UPT ;  /* 0x0000000314067892 */ /* 0x000fd2000f82c0ff */
[----:B------:R-:W-:Y:S05]  /*2dc0*/  BRA.U !UP1, `(.L_x_361) ;  /* 0x00000001098c7547 */ /* 0x000fea000b800000 */
[----:B------:R-:W1:Y:S01]  /*2dd0*/  LDCU.64 UR8, c[0x0][0x390] ;  /* 0x00007200ff0877ac */ /* 0x000e620008000a00 */
[C---:B------:R-:W-:Y:S02]  /*2de0*/  IMAD R12, R6.reuse, 0x100, R15 ;  /* 0x00000100060c7824 */ /* 0x040fe400078e020f */
        /* <DEDUP_REMOVED lines=12> */
[----:B-1----:R-:W-:Y:S01]  /*2eb0*/  IADD3 R6, PT, PT, R12, 0x100, RZ ;  /* 0x000001000c067810 */ /* 0x002fe20007ffe0ff */
[----:B------:R-:W-:-:S03]  /*2ec0*/  ULOP3.LUT UR6, UR20, 0x3, URZ, 0xc0, !UPT ;  /* 0x0000000314067892 */ /* 0x000fc6000f8ec0ff */
[----:B------:R-:W-:Y:S01]  /*2ed0*/  IADD3 R7, P0, PT, R5, R6, RZ ;  /* 0x0000000605077210 */ /* 0x000fe20007f1e0ff */
[----:B------:R-:W-:-:S04]  /*2ee0*/  UISETP.NE.AND UP1, UPT, UR6, 0x2, UPT ;  /* 0x000000020600788c */ /* 0x000fc8000bf25270 */
[----:B------:R-:W-:Y:S01]  /*2ef0*/  IMAD.X R8, RZ, RZ, R4, P0 ;  /* 0x000000ffff087224 */ /* 0x000fe200000e0604 */
[----:B------:R-:W-:-:S04]  /*2f00*/  LEA R6, P0, R7, UR8, 0x2 ;  /* 0x0000000807067c11 */ /* 0x000fc8000f8010ff */
[----:B------:R-:W-:-:S05]  /*2f10*/  LEA.HI.X R7, R7, UR9, R8, 0x2, P0 ;  /* 0x0000000907077c11 */ /* 0x000fca00080f1408 */
[----:B------:R-:W-:Y:S01]  /*2f20*/  @!PT LDS RZ, [RZ] ;  /* 0x00000000fffff984 */ /* 0x000fe20000000800 */
[----:B------:R-:W-:Y:S01]  /*2f30*/  @!PT LDS RZ, [RZ] ;  /* 0x00000000fffff984 */ /* 0x000fe20000000800 */
[----:B------:R-:W-:Y:S01]  /*2f40*/  @!PT LDS RZ, [RZ] ;  /* 0x00000000fffff984 */ /* 0x000fe20000000800 */
[----:B------:R1:W-:Y:S01]  /*2f50*/  LDGSTS.E [R9+0x500], desc[UR22][R6.64] ;  /* 0x0050000006097fae */ /* 0x0003e2000b9a1016 */
[----:B------:R-:W-:Y:S05]  /*2f60*/  BRA.U !UP1, `(.L_x_361) ;  /* 0x0000000109247547 */ /* 0x000fea000b800000 */
[----:B-1----:R-:W-:-:S05]  /*2f70*/  VIADD R6, R12, 0x200 ;  /* 0x000002000c067836 */ /* 0x002fca0000000000 */
[----:B------:R-:W-:-:S04]  /*2f80*/  IADD3 R6, P0, PT, R5, R6, RZ ;  /* 0x0000000605067210 */ /* 0x000fc80007f1e0ff */
[----:B------:R-:W-:Y:S02]  /*2f90*/  IADD3.X R5, PT, PT, RZ, R4, RZ, P0, !PT ;  /* 0x00000004ff057210 */ /* 0x000fe400007fe4ff */
[----:B------:R-:W-:-:S04]  /*2fa0*/  LEA R4, P0, R6, UR8, 0x2 ;  /* 0x0000000806047c11 */ /* 0x000fc8000f8010ff */
[----:B------:R-:W-:-:S05]  /*2fb0*/  LEA.HI.X R5, R6, UR9, R5, 0x2, P0 ;  /* 0x0000000906057c11 */ /* 0x000fca00080f1405 */
[----:B------:R-:W-:Y:S01]  /*2fc0*/  @!PT LDS RZ, [RZ] ;  /* 0x00000000fffff984 */ /* 0x000fe20000000800 */
[----:B------:R-:W-:Y:S01]  /*2fd0*/  @!PT LDS RZ, [RZ] ;  /* 0x00000000fffff984 */ /* 0x000fe20000000800 */
[----:B------:R-:W-:Y:S01]  /*2fe0*/  @!PT LDS RZ, [RZ] ;  /* 0x00000000fffff984 */ /* 0x000fe20000000800 */
[----:B------:R1:W-:Y:S04]  /*2ff0*/  LDGSTS.E [R9+0xa00], desc[UR22][R4.64] ;  /* 0x00a0000004097fae */ /* 0x0003e8000b9a1016 */
.L_x_361:
[----:B------:R-:W-:Y:S01]  /*3000*/  ISETP.GE.AND P0, PT, R2, R17, PT ;  /* 0x000000110200720c */ /* 0x000fe20003f06270 */
[----:B------:R-:W0:-:S12]  /*3010*/  LDGDEPBAR ;  /* 0x00000000000079af */ /* 0x000e180000000000 */
[----:B------:R-:W-:Y:S05]  /*3020*/  @P0 BRA `(.L_x_364) ;  /* 0x0000000000280947 */ /* 0x000fea0003800000 */
[----:B-12-4-:R-:W3:Y:S02]  /*3030*/  LDC.64 R4, c[0x0][0x398] ;  /* 0x0000e600ff047b82 */ /* 0x016ee40000000a00 */
[----:B---3--:R-:W-:-:S06]  /*3040*/  IMAD.WIDE.U32 R6, R0, 0x4, R4 ;  /* 0x0000000400067825 */ /* 0x008fcc00078e0004 */
[----:B------:R-:W1:Y:S01]  /*3050*/  LDC.64 R4, c[0x0][0x3a0] ;  /* 0x0000e800ff047b82 */ /* 0x000e620000000a00 */
[----:B------:R-:W2:Y:S02]  /*3060*/  LDG.E R7, desc[UR22][R6.64] ;  /* 0x0000001606077981 */ /* 0x000ea4000c1e1900 */
[----:B--2---:R-:W-:-:S04]  /*3070*/  IMAD.IADD R9, R2, 0x1, R7 ;  /* 0x0000000102097824 */ /* 0x004fc800078e0207 */
[----:B-1----:R-:W-:-:S06]  /*3080*/  IMAD.WIDE R4, R9, 0x4, R4 ;  /* 0x0000000409047825 */ /* 0x002fcc00078e0204 */
[----:B------:R-:W2:Y:S02]  /*3090*/  LDG.E R4, desc[UR22][R4.64] ;  /* 0x0000001604047981 */ /* 0x000ea4000c1e1900 */
[----:B--2--5:R-:W-:-:S13]  /*30a0*/  ISETP.NE.AND P0, PT, R21, R4, PT ;  /* 0x000000041500720c */ /* 0x024fda0003f05270 */
[----:B------:R-:W-:Y:S01]  /*30b0*/  @!P0 VIADD R2, R2, 0x1 ;  /* 0x0000000102028836 */ /* 0x000fe20000000000 */
[----:B------:R-:W-:Y:S06]  /*30c0*/  @!P0 BRA `(.L_x_365) ;  /* 0x0000000c002c8947 */ /* 0x000fec0003800000 */
.L_x_364:
[----:B------:R-:W-:-:S13]  /*30d0*/  ISETP.LE.AND P0, PT, R16, UR5, PT ;  /* 0x0000000510007c0c */ /* 0x000fda000bf03270 */
[----:B------:R-:W-:Y:S05]  /*30e0*/  @P0 BRA `(.L_x_366) ;  /* 0x0000004c00340947 */ /* 0x000fea0003800000 */
[----:B-12-4-:R-:W3:Y:S02]  /*30f0*/  LDC.64 R4, c[0x0][0x3a8] ;  /* 0x0000ea00ff047b82 */ /* 0x016ee40000000a00 */
[----:B---3--:R-:W-:-:S06]  /*3100*/  IMAD.WIDE.U32 R6, R0, 0x4, R4 ;  /* 0x0000000400067825 */ /* 0x008fcc00078e0004 */
[----:B------:R-:W1:Y:S01]  /*3110*/  LDC.64 R4, c[0x0][0x3b0] ;  /* 0x0000ec00ff047b82 */ /* 0x000e620000000a00 */
[----:B------:R-:W2:Y:S02]  /*3120*/  LDG.E R6, desc[UR22][R6.64] ;  /* 0x0000001606067981 */ /* 0x000ea4000c1e1900 */
[----:B--2---:R-:W-:-:S05]  /*3130*/  IADD3 R9, PT, PT, R6, UR5, RZ ;  /* 0x0000000506097c10 */ /* 0x004fca000fffe0ff */
[----:B-1----:R-:W-:-:S06]  /*3140*/  IMAD.WIDE R4, R9, 0x4, R4 ;  /* 0x0000000409047825 */ /* 0x002fcc00078e0204 */
[----:B------:R-:W2:Y:S02]  /*3150*/  LDG.E R4, desc[UR22][R4.64] ;  /* 0x0000001604047981 */ /* 0x000ea4000c1e1900 */
[----:B--2--5:R-:W-:-:S13]  /*3160*/  ISETP.NE.AND P0, PT, R21, R4, PT ;  /* 0x000000041500720c */ /* 0x024fda0003f05270 */
[----:B------:R-:W-:Y:S05]  /*3170*/  @P0 BRA `(.L_x_366) ;  /* 0x0000004c00100947 */ /* 0x000fea0003800000 */
[----:B------:R-:W1:Y:S02]  /*3180*/  LDCU.64 UR6, c[0x0][0x3d0] ;  /* 0x00007a00ff0677ac */ /* 0x000e640008000a00 */
[----:B-1----:R-:W-:-:S04]  /*3190*/  UIMAD UR6, UR6, UR7, URZ ;  /* 0x00000007060672a4 */ /* 0x002fc8000f8e02ff */
[----:B------:R-:W-:-:S04]  /*31a0*/  USHF.R.S32.HI UR7, URZ, 0x1f, UR6 ;  /* 0x0000001fff077899 */ /* 0x000fc80008011406 */
[----:B------:R-:W-:-:S04]  /*31b0*/  ULEA.HI UR7, UR7, UR6, URZ, 0x8 ;  /* 0x0000000607077291 */ /* 0x000fc8000f8f40ff */
[----:B------:R-:W-:-:S04]  /*31c0*/  USHF.R.S32.HI UR8, URZ, 0x9, UR7 ;  /* 0x00000009ff087899 */ /* 0x000fc80008011407 */
[----:B------:R-:W-:-:S09]  /*31d0*/  UISETP.GE.AND UP1, UPT, UR8, 0x1, UPT ;  /* 0x000000010800788c */ /* 0x000fd2000bf26270 */
[----:B------:R-:W-:Y:S05]  /*31e0*/  BRA.U !UP1, `(.L_x_367) ;  /* 0x0000000909dc7547 */ /* 0x000fea000b800000 */
[----:B------:R-:W1:Y:S01]  /*31f0*/  S2R R5, SR_TID.X ;  /* 0x0000000000057919 */ /* 0x000e620000002100 */
[----:B------:R-:W2:Y:S01]  /*3200*/  LDCU UR6, c[0x0][0x3d0] ;  /* 0x00007a00ff0677ac */ /* 0x000ea20008000800 */
[----:B------:R-:W-:Y:S02]  /*3210*/  UISETP.GE.U32.AND UP1, UPT, UR8, 0x10, UPT ;  /* 0x000000100800788c */ /* 0x000fe4000bf26070 */
[----:B--2---:R-:W-:-:S06]  /*3220*/  UIMAD UR6, UR6, UR29, URZ ;  /* 0x0000001d060672a4 */ /* 0x004fcc000f8e02ff */
[----:B------:R-:W-:-:S05]  /*3230*/  IMAD R4, R9, UR6, RZ ;  /* 0x0000000609047c24 */ /* 0x000fca000f8e02ff */
[----:B------:R-:W-:Y:S01]  /*3240*/  LEA.HI R9, R4, R4, RZ, 0x1 ;  /* 0x0000000404097211 */ /* 0x000fe200078f08ff */
[----:B------:R-:W-:Y:S01]  /*3250*/  IMAD.MOV.U32 R4, RZ, RZ, RZ ;  /* 0x000000ffff047224 */ /* 0x000fe200078e00ff */
[----:B-1----:R-:W-:Y:S02]  /*3260*/  SHF.R.U32.HI R8, RZ, 0x1, R5 ;  /* 0x00000001ff087819 */ /* 0x002fe40000011605 */
[----:B------:R-:W-:Y:S02]  /*3270*/  LEA.HI.SX32 R9, R9, R5, 0x1f ;  /* 0x0000000509097211 */ /* 0x000fe400078ffaff */
[----:B------:R-:W-:-:S05]  /*3280*/  LOP3.LUT R8, R8, 0x1f8, RZ, 0xc0, !PT ;  /* 0x000001f808087812 */ /* 0x000fca00078ec0ff */
[----:B------:R-:W-:Y:S01]  /*3290*/  IMAD.IADD R8, R8, 0x1, R5 ;  /* 0x0000000108087824 */ /* 0x000fe200078e0205 */
[----:B------:R-:W-:Y:S06]  /*32a0*/  BRA.U !UP1, `(.L_x_368) ;  /* 0x00000005092c7547 */ /* 0x000fec000b800000 */
[----:B------:R-:W1:Y:S01]  /*32b0*/  LDC.64 R4, c[0x0][0x3b8] ;  /* 0x0000ee00ff047b82 */ /* 0x000e620000000a00 */
[----:B------:R-:W-:-:S07]  /*32c0*/  MOV R10, RZ ;  /* 0x000000ff000a7202 */ /* 0x000fce0000000f00 */
.L_x_369:
[----:B------:R-:W-:-:S04]  /*32d0*/  IMAD R7, R10, 0x100, R9 ;  /* 0x000001000a077824 */ /* 0x000fc800078e0209 */
[----:B-1--4-:R-:W-:-:S05]  /*32e0*/  IMAD.WIDE R6, R7, 0x4, R4 ;  /* 0x0000000407067825 */ /* 0x012fca00078e0204 */
[----:B------:R-:W2:Y:S04]  /*32f0*/  LDG.E R13, desc[UR22][R6.64] ;  /* 0x00000016060d7981 */ /* 0x000ea8000c1e1900 */
[----:B------:R-:W3:Y:S04]  /*3300*/  LDG.E R15, desc[UR22][R6.64+0x400] ;  /* 0x00040016060f7981 */ /* 0x000ee8000c1e1900 */
[----:B------:R-:W4:Y:S04]  /*3310*/  LDG.E R19, desc[UR22][R6.64+0x800] ;  /* 0x0008001606137981 */ /* 0x000f28000c1e1900 */
[----:B------:R-:W5:Y:S04]  /*3320*/  LDG.E R23, desc[UR22][R6.64+0xc00] ;  /* 0x000c001606177981 */ /* 0x000f68000c1e1900 */
[----:B------:R-:W5:Y:S04]  /*3330*/  LDG.E R22, desc[UR22][R6.64+0x1000] ;  /* 0x0010001606167981 */ /* 0x000f68000c1e1900 */
[----:B------:R-:W5:Y:S01]  /*3340*/  LDG.E R21, desc[UR22][R6.64+0x1400] ;  /* 0x0014001606157981 */ /* 0x000f62000c1e1900 */
[----:B------:R-:W-:-:S03]  /*3350*/  IMAD R11, R10, 0x180, R8 ;  /* 0x000001800a0b7824 */ /* 0x000fc600078e0208 */
[----:B------:R-:W5:Y:S02]  /*3360*/  LDG.E R20, desc[UR22][R6.64+0x1800] ;  /* 0x0018001606147981 */ /* 0x000f64000c1e1900 */
[----:B------:R-:W-:-:S05]  /*3370*/  LEA R11, R11, UR10, 0x2 ;  /* 0x0000000a0b0b7c11 */ /* 0x000fca000f8e10ff */
[----:B------:R-:W2:Y:S04]  /*3380*/  LDS R12, [R11] ;  /* 0x000000000b0c7984 */ /* 0x000ea80000000800 */
[----:B------:R-:W3:Y:S04]  /*3390*/  LDS R14, [R11+0x600] ;  /* 0x000600000b0e7984 */ /* 0x000ee80000000800 */
[----:B------:R-:W4:Y:S04]  /*33a0*/  LDS R18, [R11+0xc00] ;  /* 0x000c00000b127984 */ /* 0x000f280000000800 */
[----:B------:R-:W5:Y:S04]  /*33b0*/  LDS R26, [R11+0x1200] ;  /* 0x001200000b1a7984 */ /* 0x000f680000000800 */
[----:B------:R-:W1:Y:S04]  /*33c0*/  LDS R25, [R11+0x1800] ;  /* 0x001800000b197984 */ /* 0x000e680000000800 */
[----:B------:R-:W1:Y:S01]  /*33d0*/  LDS R27, [R11+0x1e00] ;  /* 0x001e00000b1b7984 */ /* 0x000e620000000800 */
[----:B--2---:R-:W-:-:S03]  /*33e0*/  HADD2 R24, R12, R13 ;  /* 0x0000000d0c187230 */ /* 0x004fc60000000000 */
[----:B------:R-:W2:Y:S01]  /*33f0*/  LDG.E R13, desc[UR22][R6.64+0x1c00] ;  /* 0x001c0016060d7981 */ /* 0x000ea2000c1e1900 */
[----:B---3--:R-:W-:-:S03]  /*3400*/  HADD2 R12, R14, R15 ;  /* 0x0000000f0e0c7230 */ /* 0x008fc60000000000 */
[----:B------:R-:W3:Y:S01]  /*3410*/  LDG.E R15, desc[UR22][R6.64+0x2000] ;  /* 0x00200016060f7981 */ /* 0x000ee2000c1e1900 */
[----:B----4-:R-:W-:-:S03]  /*3420*/  HADD2 R14, R18, R19 ;  /* 0x00000013120e7230 */ /* 0x010fc60000000000 */
[----:B------:R4:W-:Y:S01]  /*3430*/  STS [R11], R24 ;  /* 0x000000180b007388 */ /* 0x0009e20000000800 */
[----:B-----5:R-:W-:-:S03]  /*3440*/  HADD2 R26, R26, R23 ;  /* 0x000000171a1a7230 */ /* 0x020fc60000000000 */
[----:B------:R-:W5:Y:S01]  /*3450*/  LDG.E R18, desc[UR22][R6.64+0x2400] ;  /* 0x0024001606127981 */ /* 0x000f62000c1e1900 */
[----:B-1----:R-:W-:-:S03]  /*3460*/  HADD2 R28, R25, R22 ;  /* 0x00000016191c7230 */ /* 0x002fc60000000000 */
[----:B------:R-:W5:Y:S01]  /*3470*/  LDG.E R19, desc[UR22][R6.64+0x2800] ;  /* 0x0028001606137981 */ /* 0x000f62000c1e1900 */
[----:B------:R-:W-:-:S03]  /*3480*/  HADD2 R29, R27, R21 ;  /* 0x000000151b1d7230 */ /* 0x000fc60000000000 */
[----:B----4-:R-:W4:Y:S04]  /*3490*/  LDG.E R24, desc[UR22][R6.64+0x2c00] ;  /* 0x002c001606187981 */ /* 0x010f28000c1e1900 */
[----:B------:R-:W4:Y:S04]  /*34a0*/  LDG.E R21, desc[UR22][R6.64+0x3000] ;  /* 0x0030001606157981 */ /* 0x000f28000c1e1900 */
[----:B------:R-:W4:Y:S04]  /*34b0*/  LDG.E R23, desc[UR22][R6.64+0x3400] ;  /* 0x0034001606177981 */ /* 0x000f28000c1e1900 */
[----:B------:R-:W4:Y:S04]  /*34c0*/  LDG.E R22, desc[UR22][R6.64+0x3800] ;  /* 0x0038001606167981 */ /* 0x000f28000c1e1900 */
[----:B------:R1:W4:Y:S04]  /*34d0*/  LDG.E R25, desc[UR22][R6.64+0x3c00] ;  /* 0x003c001606197981 */ /* 0x000328000c1e1900 */
[----:B------:R-:W-:Y:S04]  /*34e0*/  STS [R11+0x600], R12 ;  /* 0x0006000c0b007388 */ /* 0x000fe80000000800 */
[----:B------:R-:W-:Y:S04]  /*34f0*/  STS [R11+0xc00], R14 ;  /* 0x000c000e0b007388 */ /* 0x000fe80000000800 */
[----:B------:R-:W-:Y:S04]  /*3500*/  LDS R12, [R11+0x2a00] ;  /* 0x002a00000b0c7984 */ /* 0x000fe80000000800 */
[----:B------:R-:W-:Y:S04]  /*3510*/  LDS R14, [R11+0x3000] ;  /* 0x003000000b0e7984 */ /* 0x000fe80000000800 */
[----:B------:R-:W-:Y:S04]  /*3520*/  STS [R11+0x1200], R26 ;  /* 0x0012001a0b007388 */ /* 0x000fe80000000800 */
[----:B------:R-:W-:Y:S04]  /*3530*/  STS [R11+0x1800], R28 ;  /* 0x0018001c0b007388 */ /* 0x000fe80000000800 */
[----:B------:R-:W-:Y:S04]  /*3540*/  STS [R11+0x1e00], R29 ;  /* 0x001e001d0b007388 */ /* 0x000fe80000000800 */
[----:B------:R-:W-:Y:S04]  /*3550*/  LDS R26, [R11+0x3600] ;  /* 0x003600000b1a7984 */ /* 0x000fe80000000800 */
[----:B------:R-:W1:Y:S04]  /*3560*/  LDS R29, [R11+0x2400] ;  /* 0x002400000b1d7984 */ /* 0x000e680000000800 */
[----:B------:R-:W5:Y:S04]  /*3570*/  LDS R27, [R11+0x3c00] ;  /* 0x003c00000b1b7984 */ /* 0x000f680000000800 */
[----:B-1----:R-:W4:Y:S04]  /*3580*/  LDS R7, [R11+0x4200] ;  /* 0x004200000b077984 */ /* 0x002f280000000800 */
[----:B------:R-:W1:Y:S01]  /*3590*/  LDS R28, [R11+0x4800] ;  /* 0x004800000b1c7984 */ /* 0x000e620000000800 */
[----:B------:R-:W-:Y:S01]  /*35a0*/  ULOP3.LUT UR6, UR8, 0x7ffffff0, URZ, 0xc0, !UPT ;  /* 0x7ffffff008067892 */ /* 0x000fe2000f8ec0ff */
[----:B------:R-:W-:-:S05]  /*35b0*/  VIADD R10, R10, 0x10 ;  /* 0x000000100a0a7836 */ /* 0x000fca0000000000 */
[----:B------:R-:W-:Y:S01]  /*35c0*/  ISETP.NE.AND P0, PT, R10, UR6, PT ;  /* 0x000000060a007c0c */ /* 0x000fe2000bf05270 */
[----:B------:R-:W-:-:S05]  /*35d0*/  HADD2 R20, R29, R20 ;  /* 0x000000141d147230 */ /* 0x000fca0000000000 */
[----:B------:R-:W-:Y:S01]  /*35e0*/  STS [R11+0x2400], R20 ;  /* 0x002400140b007388 */ /* 0x000fe20000000800 */
[----:B--2---:R-:W-:-:S03]  /*35f0*/  HADD2 R6, R12, R13 ;  /* 0x0000000d0c067230 */ /* 0x004fc60000000000 */
[----:B------:R-:W2:Y:S01]  /*3600*/  LDS R13, [R11+0x4e00] ;  /* 0x004e00000b0d7984 */ /* 0x000ea20000000800 */
[----:B---3--:R-:W-:-:S03]  /*3610*/  HADD2 R12, R14, R15 ;  /* 0x0000000f0e0c7230 */ /* 0x008fc60000000000 */
[----:B------:R-:W3:Y:S04]  /*3620*/  LDS R15, [R11+0x5400] ;  /* 0x005400000b0f7984 */ /* 0x000ee80000000800 */
[----:B------:R-:W3:Y:S01]  /*3630*/  LDS R14, [R11+0x5a00] ;  /* 0x005a00000b0e7984 */ /* 0x000ee20000000800 */
[----:B-----5:R-:W-:Y:S02]  /*3640*/  HADD2 R18, R26, R18 ;  /* 0x000000121a127230 */ /* 0x020fe40000000000 */
[----:B------:R-:W-:Y:S02]  /*3650*/  HADD2 R26, R27, R19 ;  /* 0x000000131b1a7230 */ /* 0x000fe40000000000 */
[----:B----4-:R-:W-:Y:S02]  /*3660*/  HADD2 R24, R7, R24 ;  /* 0x0000001807187230 */ /* 0x010fe40000000000 */
[----:B-1----:R-:W-:Y:S01]  /*3670*/  HADD2 R28, R28, R21 ;  /* 0x000000151c1c7230 */ /* 0x002fe20000000000 */
[----:B------:R4:W-:Y:S04]  /*3680*/  STS [R11+0x2a00], R6 ;  /* 0x002a00060b007388 */ /* 0x0009e80000000800 */
[----:B------:R4:W-:Y:S04]  /*3690*/  STS [R11+0x3000], R12 ;  /* 0x0030000c0b007388 */ /* 0x0009e80000000800 */
[----:B------:R4:W-:Y:S04]  /*36a0*/  STS [R11+0x3600], R18 ;  /* 0x003600120b007388 */ /* 0x0009e80000000800 */
[----:B------:R4:W-:Y:S01]  /*36b0*/  STS [R11+0x3c00], R26 ;  /* 0x003c001a0b007388 */ /* 0x0009e20000000800 */
[----:B--2---:R-:W-:-:S02]  /*36c0*/  HADD2 R13, R13, R23 ;  /* 0x000000170d0d7230 */ /* 0x004fc40000000000 */
[----:B---3--:R-:W-:Y:S02]  /*36d0*/  HADD2 R22, R15, R22 ;  /* 0x000000160f167230 */ /* 0x008fe40000000000 */
[----:B------:R-:W-:Y:S01]  /*36e0*/  HADD2 R14, R14, R25 ;  /* 0x000000190e0e7230 */ /* 0x000fe20000000000 */
[----:B------:R4:W-:Y:S04]  /*36f0*/  STS [R11+0x4200], R24 ;  /* 0x004200180b007388 */ /* 0x0009e80000000800 */
[----:B------:R4:W-:Y:S04]  /*3700*/  STS [R11+0x4800], R28 ;  /* 0x0048001c0b007388 */ /* 0x0009e80000000800 */
[----:B------:R4:W-:Y:S04]  /*3710*/  STS [R11+0x4e00], R13 ;  /* 0x004e000d0b007388 */ /* 0x0009e80000000800 */
[----:B------:R4:W-:Y:S04]  /*3720*/  STS [R11+0x5400], R22 ;  /* 0x005400160b007388 */ /* 0x0009e80000000800 */
[----:B------:R4:W-:Y:S01]  /*3730*/  STS [R11+0x5a00], R14 ;  /* 0x005a000e0b007388 */ /* 0x0009e20000000800 */
[----:B------:R-:W-:Y:S05]  /*3740*/  @P0 BRA `(.L_x_369) ;  /* 0xfffffff800e00947 */ /* 0x000fea000383ffff */
[----:B------:R-:W-:-:S07]  /*3750*/  MOV R4, UR6 ;  /* 0x0000000600047c02 */ /* 0x000fce0008000f00 */
.L_x_368:
        /* <DEDUP_REMOVED lines=8> */
[----:B----4-:R-:W1:Y:S01]  /*37e0*/  LDC.64 R6, c[0x0][0x3b8] ;  /* 0x0000ee00ff067b82 */ /* 0x010e620000000a00 */
        /* <DEDUP_REMOVED lines=37> */
.L_x_370:
[----:B------:R-:W-:Y:S05]  /*3a40*/  BRA.U !UP2, `(.L_x_367) ;  /* 0x000000010ac47547 */ /* 0x000fea000b800000 */
[----:B------:R-:W-:Y:S02]  /*3a50*/  ULOP3.LUT UR6, UR8, 0x7, URZ, 0xc0, !UPT ;  /* 0x0000000708067892 */ /* 0x000fe4000f8ec0ff */
[----:B------:R-:W-:Y:S02]  /*3a60*/  ULOP3.LUT UP2, UR7, UR8, 0x3, URZ, 0xc0, !UPT ;  /* 0x0000000308077892 */ /* 0x000fe4000f84c0ff */
[----:B------:R-:W-:-:S04]  /*3a70*/  UIADD3 UR6, UPT, UPT, UR6, -0x1, URZ ;  /* 0xffffffff06067890 */ /* 0x000fc8000fffe0ff */
[----:B------:R-:W-:-:S09]  /*3a80*/  UISETP.GE.U32.AND UP1, UPT, UR6, 0x3, UPT ;  /* 0x000000030600788c */ /* 0x000fd2000bf26070 */
[----:B------:R-:W-:Y:S05]  /*3a90*/  BRA.U !UP1, `(.L_x_371) ;  /* 0x0000000109587547 */ /* 0x000fea000b800000 */
[----:B----4-:R-:W1:Y:S01]  /*3aa0*/  LDC.64 R6, c[0x0][0x3b8] ;  /* 0x0000ee00ff067b82 */ /* 0x010e620000000a00 */
[----:B------:R-:W-:-:S05]  /*3ab0*/  LEA R5, R4, R9, 0x8 ;  /* 0x0000000904057211 */ /* 0x000fca00078e40ff */
[----:B-1----:R-:W-:-:S05]  /*3ac0*/  IMAD.WIDE R6, R5, 0x4, R6 ;  /* 0x0000000405067825 */ /* 0x002fca00078e0206 */
[----:B--2---:R-:W2:Y:S04]  /*3ad0*/  LDG.E R14, desc[UR22][R6.64] ;  /* 0x00000016060e7981 */ /* 0x004ea8000c1e1900 */
        /* <DEDUP_REMOVED lines=18> */
.L_x_371:
[----:B------:R-:W-:Y:S05]  /*3c00*/  BRA.U !UP2, `(.L_x_367) ;  /* 0x000000010a547547 */ /* 0x000fea000b800000 */
[----:B----4-:R-:W3:Y:S01]  /*3c10*/  LDC.64 R6, c[0x0][0x3b8] ;  /* 0x0000ee00ff067b82 */ /* 0x010ee20000000a00 */
[----:B------:R-:W-:-:S04]  /*3c20*/  IMAD R9, R4, 0x100, R9 ;  /* 0x0000010004097824 */ /* 0x000fc800078e0209 */
[----:B---3--:R-:W-:-:S05]  /*3c30*/  IMAD.WIDE R6, R9, 0x4, R6 ;  /* 0x0000000409067825 */ /* 0x008fca00078e0206 */
[----:B-1----:R-:W3:Y:S01]  /*3c40*/  LDG.E R5, desc[UR22][R6.64] ;  /* 0x0000001606057981 */ /* 0x002ee2000c1e1900 */
[----:B------:R-:W-:Y:S01]  /*3c50*/  IMAD R4, R4, 0x180, R8 ;  /* 0x0000018004047824 */ /* 0x000fe200078e0208 */
[----:B------:R-:W-:-:S04]  /*3c60*/  UISETP.NE.AND UP1, UPT, UR7, 0x1, UPT ;  /* 0x000000010700788c */ /* 0x000fc8000bf25270 */
[----:B------:R-:W-:-:S05]  /*3c70*/  LEA R9, R4, UR10, 0x2 ;  /* 0x0000000a04097c11 */ /* 0x000fca000f8e10ff */
[----:B------:R-:W3:Y:S02]  /*3c80*/  LDS R4, [R9] ;  /* 0x0000000009047984 */ /* 0x000ee40000000800 */
[----:B---3--:R-:W-:-:S05]  /*3c90*/  HADD2 R4, R4, R5 ;  /* 0x0000000504047230 */ /* 0x008fca0000000000 */
[----:B------:R3:W-:Y:S01]  /*3ca0*/  STS [R9], R4 ;  /* 0x0000000409007388 */ /* 0x0007e20000000800 */
[----:B------:R-:W-:Y:S05]  /*3cb0*/  BRA.U !UP1, `(.L_x_367) ;  /* 0x0000000109287547 */ /* 0x000fea000b800000 */
[----:B------:R-:W4:Y:S01]  /*3cc0*/  LDG.E R5, desc[UR22][R6.64+0x400] ;  /* 0x0004001606057981 */ /* 0x000f22000c1e1900 */
[----:B------:R-:W-:-:S03]  /*3cd0*/  UISETP.NE.AND UP1, UPT, UR7, 0x2, UPT ;  /* 0x000000020700788c */ /* 0x000fc6000bf25270 */
[----:B---3--:R-:W4:Y:S02]  /*3ce0*/  LDS R4, [R9+0x600] ;  /* 0x0006000009047984 */ /* 0x008f240000000800 */
[----:B----4-:R-:W-:-:S05]  /*3cf0*/  HADD2 R4, R4, R5 ;  /* 0x0000000504047230 */ /* 0x010fca0000000000 */
[----:B------:R1:W-:Y:S01]  /*3d00*/  STS [R9+0x600], R4 ;  /* 0x0006000409007388 */ /* 0x0003e20000000800 */
[----:B------:R-:W-:Y:S05]  /*3d10*/  BRA.U !UP1, `(.L_x_367) ;  /* 0x0000000109107547 */ /* 0x000fea000b800000 */
[----:B------:R-:W3:Y:S04]  /*3d20*/  LDG.E R7, desc[UR22][R6.64+0x800] ;  /* 0x0008001606077981 */ /* 0x000ee8000c1e1900 */
[----:B-1----:R-:W3:Y:S02]  /*3d30*/  LDS R4, [R9+0xc00] ;  /* 0x000c000009047984 */ /* 0x002ee40000000800 */
[----:B---3--:R-:W-:-:S05]  /*3d40*/  HADD2 R4, R4, R7 ;  /* 0x0000000704047230 */ /* 0x008fca0000000000 */
[----:B------:R1:W-:Y:S02]  /*3d50*/  STS [R9+0xc00], R4 ;  /* 0x000c000409007388 */ /* 0x0003e40000000800 */
.L_x_367:
[----:B------:R-:W-:Y:S01]  /*3d60*/  BAR.SYNC.DEFER_BLOCKING 0x0 ;  /* 0x0000000000007b1d */ /* 0x000fe20000010000 */
[----:B------:R-:W-:-:S12]  /*3d70*/  UIADD3 UR5, UPT, UPT, UR5, 0x1, URZ ;  /* 0x0000000105057890 */ /* 0x000fd8000fffe0ff */
.L_x_365:
[----:B------:R-:W5:Y:S02]  /*3d80*/  LDCU UR6, c[0x0][0x3d0] ;  /* 0x00007a00ff0677ac */ /* 0x000f640008000800 */
[----:B-----5:R-:W-:-:S09]  /*3d90*/  UISETP.GE.AND UP1, UPT, UR6, 0x1, UPT ;  /* 0x000000010600788c */ /* 0x020fd2000bf26270 */
[----:B------:R-:W-:Y:S05]  /*3da0*/  BRA.U !UP1, `(.L_x_372) ;  /* 0x0000004109007547 */ /* 0x000fea000b800000 */
[----:B------:R-:W1:Y:S01]  /*3db0*/  LDCU UR24, c[0x0][0x3d8] ;  /* 0x00007b00ff1877ac */ /* 0x000e620008000800 */
[----:B------:R-:W-:Y:S01]  /*3dc0*/  IMAD.MOV.U32 R7, RZ, RZ, RZ ;  /* 0x000000ffff077224 */ /* 0x000fe200078e00ff */
[----:B------:R-:W5:Y:S01]  /*3dd0*/  LDCU UR29, c[0x0][0x3d0] ;  /* 0x00007a00ff1d77ac */ /* 0x000f620008000800 */
[----:B------:R-:W2:Y:S01]  /*3de0*/  LDCU UR6, c[0x0][0x3d8] ;  /* 0x00007b00ff0677ac */ /* 0x000ea20008000800 */
[----:B-1-3--:R-:W1:Y:S01]  /*3df0*/  I2F.U32.RP R4, UR24 ;  /* 0x0000001800047d06 */ /* 0x00ae620008209000 */
[----:B------:R-:W-:Y:S02]  /*3e00*/  UISETP.NE.U32.AND UP3, UPT, UR24, URZ, UPT ;  /* 0x000000ff1800728c */ /* 0x000fe4000bf65070 */
[----:B-----5:R-:W-:Y:S02]  /*3e10*/  ULEA UR31, UR29, UR14, 0x2 ;  /* 0x0000000e1d1f7291 */ /* 0x020fe4000f8e10ff */
[----:B--2---:R-:W-:-:S04]  /*3e20*/  UISETP.LT.AND UP1, UPT, UR29, UR6, UPT ;  /* 0x000000061d00728c */ /* 0x004fc8000bf21270 */
[----:B------:R-:W-:Y:S01]  /*3e30*/  USEL UR9, UR29, UR6, !UP1 ;  /* 0x000000061d097287 */ /* 0x000fe2000c800000 */
[----:B-1----:R-:W1:Y:S02]  /*3e40*/  MUFU.RCP R4, R4 ;  /* 0x0000000400047308 */ /* 0x002e640000001000 */
[----:B------:R-:W-:Y:S01]  /*3e50*/  UMOV UR6, URZ ;  /* 0x000000ff00067c82 */ /* 0x000fe20008000000 */
[----:B------:R-:W-:Y:S01]  /*3e60*/  UIADD3 UR9, UPT, UPT, UR9, -0x1, URZ ;  /* 0xffffffff09097890 */ /* 0x000fe2000fffe0ff */
[----:B-1----:R-:W-:-:S06]  /*3e70*/  IADD3 R5, PT, PT, R4, 0xffffffe, RZ ;  /* 0x0ffffffe04057810 */ /* 0x002fcc0007ffe0ff */
[----:B------:R-:W1:Y:S02]  /*3e80*/  F2I.FTZ.U32.TRUNC.NTZ R5, R5 ;  /* 0x0000000500057305 */ /* 0x000e64000021f000 */
[----:B-1----:R-:W-:-:S13]  /*3e90*/  R2UR UR7, R5 ;  /* 0x00000000050772ca */ /* 0x002fda00000e0000 */
[----:B------:R-:W-:-:S04]  /*3ea0*/  UIADD3 UR8, UPT, UPT, URZ, -UR7, URZ ;  /* 0x80000007ff087290 */ /* 0x000fc8000fffe0ff */
[----:B------:R-:W-:-:S04]  /*3eb0*/  UIMAD UR8, UR8, UR24, URZ ;  /* 0x00000018080872a4 */ /* 0x000fc8000f8e02ff */
[----:B------:R-:W-:-:S04]  /*3ec0*/  UIMAD.WIDE.U32 UR6, UR7, UR8, UR6 ;  /* 0x00000008070672a5 */ /* 0x000fc8000f8e0006 */
[----:B------:R-:W-:-:S03]  /*3ed0*/  UIMAD.WIDE.U32 UR6, UR7, UR9, URZ ;  /* 0x00000009070672a5 */ /* 0x000fc6000f8e00ff */
[----:B------:R-:W1:Y:S01]  /*3ee0*/  LDCU UR8, c[0x0][0x3ec] ;  /* 0x00007d80ff0877ac */ /* 0x000e620008000800 */
[----:B------:R-:W-:-:S04]  /*3ef0*/  UIADD3 UR6, UPT, UPT, -UR7, URZ, URZ ;  /* 0x000000ff07067290 */ /* 0x000fc8000fffe1ff */
[----:B------:R-:W-:-:S04]  /*3f00*/  UIMAD UR6, UR24, UR6, UR9 ;  /* 0x00000006180672a4 */ /* 0x000fc8000f8e0209 */
[----:B------:R-:W-:-:S11]  /*3f10*/  UISETP.GE.U32.AND UP1, UPT, UR6, UR24, UPT ;  /* 0x000000180600728c */ /* 0x000fd6000bf26070 */
[----:B------:R-:W-:Y:S02]  /*3f20*/  @UP1 UIADD3 UR6, UPT, UPT, UR6, -UR24, URZ ;  /* 0x8000001806061290 */ /* 0x000fe4000fffe0ff */
[----:B------:R-:W-:Y:S02]  /*3f30*/  @UP1 UIADD3 UR7, UPT, UPT, UR7, 0x1, URZ ;  /* 0x0000000107071890 */ /* 0x000fe4000fffe0ff */
[----:B------:R-:W-:Y:S02]  /*3f40*/  UISETP.GE.U32.AND UP2, UPT, UR6, UR24, UPT ;  /* 0x000000180600728c */ /* 0x000fe4000bf46070 */
[----:B-1----:R-:W-:-:S09]  /*3f50*/  UISETP.GE.AND UP1, UPT, UR8, 0x1, UPT ;  /* 0x000000010800788c */ /* 0x002fd2000bf26270 */
[----:B------:R-:W-:Y:S02]  /*3f60*/  @UP2 UIADD3 UR7, UPT, UPT, UR7, 0x1, URZ ;  /* 0x0000000107072890 */ /* 0x000fe4000fffe0ff */
[----:B------:R-:W-:Y:S02]  /*3f70*/  @!UP3 ULOP3.LUT UR7, URZ, UR24, URZ, 0x33, !UPT ;  /* 0x00000018ff07b292 */ /* 0x000fe4000f8e33ff */
[----:B------:R-:W-:Y:S02]  /*3f80*/  UISETP.GE.U32.AND UP3, UPT, UR9, UR24, UPT ;  /* 0x000000180900728c */ /* 0x000fe4000bf66070 */
[----:B------:R-:W-:-:S04]  /*3f90*/  ULOP3.LUT UR6, UR7, 0x1, URZ, 0xc0, !UPT ;  /* 0x0000000107067892 */ /* 0x000fc8000f8ec0ff */
[----:B------:R-:W-:-:S03]  /*3fa0*/  UISETP.NE.U32.AND UP2, UPT, UR6, 0x1, UPT ;  /* 0x000000010600788c */ /* 0x000fc6000bf45070 */
[----:B------:R-:W-:Y:S08]  /*3fb0*/  BRA.U !UP3, `(.L_x_373) ;  /* 0x000000090b7c7547 */ /* 0x000ff0000b800000 */
[----:B------:R-:W1:Y:S01]  /*3fc0*/  LDC.64 R4, c[0x0][0x3d8] ;  /* 0x0000f600ff047b82 */ /* 0x000e620000000a00 */
[----:B------:R-:W-:Y:S01]  /*3fd0*/  UIADD3 UR7, UPT, UPT, UR7, 0x1, URZ ;  /* 0x0000000107077890 */ /* 0x000fe2000fffe0ff */
[----:B------:R-:W-:Y:S01]  /*3fe0*/  IMAD.MOV.U32 R7, RZ, RZ, RZ ;  /* 0x000000ffff077224 */ /* 0x000fe200078e00ff */
[----:B------:R-:W-:Y:S02]  /*3ff0*/  UMOV UR6, URZ ;  /* 0x000000ff00067c82 */ /* 0x000fe40008000000 */
[----:B------:R-:W-:-:S12]  /*4000*/  ULOP3.LUT UR7, UR7, 0xfffffffe, URZ, 0xc0, !UPT ;  /* 0xfffffffe07077892 */ /* 0x000fd8000f8ec0ff */
.L_x_374:
[----:B--2---:R-:W4:Y:S01]  /*4010*/  S2R R8, SR_TID.X ;  /* 0x0000000000087919 */ /* 0x004f220000002100 */
[----:B------:R-:W-:Y:S01]  /*4020*/  ISETP.NE.AND P0, PT, RZ, UR4, PT ;  /* 0x00000004ff007c0c */ /* 0x000fe2000bf05270 */
[----:B------:R-:W-:Y:S02]  /*4030*/  ULEA UR8, UR29, UR31, 0x2 ;  /* 0x0000001f1d087291 */ /* 0x000fe4000f8e10ff */
[----:B------:R-:W-:-:S04]  /*4040*/  UIADD3 UR6, UPT, UPT, UR6, 0x2, URZ ;  /* 0x0000000206067890 */ /* 0x000fc8000fffe0ff */
[----:B------:R-:W-:-:S06]  /*4050*/  UISETP.NE.AND UP3, UPT, UR6, UR7, UPT ;  /* 0x000000070600728c */ /* 0x000fcc000bf65270 */
[----:B------:R-:W-:Y:S02]  /*4060*/  @!P0 MOV R20, 0xff800000 ;  /* 0xff80000000148802 */ /* 0x000fe40000000f00 */
[C---:B----4-:R-:W-:Y:S02]  /*4070*/  LOP3.LUT R6, R8.reuse, 0x1f, RZ, 0xc0, !PT ;  /* 0x0000001f08067812 */ /* 0x050fe400078ec0ff */
[----:B------:R-:W-:Y:S01]  /*4080*/  LEA.HI R19, R8, R7, RZ, 0x1b ;  /* 0x0000000708137211 */ /* 0x000fe200078fd8ff */
[----:B-1----:R-:W-:-:S03]  /*4090*/  IMAD R7, R4, 0x2, R7 ;  /* 0x0000000204077824 */ /* 0x002fc600078e0207 */
[C---:B------:R-:W-:Y:S01]  /*40a0*/  LEA R15, R19.reuse, UR14, 0x2 ;  /* 0x0000000e130f7c11 */ /* 0x040fe2000f8e10ff */
[C---:B------:R-:W-:Y:S01]  /*40b0*/  IMAD R8, R19.reuse, UR15, R6 ;  /* 0x0000000f13087c24 */ /* 0x040fe2000f8e0206 */
[C---:B------:R-:W-:Y:S02]  /*40c0*/  LEA R13, R19.reuse, UR31, 0x2 ;  /* 0x0000001f130d7c11 */ /* 0x040fe4000f8e10ff */
[C---:B------:R-:W-:Y:S01]  /*40d0*/  LEA R11, R19.reuse, UR8, 0x2 ;  /* 0x00000008130b7c11 */ /* 0x040fe2000f8e10ff */
[----:B------:R-:W-:Y:S01]  /*40e0*/  @!P0 STS [R15], R20 ;  /* 0x000000140f008388 */ /* 0x000fe20000000800 */
[C---:B------:R-:W-:Y:S01]  /*40f0*/  LEA R9, R19.reuse, UR13, 0x2 ;  /* 0x0000000d13097c11 */ /* 0x040fe2000f8e10ff */
[----:B------:R-:W-:Y:S01]  /*4100*/  IMAD.IADD R19, R19, 0x1, R4 ;  /* 0x0000000113137824 */ /* 0x000fe200078e0204 */
[----:B------:R-:W-:Y:S01]  /*4110*/  LEA R8, R8, UR10, 0x1 ;  /* 0x0000000a08087c11 */ /* 0x000fe2000f8e08ff */
[----:B------:R-:W-:Y:S04]  /*4120*/  @!P0 STS [R13], RZ ;  /* 0x000000ff0d008388 */ /* 0x000fe80000000800 */
[----:B------:R-:W-:Y:S04]  /*4130*/  @!P0 STS [R11], R20 ;  /* 0x000000140b008388 */ /* 0x000fe80000000800 */
[----:B------:R-:W-:Y:S04]  /*4140*/  @!P0 STS [R9], RZ ;  /* 0x000000ff09008388 */ /* 0x000fe80000000800 */
[----:B------:R-:W1:Y:S02]  /*4150*/  LDS.U16 R10, [R8] ;  /* 0x00000000080a7984 */ /* 0x000e640000000400 */
[----:B-1----:R-:W-:-:S05]  /*4160*/  HADD2.F32 R10, -RZ, R10.H0_H0 ;  /* 0x2000000aff0a7230 */ /* 0x002fca0000004100 */
[----:B------:R-:W-:-:S05]  /*4170*/  FMUL R10, R10, R5 ;  /* 0x000000050a0a7220 */ /* 0x000fca0000400000 */
[----:B------:R-:W1:Y:S02]  /*4180*/  SHFL.BFLY PT, R21, R10, 0x10, 0x1f ;  /* 0x0e001f000a157f89 */ /* 0x000e6400000e0000 */
[----:B-1----:R-:W-:-:S05]  /*4190*/  FMNMX R12, R10, R21, !PT ;  /* 0x000000150a0c7209 */ /* 0x002fca0007800000 */
[----:B------:R-:W1:Y:S02]  /*41a0*/  SHFL.BFLY PT, R21, R12, 0x8, 0x1f ;  /* 0x0d001f000c157f89 */ /* 0x000e6400000e0000 */
[----:B-1----:R-:W-:Y:S02]  /*41b0*/  FMNMX R14, R12, R21, !PT ;  /* 0x000000150c0e7209 */ /* 0x002fe40007800000 */
[----:B------:R-:W-:Y:S04]  /*41c0*/  LDS R12, [R11] ;  /* 0x000000000b0c7984 */ /* 0x000fe80000000800 */
[----:B------:R-:W1:Y:S02]  /*41d0*/  SHFL.BFLY PT, R21, R14, 0x4, 0x1f ;  /* 0x0c801f000e157f89 */ /* 0x000e6400000e0000 */
[----:B-1----:R-:W-:-:S05]  /*41e0*/  FMNMX R18, R14, R21, !PT ;  /* 0x000000150e127209 */ /* 0x002fca0007800000 */
[----:B------:R-:W1:Y:S02]  /*41f0*/  SHFL.BFLY PT, R21, R18, 0x2, 0x1f ;  /* 0x0c401f0012157f89 */ /* 0x000e6400000e0000 */
[----:B-1----:R-:W-:-:S05]  /*4200*/  FMNMX R20, R18, R21, !PT ;  /* 0x0000001512147209 */ /* 0x002fca0007800000 */
[----:B------:R-:W1:Y:S02]  /*4210*/  SHFL.BFLY PT, R21, R20, 0x1, 0x1f ;  /* 0x0c201f0014157f89 */ /* 0x000e6400000e0000 */
[----:B-1----:R-:W-:-:S04]  /*4220*/  FMNMX R21, R20, R21, !PT ;  /* 0x0000001514157209 */ /* 0x002fc80007800000 */
[----:B------:R-:W-:Y:S01]  /*4230*/  FMNMX R12, R21, R12, !PT ;  /* 0x0000000c150c7209 */ /* 0x000fe20007800000 */
[----:B------:R-:W-:-:S04]  /*4240*/  FADD R22, R10, -R21 ;  /* 0x800000150a167221 */ /* 0x000fc80000000000 */
[----:B------:R-:W-:Y:S01]  /*4250*/  FMUL R22, R22, 1.4426950216293334961 ;  /* 0x3fb8aa3b16167820 */ /* 0x000fe20000400000 */
[--C-:B------:R-:W-:Y:S01]  /*4260*/  FADD R10, R10, -R12.reuse ;  /* 0x8000000c0a0a7221 */ /* 0x100fe20000000000 */
[----:B------:R-:W-:-:S03]  /*4270*/  FADD R21, R21, -R12 ;  /* 0x8000000c15157221 */ /* 0x000fc60000000000 */
[----:B------:R-:W-:Y:S01]  /*4280*/  FSETP.GEU.AND P0, PT, R22, -126, PT ;  /* 0xc2fc00001600780b */ /* 0x000fe20003f0e000 */
[----:B------:R-:W-:-:S12]  /*4290*/  FMUL R18, R10, 1.4426950216293334961 ;  /* 0x3fb8aa3b0a127820 */ /* 0x000fd80000400000 */
[----:B------:R-:W-:-:S04]  /*42a0*/  @!P0 FMUL R22, R22, 0.5 ;  /* 0x3f00000016168820 */ /* 0x000fc80000400000 */
[----:B------:R1:W2:Y:S02]  /*42b0*/  MUFU.EX2 R14, R22 ;  /* 0x00000016000e7308 */ /* 0x0002a40000000800 */
[----:B-1----:R-:W-:-:S05]  /*42c0*/  FMUL R22, R21, 1.4426950216293334961 ;  /* 0x3fb8aa3b15167820 */ /* 0x002fca0000400000 */
[----:B------:R-:W-:Y:S01]  /*42d0*/  FSETP.GEU.AND P1, PT, R22, -126, PT ;  /* 0xc2fc00001600780b */ /* 0x000fe20003f2e000 */
[----:B--2---:R-:W-:Y:S01]  /*42e0*/  @!P0 FMUL R14, R14, R14 ;  /* 0x0000000e0e0e8220 */ /* 0x004fe20000400000 */
[----:B------:R-:W-:-:S04]  /*42f0*/  FSETP.GEU.AND P0, PT, R18, -126, PT ;  /* 0xc2fc00001200780b */ /* 0x000fc80003f0e000 */
[----:B------:R-:W1:Y:S07]  /*4300*/  SHFL.BFLY PT, R23, R14, 0x10, 0x1f ;  /* 0x0e001f000e177f89 */ /* 0x000e6e00000e0000 */
[----:B------:R-:W-:Y:S02]  /*4310*/  @!P1 FMUL R22, R22, 0.5 ;  /* 0x3f00000016169820 */ /* 0x000fe40000400000 */
[----:B------:R-:W-:-:S04]  /*4320*/  @!P0 FMUL R18, R18, 0.5 ;  /* 0x3f00000012128820 */ /* 0x000fc80000400000 */
[----:B------:R-:W2:Y:S01]  /*4330*/  MUFU.EX2 R20, R18 ;  /* 0x0000001200147308 */ /* 0x000ea20000000800 */
[----:B-1----:R-:W-:-:S05]  /*4340*/  FADD R23, R14, R23 ;  /* 0x000000170e177221 */ /* 0x002fca0000000000 */
[----:B------:R-:W1:Y:S01]  /*4350*/  SHFL.BFLY PT, R10, R23, 0x8, 0x1f ;  /* 0x0d001f00170a7f89 */ /* 0x000e6200000e0000 */
[----:B--2---:R-:W-:-:S05]  /*4360*/  @!P0 FMUL R20, R20, R20 ;  /* 0x0000001414148220 */ /* 0x004fca0000400000 */
[----:B------:R-:W-:-:S04]  /*4370*/  F2FP.F16.F32.PACK_AB R20, RZ, R20 ;  /* 0x00000014ff14723e */ /* 0x000fc800000000ff */
[----:B------:R-:W-:-:S05]  /*4380*/  PRMT R24, R20, 0x7610, R24 ;  /* 0x0000761014187816 */ /* 0x000fca0000000018 */
[----:B------:R2:W-:Y:S04]  /*4390*/  STS.U16 [R8], R24 ;  /* 0x0000001808007388 */ /* 0x0005e80000000400 */
[----:B------:R-:W-:Y:S01]  /*43a0*/  LDS R20, [R11] ;  /* 0x000000000b147984 */ /* 0x000fe20000000800 */
[----:B-1----:R-:W-:Y:S01]  /*43b0*/  FADD R10, R23, R10 ;  /* 0x0000000a170a7221 */ /* 0x002fe20000000000 */
[----:B--2---:R-:W1:Y:S04]  /*43c0*/  MUFU.EX2 R8, R22 ;  /* 0x0000001600087308 */ /* 0x004e680000000800 */
[----:B------:R-:W2:Y:S01]  /*43d0*/  SHFL.BFLY PT, R25, R10, 0x4, 0x1f ;  /* 0x0c801f000a197f89 */ /* 0x000ea200000e0000 */
[----:B-1----:R-:W-:Y:S01]  /*43e0*/  @!P1 FMUL R8, R8, R8 ;  /* 0x0000000808089220 */ /* 0x002fe20000400000 */
[----:B------:R-:W-:Y:S01]  /*43f0*/  ISETP.NE.AND P1, PT, RZ, UR4, PT ;  /* 0x00000004ff007c0c */ /* 0x000fe2000bf25270 */
[----:B--2---:R-:W-:-:S02]  /*4400*/  FADD R25, R10, R25 ;  /* 0x000000190a197221 */ /* 0x004fc40000000000 */
[----:B------:R-:W-:Y:S04]  /*4410*/  LDS R10, [R9] ;  /* 0x00000000090a7984 */ /* 0x000fe80000000800 */
[----:B------:R-:W1:Y:S01]  /*4420*/  SHFL.BFLY PT, R14, R25, 0x2, 0x1f ;  /* 0x0c401f00190e7f89 */ /* 0x000e6200000e0000 */
[----:B------:R-:W-:-:S03]  /*4430*/  FADD R18, -R12, R20 ;  /* 0x000000140c127221 */ /* 0x000fc60000000100 */
[----:B------:R2:W-:Y:S01]  /*4440*/  STS [R15], R20 ;  /* 0x000000140f007388 */ /* 0x0005e20000000800 */
[----:B------:R-:W-:-:S03]  /*4450*/  FMUL R18, R18, 1.4426950216293334961 ;  /* 0x3fb8aa3b12127820 */ /* 0x000fc60000400000 */
[----:B------:R-:W3:Y:S02]  /*4460*/  LDS R24, [R9] ;  /* 0x0000000009187984 */ /* 0x000ee40000000800 */
[----:B------:R-:W-:Y:S02]  /*4470*/  FSETP.GEU.AND P0, PT, R18, -126, PT ;  /* 0xc2fc00001200780b */ /* 0x000fe40003f0e000 */
[----:B--2---:R-:W-:-:S11]  /*4480*/  LEA R15, R4, R15, 0x2 ;  /* 0x0000000f040f7211 */ /* 0x004fd600078e10ff */
[----:B------:R-:W-:Y:S01]  /*4490*/  @!P0 FMUL R18, R18, 0.5 ;  /* 0x3f00000012128820 */ /* 0x000fe20000400000 */
[----:B-1----:R-:W-:-:S03]  /*44a0*/  FADD R14, R25, R14 ;  /* 0x0000000e190e7221 */ /* 0x002fc60000000000 */
[----:B------:R-:W1:Y:S02]  /*44b0*/  MUFU.EX2 R23, R18 ;  /* 0x0000001200177308 */ /* 0x000e640000000800 */
[----:B------:R-:W2:Y:S01]  /*44c0*/  SHFL.BFLY PT, R21, R14, 0x1, 0x1f ;  /* 0x0c201f000e157f89 */ /* 0x000ea200000e0000 */
[----:B-1----:R-:W-:-:S03]  /*44d0*/  @!P0 FMUL R23, R23, R23 ;  /* 0x0000001717178220 */ /* 0x002fc60000400000 */
[----:B---3--:R-:W-:Y:S04]  /*44e0*/  STS [R13], R24 ;  /* 0x000000180d007388 */ /* 0x008fe80000000800 */
[----:B------:R-:W-:Y:S01]  /*44f0*/  STS [R11], R12 ;  /* 0x0000000c0b007388 */ /* 0x000fe20000000800 */
[----:B--2---:R-:W-:Y:S01]  /*4500*/  FADD R21, R14, R21 ;  /* 0x000000150e157221 */ /* 0x004fe20000000000 */
[----:B------:R-:W-:Y:S02]  /*4510*/  IMAD R14, R19, UR15, R6 ;  /* 0x0000000f130e7c24 */ /* 0x000fe4000f8e0206 */
[----:B------:R-:W-:Y:S02]  /*4520*/  @!P1 IMAD.MOV.U32 R19, RZ, RZ, -0x800000 ;  /* 0xff800000ff139424 */ /* 0x000fe400078e00ff */
[----:B------:R-:W-:Y:S01]  /*4530*/  FMUL R21, R21, R8 ;  /* 0x0000000815157220 */ /* 0x000fe20000400000 */
[----:B------:R-:W-:Y:S01]  /*4540*/  IMAD R6, R4, 0x4, R13 ;  /* 0x0000000404067824 */ /* 0x000fe200078e020d */
[----:B------:R-:W-:Y:S01]  /*4550*/  LEA R14, R14, UR10, 0x1 ;  /* 0x0000000a0e0e7c11 */ /* 0x000fe2000f8e08ff */
[----:B------:R-:W-:-:S02]  /*4560*/  IMAD R8, R4, 0x4, R11 ;  /* 0x0000000404087824 */ /* 0x000fc400078e020b */
[----:B------:R-:W-:Y:S01]  /*4570*/  FFMA R20, R10, R23, R21 ;  /* 0x000000170a147223 */ /* 0x000fe20000000015 */
[----:B------:R-:W-:-:S04]  /*4580*/  LEA R10, R4, R9, 0x2 ;  /* 0x00000009040a7211 */ /* 0x000fc800078e10ff */
[----:B------:R-:W-:Y:S04]  /*4590*/  STS [R9], R20 ;  /* 0x0000001409007388 */ /* 0x000fe80000000800 */
[----:B------:R-:W-:Y:S04]  /*45a0*/  @!P1 STS [R15], R19 ;  /* 0x000000130f009388 */ /* 0x000fe80000000800 */
[----:B------:R-:W-:Y:S04]  /*45b0*/  @!P1 STS [R6], RZ ;  /* 0x000000ff06009388 */ /* 0x000fe80000000800 */
[----:B------:R-:W-:Y:S04]  /*45c0*/  @!P1 STS [R8], R19 ;  /* 0x0000001308009388 */ /* 0x000fe80000000800 */
[----:B------:R-:W-:Y:S04]  /*45d0*/  @!P1 STS [R10], RZ ;  /* 0x000000ff0a009388 */ /* 0x000fe80000000800 */
[----:B------:R-:W1:Y:S04]  /*45e0*/  LDS.U16 R11, [R14] ;  /* 0x000000000e0b7984 */ /* 0x000e680000000400 */
[----:B------:R-:W-:Y:S01]  /*45f0*/  LDS R21, [R8] ;  /* 0x0000000008157984 */ /* 0x000fe20000000800 */
[----:B-1----:R-:W-:-:S05]  /*4600*/  HADD2.F32 R12, -RZ, R11.H0_H0 ;  /* 0x2000000bff0c7230 */ /* 0x002fca0000004100 */
[----:B------:R-:W-:-:S05]  /*4610*/  FMUL R9, R12, R5 ;  /* 0x000000050c097220 */ /* 0x000fca0000400000 */
[----:B------:R-:W1:Y:S02]  /*4620*/  SHFL.BFLY PT, R12, R9, 0x10, 0x1f ;  /* 0x0e001f00090c7f89 */ /* 0x000e6400000e0000 */
[----:B-1----:R-:W-:-:S05]  /*4630*/  FMNMX R11, R9, R12, !PT ;  /* 0x0000000c090b7209 */ /* 0x002fca0007800000 */
[----:B------:R-:W1:Y:S02]  /*4640*/  SHFL.BFLY PT, R12, R11, 0x8, 0x1f ;  /* 0x0d001f000b0c7f89 */ /* 0x000e6400000e0000 */
[----:B-1----:R-:W-:-:S05]  /*4650*/  FMNMX R13, R11, R12, !PT ;  /* 0x0000000c0b0d7209 */ /* 0x002fca0007800000 */
        /* <DEDUP_REMOVED lines=14> */
[----:B------:R-:W1:Y:S02]  /*4740*/  MUFU.EX2 R13, R20 ;  /* 0x00000014000d7308 */ /* 0x000e640000000800 */
[----:B-1----:R-:W-:Y:S01]  /*4750*/  @!P0 FMUL R13, R13, R13 ;  /* 0x0000000d0d0d8220 */ /* 0x002fe20000400000 */
[----:B------:R-:W-:-:S04]  /*4760*/  FSETP.GEU.AND P0, PT, R19, -126, PT ;  /* 0xc2fc00001300780b */ /* 0x000fc80003f0e000 */
[----:B------:R-:W1:Y:S09]  /*4770*/  SHFL.BFLY PT, R18, R13, 0x10, 0x1f ;  /* 0x0e001f000d127f89 */ /* 0x000e7200000e0000 */
[----:B------:R-:W-:-:S04]  /*4780*/  @!P0 FMUL R19, R19, 0.5 ;  /* 0x3f00000013138820 */ /* 0x000fc80000400000 */
[----:B------:R2:W3:Y:S02]  /*4790*/  MUFU.EX2 R21, R19 ;  /* 0x0000001300157308 */ /* 0x0004e40000000800 */
[----:B--2---:R-:W-:Y:S01]  /*47a0*/  FMUL R19, R12, 1.4426950216293334961 ;  /* 0x3fb8aa3b0c137820 */ /* 0x004fe20000400000 */
[----:B-1----:R-:W-:-:S04]  /*47b0*/  FADD R18, R13, R18 ;  /* 0x000000120d127221 */ /* 0x002fc80000000000 */
[----:B------:R-:W-:Y:S01]  /*47c0*/  FSETP.GEU.AND P1, PT, R19, -126, PT ;  /* 0xc2fc00001300780b */ /* 0x000fe20003f2e000 */
[----:B------:R-:W1:Y:S01]  /*47d0*/  SHFL.BFLY PT, R9, R18, 0x8, 0x1f ;  /* 0x0d001f0012097f89 */ /* 0x000e6200000e0000 */
[----:B---3--:R-:W-:-:S05]  /*47e0*/  @!P0 FMUL R21, R21, R21 ;  /* 0x0000001515158220 */ /* 0x008fca0000400000 */
[----:B------:R-:W-:-:S05]  /*47f0*/  F2FP.F16.F32.PACK_AB R21, RZ, R21 ;  /* 0x00000015ff15723e */ /* 0x000fca00000000ff */
[----:B------:R2:W-:Y:S01]  /*4800*/  STS.U16 [R14], R21 ;  /* 0x000000150e007388 */ /* 0x0005e20000000400 */
[----:B------:R-:W-:-:S03]  /*4810*/  @!P1 FMUL R19, R19, 0.5 ;  /* 0x3f00000013139820 */ /* 0x000fc60000400000 */
[----:B------:R-:W-:Y:S01]  /*4820*/  LDS R22, [R8] ;  /* 0x0000000008167984 */ /* 0x000fe20000000800 */
[----:B--2---:R-:W2:Y:S01]  /*4830*/  MUFU.EX2 R21, R19 ;  /* 0x0000001300157308 */ /* 0x004ea20000000800 */
[----:B-1----:R-:W-:-:S05]  /*4840*/  FADD R9, R18, R9 ;  /* 0x0000000912097221 */ /* 0x002fca0000000000 */
[----:B------:R-:W1:Y:S01]  /*4850*/  SHFL.BFLY PT, R20, R9, 0x4, 0x1f ;  /* 0x0c801f0009147f89 */ /* 0x000e6200000e0000 */
[----:B--2---:R-:W-:Y:S01]  /*4860*/  @!P1 FMUL R21, R21, R21 ;  /* 0x0000001515159220 */ /* 0x004fe20000400000 */
[----:B-1----:R-:W-:Y:S01]  /*4870*/  FADD R20, R9, R20 ;  /* 0x0000001409147221 */ /* 0x002fe20000000000 */
[----:B------:R-:W-:Y:S01]  /*4880*/  FADD R12, -R11, R22 ;  /* 0x000000160b0c7221 */ /* 0x000fe20000000100 */
[----:B------:R-:W-:Y:S03]  /*4890*/  LDS R9, [R10] ;  /* 0x000000000a097984 */ /* 0x000fe60000000800 */
[----:B------:R-:W-:Y:S01]  /*48a0*/  FMUL R18, R12, 1.4426950216293334961 ;  /* 0x3fb8aa3b0c127820 */ /* 0x000fe20000400000 */
[----:B------:R-:W1:Y:S04]  /*48b0*/  SHFL.BFLY PT, R13, R20, 0x2, 0x1f ;  /* 0x0c401f00140d7f89 */ /* 0x000e6800000e0000 */
[----:B------:R-:W-:Y:S01]  /*48c0*/  STS [R15], R22 ;  /* 0x000000160f007388 */ /* 0x000fe20000000800 */
[----:B------:R-:W-:-:S03]  /*48d0*/  FSETP.GEU.AND P0, PT, R18, -126, PT ;  /* 0xc2fc00001200780b */ /* 0x000fc60003f0e000 */
[----:B------:R-:W2:Y:S10]  /*48e0*/  LDS R23, [R10] ;  /* 0x000000000a177984 */ /* 0x000eb40000000800 */
[----:B------:R-:W-:-:S04]  /*48f0*/  @!P0 FMUL R18, R18, 0.5 ;  /* 0x3f00000012128820 */ /* 0x000fc80000400000 */
[----:B------:R-:W3:Y:S01]  /*4900*/  MUFU.EX2 R14, R18 ;  /* 0x00000012000e7308 */ /* 0x000ee20000000800 */
[----:B-1----:R-:W-:-:S05]  /*4910*/  FADD R13, R20, R13 ;  /* 0x0000000d140d7221 */ /* 0x002fca0000000000 */
[----:B------:R-:W1:Y:S01]  /*4920*/  SHFL.BFLY PT, R12, R13, 0x1, 0x1f ;  /* 0x0c201f000d0c7f89 */ /* 0x000e6200000e0000 */
[----:B---3--:R-:W-:-:S03]  /*4930*/  @!P0 FMUL R14, R14, R14 ;  /* 0x0000000e0e0e8220 */ /* 0x008fc60000400000 */
[----:B--2---:R2:W-:Y:S04]  /*4940*/  STS [R6], R23 ;  /* 0x0000001706007388 */ /* 0x0045e80000000800 */
[----:B------:R2:W-:Y:S01]  /*4950*/  STS [R8], R11 ;  /* 0x0000000b08007388 */ /* 0x0005e20000000800 */
[----:B-1----:R-:W-:-:S04]  /*4960*/  FADD R12, R13, R12 ;  /* 0x0000000c0d0c7221 */ /* 0x002fc80000000000 */
[----:B------:R-:W-:-:S04]  /*4970*/  FMUL R12, R12, R21 ;  /* 0x000000150c0c7220 */ /* 0x000fc80000400000 */
[----:B------:R-:W-:-:S05]  /*4980*/  FFMA R9, R9, R14, R12 ;  /* 0x0000000e09097223 */ /* 0x000fca000000000c */
[----:B------:R2:W-:Y:S01]  /*4990*/  STS [R10], R9 ;  /* 0x000000090a007388 */ /* 0x0005e20000000800 */
[----:B------:R-:W-:Y:S05]  /*49a0*/  BRA.U UP3, `(.L_x_374) ;  /* 0xfffffff503987547 */ /* 0x000fea000b83ffff */
.L_x_373:
[----:B------:R-:W-:Y:S05]  /*49b0*/  BRA.U !UP2, `(.L_x_375) ;  /* 0x000000050a387547 */ /* 0x000fea000b800000 */
[----:B------:R-:W1:Y:S01]  /*49c0*/  S2R R4, SR_TID.X ;  /* 0x0000000000047919 */ /* 0x000e620000002100 */
[----:B------:R-:W-:Y:S01]  /*49d0*/  ISETP.NE.AND P0, PT, RZ, UR4, PT ;  /* 0x00000004ff007c0c */ /* 0x000fe2000bf05270 */
[----:B------:R-:W-:-:S12]  /*49e0*/  ULEA UR6, UR29, UR31, 0x2 ;  /* 0x0000001f1d067291 */ /* 0x000fd8000f8e10ff */
[----:B----4-:R-:W-:Y:S02]  /*49f0*/  @!P0 MOV R14, 0xff800000 ;  /* 0xff800000000e8802 */ /* 0x010fe40000000f00 */
[C---:B-1----:R-:W-:Y:S02]  /*4a00*/  LEA.HI R5, R4.reuse, R7, RZ, 0x1b ;  /* 0x0000000704057211 */ /* 0x042fe400078fd8ff */
[----:B--2---:R-:W-:Y:S02]  /*4a10*/  LOP3.LUT R8, R4, 0x1f, RZ, 0xc0, !PT ;  /* 0x0000001f04087812 */ /* 0x004fe400078ec0ff */
[C---:B------:R-:W-:Y:S02]  /*4a20*/  LEA R7, R5.reuse, UR14, 0x2 ;  /* 0x0000000e05077c11 */ /* 0x040fe4000f8e10ff */
[C---:B------:R-:W-:Y:S01]  /*4a30*/  LEA R4, R5.reuse, UR31, 0x2 ;  /* 0x0000001f05047c11 */ /* 0x040fe2000f8e10ff */
[C---:B------:R-:W-:Y:S01]  /*4a40*/  IMAD R8, R5.reuse, UR15, R8 ;  /* 0x0000000f05087c24 */ /* 0x040fe2000f8e0208 */
[C---:B------:R-:W-:Y:S01]  /*4a50*/  LEA R6, R5.reuse, UR6, 0x2 ;  /* 0x0000000605067c11 */ /* 0x040fe2000f8e10ff */
[----:B------:R-:W-:Y:S01]  /*4a60*/  @!P0 STS [R7], R14 ;  /* 0x0000000e07008388 */ /* 0x000fe20000000800 */
[----:B------:R-:W-:Y:S01]  /*4a70*/  LEA R5, R5, UR13, 0x2 ;  /* 0x0000000d05057c11 */ /* 0x000fe2000f8e10ff */
[----:B------:R-:W1:Y:S01]  /*4a80*/  LDCU UR6, c[0x0][0x3dc] ;  /* 0x00007b80ff0677ac */ /* 0x000e620008000800 */
[----:B------:R-:W-:Y:S01]  /*4a90*/  LEA R8, R8, UR10, 0x1 ;  /* 0x0000000a08087c11 */ /* 0x000fe2000f8e08ff */
[----:B------:R-:W-:Y:S04]  /*4aa0*/  @!P0 STS [R4], RZ ;  /* 0x000000ff04008388 */ /* 0x000fe80000000800 */
[----:B------:R-:W-:Y:S04]  /*4ab0*/  @!P0 STS [R6], R14 ;  /* 0x0000000e06008388 */ /* 0x000fe80000000800 */
[----:B------:R-:W-:Y:S04]  /*4ac0*/  @!P0 STS [R5], RZ ;  /* 0x000000ff05008388 */ /* 0x000fe80000000800 */
[----:B------:R-:W2:Y:S04]  /*4ad0*/  LDS.U16 R9, [R8] ;  /* 0x0000000008097984 */ /* 0x000ea80000000400 */
[----:B------:R-:W-:Y:S01]  /*4ae0*/  LDS R19, [R6] ;  /* 0x0000000006137984 */ /* 0x000fe20000000800 */
[----:B--2---:R-:W-:-:S05]  /*4af0*/  HADD2.F32 R9, -RZ, R9.H0_H0 ;  /* 0x20000009ff097230 */ /* 0x004fca0000004100 */
[----:B-1----:R-:W-:-:S05]  /*4b00*/  FMUL R11, R9, UR6 ;  /* 0x00000006090b7c20 */ /* 0x002fca0008400000 */
        /* <DEDUP_REMOVED lines=29> */
[----:B------:R-:W-:-:S04]  /*4ce0*/  F2FP.F16.F32.PACK_AB R12, RZ, R11 ;  /* 0x0000000bff0c723e */ /* 0x000fc800000000ff */
[----:B------:R-:W-:Y:S02]  /*4cf0*/  PRMT R15, R12, 0x7610, R15 ;  /* 0x000076100c0f7816 */ /* 0x000fe4000000000f */
[----:B------:R-:W-:-:S03]  /*4d00*/  @!P1 FMUL R18, R18, 0.5 ;  /* 0x3f00000012129820 */ /* 0x000fc60000400000 */
[----:B------:R2:W-:Y:S04]  /*4d10*/  STS.U16 [R8], R15 ;  /* 0x0000000f08007388 */ /* 0x0005e80000000400 */
[----:B------:R-:W-:Y:S01]  /*4d20*/  LDS R20, [R6] ;  /* 0x0000000006147984 */ /* 0x000fe20000000800 */
[----:B-1----:R-:W-:Y:S01]  /*4d30*/  FADD R14, R13, R14 ;  /* 0x0000000e0d0e7221 */ /* 0x002fe20000000000 */
[----:B--2---:R-:W1:Y:S04]  /*4d40*/  MUFU.EX2 R8, R18 ;  /* 0x0000001200087308 */ /* 0x004e680000000800 */
[----:B------:R-:W2:Y:S01]  /*4d50*/  SHFL.BFLY PT, R11, R14, 0x4, 0x1f ;  /* 0x0c801f000e0b7f89 */ /* 0x000ea200000e0000 */
[----:B-1----:R-:W-:Y:S01]  /*4d60*/  @!P1 FMUL R8, R8, R8 ;  /* 0x0000000808089220 */ /* 0x002fe20000400000 */
[----:B--2---:R-:W-:-:S05]  /*4d70*/  FADD R11, R14, R11 ;  /* 0x0000000b0e0b7221 */ /* 0x004fca0000000000 */
[----:B------:R-:W1:Y:S01]  /*4d80*/  SHFL.BFLY PT, R12, R11, 0x2, 0x1f ;  /* 0x0c401f000b0c7f89 */ /* 0x000e6200000e0000 */
[----:B------:R-:W-:-:S04]  /*4d90*/  FADD R10, -R9, R20 ;  /* 0x00000014090a7221 */ /* 0x000fc80000000100 */
[----:B------:R-:W-:Y:S02]  /*4da0*/  FMUL R13, R10, 1.4426950216293334961 ;  /* 0x3fb8aa3b0a0d7820 */ /* 0x000fe40000400000 */
[----:B------:R-:W-:Y:S03]  /*4db0*/  LDS R10, [R5] ;  /* 0x00000000050a7984 */ /* 0x000fe60000000800 */
[C---:B------:R-:W-:Y:S01]  /*4dc0*/  FSETP.GEU.AND P0, PT, R13.reuse, -126, PT ;  /* 0xc2fc00000d00780b */ /* 0x040fe20003f0e000 */
[----:B------:R-:W-:Y:S04]  /*4dd0*/  STS [R7], R20 ;  /* 0x0000001407007388 */ /* 0x000fe80000000800 */
[----:B------:R-:W-:Y:S08]  /*4de0*/  LDS R19, [R5] ;  /* 0x0000000005137984 */ /* 0x000ff00000000800 */
[----:B------:R-:W-:Y:S01]  /*4df0*/  @!P0 FMUL R13, R13, 0.5 ;  /* 0x3f0000000d0d8820 */ /* 0x000fe20000400000 */
[----:B-1----:R-:W-:-:S03]  /*4e00*/  FADD R12, R11, R12 ;  /* 0x0000000c0b0c7221 */ /* 0x002fc60000000000 */
[----:B------:R-:W1:Y:S02]  /*4e10*/  MUFU.EX2 R15, R13 ;  /* 0x0000000d000f7308 */ /* 0x000e640000000800 */
[----:B------:R-:W2:Y:S01]  /*4e20*/  SHFL.BFLY PT, R11, R12, 0x1, 0x1f ;  /* 0x0c201f000c0b7f89 */ /* 0x000ea200000e0000 */
[----:B-1----:R-:W-:Y:S01]  /*4e30*/  @!P0 FMUL R15, R15, R15 ;  /* 0x0000000f0f0f8220 */ /* 0x002fe20000400000 */
[----:B--2---:R-:W-:Y:S02]  /*4e40*/  FADD R11, R12, R11 ;  /* 0x0000000b0c0b7221 */ /* 0x004fe40000000000 */
[----:B------:R1:W-:Y:S02]  /*4e50*/  STS [R4], R19 ;  /* 0x0000001304007388 */ /* 0x0003e40000000800 */
[----:B------:R-:W-:Y:S02]  /*4e60*/  FMUL R11, R11, R8 ;  /* 0x000000080b0b7220 */ /* 0x000fe40000400000 */
[----:B------:R1:W-:Y:S02]  /*4e70*/  STS [R6], R9 ;  /* 0x0000000906007388 */ /* 0x0003e40000000800 */
[----:B------:R-:W-:-:S05]  /*4e80*/  FFMA R10, R10, R15, R11 ;  /* 0x0000000f0a0a7223 */ /* 0x000fca000000000b */
[----:B------:R1:W-:Y:S02]  /*4e90*/  STS [R5], R10 ;  /* 0x0000000a05007388 */ /* 0x0003e40000000800 */
.L_x_375:
[----:B------:R-:W-:Y:S05]  /*4ea0*/  BRA.U !UP1, `(.L_x_372) ;  /* 0x0000002d09c07547 */ /* 0x000fea000b800000 */
[----:B------:R-:W-:-:S05]  /*4eb0*/  UMOV UR6, URZ ;  /* 0x000000ff00067c82 */ /* 0x000fca0008000000 */
.L_x_394:
[----:B-1234-:R-:W1:Y:S01]  /*4ec0*/  S2R R5, SR_TID.X ;  /* 0x0000000000057919 */ /* 0x01ee620000002100 */
[----:B------:R-:W3:Y:S01]  /*4ed0*/  LDCU UR7, c[0x0][0x3d0] ;  /* 0x00007a00ff0777ac */ /* 0x000ee20008000800 */
[----:B------:R-:W-:Y:S01]  /*4ee0*/  UISETP.NE.AND UP2, UPT, UR4, URZ, UPT ;  /* 0x000000ff0400728c */ /* 0x000fe2000bf45270 */
[----:B-1----:R-:W-:Y:S02]  /*4ef0*/  SHF.R.U32.HI R4, RZ, 0x1, R5 ;  /* 0x00000001ff047819 */ /* 0x002fe40000011605 */
[----:B------:R-:W-:Y:S02]  /*4f00*/  LOP3.LUT R5, R5, 0x1f, RZ, 0xc0, !PT ;  /* 0x0000001f05057812 */ /* 0x000fe400078ec0ff */
[----:B------:R-:W-:-:S05]  /*4f10*/  LOP3.LUT R4, R4, 0x30, RZ, 0xc0, !PT ;  /* 0x0000003004047812 */ /* 0x000fca00078ec0ff */
[----:B----4-:R-:W-:Y:S01]  /*4f20*/  VIADD R18, R4, UR6 ;  /* 0x0000000604127c36 */ /* 0x010fe20008000000 */
[----:B------:R-:W-:-:S03]  /*4f30*/  UIADD3 UR6, UPT, UPT, UR6, 0x40, URZ ;  /* 0x0000004006067890 */ /* 0x000fc6000fffe0ff */
[C---:B------:R-:W-:Y:S01]  /*4f40*/  IMAD R19, R18.reuse, UR15, RZ ;  /* 0x0000000f12137c24 */ /* 0x040fe2000f8e02ff */
[----:B------:R-:W-:Y:S01]  /*4f50*/  LEA.HI R20, R5, R18, RZ, 0x1e ;  /* 0x0000001205147211 */ /* 0x000fe200078ff0ff */
[----:B------:R-:W-:Y:S01]  /*4f60*/  IMAD R18, R18, UR25, RZ ;  /* 0x0000001912127c24 */ /* 0x000fe2000f8e02ff */
[----:B---3--:R-:W-:Y:S01]  /*4f70*/  UISETP.GE.AND UP1, UPT, UR6, UR7, UPT ;  /* 0x000000070600728c */ /* 0x008fe2000bf26270 */
[----:B------:R-:W-:Y:S10]  /*4f80*/  BRA.U !UP2, `(.L_x_376) ;  /* 0x000000150a087547 */ /* 0x000ff4000b800000 */
[----:B------:R-:W1:Y:S01]  /*4f90*/  LDCU UR7, c[0x0][0x3d4] ;  /* 0x00007a80ff0777ac */ /* 0x000e620008000800 */
[----:B------:R-:W-:Y:S01]  /*4fa0*/  LEA R22, R20, UR14, 0x2 ;  /* 0x0000000e14167c11 */ /* 0x000fe2000f8e10ff */
[----:B------:R-:W-:-:S06]  /*4fb0*/  ULEA UR8, UR29, UR31, 0x2 ;  /* 0x0000001f1d087291 */ /* 0x000fcc000f8e10ff */
[----:B------:R-:W-:Y:S01]  /*4fc0*/  LEA R20, R20, UR8, 0x2 ;  /* 0x0000000814147c11 */ /* 0x000fe2000f8e10ff */
[----:B-1----:R-:W-:-:S09]  /*4fd0*/  UISETP.GE.AND UP2, UPT, UR7, 0x1, UPT ;  /* 0x000000010700788c */ /* 0x002fd2000bf46270 */
[----:B------:R-:W-:Y:S05]  /*4fe0*/  BRA.U UP2, `(.L_x_377) ;  /* 0x0000000902647547 */ /* 0x000fea000b800000 */
[----:B------:R-:W1:Y:S01]  /*4ff0*/  LDCU UR8, c[0x0][0x3ec] ;  /* 0x00007d80ff0877ac */ /* 0x000e620008000800 */
[----:B------:R-:W3:Y:S01]  /*5000*/  LDCU UR7, c[0x0][0x3ec] ;  /* 0x00007d80ff0777ac */ /* 0x000ee20008000800 */
[----:B-1----:R-:W-:Y:S02]  /*5010*/  UISETP.GE.U32.AND UP3, UPT, UR8, 0x21, UPT ;  /* 0x000000210800788c */ /* 0x002fe4000bf66070 */
[----:B---3--:R-:W-:-:S04]  /*5020*/  UIADD3 UR7, UPT, UPT, UR7, -0x1, URZ ;  /* 0xffffffff07077890 */ /* 0x008fc8000fffe0ff */
[----:B------:R-:W-:-:S03]  /*5030*/  ULOP3.LUT UP2, URZ, UR7, 0x20, URZ, 0xc0, !UPT ;  /* 0x0000002007ff7892 */ /* 0x000fc6000f84c0ff */
[----:B------:R-:W-:Y:S01]  /*5040*/  UMOV UR7, URZ ;  /* 0x000000ff00077c82 */ /* 0x000fe20008000000 */
[----:B------:R-:W-:Y:S07]  /*5050*/  BRA.U !UP3, `(.L_x_378) ;  /* 0x000000050b807547 */ /* 0x000fee000b800000 */
[----:B------:R-:W1:Y:S01]  /*5060*/  S2R R4, SR_LANEID ;  /* 0x0000000000047919 */ /* 0x000e620000000000 */
[----:B------:R-:W-:Y:S01]  /*5070*/  USHF.R.U32.HI UR9, URZ, 0x1, UR25 ;  /* 0x00000001ff097899 */ /* 0x000fe20008011619 */
[----:B--2---:R-:W-:Y:S01]  /*5080*/  IADD3 R23, PT, PT, R3, R18, RZ ;  /* 0x0000001203177210 */ /* 0x004fe20007ffe0ff */
[----:B------:R-:W-:Y:S01]  /*5090*/  UMOV UR7, URZ ;  /* 0x000000ff00077c82 */ /* 0x000fe20008000000 */
[----:B------:R-:W-:Y:S01]  /*50a0*/  UMOV UR8, URZ ;  /* 0x000000ff00087c82 */ /* 0x000fe20008000000 */
[----:B-1----:R-:W-:Y:S02]  /*50b0*/  SHF.R.U32.HI R5, RZ, 0x2, R4 ;  /* 0x00000002ff057819 */ /* 0x002fe40000011604 */
[----:B------:R-:W-:-:S05]  /*50c0*/  LOP3.LUT R4, R4, 0x3, RZ, 0xc0, !PT ;  /* 0x0000000304047812 */ /* 0x000fca00078ec0ff */
[----:B------:R-:W-:-:S04]  /*50d0*/  IMAD R4, R5, UR9, R4 ;  /* 0x0000000905047c24 */ /* 0x000fc8000f8e0204 */
[----:B------:R-:W-:-:S07]  /*50e0*/  IMAD.SHL.U32 R4, R4, 0x4, RZ ;  /* 0x0000000404047824 */ /* 0x000fce00078e00ff */
.L_x_379:
[----:B------:R-:W-:Y:S01]  /*50f0*/  LDS R14, [R22] ;  /* 0x00000000160e7984 */ /* 0x000fe20000000800 */
[----:B-1----:R-:W-:Y:S01]  /*5100*/  IADD3 R7, PT, PT, R23, UR7, RZ ;  /* 0x0000000717077c10 */ /* 0x002fe2000fffe0ff */
[----:B------:R-:W-:Y:S01]  /*5110*/  IMAD.MOV.U32 R5, RZ, RZ, 0x3bbb989d ;  /* 0x3bbb989dff057424 */ /* 0x000fe200078e00ff */
[----:B------:R-:W-:Y:S01]  /*5120*/  MOV R6, 0x437c0000 ;  /* 0x437c000000067802 */ /* 0x000fe20000000f00 */
[----:B------:R-:W1:Y:S01]  /*5130*/  LDS R9, [R20] ;  /* 0x0000000014097984 */ /* 0x000e620000000800 */
[----:B------:R-:W-:Y:S01]  /*5140*/  LEA R7, R7, UR12, 0x1 ;  /* 0x0000000c07077c11 */ /* 0x000fe2000f8e08ff */
[----:B------:R-:W-:Y:S01]  /*5150*/  IMAD.U32 R24, RZ, RZ, UR9 ;  /* 0x00000009ff187e24 */ /* 0x000fe2000f8e00ff */
[----:B------:R-:W-:Y:S01]  /*5160*/  UIADD3 UR8, UPT, UPT, UR8, 0x2, URZ ;  /* 0x0000000208087890 */ /* 0x000fe2000fffe0ff */
[----:B------:R-:W-:Y:S01]  /*5170*/  LDS R12, [R22+0x20] ;  /* 0x00002000160c7984 */ /* 0x000fe20000000800 */
[----:B------:R-:W-:Y:S01]  /*5180*/  IADD3 R8, PT, PT, R7, R4, RZ ;  /* 0x0000000407087210 */ /* 0x000fe20007ffe0ff */
[----:B------:R-:W-:-:S02]  /*5190*/  UIADD3 UR7, UPT, UPT, UR7, 0x40, URZ ;  /* 0x0000004007077890 */ /* 0x000fc4000fffe0ff */
[----:B------:R-:W2:Y:S01]  /*51a0*/  LDS R11, [R20+0x20] ;  /* 0x00002000140b7984 */ /* 0x000ea20000000800 */
[----:B------:R-:W-:-:S03]  /*51b0*/  UISETP.NE.AND UP3, UPT, UR8, UR18, UPT ;  /* 0x000000120800728c */ /* 0x000fc6000bf65270 */
[----:B------:R-:W-:Y:S01]  /*51c0*/  LDS R13, [R8+0x10] ;  /* 0x00001000080d7984 */ /* 0x000fe20000000800 */
[----:B-1----:R-:W-:Y:S01]  /*51d0*/  FADD R14, R14, -R9 ;  /* 0x800000090e0e7221 */ /* 0x002fe20000000000 */
[----:B------:R-:W-:-:S03]  /*51e0*/  IMAD.U32 R9, RZ, RZ, UR9 ;  /* 0x00000009ff097e24 */ /* 0x000fc6000f8e00ff */
[-C--:B------:R-:W-:Y:S01]  /*51f0*/  FFMA.SAT R19, R14, R5.reuse, 0.5 ;  /* 0x3f0000000e137423 */ /* 0x080fe20000002005 */
[----:B------:R-:W-:Y:S02]  /*5200*/  IMAD R10, R9, 0x20, R8 ;  /* 0x00000020090a7824 */ /* 0x000fe400078e0208 */
[----:B--2---:R-:W-:Y:S01]  /*5210*/  FADD R12, R12, -R11 ;  /* 0x8000000b0c0c7221 */ /* 0x004fe20000000000 */
[-C--:B------:R-:W-:Y:S01]  /*5220*/  FFMA.RM R19, R19, R6.reuse, 12582913 ;  /* 0x4b40000113137423 */ /* 0x080fe20000004006 */
[----:B------:R-:W1:Y:S02]  /*5230*/  LDS R11, [R8] ;  /* 0x00000000080b7984 */ /* 0x000e640000000800 */
[----:B------:R-:W-:Y:S01]  /*5240*/  FFMA.SAT R21, R12, R5, 0.5 ;  /* 0x3f0000000c157423 */ /* 0x000fe20000002005 */
[C---:B------:R-:W-:Y:S01]  /*5250*/  FADD R15, R19.reuse, -12583039 ;  /* 0xcb40007f130f7421 */ /* 0x040fe20000000000 */
[----:B------:R-:W2:Y:S01]  /*5260*/  LDS R9, [R10] ;  /* 0x000000000a097984 */ /* 0x000ea20000000800 */
[----:B------:R-:W-:Y:S01]  /*5270*/  SHF.L.U32 R19, R19, 0x17, RZ ;  /* 0x0000001713137819 */ /* 0x000fe200000006ff */
        /* <DEDUP_REMOVED lines=12> */
[----:B-----5:R-:W-:-:S04]  /*5340*/  FMUL R12, R21, R12 ;  /* 0x0000000c150c7220 */ /* 0x020fc80000400000 */
[-C--:B-1----:R-:W-:Y:S02]  /*5350*/  HFMA2 R11, R11, R14.reuse.H0_H0, RZ.H0_H0 ;  /* 0x2000000e0b0b7231 */ /* 0x082fe400000400ff */
[----:B------:R-:W-:Y:S01]  /*5360*/  HFMA2 R13, R13, R14.H0_H0, RZ.H0_H0 ;  /* 0x2000000e0d0d7231 */ /* 0x000fe200000400ff */
[----:B------:R-:W-:Y:S02]  /*5370*/  F2FP.F16.F32.PACK_AB R12, RZ, R12 ;  /* 0x0000000cff0c723e */ /* 0x000fe400000000ff */
[----:B------:R-:W-:Y:S03]  /*5380*/  STS [R8], R11 ;  /* 0x0000000b08007388 */ /* 0x000fe60000000800 */
[-C--:B--2---:R-:W-:Y:S01]  /*5390*/  HFMA2 R19, R9, R12.reuse.H0_H0, RZ.H0_H0 ;  /* 0x2000000c09137231 */ /* 0x084fe200000400ff */
[----:B------:R-:W-:Y:S01]  /*53a0*/  IADD3 R9, PT, PT, R7, 0x40, RZ ;  /* 0x0000004007097810 */ /* 0x000fe20007ffe0ff */
[----:B---3--:R-:W-:-:S03]  /*53b0*/  HFMA2 R15, R15, R12.H0_H0, RZ.H0_H0 ;  /* 0x2000000c0f0f7231 */ /* 0x008fc600000400ff */
[----:B------:R-:W-:Y:S01]  /*53c0*/  STS [R10], R19 ;  /* 0x000000130a007388 */ /* 0x000fe20000000800 */
[----:B------:R-:W-:-:S03]  /*53d0*/  IADD3 R9, PT, PT, R9, R4, RZ ;  /* 0x0000000409097210 */ /* 0x000fc60007ffe0ff */
[----:B------:R-:W-:Y:S02]  /*53e0*/  STS [R8+0x10], R13 ;  /* 0x0000100d08007388 */ /* 0x000fe40000000800 */
[----:B------:R-:W-:Y:S02]  /*53f0*/  IMAD R7, R24, 0x20, R9 ;  /* 0x0000002018077824 */ /* 0x000fe400078e0209 */
[----:B------:R-:W-:Y:S04]  /*5400*/  STS [R10+0x10], R15 ;  /* 0x0000100f0a007388 */ /* 0x000fe80000000800 */
[----:B------:R-:W-:Y:S04]  /*5410*/  LDS R12, [R22] ;  /* 0x00000000160c7984 */ /* 0x000fe80000000800 */
[----:B------:R-:W1:Y:S04]  /*5420*/  LDS R21, [R20] ;  /* 0x0000000014157984 */ /* 0x000e680000000800 */
[----:B------:R-:W-:Y:S04]  /*5430*/  LDS R14, [R22+0x20] ;  /* 0x00002000160e7984 */ /* 0x000fe80000000800 */
[----:B------:R-:W2:Y:S04]  /*5440*/  LDS R25, [R20+0x20] ;  /* 0x0000200014197984 */ /* 0x000ea80000000800 */
[----:B------:R-:W3:Y:S01]  /*5450*/  LDS R15, [R9] ;  /* 0x00000000090f7984 */ /* 0x000ee20000000800 */
[----:B-1----:R-:W-:-:S04]  /*5460*/  FADD R12, R12, -R21 ;  /* 0x800000150c0c7221 */ /* 0x002fc80000000000 */
[----:B------:R-:W-:Y:S01]  /*5470*/  FFMA.SAT R11, R12, R5, 0.5 ;  /* 0x3f0000000c0b7423 */ /* 0x000fe20000002005 */
[----:B--2---:R-:W-:-:S03]  /*5480*/  FADD R8, R14, -R25 ;  /* 0x800000190e087221 */ /* 0x004fc60000000000 */
[----:B------:R-:W-:Y:S01]  /*5490*/  FFMA.RM R10, R11, R6, 12582913 ;  /* 0x4b4000010b0a7423 */ /* 0x000fe20000004006 */
[----:B------:R-:W-:-:S03]  /*54a0*/  FFMA.SAT R13, R8, R5, 0.5 ;  /* 0x3f000000080d7423 */ /* 0x000fc60000002005 */
[C---:B------:R-:W-:Y:S01]  /*54b0*/  FADD R11, R10.reuse, -12583039 ;  /* 0xcb40007f0a0b7421 */ /* 0x040fe20000000000 */
[----:B------:R-:W-:Y:S01]  /*54c0*/  LDS R5, [R7] ;  /* 0x0000000007057984 */ /* 0x000fe20000000800 */
[----:B------:R-:W-:Y:S01]  /*54d0*/  SHF.L.U32 R10, R10, 0x17, RZ ;  /* 0x000000170a0a7819 */ /* 0x000fe200000006ff */
[----:B------:R-:W-:Y:S01]  /*54e0*/  FFMA.RM R6, R13, R6, 12582913 ;  /* 0x4b4000010d067423 */ /* 0x000fe20000004006 */
[----:B------:R-:W-:Y:S01]  /*54f0*/  FFMA R19, R12, 1.4426950216293334961, -R11 ;  /* 0x3fb8aa3b0c137823 */ /* 0x000fe2000000080b */
[----:B------:R-:W1:Y:S02]  /*5500*/  LDS R13, [R9+0x10] ;  /* 0x00001000090d7984 */ /* 0x000e640000000800 */
[----:B------:R-:W-:Y:S01]  /*5510*/  FADD R21, R6, -12583039 ;  /* 0xcb40007f06157421 */ /* 0x000fe20000000000 */
[----:B------:R-:W-:Y:S01]  /*5520*/  FFMA R19, R12, 1.925963033500011079e-08, R19 ;  /* 0x32a570600c137823 */ /* 0x000fe20000000013 */
[----:B------:R-:W2:Y:S01]  /*5530*/  LDS R11, [R7+0x10] ;  /* 0x00001000070b7984 */ /* 0x000ea20000000800 */
[----:B------:R-:W-:-:S02]  /*5540*/  IMAD.SHL.U32 R6, R6, 0x800000, RZ ;  /* 0x0080000006067824 */ /* 0x000fc400078e00ff */
[C---:B------:R-:W-:Y:S02]  /*5550*/  FFMA R21, R8.reuse, 1.4426950216293334961, -R21 ;  /* 0x3fb8aa3b08157823 */ /* 0x040fe40000000815 */
[----:B------:R-:W4:Y:S02]  /*5560*/  MUFU.EX2 R19, R19 ;  /* 0x0000001300137308 */ /* 0x000f240000000800 */
[----:B------:R-:W-:-:S06]  /*5570*/  FFMA R21, R8, 1.925963033500011079e-08, R21 ;  /* 0x32a5706008157823 */ /* 0x000fcc0000000015 */
[----:B------:R-:W5:Y:S01]  /*5580*/  MUFU.EX2 R21, R21 ;  /* 0x0000001500157308 */ /* 0x000f620000000800 */
[----:B----4-:R-:W-:-:S05]  /*5590*/  FMUL R10, R10, R19 ;  /* 0x000000130a0a7220 */ /* 0x010fca0000400000 */
[----:B------:R-:W-:Y:S01]  /*55a0*/  F2FP.F16.F32.PACK_AB R10, RZ, R10 ;  /* 0x0000000aff0a723e */ /* 0x000fe200000000ff */
[----:B-----5:R-:W-:-:S05]  /*55b0*/  FMUL R6, R6, R21 ;  /* 0x0000001506067220 */ /* 0x020fca0000400000 */
[----:B------:R-:W-:Y:S01]  /*55c0*/  F2FP.F16.F32.PACK_AB R8, RZ, R6 ;  /* 0x00000006ff08723e */ /* 0x000fe200000000ff */
[-C--:B---3--:R-:W-:Y:S02]  /*55d0*/  HFMA2 R6, R15, R10.reuse.H0_H0, RZ.H0_H0 ;  /* 0x2000000a0f067231 */ /* 0x088fe400000400ff */
[----:B-1----:R-:W-:Y:S02]  /*55e0*/  HFMA2 R10, R13, R10.H0_H0, RZ.H0_H0 ;  /* 0x2000000a0d0a7231 */ /* 0x002fe400000400ff */
[-C--:B------:R-:W-:Y:S01]  /*55f0*/  HFMA2 R12, R5, R8.reuse.H0_H0, RZ.H0_H0 ;  /* 0x20000008050c7231 */ /* 0x080fe200000400ff */
[----:B------:R1:W-:Y:S01]  /*5600*/  STS [R9], R6 ;  /* 0x0000000609007388 */ /* 0x0003e20000000800 */
[----:B--2---:R-:W-:-:S03]  /*5610*/  HFMA2 R8, R11, R8.H0_H0, RZ.H0_H0 ;  /* 0x200000080b087231 */ /* 0x004fc600000400ff */
[----:B------:R1:W-:Y:S04]  /*5620*/  STS [R7], R12 ;  /* 0x0000000c07007388 */ /* 0x0003e80000000800 */
[----:B------:R1:W-:Y:S04]  /*5630*/  STS [R9+0x10], R10 ;  /* 0x0000100a09007388 */ /* 0x0003e80000000800 */
[----:B------:R1:W-:Y:S01]  /*5640*/  STS [R7+0x10], R8 ;  /* 0x0000100807007388 */ /* 0x0003e20000000800 */
[----:B------:R-:W-:Y:S05]  /*5650*/  BRA.U UP3, `(.L_x_379) ;  /* 0xfffffff903a47547 */ /* 0x000fea000b83ffff */
.L_x_378:
[----:B------:R-:W-:Y:S05]  /*5660*/  BRA.U UP2, `(.L_x_380) ;  /* 0x0000002502cc7547 */ /* 0x000fea000b800000 */
[----:B------:R-:W-:Y:S01]  /*5670*/  LDS R4, [R22] ;  /* 0x0000000016047984 */ /* 0x000fe20000000800 */
[----:B------:R-:W-:Y:S01]  /*5680*/  USHF.R.U32.HI UR8, URZ, 0x1, UR25 ;  /* 0x00000001ff087899 */ /* 0x000fe20008011619 */
[----:B------:R-:W-:Y:S01]  /*5690*/  IADD3 R18, PT, PT, R18, UR7, R3 ;  /* 0x0000000712127c10 */ /* 0x000fe2000fffe003 */
[----:B-1----:R-:W-:Y:S01]  /*56a0*/  IMAD.MOV.U32 R12, RZ, RZ, 0x437c0000 ;  /* 0x437c0000ff0c7424 */ /* 0x002fe200078e00ff */
[----:B------:R-:W1:Y:S01]  /*56b0*/  LDS R5, [R20] ;  /* 0x0000000014057984 */ /* 0x000e620000000800 */
[----:B--2---:R-:W-:Y:S01]  /*56c0*/  MOV R11, 0x3bbb989d ;  /* 0x3bbb989d000b7802 */ /* 0x004fe20000000f00 */
[----:B------:R-:W2:Y:S02]  /*56d0*/  S2R R6, SR_LANEID ;  /* 0x0000000000067919 */ /* 0x000ea40000000000 */
[----:B------:R-:W-:Y:S04]  /*56e0*/  LDS R7, [R22+0x20] ;  /* 0x0000200016077984 */ /* 0x000fe80000000800 */
[----:B------:R-:W3:Y:S01]  /*56f0*/  LDS R8, [R20+0x20] ;  /* 0x0000200014087984 */ /* 0x000ee20000000800 */
[----:B--2---:R-:W-:-:S02]  /*5700*/  SHF.R.U32.HI R9, RZ, 0x2, R6 ;  /* 0x00000002ff097819 */ /* 0x004fc40000011606 */
[----:B------:R-:W-:-:S05]  /*5710*/  LOP3.LUT R6, R6, 0x3, RZ, 0xc0, !PT ;  /* 0x0000000306067812 */ /* 0x000fca00078ec0ff */
[----:B------:R-:W-:Y:S02]  /*5720*/  IMAD R9, R9, UR8, R6 ;  /* 0x0000000809097c24 */ /* 0x000fe4000f8e0206 */
[----:B-1----:R-:W-:Y:S01]  /*5730*/  FADD R6, R4, -R5 ;  /* 0x8000000504067221 */ /* 0x002fe20000000000 */
[----:B------:R-:W-:-:S03]  /*5740*/  LEA R4, R18, UR12, 0x1 ;  /* 0x0000000c12047c11 */ /* 0x000fc6000f8e08ff */
[-C--:B------:R-:W-:Y:S01]  /*5750*/  FFMA.SAT R5, R6, R11.reuse, 0.5 ;  /* 0x3f00000006057423 */ /* 0x080fe2000000200b */
[----:B------:R-:W-:Y:S01]  /*5760*/  LEA R4, R9, R4, 0x2 ;  /* 0x0000000409047211 */ /* 0x000fe200078e10ff */
[----:B------:R-:W-:Y:S02]  /*5770*/  IMAD.U32 R9, RZ, RZ, UR8 ;  /* 0x00000008ff097e24 */ /* 0x000fe4000f8e00ff */
[----:B---3--:R-:W-:Y:S01]  /*5780*/  FADD R10, R7, -R8 ;  /* 0x80000008070a7221 */ /* 0x008fe20000000000 */
[----:B------:R-:W-:Y:S01]  /*5790*/  FFMA.RM R8, R5, R12, 12582913 ;  /* 0x4b40000105087423 */ /* 0x000fe2000000400c */
[----:B------:R-:W1:Y:S01]  /*57a0*/  LDS R13, [R4] ;  /* 0x00000000040d7984 */ /* 0x000e620000000800 */
[----:B------:R-:W-:Y:S01]  /*57b0*/  LEA R5, R9, R4, 0x5 ;  /* 0x0000000409057211 */ /* 0x000fe200078e28ff */
[----:B------:R-:W-:Y:S01]  /*57c0*/  FFMA.SAT R7, R10, R11, 0.5 ;  /* 0x3f0000000a077423 */ /* 0x000fe2000000200b */
[C---:B------:R-:W-:Y:S01]  /*57d0*/  FADD R9, R8.reuse, -12583039 ;  /* 0xcb40007f08097421 */ /* 0x040fe20000000000 */
[----:B------:R-:W2:Y:S01]  /*57e0*/  LDS R11, [R4+0x10] ;  /* 0x00001000040b7984 */ /* 0x000ea20000000800 */
[----:B------:R-:W-:-:S02]  /*57f0*/  IMAD.SHL.U32 R8, R8, 0x800000, RZ ;  /* 0x0080000008087824 */ /* 0x000fc400078e00ff */
[----:B------:R-:W-:Y:S01]  /*5800*/  FFMA.RM R12, R7, R12, 12582913 ;  /* 0x4b400001070c7423 */ /* 0x000fe2000000400c */
[----:B------:R-:W-:Y:S01]  /*5810*/  FFMA R15, R6, 1.4426950216293334961, -R9 ;  /* 0x3fb8aa3b060f7823 */ /* 0x000fe20000000809 */
[----:B------:R-:W3:Y:S02]  /*5820*/  LDS R7, [R5] ;  /* 0x0000000005077984 */ /* 0x000ee40000000800 */
[----:B------:R-:W-:Y:S01]  /*5830*/  FADD R19, R12, -12583039 ;  /* 0xcb40007f0c137421 */ /* 0x000fe20000000000 */
[----:B------:R-:W-:Y:S01]  /*5840*/  FFMA R15, R6, 1.925963033500011079e-08, R15 ;  /* 0x32a57060060f7823 */ /* 0x000fe2000000000f */
[----:B------:R-:W4:Y:S01]  /*5850*/  LDS R9, [R5+0x10] ;  /* 0x0000100005097984 */ /* 0x000f220000000800 */
[----:B------:R-:W-:Y:S01]  /*5860*/  SHF.L.U32 R12, R12, 0x17, RZ ;  /* 0x000000170c0c7819 */ /* 0x000fe200000006ff */
[----:B------:R-:W-:-:S03]  /*5870*/  FFMA R19, R10, 1.4426950216293334961, -R19 ;  /* 0x3fb8aa3b0a137823 */ /* 0x000fc60000000813 */
[----:B------:R-:W5:Y:S01]  /*5880*/  MUFU.EX2 R15, R15 ;  /* 0x0000000f000f7308 */ /* 0x000f620000000800 */
[----:B------:R-:W-:-:S07]  /*5890*/  FFMA R19, R10, 1.925963033500011079e-08, R19 ;  /* 0x32a570600a137823 */ /* 0x000fce0000000013 */
[----:B------:R-:W1:Y:S01]  /*58a0*/  MUFU.EX2 R19, R19 ;  /* 0x0000001300137308 */ /* 0x000e620000000800 */
[----:B-----5:R-:W-:-:S05]  /*58b0*/  FMUL R8, R8, R15 ;  /* 0x0000000f08087220 */ /* 0x020fca0000400000 */
[----:B------:R-:W-:Y:S01]  /*58c0*/  F2FP.F16.F32.PACK_AB R8, RZ, R8 ;  /* 0x00000008ff08723e */ /* 0x000fe200000000ff */
[----:B-1----:R-:W-:-:S04]  /*58d0*/  FMUL R12, R12, R19 ;  /* 0x000000130c0c7220 */ /* 0x002fc80000400000 */
[-C--:B------:R-:W-:Y:S02]  /*58e0*/  HFMA2 R13, R13, R8.reuse.H0_H0, RZ.H0_H0 ;  /* 0x200000080d0d7231 */ /* 0x080fe400000400ff */
[----:B--2---:R-:W-:Y:S01]  /*58f0*/  HFMA2 R11, R11, R8.H0_H0, RZ.H0_H0 ;  /* 0x200000080b0b7231 */ /* 0x004fe200000400ff */
[----:B------:R-:W-:Y:S02]  /*5900*/  F2FP.F16.F32.PACK_AB R12, RZ, R12 ;  /* 0x0000000cff0c723e */ /* 0x000fe400000000ff */
[----:B------:R1:W-:Y:S03]  /*5910*/  STS [R4], R13 ;  /* 0x0000000d04007388 */ /* 0x0003e60000000800 */
[-C--:B---3--:R-:W-:Y:S02]  /*5920*/  HFMA2 R6, R7, R12.reuse.H0_H0, RZ.H0_H0 ;  /* 0x2000000c07067231 */ /* 0x088fe400000400ff */
[----:B----4-:R-:W-:-:S03]  /*5930*/  HFMA2 R12, R9, R12.H0_H0, RZ.H0_H0 ;  /* 0x2000000c090c7231 */ /* 0x010fc600000400ff */
[----:B------:R1:W-:Y:S04]  /*5940*/  STS [R5], R6 ;  /* 0x0000000605007388 */ /* 0x0003e80000000800 */
[----:B------:R1:W-:Y:S04]  /*5950*/  STS [R4+0x10], R11 ;  /* 0x0000100b04007388 */ /* 0x0003e80000000800 */
[----:B------:R1:W-:Y:S01]  /*5960*/  STS [R5+0x10], R12 ;  /* 0x0000100c05007388 */ /* 0x0003e20000000800 */
[----:B------:R-:W-:Y:S05]  /*5970*/  BRA `(.L_x_380) ;  /* 0x0000002400087947 */ /* 0x000fea0003800000 */
.L_x_377:
[----:B------:R-:W-:-:S05]  /*5980*/  UMOV UR7, URZ ;  /* 0x000000ff00077c82 */ /* 0x000fca0008000000 */
.L_x_384:
[----:B-1----:R-:W1:Y:S01]  /*5990*/  LDCU UR9, c[0x0][0x3d4] ;  /* 0x00007a80ff0977ac */ /* 0x002e620008000800 */
[----:B------:R-:W-:Y:S01]  /*59a0*/  VIADD R21, R3, UR7 ;  /* 0x0000000703157c36 */ /* 0x000fe20008000000 */
[----:B--2---:R-:W-:Y:S02]  /*59b0*/  CS2R R6, SRZ ;  /* 0x0000000000067805 */ /* 0x004fe4000001ff00 */
        /* <DEDUP_REMOVED lines=20> */
.L_x_382:
[----:B------:R-:W-:Y:S01]  /*5b00*/  MOV R26, UR8 ;  /* 0x00000008001a7c02 */ /* 0x000fe20008000f00 */
[----:B------:R-:W-:Y:S01]  /*5b10*/  VIADD R25, R19, UR8 ;  /* 0x0000000813197c36 */ /* 0x000fe20008000000 */
[----:B------:R-:W-:Y:S02]  /*5b20*/  UIADD3 UR9, UPT, UPT, UR9, 0x4, URZ ;  /* 0x0000000409097890 */ /* 0x000fe4000fffe0ff */
[----:B------:R-:W-:Y:S01]  /*5b30*/  UIADD3 UR8, UPT, UPT, UR8, 0x40, URZ ;  /* 0x0000004008087890 */ /* 0x000fe2000fffe0ff */
[----:B------:R-:W-:Y:S01]  /*5b40*/  IMAD R26, R26, UR25, R21 ;  /* 0x000000191a1a7c24 */ /* 0x000fe2000f8e0215 */
[----:B------:R-:W-:Y:S01]  /*5b50*/  LEA R25, R25, UR10, 0x1 ;  /* 0x0000000a19197c11 */ /* 0x000fe2000f8e08ff */
[----:B------:R-:W-:-:S03]  /*5b60*/  UISETP.NE.AND UP3, UPT, UR9, UR19, UPT ;  /* 0x000000130900728c */ /* 0x000fc6000bf65270 */
[----:B------:R-:W-:Y:S02]  /*5b70*/  LEA R26, R26, UR21, 0x1 ;  /* 0x000000151a1a7c11 */ /* 0x000fe4000f8e08ff */
        /* <DEDUP_REMOVED lines=8> */
[----:B------:R-:W-:Y:S01]  /*5c00*/  IADD3 R5, PT, PT, R24, 0x20, R25 ;  /* 0x0000002018057810 */ /* 0x000fe20007ffe019 */
[----:B------:R-:W-:Y:S03]  /*5c10*/  HMMA.16816.F16 R14, R8, R14, R6 ;  /* 0x0000000e080e723c */ /* 0x000fe60000000806 */
[----:B------:R-:W-:Y:S02]  /*5c20*/  IADD3 R29, PT, PT, R4, R23, RZ ;  /* 0x00000017041d7210 */ /* 0x000fe40007ffe0ff */
[----:B------:R-:W-:Y:S04]  /*5c30*/  LDSM.16.M88.4 R4, [R5] ;  /* 0x000000000504783b */ /* 0x000fe80000000200 */
[----:B------:R-:W1:Y:S03]  /*5c40*/  LDSM.16.MT88.4 R8, [R29] ;  /* 0x000000001d08783b */ /* 0x000e660000004200 */
[----:B-1----:R-:W-:Y:S01]  /*5c50*/  HMMA.16816.F16 R12, R4, R8, R12 ;  /* 0x00000008040c723c */ /* 0x002fe2000000080c */
[----:B------:R-:W-:-:S05]  /*5c60*/  IMAD.U32 R9, RZ, RZ, UR25 ;  /* 0x00000019ff097e24 */ /* 0x000fca000f8e00ff */
[----:B------:R-:W-:Y:S02]  /*5c70*/  LEA R26, R9, R26, 0x6 ;  /* 0x0000001a091a7211 */ /* 0x000fe400078e30ff */
[----:B------:R-:W-:Y:S01]  /*5c80*/  HMMA.16816.F16 R14, R4, R10, R14 ;  /* 0x0000000a040e723c */ /* 0x000fe2000000080e */
[----:B------:R-:W-:Y:S02]  /*5c90*/  LDSM.16.M88.4 R4, [R28] ;  /* 0x000000001c04783b */ /* 0x000fe40000000200 */
[----:B------:R-:W-:-:S05]  /*5ca0*/  IMAD.IADD R27, R26, 0x1, R23 ;  /* 0x000000011a1b7824 */ /* 0x000fca00078e0217 */
[----:B------:R-:W1:Y:S04]  /*5cb0*/  LDSM.16.MT88.4 R8, [R27] ;  /* 0x000000001b08783b */ /* 0x000e680000004200 */
[----:B-1----:R-:W-:Y:S01]  /*5cc0*/  HMMA.16816.F16 R12, R4, R8, R12 ;  /* 0x00000008040c723c */ /* 0x002fe2000000080c */
[----:B------:R-:W-:Y:S02]  /*5cd0*/  MOV R9, UR25 ;  /* 0x0000001900097c02 */ /* 0x000fe40008000f00 */
[----:B------:R-:W-:-:S03]  /*5ce0*/  IADD3 R8, PT, PT, R24, 0x60, R25 ;  /* 0x0000006018087810 */ /* 0x000fc60007ffe019 */
[----:B------:R-:W-:Y:S02]  /*5cf0*/  IMAD R26, R9, 0x20, R26 ;  /* 0x00000020091a7824 */ /* 0x000fe400078e021a */
[----:B------:R-:W-:Y:S01]  /*5d00*/  HMMA.16816.F16 R14, R4, R10, R14 ;  /* 0x0000000a040e723c */ /* 0x000fe2000000080e */
[----:B------:R-:W-:Y:S02]  /*5d10*/  LDSM.16.M88.4 R8, [R8] ;  /* 0x000000000808783b */ /* 0x000fe40000000200 */
[----:B------:R-:W-:-:S05]  /*5d20*/  IADD3 R25, PT, PT, R26, R23, RZ ;  /* 0x000000171a197210 */ /* 0x000fca0007ffe0ff */
[----:B------:R-:W1:Y:S04]  /*5d30*/  LDSM.16.MT88.4 R4, [R25] ;  /* 0x000000001904783b */ /* 0x000e680000004200 */
[C---:B-1----:R-:W-:Y:S08]  /*5d40*/  HMMA.16816.F16 R4, R8.reuse, R4, R12 ;  /* 0x000000040804723c */ /* 0x042ff0000000080c */
[----:B------:R-:W-:Y:S01]  /*5d50*/  HMMA.16816.F16 R6, R8, R6, R14 ;  /* 0x000000060806723c */ /* 0x000fe2000000080e */
[----:B------:R-:W-:-:S04]  /*5d60*/  NOP ;  /* 0x0000000000007918 */ /* 0x000fc80000000000 */
[----:B------:R-:W-:-:S15]  /*5d70*/  BRA.U UP3, `(.L_x_382) ;  /* 0xfffffffd03607547 */ /* 0x000fde000b83ffff */
.L_x_381:
[----:B------:R-:W-:Y:S05]  /*5d80*/  BRA.U !UP2, `(.L_x_383) ;  /* 0x000000010ab47547 */ /* 0x000fea000b800000 */
[----:B------:R-:W1:Y:S01]  /*5d90*/  S2R R8, SR_LANEID ;  /* 0x0000000000087919 */ /* 0x000e620000000000 */
[----:B------:R-:W-:Y:S01]  /*5da0*/  MOV R26, UR8 ;  /* 0x00000008001a7c02 */ /* 0x000fe20008000f00 */
[----:B------:R-:W-:Y:S01]  /*5db0*/  UISETP.NE.AND UP2, UPT, UR27, 0x1, UPT ;  /* 0x000000011b00788c */ /* 0x000fe2000bf45270 */
        /* <DEDUP_REMOVED lines=19> */
[----:B------:R-:W-:-:S15]  /*5ef0*/  BRA.U !UP2, `(.L_x_383) ;  /* 0x000000010a587547 */ /* 0x000fde000b800000 */
[----:B------:R-:W-:Y:S01]  /*5f00*/  IMAD.U32 R11, RZ, RZ, UR25 ;  /* 0x00000019ff0b7e24 */ /* 0x000fe2000f8e00ff */
[----:B------:R-:W-:Y:S01]  /*5f10*/  IADD3 R9, PT, PT, R25, 0x20, RZ ;  /* 0x0000002019097810 */ /* 0x000fe20007ffe0ff */
[----:B------:R-:W-:Y:S02]  /*5f20*/  UISETP.NE.AND UP2, UPT, UR27, 0x2, UPT ;  /* 0x000000021b00788c */ /* 0x000fe4000bf45270 */
        /* <DEDUP_REMOVED lines=8> */
[----:B------:R-:W-:-:S15]  /*5fb0*/  BRA.U !UP2, `(.L_x_383) ;  /* 0x000000010a287547 */ /* 0x000fde000b800000 */
        /* <DEDUP_REMOVED lines=10> */
.L_x_383:
[----:B------:R-:W-:Y:S01]  /*6060*/  LDS R14, [R22] ;  /* 0x00000000160e7984 */ /* 0x000fe20000000800 */
[----:B------:R-:W-:Y:S01]  /*6070*/  USHF.R.U32.HI UR8, URZ, 0x1, UR25 ;  /* 0x00000001ff087899 */ /* 0x000fe20008011619 */
[----:B------:R-:W-:Y:S01]  /*6080*/  IMAD.IADD R21, R18, 0x1, R21 ;  /* 0x0000000112157824 */ /* 0x000fe200078e0215 */
[----:B------:R-:W-:Y:S01]  /*6090*/  MOV R23, 0x3bbb989d ;  /* 0x3bbb989d00177802 */ /* 0x000fe20000000f00 */
[----:B------:R-:W1:Y:S01]  /*60a0*/  LDS R9, [R20] ;  /* 0x0000000014097984 */ /* 0x000e620000000800 */
[----:B------:R-:W-:Y:S01]  /*60b0*/  UIADD3 UR7, UPT, UPT, UR7, 0x20, URZ ;  /* 0x0000002007077890 */ /* 0x000fe2000fffe0ff */
[----:B------:R-:W2:Y:S02]  /*60c0*/  S2R R8, SR_LANEID ;  /* 0x0000000000087919 */ /* 0x000ea40000000000 */
[----:B------:R-:W-:Y:S04]  /*60d0*/  LDS R15, [R22+0x20] ;  /* 0x00002000160f7984 */ /* 0x000fe80000000800 */
[----:B------:R-:W3:Y:S01]  /*60e0*/  LDS R10, [R20+0x20] ;  /* 0x00002000140a7984 */ /* 0x000ee20000000800 */
[----:B--2---:R-:W-:-:S02]  /*60f0*/  SHF.R.U32.HI R11, RZ, 0x2, R8 ;  /* 0x00000002ff0b7819 */ /* 0x004fc40000011608 */
[----:B------:R-:W-:Y:S01]  /*6100*/  LOP3.LUT R8, R8, 0x3, RZ, 0xc0, !PT ;  /* 0x0000000308087812 */ /* 0x000fe200078ec0ff */
[----:B-1----:R-:W-:Y:S01]  /*6110*/  FADD R14, R14, -R9 ;  /* 0x800000090e0e7221 */ /* 0x002fe20000000000 */
[----:B------:R-:W-:-:S03]  /*6120*/  IMAD.U32 R9, RZ, RZ, UR8 ;  /* 0x00000008ff097e24 */ /* 0x000fc6000f8e00ff */
[----:B------:R-:W-:Y:S01]  /*6130*/  IMAD R11, R11, UR8, R8 ;  /* 0x000000080b0b7c24 */ /* 0x000fe2000f8e0208 */
[----:B------:R-:W-:Y:S01]  /*6140*/  LEA R8, R21, UR12, 0x1 ;  /* 0x0000000c15087c11 */ /* 0x000fe2000f8e08ff */
[-C--:B------:R-:W-:Y:S01]  /*6150*/  FFMA.SAT R21, R14, R23.reuse, 0.5 ;  /* 0x3f0000000e157423 */ /* 0x080fe20000002017 */
[----:B------:R-:W1:Y:S03]  /*6160*/  LDCU UR8, c[0x0][0x3ec] ;  /* 0x00007d80ff0877ac */ /* 0x000e660008000800 */
[----:B------:R-:W-:Y:S02]  /*6170*/  IMAD.U32 R8, R11, 0x4, R8 ;  /* 0x000000040b087824 */ /* 0x000fe400078e0008 */
[----:B---3--:R-:W-:Y:S01]  /*6180*/  FADD R15, R15, -R10 ;  /* 0x8000000a0f0f7221 */ /* 0x008fe20000000000 */
[----:B------:R-:W-:Y:S02]  /*6190*/  MOV R10, 0x437c0000 ;  /* 0x437c0000000a7802 */ /* 0x000fe40000000f00 */
[----:B------:R-:W2:Y:S01]  /*61a0*/  LDS R11, [R8] ;  /* 0x00000000080b7984 */ /* 0x000ea20000000800 */
[----:B------:R-:W-:Y:S01]  /*61b0*/  LEA R9, R9, R8, 0x5 ;  /* 0x0000000809097211 */ /* 0x000fe200078e28ff */
[----:B------:R-:W-:Y:S01]  /*61c0*/  FFMA.SAT R23, R15, R23, 0.5 ;  /* 0x3f0000000f177423 */ /* 0x000fe20000002017 */
[-C--:B------:R-:W-:Y:S01]  /*61d0*/  FFMA.RM R21, R21, R10.reuse, 12582913 ;  /* 0x4b40000115157423 */ /* 0x080fe2000000400a */
[----:B------:R-:W3:Y:S02]  /*61e0*/  LDS R13, [R8+0x10] ;  /* 0x00001000080d7984 */ /* 0x000ee40000000800 */
[----:B------:R-:W-:Y:S01]  /*61f0*/  FFMA.RM R23, R23, R10, 12582913 ;  /* 0x4b40000117177423 */ /* 0x000fe2000000400a */
[----:B------:R-:W-:Y:S01]  /*6200*/  FADD R25, R21, -12583039 ;  /* 0xcb40007f15197421 */ /* 0x000fe20000000000 */
[----:B------:R-:W4:Y:S02]  /*6210*/  LDS R10, [R9] ;  /* 0x00000000090a7984 */ /* 0x000f240000000800 */
[----:B------:R-:W-:Y:S01]  /*6220*/  FADD R24, R23, -12583039 ;  /* 0xcb40007f17187421 */ /* 0x000fe20000000000 */
[----:B------:R-:W-:-:S02]  /*6230*/  IMAD.SHL.U32 R21, R21, 0x800000, RZ ;  /* 0x0080000015157824 */ /* 0x000fc400078e00ff */
[C---:B------:R-:W-:Y:S01]  /*6240*/  FFMA R25, R14.reuse, 1.4426950216293334961, -R25 ;  /* 0x3fb8aa3b0e197823 */ /* 0x040fe20000000819 */
[----:B------:R-:W5:Y:S01]  /*6250*/  LDS R12, [R9+0x10] ;  /* 0x00001000090c7984 */ /* 0x000f620000000800 */
[----:B------:R-:W-:Y:S01]  /*6260*/  FFMA R24, R15, 1.4426950216293334961, -R24 ;  /* 0x3fb8aa3b0f187823 */ /* 0x000fe20000000818 */
[----:B------:R-:W-:Y:S01]  /*6270*/  SHF.L.U32 R23, R23, 0x17, RZ ;  /* 0x0000001717177819 */ /* 0x000fe200000006ff */
[----:B------:R-:W-:Y:S01]  /*6280*/  FFMA R25, R14, 1.925963033500011079e-08, R25 ;  /* 0x32a570600e197823 */ /* 0x000fe20000000019 */
[----:B-1----:R-:W-:Y:S01]  /*6290*/  UISETP.GE.AND UP2, UPT, UR7, UR8, UPT ;  /* 0x000000080700728c */ /* 0x002fe2000bf46270 */
[----:B------:R-:W-:Y:S02]  /*62a0*/  FFMA R24, R15, 1.925963033500011079e-08, R24 ;  /* 0x32a570600f187823 */ /* 0x000fe40000000018 */
[----:B------:R-:W1:Y:S08]  /*62b0*/  MUFU.EX2 R14, R25 ;  /* 0x00000019000e7308 */ /* 0x000e700000000800 */
[----:B------:R-:W2:Y:S01]  /*62c0*/  MUFU.EX2 R24, R24 ;  /* 0x0000001800187308 */ /* 0x000ea20000000800 */
[----:B-1----:R-:W-:-:S05]  /*62d0*/  FMUL R14, R21, R14 ;  /* 0x0000000e150e7220 */ /* 0x002fca0000400000 */
[----:B------:R-:W-:Y:S01]  /*62e0*/  F2FP.F16.F32.PACK_AB R14, RZ, R14 ;  /* 0x0000000eff0e723e */ /* 0x000fe200000000ff */
[----:B--2---:R-:W-:-:S04]  /*62f0*/  FMUL R23, R23, R24 ;  /* 0x0000001817177220 */ /* 0x004fc80000400000 */
[-C--:B------:R-:W-:Y:S02]  /*6300*/  HFMA2 R11, R11, R14.reuse.H0_H0, R4 ;  /* 0x2000000e0b0b7231 */ /* 0x080fe40000000004 */
[----:B---3--:R-:W-:Y:S01]  /*6310*/  HFMA2 R13, R13, R14.H0_H0, R6 ;  /* 0x2000000e0d0d7231 */ /* 0x008fe20000000006 */
[----:B------:R-:W-:Y:S02]  /*6320*/  F2FP.F16.F32.PACK_AB R23, RZ, R23 ;  /* 0x00000017ff17723e */ /* 0x000fe400000000ff */
[----:B------:R1:W-:Y:S03]  /*6330*/  STS [R8], R11 ;  /* 0x0000000b08007388 */ /* 0x0003e60000000800 */
[-C--:B----4-:R-:W-:Y:S02]  /*6340*/  HFMA2 R10, R10, R23.reuse.H0_H0, R5 ;  /* 0x200000170a0a7231 */ /* 0x090fe40000000005 */
[----:B-----5:R-:W-:-:S03]  /*6350*/  HFMA2 R12, R12, R23.H0_H0, R7 ;  /* 0x200000170c0c7231 */ /* 0x020fc60000000007 */
[----:B------:R1:W-:Y:S04]  /*6360*/  STS [R9], R10 ;  /* 0x0000000a09007388 */ /* 0x0003e80000000800 */
[----:B------:R1:W-:Y:S04]  /*6370*/  STS [R8+0x10], R13 ;  /* 0x0000100d08007388 */ /* 0x0003e80000000800 */
[----:B------:R1:W-:Y:S01]  /*6380*/  STS [R9+0x10], R12 ;  /* 0x0000100c09007388 */ /* 0x0003e20000000800 */
[----:B------:R-:W-:Y:S05]  /*6390*/  BRA.U !UP2, `(.L_x_384) ;  /* 0xfffffff50a7c7547 */ /* 0x000fea000b83ffff */
[----:B------:R-:W-:Y:S05]  /*63a0*/  BRA `(.L_x_380) ;  /* 0x00000018007c7947 */ /* 0x000fea0003800000 */
.L_x_376:
        /* <DEDUP_REMOVED lines=11> */
[----:B------:R-:W-:Y:S01]  /*6460*/  USHF.R.U32.HI UR30, URZ, 0x1, UR25 ;  /* 0x00000001ff1e7899 */ /* 0x000fe20008011619 */
[----:B------:R-:W-:Y:S01]  /*6470*/  IMAD.IADD R12, R3, 0x1, R18 ;  /* 0x00000001030c7824 */ /* 0x000fe200078e0212 */
[----:B------:R-:W-:Y:S01]  /*6480*/  UIADD3 UR8, UPT, UPT, UR8, -0x1, URZ ;  /* 0xffffffff08087890 */ /* 0x000fe2000fffe0ff */
[----:B------:R-:W-:-:S03]  /*6490*/  UMOV UR7, URZ ;  /* 0x000000ff00077c82 */ /* 0x000fc60008000000 */
[----:B------:R-:W-:-:S04]  /*64a0*/  ULEA.HI UR8, UR8, 0x1, URZ, 0x1b ;  /* 0x0000000108087891 */ /* 0x000fc8000f8fd8ff */
[----:B------:R-:W-:-:S03]  /*64b0*/  ULOP3.LUT UR9, UR8, 0xffffff0, URZ, 0xc0, !UPT ;  /* 0x0ffffff008097892 */ /* 0x000fc6000f8ec0ff */
[----:B------:R-:W-:Y:S01]  /*64c0*/  UMOV UR8, URZ ;  /* 0x000000ff00087c82 */ /* 0x000fe20008000000 */
[----:B-1----:R-:W-:Y:S02]  /*64d0*/  SHF.R.U32.HI R5, RZ, 0x2, R4 ;  /* 0x00000002ff057819 */ /* 0x002fe40000011604 */
[----:B------:R-:W-:-:S05]  /*64e0*/  LOP3.LUT R4, R4, 0x3, RZ, 0xc0, !PT ;  /* 0x0000000304047812 */ /* 0x000fca00078ec0ff */
[----:B------:R-:W-:-:S05]  /*64f0*/  IMAD R4, R5, UR30, R4 ;  /* 0x0000001e05047c24 */ /* 0x000fca000f8e0204 */
[----:B------:R-:W-:-:S07]  /*6500*/  SHF.L.U32 R4, R4, 0x2, RZ ;  /* 0x0000000204047819 */ /* 0x000fce00000006ff */
.L_x_387:
[----:B---3--:R-:W-:Y:S01]  /*6510*/  VIADD R7, R12, UR7 ;  /* 0x000000070c077c36 */ /* 0x008fe20008000000 */
[----:B------:R-:W-:Y:S01]  /*6520*/  MOV R5, UR30 ;  /* 0x0000001e00057c02 */ /* 0x000fe20008000f00 */
[----:B------:R-:W-:Y:S02]  /*6530*/  UIADD3 UR8, UPT, UPT, UR8, 0x10, URZ ;  /* 0x0000001008087890 */ /* 0x000fe4000fffe0ff */
[----:B------:R-:W-:Y:S01]  /*6540*/  UIADD3 UR7, UPT, UPT, UR7, 0x200, URZ ;  /* 0x0000020007077890 */ /* 0x000fe2000fffe0ff */
[----:B------:R-:W-:Y:S01]  /*6550*/  LEA R7, R7, UR12, 0x1 ;  /* 0x0000000c07077c11 */ /* 0x000fe2000f8e08ff */
[----:B------:R-:W-:-:S03]  /*6560*/  UISETP.NE.AND UP3, UPT, UR8, UR9, UPT ;  /* 0x000000090800728c */ /* 0x000fc6000bf65270 */
[C---:B--2---:R-:W-:Y:S01]  /*6570*/  IADD3 R9, PT, PT, R7.reuse, 0x40, RZ ;  /* 0x0000004007097810 */ /* 0x044fe20007ffe0ff */
        /* <DEDUP_REMOVED lines=111> */
.L_x_386:
[----:B------:R-:W-:Y:S05]  /*6c70*/  BRA.U !UP2, `(.L_x_380) ;  /* 0x000000110a487547 */ /* 0x000fea000b800000 */
[----:B------:R-:W-:Y:S02]  /*6c80*/  UIADD3 UR24, UPT, UPT, UR24, -0x1, URZ ;  /* 0xffffffff18187890 */ /* 0x000fe4000fffe0ff */
[----:B------:R-:W-:Y:S02]  /*6c90*/  ULOP3.LUT UP3, UR8, UR28, 0x7, URZ, 0xc0, !UPT ;  /* 0x000000071c087892 */ /* 0x000fe4000f86c0ff */
[----:B------:R-:W-:-:S09]  /*6ca0*/  UISETP.GE.U32.AND UP2, UPT, UR24, 0x7, UPT ;  /* 0x000000071800788c */ /* 0x000fd2000bf46070 */
[----:B------:R-:W-:Y:S05]  /*6cb0*/  BRA.U !UP2, `(.L_x_388) ;  /* 0x000000050a007547 */ /* 0x000fea000b800000 */
[----:B---3--:R-:W2:Y:S01]  /*6cc0*/  S2R R5, SR_LANEID ;  /* 0x0000000000057919 */ /* 0x008ea20000000000 */
[----:B------:R-:W-:Y:S01]  /*6cd0*/  USHF.R.U32.HI UR9, URZ, 0x1, UR25 ;  /* 0x00000001ff097899 */ /* 0x000fe20008011619 */
[----:B------:R-:W-:Y:S01]  /*6ce0*/  IADD3 R4, PT, PT, R18, UR7, R3 ;  /* 0x0000000712047c10 */ /* 0x000fe2000fffe003 */
[----:B------:R-:W-:Y:S01]  /*6cf0*/  UIADD3 UR7, UPT, UPT, UR7, 0x100, URZ ;  /* 0x0000010007077890 */ /* 0x000fe2000fffe0ff */
[----:B--2---:R-:W-:Y:S02]  /*6d00*/  SHF.R.U32.HI R6, RZ, 0x2, R5 ;  /* 0x00000002ff067819 */ /* 0x004fe40000011605 */
[----:B------:R-:W-:Y:S02]  /*6d10*/  LOP3.LUT R7, R5, 0x3, RZ, 0xc0, !PT ;  /* 0x0000000305077812 */ /* 0x000fe400078ec0ff */
[----:B------:R-:W-:Y:S02]  /*6d20*/  LEA R5, R4, UR12, 0x1 ;  /* 0x0000000c04057c11 */ /* 0x000fe4000f8e08ff */
[----:B------:R-:W-:Y:S01]  /*6d30*/  MOV R4, UR9 ;  /* 0x0000000900047c02 */ /* 0x000fe20008000f00 */
[----:B------:R-:W-:Y:S01]  /*6d40*/  IMAD R14, R6, UR9, R7 ;  /* 0x00000009060e7c24 */ /* 0x000fe2000f8e0207 */
[C---:B------:R-:W-:Y:S01]  /*6d50*/  IADD3 R7, PT, PT, R5.reuse, 0x80, RZ ;  /* 0x0000008005077810 */ /* 0x040fe20007ffe0ff */
[C---:B------:R-:W-:Y:S01]  /*6d60*/  VIADD R6, R5.reuse, 0x40 ;  /* 0x0000004005067836 */ /* 0x040fe20000000000 */
[C---:B------:R-:W-:Y:S01]  /*6d70*/  IADD3 R9, PT, PT, R5.reuse, 0x100, RZ ;  /* 0x0000010005097810 */ /* 0x040fe20007ffe0ff */
[C---:B------:R-:W-:Y:S01]  /*6d80*/  VIADD R8, R5.reuse, 0xc0 ;  /* 0x000000c005087836 */ /* 0x040fe20000000000 */
[----:B------:R-:W-:Y:S01]  /*6d90*/  LEA R25, R14, R5, 0x2 ;  /* 0x000000050e197211 */ /* 0x000fe200078e10ff */
[C---:B------:R-:W-:Y:S01]  /*6da0*/  VIADD R10, R5.reuse, 0x140 ;  /* 0x00000140050a7836 */ /* 0x040fe20000000000 */
[C---:B------:R-:W-:Y:S01]  /*6db0*/  IADD3 R11, PT, PT, R5.reuse, 0x180, RZ ;  /* 0x00000180050b7810 */ /* 0x040fe20007ffe0ff */
[----:B------:R-:W-:Y:S01]  /*6dc0*/  VIADD R12, R5, 0x1c0 ;  /* 0x000001c0050c7836 */ /* 0x000fe20000000000 */
[----:B------:R-:W-:Y:S01]  /*6dd0*/  LEA R5, R4, R25, 0x5 ;  /* 0x0000001904057211 */ /* 0x000fe200078e28ff */
[C---:B------:R-:W-:Y:S01]  /*6de0*/  IMAD.U32 R23, R14.reuse, 0x4, R6 ;  /* 0x000000040e177824 */ /* 0x040fe200078e0006 */
[C---:B------:R-:W-:Y:S01]  /*6df0*/  LEA R21, R14.reuse, R7, 0x2 ;  /* 0x000000070e157211 */ /* 0x040fe200078e10ff */
[----:B------:R-:W-:Y:S01]  /*6e00*/  STS [R25], RZ ;  /* 0x000000ff19007388 */ /* 0x000fe20000000800 */
[C---:B------:R-:W-:Y:S01]  /*6e10*/  IMAD.U32 R19, R14.reuse, 0x4, R8 ;  /* 0x000000040e137824 */ /* 0x040fe200078e0008 */
[----:B------:R-:W-:Y:S01]  /*6e20*/  LEA R15, R14, R9, 0x2 ;  /* 0x000000090e0f7211 */ /* 0x000fe200078e10ff */
[C---:B------:R-:W-:Y:S01]  /*6e30*/  IMAD R6, R4.reuse, 0x20, R23 ;  /* 0x0000002004067824 */ /* 0x040fe200078e0217 */
[----:B------:R-:W-:Y:S01]  /*6e40*/  STS [R5], RZ ;  /* 0x000000ff05007388 */ /* 0x000fe20000000800 */
[C---:B------:R-:W-:Y:S01]  /*6e50*/  LEA R7, R4.reuse, R21, 0x5 ;  /* 0x0000001504077211 */ /* 0x040fe200078e28ff */
[----:B------:R-:W-:Y:S01]  /*6e60*/  IMAD R8, R4, 0x20, R19 ;  /* 0x0000002004087824 */ /* 0x000fe200078e0213 */
[C---:B------:R-:W-:Y:S01]  /*6e70*/  LEA R9, R14.reuse, R12, 0x2 ;  /* 0x0000000c0e097211 */ /* 0x040fe200078e10ff */
[----:B------:R-:W-:Y:S01]  /*6e80*/  STS [R25+0x10], RZ ;  /* 0x000010ff19007388 */ /* 0x000fe20000000800 */
[----:B------:R-:W-:-:S02]  /*6e90*/  IMAD.U32 R13, R14, 0x4, R10 ;  /* 0x000000040e0d7824 */ /* 0x000fc400078e000a */
        /* <DEDUP_REMOVED lines=14> */
[C---:B-1----:R-:W-:Y:S01]  /*6f80*/  LEA R7, R4.reuse, R11, 0x5 ;  /* 0x0000000b04077211 */ /* 0x042fe200078e28ff */
[----:B------:R-:W-:-:S02]  /*6f90*/  IMAD R4, R4, 0x20, R9 ;  /* 0x0000002004047824 */ /* 0x000fc400078e0209 */
        /* <DEDUP_REMOVED lines=18> */
.L_x_388:
        /* <DEDUP_REMOVED lines=9> */
[----:B----4-:R-:W1:Y:S01]  /*7150*/  S2R R4, SR_LANEID ;  /* 0x0000000000047919 */ /* 0x010e620000000000 */
[----:B------:R-:W-:-:S06]  /*7160*/  USHF.R.U32.HI UR8, URZ, 0x1, UR25 ;  /* 0x00000001ff087899 */ /* 0x000fcc0008011619 */
[----:B--23--:R-:W-:Y:S02]  /*7170*/  MOV R9, UR8 ;  /* 0x0000000800097c02 */ /* 0x00cfe40008000f00 */
[----:B-1----:R-:W-:Y:S02]  /*7180*/  SHF.R.U32.HI R5, RZ, 0x2, R4 ;  /* 0x00000002ff057819 */ /* 0x002fe40000011604 */
[----:B------:R-:W-:Y:S02]  /*7190*/  LOP3.LUT R6, R4, 0x3, RZ, 0xc0, !PT ;  /* 0x0000000304067812 */ /* 0x000fe400078ec0ff */
[----:B------:R-:W-:Y:S01]  /*71a0*/  IADD3 R4, PT, PT, R18, UR7, R3 ;  /* 0x0000000712047c10 */ /* 0x000fe2000fffe003 */
[----:B------:R-:W-:Y:S02]  /*71b0*/  UIADD3 UR7, UPT, UPT, UR7, 0x80, URZ ;  /* 0x0000008007077890 */ /* 0x000fe4000fffe0ff */
        /* <DEDUP_REMOVED lines=29> */
.L_x_389:
[----:B------:R-:W-:Y:S05]  /*7390*/  BRA.U !UP3, `(.L_x_380) ;  /* 0x000000090b807547 */ /* 0x000fea000b800000 */
[----:B-1--4-:R-:W1:Y:S01]  /*73a0*/  S2R R4, SR_LANEID ;  /* 0x0000000000047919 */ /* 0x012e620000000000 */
[----:B------:R-:W-:Y:S01]  /*73b0*/  USHF.R.U32.HI UR8, URZ, 0x1, UR25 ;  /* 0x00000001ff087899 */ /* 0x000fe20008011619 */
[----:B------:R-:W-:Y:S01]  /*73c0*/  IADD3 R18, PT, PT, R18, UR7, R3 ;  /* 0x0000000712127c10 */ /* 0x000fe2000fffe003 */
[----:B------:R-:W-:-:S03]  /*73d0*/  UISETP.NE.AND UP2, UPT, UR9, 0x1, UPT ;  /* 0x000000010900788c */ /* 0x000fc6000bf45270 */
[----:B------:R-:W-:Y:S02]  /*73e0*/  LEA R18, R18, UR12, 0x1 ;  /* 0x0000000c12127c11 */ /* 0x000fe4000f8e08ff */
[----:B---3--:R-:W-:Y:S02]  /*73f0*/  MOV R7, UR8 ;  /* 0x0000000800077c02 */ /* 0x008fe40008000f00 */
[----:B-1----:R-:W-:Y:S02]  /*7400*/  SHF.R.U32.HI R5, RZ, 0x2, R4 ;  /* 0x00000002ff057819 */ /* 0x002fe40000011604 */
[----:B------:R-:W-:-:S05]  /*7410*/  LOP3.LUT R4, R4, 0x3, RZ, 0xc0, !PT ;  /* 0x0000000304047812 */ /* 0x000fca00078ec0ff */
[----:B------:R-:W-:-:S04]  /*7420*/  IMAD R5, R5, UR8, R4 ;  /* 0x0000000805057c24 */ /* 0x000fc8000f8e0204 */
[----:B------:R-:W-:-:S05]  /*7430*/  IMAD.U32 R4, R5, 0x4, R18 ;  /* 0x0000000405047824 */ /* 0x000fca00078e0012 */
[----:B--2---:R-:W-:Y:S01]  /*7440*/  LEA R6, R7, R4, 0x5 ;  /* 0x0000000407067211 */ /* 0x004fe200078e28ff */
[----:B------:R1:W-:Y:S04]  /*7450*/  STS [R4], RZ ;  /* 0x000000ff04007388 */ /* 0x0003e80000000800 */
[----:B------:R1:W-:Y:S04]  /*7460*/  STS [R6], RZ ;  /* 0x000000ff06007388 */ /* 0x0003e80000000800 */
[----:B------:R1:W-:Y:S04]  /*7470*/  STS [R4+0x10], RZ ;  /* 0x000010ff04007388 */ /* 0x0003e80000000800 */
[----:B------:R1:W-:Y:S01]  /*7480*/  STS [R6+0x10], RZ ;  /* 0x000010ff06007388 */ /* 0x0003e20000000800 */
[----:B------:R-:W-:Y:S05]  /*7490*/  BRA.U !UP2, `(.L_x_380) ;  /* 0x000000090a407547 */ /* 0x000fea000b800000 */
[----:B-1----:R-:W-:Y:S01]  /*74a0*/  VIADD R4, R18, 0x40 ;  /* 0x0000004012047836 */ /* 0x002fe20000000000 */
[----:B------:R-:W-:-:S04]  /*74b0*/  UISETP.NE.AND UP2, UPT, UR9, 0x2, UPT ;  /* 0x000000020900788c */ /* 0x000fc8000bf45270 */
[----:B------:R-:W-:-:S05]  /*74c0*/  LEA R4, R5, R4, 0x2 ;  /* 0x0000000405047211 */ /* 0x000fca00078e10ff */
[----:B------:R-:W-:Y:S01]  /*74d0*/  IMAD R6, R7, 0x20, R4 ;  /* 0x0000002007067824 */ /* 0x000fe200078e0204 */
[----:B------:R1:W-:Y:S04]  /*74e0*/  STS [R4], RZ ;  /* 0x000000ff04007388 */ /* 0x0003e80000000800 */
[----:B------:R1:W-:Y:S04]  /*74f0*/  STS [R6], RZ ;  /* 0x000000ff06007388 */ /* 0x0003e80000000800 */
[----:B------:R1:W-:Y:S04]  /*7500*/  STS [R4+0x10], RZ ;  /* 0x000010ff04007388 */ /* 0x0003e80000000800 */
[----:B------:R1:W-:Y:S01]  /*7510*/  STS [R6+0x10], RZ ;  /* 0x000010ff06007388 */ /* 0x0003e20000000800 */
[----:B------:R-:W-:Y:S05]  /*7520*/  BRA.U !UP2, `(.L_x_380) ;  /* 0x000000090a1c7547 */ /* 0x000fea000b800000 */
        /* <DEDUP_REMOVED lines=8> */
.L_x_385:
[----:B------:R-:W-:-:S05]  /*75b0*/  UMOV UR7, URZ ;  /* 0x000000ff00077c82 */ /* 0x000fca0008000000 */
.L_x_393:
[----:B------:R-:W1:Y:S01]  /*75c0*/  LDCU UR9, c[0x0][0x3d4] ;  /* 0x00007a80ff0977ac */ /* 0x000e620008000800 */
[----:B--2---:R-:W-:Y:S01]  /*75d0*/  VIADD R21, R3, UR7 ;  /* 0x0000000703157c36 */ /* 0x004fe20008000000 */
        /* <DEDUP_REMOVED lines=21> */
.L_x_391:
[----:B------:R-:W-:Y:S01]  /*7730*/  MOV R8, UR8 ;  /* 0x0000000800087c02 */ /* 0x000fe20008000f00 */
[----:B------:R-:W-:Y:S01]  /*7740*/  VIADD R23, R19, UR8 ;  /* 0x0000000813177c36 */ /* 0x000fe20008000000 */
[----:B------:R-:W-:Y:S01]  /*7750*/  MOV R26, UR25 ;  /* 0x00000019001a7c02 */ /* 0x000fe20008000f00 */
[----:B------:R-:W-:Y:S01]  /*7760*/  IMAD.U32 R29, RZ, RZ, UR25 ;  /* 0x00000019ff1d7e24 */ /* 0x000fe2000f8e00ff */
[----:B------:R-:W-:Y:S01]  /*7770*/  UIADD3 UR9, UPT, UPT, UR9, 0x4, URZ ;  /* 0x0000000409097890 */ /* 0x000fe2000fffe0ff */
[----:B------:R-:W-:Y:S01]  /*7780*/  IMAD R25, R8, UR25, R21 ;  /* 0x0000001908197c24 */ /* 0x000fe2000f8e0215 */
[----:B------:R-:W-:Y:S01]  /*7790*/  LEA R23, R23, UR10, 0x1 ;  /* 0x0000000a17177c11 */ /* 0x000fe2000f8e08ff */
[----:B------:R-:W-:Y:S02]  /*77a0*/  UIADD3 UR8, UPT, UPT, UR8, 0x40, URZ ;  /* 0x0000004008087890 */ /* 0x000fe4000fffe0ff */
[----:B------:R-:W-:Y:S01]  /*77b0*/  UISETP.NE.AND UP3, UPT, UR9, UR19, UPT ;  /* 0x000000130900728c */ /* 0x000fe2000bf65270 */
[----:B------:R-:W-:-:S02]  /*77c0*/  LEA R25, R25, UR21, 0x1 ;  /* 0x0000001519197c11 */ /* 0x000fc4000f8e08ff */
[----:B------:R-:W-:Y:S02]  /*77d0*/  IADD3 R27, PT, PT, R23, R22, RZ ;  /* 0x00000016171b7210 */ /* 0x000fe40007ffe0ff */
[C-C-:B------:R-:W-:Y:S01]  /*77e0*/  IADD3 R28, PT, PT, R22.reuse, 0x20, R23.reuse ;  /* 0x00000020161c7810 */ /* 0x140fe20007ffe017 */
[----:B------:R-:W-:Y:S02]  /*77f0*/  IMAD.IADD R24, R25, 0x1, R20 ;  /* 0x0000000119187824 */ /* 0x000fe400078e0214 */
[----:B------:R1:W-:Y:S04]  /*7800*/  LDSM.16.M88.4 R8, [R27] ;  /* 0x000000001b08783b */ /* 0x0003e80000000200 */
[----:B------:R-:W2:Y:S01]  /*7810*/  LDSM.16.MT88.4 R12, [R24] ;  /* 0x00000000180c783b */ /* 0x000ea20000004200 */
[----:B-1----:R-:W-:Y:S01]  /*7820*/  IADD3 R27, PT, PT, R22, 0x40, R23 ;  /* 0x00000040161b7810 */ /* 0x002fe20007ffe017 */
[----:B--2---:R-:W-:Y:S01]  /*7830*/  HMMA.16816.F16 R12, R8, R12, R4 ;  /* 0x0000000c080c723c */ /* 0x004fe20000000804 */
[----:B------:R-:W-:Y:S01]  /*7840*/  IMAD R5, R26, 0x20, R25 ;  /* 0x000000201a057824 */ /* 0x000fe200078e0219 */
[----:B------:R-:W-:-:S04]  /*7850*/  LEA R25, R29, R25, 0x6 ;  /* 0x000000191d197211 */ /* 0x000fc800078e30ff */
[----:B------:R-:W-:Y:S01]  /*7860*/  IADD3 R26, PT, PT, R5, R20, RZ ;  /* 0x00000014051a7210 */ /* 0x000fe20007ffe0ff */
[----:B------:R-:W-:Y:S01]  /*7870*/  IMAD.IADD R24, R25, 0x1, R20 ;  /* 0x0000000119187824 */ /* 0x000fe200078e0214 */
[----:B------:R-:W-:Y:S01]  /*7880*/  HMMA.16816.F16 R14, R8, R14, R6 ;  /* 0x0000000e080e723c */ /* 0x000fe20000000806 */
[----:B------:R-:W-:Y:S01]  /*7890*/  LDSM.16.M88.4 R4, [R28] ;  /* 0x000000001c04783b */ /* 0x000fe20000000200 */
[----:B------:R-:W-:-:S03]  /*78a0*/  LEA R25, R29, R25, 0x5 ;  /* 0x000000191d197211 */ /* 0x000fc600078e28ff */
[----:B------:R-:W1:Y:S02]  /*78b0*/  LDSM.16.MT88.4 R8, [R26] ;  /* 0x000000001a08783b */ /* 0x000e640000004200 */
[----:B------:R-:W-:-:S05]  /*78c0*/  IMAD.IADD R25, R25, 0x1, R20 ;  /* 0x0000000119197824 */ /* 0x000fca00078e0214 */
        /* <DEDUP_REMOVED lines=12> */
[----:B------:R-:W-:-:S15]  /*7990*/  BRA.U UP3, `(.L_x_391) ;  /* 0xfffffffd03647547 */ /* 0x000fde000b83ffff */
.L_x_390:
[----:B------:R-:W-:Y:S05]  /*79a0*/  BRA.U !UP2, `(.L_x_392) ;  /* 0x000000010ab47547 */ /* 0x000fea000b800000 */
[----:B------:R-:W1:Y:S01]  /*79b0*/  S2R R8, SR_LANEID ;  /* 0x0000000000087919 */ /* 0x000e620000000000 */
[----:B------:R-:W-:Y:S01]  /*79c0*/  IMAD.U32 R12, RZ, RZ, UR8 ;  /* 0x00000008ff0c7e24 */ /* 0x000fe2000f8e00ff */
[----:B------:R-:W-:Y:S01]  /*79d0*/  UISETP.NE.AND UP2, UPT, UR27, 0x1, UPT ;  /* 0x000000011b00788c */ /* 0x000fe2000bf45270 */
        /* <DEDUP_REMOVED lines=19> */
[----:B------:R-:W-:-:S15]  /*7b10*/  BRA.U !UP2, `(.L_x_392) ;  /* 0x000000010a587547 */ /* 0x000fde000b800000 */
[----:B------:R-:W-:Y:S01]  /*7b20*/  MOV R8, UR25 ;  /* 0x0000001900087c02 */ /* 0x000fe20008000f00 */
[----:B------:R-:W-:Y:S01]  /*7b30*/  VIADD R9, R25, 0x20 ;  /* 0x0000002019097836 */ /* 0x000fe20000000000 */
[----:B------:R-:W-:Y:S02]  /*7b40*/  UISETP.NE.AND UP2, UPT, UR27, 0x2, UPT ;  /* 0x000000021b00788c */ /* 0x000fe4000bf45270 */
        /* <DEDUP_REMOVED lines=19> */
.L_x_392:
[----:B------:R-:W1:Y:S01]  /*7c80*/  S2R R8, SR_LANEID ;  /* 0x0000000000087919 */ /* 0x000e620000000000 */
[----:B------:R-:W-:Y:S01]  /*7c90*/  USHF.R.U32.HI UR8, URZ, 0x1, UR25 ;  /* 0x00000001ff087899 */ /* 0x000fe20008011619 */
[----:B------:R-:W-:Y:S01]  /*7ca0*/  IADD3 R21, PT, PT, R18, R21, RZ ;  /* 0x0000001512157210 */ /* 0x000fe20007ffe0ff */
[----:B------:R-:W-:-:S03]  /*7cb0*/  UIADD3 UR7, UPT, UPT, UR7, 0x20, URZ ;  /* 0x0000002007077890 */ /* 0x000fc6000fffe0ff */
[----:B------:R-:W-:Y:S01]  /*7cc0*/  LEA R21, R21, UR12, 0x1 ;  /* 0x0000000c15157c11 */ /* 0x000fe2000f8e08ff */
[----:B------:R-:W-:Y:S01]  /*7cd0*/  IMAD.U32 R10, RZ, RZ, UR8 ;  /* 0x00000008ff0a7e24 */ /* 0x000fe2000f8e00ff */
[----:B-1----:R-:W-:Y:S02]  /*7ce0*/  SHF.R.U32.HI R9, RZ, 0x2, R8 ;  /* 0x00000002ff097819 */ /* 0x002fe40000011608 */
[----:B------:R-:W-:-:S05]  /*7cf0*/  LOP3.LUT R8, R8, 0x3, RZ, 0xc0, !PT ;  /* 0x0000000308087812 */ /* 0x000fca00078ec0ff */
[----:B------:R-:W-:Y:S01]  /*7d00*/  IMAD R8, R9, UR8, R8 ;  /* 0x0000000809087c24 */ /* 0x000fe2000f8e0208 */
[----:B------:R-:W1:Y:S04]  /*7d10*/  LDCU UR8, c[0x0][0x3ec] ;  /* 0x00007d80ff0877ac */ /* 0x000e680008000800 */
[----:B------:R-:W-:-:S05]  /*7d20*/  LEA R21, R8, R21, 0x2 ;  /* 0x0000001508157211 */ /* 0x000fca00078e10ff */
[----:B------:R-:W-:Y:S01]  /*7d30*/  IMAD R8, R10, 0x20, R21 ;  /* 0x000000200a087824 */ /* 0x000fe200078e0215 */
[----:B------:R2:W-:Y:S04]  /*7d40*/  STS [R21], R4 ;  /* 0x0000000415007388 */ /* 0x0005e80000000800 */
[----:B------:R2:W-:Y:S04]  /*7d50*/  STS [R8], R5 ;  /* 0x0000000508007388 */ /* 0x0005e80000000800 */
[----:B------:R2:W-:Y:S01]  /*7d60*/  STS [R21+0x10], R6 ;  /* 0x0000100615007388 */ /* 0x0005e20000000800 */
[----:B-1----:R-:W-:-:S03]  /*7d70*/  UISETP.GE.AND UP2, UPT, UR7, UR8, UPT ;  /* 0x000000080700728c */ /* 0x002fc6000bf46270 */
[----:B------:R2:W-:Y:S06]  /*7d80*/  STS [R8+0x10], R7 ;  /* 0x0000100708007388 */ /* 0x0005ec0000000800 */
[----:B------:R-:W-:Y:S05]  /*7d90*/  BRA.U !UP2, `(.L_x_393) ;  /* 0xfffffff90a087547 */ /* 0x000fea000b83ffff */
.L_x_380:
[----:B------:R-:W-:Y:S05]  /*7da0*/  BRA.U !UP1, `(.L_x_394) ;  /* 0xffffffd109447547 */ /* 0x000fea000b83ffff */
.L_x_372:
[----:B------:R-:W-:Y:S06]  /*7db0*/  BAR.SYNC.DEFER_BLOCKING 0x0 ;  /* 0x0000000000007b1d */ /* 0x000fec0000010000 */
.L_x_366:
[----:B------:R-:W-:Y:S01]  /*7dc0*/  UIADD3 UR4, UPT, UPT, UR4, 0x1, URZ ;  /* 0x0000000104047890 */ /* 0x000fe2000fffe0ff */
[----:B-1234-:R-:W-:-:S05]  /*7dd0*/  IADD3 R4, PT, PT, R17, R16, RZ ;  /* 0x0000001011047210 */ /* 0x01efca0007ffe0ff */
[----:B------:R-:W-:-:S13]  /*7de0*/  ISETP.LE.AND P0, PT, R4, UR4, PT ;  /* 0x0000000404007c0c */ /* 0x000fda000bf03270 */
[----:B------:R-:W-:Y:S05]  /*7df0*/  @!P0 BRA `(.L_x_395) ;  /* 0xffffff8c00208947 */ /* 0x000fea000383ffff */
.L_x_344:
[----:B------:R-:W3:Y:S01]  /*7e00*/  LDC R0, c[0x0][0x3ec] ;  /* 0x0000fb00ff007b82 */ /* 0x000ee20000000800 */
[----:B------:R-:W3:Y:S02]  /*7e10*/  LDCU UR4, c[0x0][0x3d0] ;  /* 0x00007a00ff0477ac */ /* 0x000ee40008000800 */
[----:B---3--:R-:W-:-:S05]  /*7e20*/  IMAD R0, R0, UR4, RZ ;  /* 0x0000000400007c24 */ /* 0x008fca000f8e02ff */
[----:B------:R-:W-:-:S04]  /*7e30*/  SHF.R.S32.HI R3, RZ, 0x1f, R0 ;  /* 0x0000001fff037819 */ /* 0x000fc80000011400 */
[----:B------:R-:W-:-:S04]  /*7e40*/  LEA.HI R3, R3, R0, RZ, 0x8 ;  /* 0x0000000003037211 */ /* 0x000fc800078f40ff */
[----:B-1----:R-:W-:-:S04]  /*7e50*/  SHF.R.S32.HI R9, RZ, 0x9, R3 ;  /* 0x00000009ff097819 */ /* 0x002fc80000011403 */
[----:B------:R-:W-:-:S13]  /*7e60*/  ISETP.GE.AND P0, PT, R9, 0x1, PT ;  /* 0x000000010900780c */ /* 0x000fda0003f06270 */
[----:B------:R-:W-:Y:S05]  /*7e70*/  @!P0 EXIT ;  /* 0x000000000000894d */ /* 0x000fea0003800000 */
[----:B------:R-:W1:Y:S01]  /*7e80*/  S2UR UR4, SR_CTAID.X ;  /* 0x00000000000479c3 */ /* 0x000e620000002500 */
[----:B--2---:R-:W2:Y:S01]  /*7e90*/  S2R R6, SR_TID.X ;  /* 0x0000000000067919 */ /* 0x004ea20000002100 */
[----:B------:R-:W-:Y:S01]  /*7ea0*/  ISETP.GE.U32.AND P0, PT, R9, 0x4, PT ;  /* 0x000000040900780c */ /* 0x000fe20003f06070 */
[----:B------:R-:W-:-:S05]  /*7eb0*/  IMAD.MOV.U32 R4, RZ, RZ, RZ ;  /* 0x000000ffff047224 */ /* 0x000fca00078e00ff */
[----:B------:R-:W1:Y:S08]  /*7ec0*/  LDC R0, c[0x0][0x3d0] ;  /* 0x0000f400ff007b82 */ /* 0x000e700000000800 */
[----:B------:R-:W3:Y:S01]  /*7ed0*/  LDC R3, c[0x0][0x3e8] ;  /* 0x0000fa00ff037b82 */ /* 0x000ee20000000800 */
[----:B-1----:R-:W-:Y:S01]  /*7ee0*/  IMAD R2, R0, UR4, RZ ;  /* 0x0000000400027c24 */ /* 0x002fe2000f8e02ff */
[----:B------:R-:W-:-:S02]  /*7ef0*/  LOP3.LUT R0, R9, 0x3, RZ, 0xc0, !PT ;  /* 0x0000000309007812 */ /* 0x000fc400078ec0ff */
[----:B--2---:R-:W-:Y:S02]  /*7f00*/  SHF.R.U32.HI R7, RZ, 0x5, R6 ;  /* 0x00000005ff077819 */ /* 0x004fe40000011606 */
[----:B------:R-:W-:Y:S01]  /*7f10*/  ISETP.NE.AND P1, PT, R0, RZ, PT ;  /* 0x000000ff0000720c */ /* 0x000fe20003f25270 */
[----:B---3--:R-:W-:Y:S02]  /*7f20*/  IMAD R2, R2, R3, UR11 ;  /* 0x0000000b02027e24 */ /* 0x008fe4000f8e0203 */
[----:B------:R-:W-:-:S03]  /*7f30*/  IMAD R7, R7, 0x28, RZ ;  /* 0x0000002807077824 */ /* 0x000fc600078e02ff */
[----:B------:R-:W-:Y:S02]  /*7f40*/  LEA.HI R5, R2, R2, RZ, 0x1 ;  /* 0x0000000202057211 */ /* 0x000fe400078f08ff */
[----:B------:R-:W-:Y:S02]  /*7f50*/  P2R R2, PR, RZ, 0x2 ;  /* 0x00000002ff027803 */ /* 0x000fe40000000000 */
[----:B------:R-:W-:Y:S02]  /*7f60*/  LEA.HI.SX32 R5, R5, R6, 0x1f ;  /* 0x0000000605057211 */ /* 0x000fe400078ffaff */
[----:B------:R-:W-:Y:S01]  /*7f70*/  LOP3.LUT R6, R6, 0x1f, RZ, 0xc0, !PT ;  /* 0x0000001f06067812 */ /* 0x000fe200078ec0ff */
[----:B------:R-:W-:Y:S06]  /*7f80*/  @!P0 BRA `(.L_x_396) ;  /* 0x0000000c00088947 */ /* 0x000fec0003800000 */
[----:B------:R-:W-:Y:S01]  /*7f90*/  IABS R8, UR25 ;  /* 0x0000001900087c13 */ /* 0x000fe20008000000 */
[----:B------:R-:W-:Y:S01]  /*7fa0*/  IMAD.MOV.U32 R10, RZ, RZ, RZ ;  /* 0x000000ffff0a7224 */ /* 0x000fe200078e00ff */
[----:B------:R-:W-:Y:S02]  /*7fb0*/  LOP3.LUT R4, R9, 0x7ffffffc, RZ, 0xc0, !PT ;  /* 0x7ffffffc09047812 */ /* 0x000fe400078ec0ff */
[----:B------:R-:W1:Y:S01]  /*7fc0*/  I2F.RP R2, R8 ;  /* 0x0000000800027306 */ /* 0x000e620000209400 */
[----:B------:R-:W-:Y:S02]  /*7fd0*/  IADD3 R9, PT, PT, R6, R7, RZ ;  /* 0x0000000706097210 */ /* 0x000fe40007ffe0ff */
[----:B------:R-:W-:-:S05]  /*7fe0*/  MOV R12, RZ ;  /* 0x000000ff000c7202 */ /* 0x000fca0000000f00 */
[----:B-1----:R-:W1:Y:S02]  /*7ff0*/  MUFU.RCP R2, R2 ;  /* 0x0000000200027308 */ /* 0x002e640000001000 */
[----:B-1----:R-:W-:-:S06]  /*8000*/  IADD3 R11, PT, PT, R2, 0xffffffe, RZ ;  /* 0x0ffffffe020b7810 */ /* 0x002fcc0007ffe0ff */
[----:B------:R-:W1:Y:S02]  /*8010*/  F2I.FTZ.U32.TRUNC.NTZ R11, R11 ;  /* 0x0000000b000b7305 */ /* 0x000e64000021f000 */
[----:B-1----:R-:W-:-:S04]  /*8020*/  IMAD.MOV R3, RZ, RZ, -R11 ;  /* 0x000000ffff037224 */ /* 0x002fc800078e0a0b */
[----:B------:R-:W-:-:S04]  /*8030*/  IMAD R3, R3, R8, RZ ;  /* 0x0000000803037224 */ /* 0x000fc800078e02ff */
[----:B------:R-:W-:-:S07]  /*8040*/  IMAD.HI.U32 R10, R11, R3, R10 ;  /* 0x000000030b0a7227 */ /* 0x000fce00078e000a */
.L_x_397:
[----:B------:R-:W-:Y:S01]  /*8050*/  IABS R11, UR25 ;  /* 0x00000019000b7c13 */ /* 0x000fe20008000000 */
[C---:B------:R-:W-:Y:S01]  /*8060*/  IMAD R14, R12.reuse, 0x140, R9 ;  /* 0x000001400c0e7824 */ /* 0x040fe200078e0209 */
[----:B-1----:R-:W-:Y:S01]  /*8070*/  IABS R2, UR25 ;  /* 0x0000001900027c13 */ /* 0x002fe20008000000 */
[----:B------:R-:W-:Y:S01]  /*8080*/  IMAD R29, R12, 0x100, R5 ;  /* 0x000001000c1d7824 */ /* 0x000fe200078e0205 */
[----:B------:R-:W1:Y:S01]  /*8090*/  I2F.RP R18, R11 ;  /* 0x0000000b00127306 */ /* 0x000e620000209400 */
[----:B------:R-:W-:Y:S01]  /*80a0*/  IMAD.SHL.U32 R13, R14, 0x2, RZ ;  /* 0x000000020e0d7824 */ /* 0x000fe200078e00ff */
[----:B------:R-:W-:Y:S01]  /*80b0*/  IADD3 R15, PT, PT, RZ, -R2, RZ ;  /* 0x80000002ff0f7210 */ /* 0x000fe20007ffe0ff */
[----:B------:R-:W-:Y:S01]  /*80c0*/  VIADD R12, R12, 0x4 ;  /* 0x000000040c0c7836 */ /* 0x000fe20000000000 */
[----:B------:R-:W-:Y:S02]  /*80d0*/  ISETP.NE.AND P4, PT, RZ, UR25, PT ;  /* 0x00000019ff007c0c */ /* 0x000fe4000bf85270 */
[----:B------:R-:W-:-:S02]  /*80e0*/  IABS R17, R13 ;  /* 0x0000000d00117213 */ /* 0x000fc40000000000 */
[----:B------:R-:W-:Y:S02]  /*80f0*/  LOP3.LUT R2, R13, UR25, RZ, 0x3c, !PT ;  /* 0x000000190d027c12 */ /* 0x000fe4000f8e3cff */
[----:B------:R-:W-:Y:S01]  /*8100*/  LEA R14, R14, UR12, 0x2 ;  /* 0x0000000c0e0e7c11 */ /* 0x000fe2000f8e10ff */
[----:B------:R-:W-:Y:S01]  /*8110*/  IMAD.HI.U32 R16, R10, R17, RZ ;  /* 0x000000110a107227 */ /* 0x000fe200078e00ff */
[----:B------:R-:W-:Y:S01]  /*8120*/  ISETP.GE.AND P2, PT, R2, RZ, PT ;  /* 0x000000ff0200720c */ /* 0x000fe20003f46270 */
[----:B-1----:R-:W1:Y:S02]  /*8130*/  MUFU.RCP R18, R18 ;  /* 0x0000001200127308 */ /* 0x002e640000001000 */
[----:B------:R-:W-:Y:S01]  /*8140*/  IMAD R17, R16, R15, R17 ;  /* 0x0000000f10117224 */ /* 0x000fe200078e0211 */
[----:B------:R-:W-:Y:S01]  /*8150*/  LDS R28, [R14] ;  /* 0x000000000e1c7984 */ /* 0x000fe20000000800 */
[----:B------:R-:W-:-:S03]  /*8160*/  IMAD.MOV.U32 R2, RZ, RZ, RZ ;  /* 0x000000ffff027224 */ /* 0x000fc600078e00ff */
[----:B------:R-:W-:Y:S01]  /*8170*/  ISETP.GT.U32.AND P1, PT, R8, R17, PT ;  /* 0x000000110800720c */ /* 0x000fe20003f24070 */
[----:B------:R-:W-:Y:S01]  /*8180*/  LDS R22, [R14+0x500] ;  /* 0x000500000e167984 */ /* 0x000fe20000000800 */
[----:B-1----:R-:W-:-:S11]  /*8190*/  VIADD R3, R18, 0xffffffe ;  /* 0x0ffffffe12037836 */ /* 0x002fd60000000000 */
[----:B------:R-:W-:Y:S02]  /*81a0*/  @!P1 IADD3 R17, PT, PT, R17, -R11, RZ ;  /* 0x8000000b11119210 */ /* 0x000fe40007ffe0ff */
[----:B------:R-:W-:Y:S01]  /*81b0*/  @!P1 IADD3 R16, PT, PT, R16, 0x1, RZ ;  /* 0x0000000110109810 */ /* 0x000fe20007ffe0ff */
[----:B------:R-:W1:Y:S01]  /*81c0*/  F2I.FTZ.U32.TRUNC.NTZ R3, R3 ;  /* 0x0000000300037305 */ /* 0x000e62000021f000 */
[----:B------:R-:W-:Y:S01]  /*81d0*/  ISETP.GE.U32.AND P0, PT, R17, R8, PT ;  /* 0x000000081100720c */ /* 0x000fe20003f06070 */
[----:B------:R-:W-:-:S12]  /*81e0*/  VIADD R17, R13, 0x280 ;  /* 0x000002800d117836 */ /* 0x000fd80000000000 */
[----:B------:R-:W-:Y:S01]  /*81f0*/  @P0 IADD3 R16, PT, PT, R16, 0x1, RZ ;  /* 0x0000000110100810 */ /* 0x000fe20007ffe0ff */
[----:B-1----:R-:W-:-:S05]  /*8200*/  IMAD.MOV R10, RZ, RZ, -R3 ;  /* 0x000000ffff0a7224 */ /* 0x002fca00078e0a03 */
[----:B------:R-:W-:-:S05]  /*8210*/  MOV R8, R10 ;  /* 0x0000000a00087202 */ /* 0x000fca0000000f00 */
[----:B------:R-:W-:Y:S01]  /*8220*/  IMAD R19, R8, R11, RZ ;  /* 0x0000000b08137224 */ /* 0x000fe200078e02ff */
[----:B------:R-:W-:Y:S02]  /*8230*/  IABS R8, R17 ;  /* 0x0000001100087213 */ /* 0x000fe40000000000 */
[----:B------:R-:W-:Y:S01]  /*8240*/  LOP3.LUT R17, R17, UR25, RZ, 0x3c, !PT ;  /* 0x0000001911117c12 */ /* 0x000fe2000f8e3cff */
[----:B------:R-:W-:Y:S01]  /*8250*/  IMAD.HI.U32 R10, R3, R19, R2 ;  /* 0x00000013030a7227 */ /* 0x000fe200078e0002 */
[----:B------:R-:W-:Y:S02]  /*8260*/  MOV R3, R16 ;  /* 0x0000001000037202 */ /* 0x000fe40000000f00 */
[----:B------:R-:W-:Y:S01]  /*8270*/  LOP3.LUT R16, RZ, UR25, RZ, 0x33, !PT ;  /* 0x00000019ff107c12 */ /* 0x000fe2000f8e33ff */
[----:B------:R-:W-:Y:S01]  /*8280*/  IMAD.MOV.U32 R19, RZ, RZ, R8 ;  /* 0x000000ffff137224 */ /* 0x000fe200078e0008 */
[----:B------:R-:W-:Y:S01]  /*8290*/  MOV R8, R11 ;  /* 0x0000000b00087202 */ /* 0x000fe20000000f00 */
[----:B------:R-:W-:Y:S01]  /*82a0*/  @!P2 IMAD.MOV R3, RZ, RZ, -R3 ;  /* 0x000000ffff03a224 */ /* 0x000fe200078e0a03 */
[----:B------:R-:W-:Y:S01]  /*82b0*/  ISETP.GE.AND P2, PT, R17, RZ, PT ;  /* 0x000000ff1100720c */ /* 0x000fe20003f46270 */
[----:B------:R-:W-:-:S03]  /*82c0*/  IMAD.HI.U32 R2, R10, R19, RZ ;  /* 0x000000130a027227 */ /* 0x000fc600078e00ff */
[----:B------:R-:W-:Y:S01]  /*82d0*/  SEL R3, R16, R3, !P4 ;  /* 0x0000000310037207 */ /* 0x000fe20006000000 */
[----:B------:R-:W-:-:S03]  /*82e0*/  IMAD R19, R2, R15, R19 ;  /* 0x0000000f02137224 */ /* 0x000fc600078e0213 */
[----:B------:R-:W-:Y:S02]  /*82f0*/  LEA R3, R3, UR13, 0x2 ;  /* 0x0000000d03037c11 */ /* 0x000fe4000f8e10ff */
[----:B------:R-:W-:-:S04]  /*8300*/  ISETP.GT.U32.AND P1, PT, R8, R19, PT ;  /* 0x000000130800720c */ /* 0x000fc80003f24070 */
[----:B------:R-:W1:Y:S09]  /*8310*/  LDS R3, [R3] ;  /* 0x0000000003037984 */ /* 0x000e720000000800 */
[----:B------:R-:W-:Y:S01]  /*8320*/  @!P1 IMAD.IADD R19, R19, 0x1, -R11 ;  /* 0x0000000113139824 */ /* 0x000fe200078e0a0b */
[----:B------:R-:W-:-:S04]  /*8330*/  @!P1 IADD3 R2, PT, PT, R2, 0x1, RZ ;  /* 0x0000000102029810 */ /* 0x000fc80007ffe0ff */
[----:B------:R-:W-:-:S13]  /*8340*/  ISETP.GE.U32.AND P0, PT, R19, R8, PT ;  /* 0x000000081300720c */ /* 0x000fda0003f06070 */
[----:B------:R-:W-:-:S05]  /*8350*/  @P0 VIADD R2, R2, 0x1 ;  /* 0x0000000102020836 */ /* 0x000fca0000000000 */
[----:B------:R-:W-:Y:S01]  /*8360*/  MOV R17, R2 ;  /* 0x0000000200117202 */ /* 0x000fe20000000f00 */
[C---:B------:R-:W-:Y:S01]  /*8370*/  VIADD R2, R13.reuse, 0x500 ;  /* 0x000005000d027836 */ /* 0x040fe20000000000 */
[----:B------:R-:W-:Y:S02]  /*8380*/  IADD3 R13, PT, PT, R13, 0x780, RZ ;  /* 0x000007800d0d7810 */ /* 0x000fe40007ffe0ff */
[----:B------:R-:W-:Y:S02]  /*8390*/  @!P2 IADD3 R17, PT, PT, -R17, RZ, RZ ;  /* 0x000000ff1111a210 */ /* 0x000fe40007ffe1ff */
[----:B-----5:R-:W-:Y:S02]  /*83a0*/  IABS R21, R2 ;  /* 0x0000000200157213 */ /* 0x020fe40000000000 */
[----:B------:R-:W-:Y:S02]  /*83b0*/  SEL R17, R16, R17, !P4 ;  /* 0x0000001110117207 */ /* 0x000fe40006000000 */
[----:B-1----:R-:W-:Y:S01]  /*83c0*/  F2FP.F16.F32.PACK_AB R3, RZ, R3 ;  /* 0x00000003ff03723e */ /* 0x002fe200000000ff */
[----:B------:R-:W-:Y:S01]  /*83d0*/  IMAD.HI.U32 R20, R10, R21, RZ ;  /* 0x000000150a147227 */ /* 0x000fe200078e00ff */
[----:B------:R-:W-:-:S02]  /*83e0*/  LEA R19, R17, UR13, 0x2 ;  /* 0x0000000d11137c11 */ /* 0x000fc4000f8e10ff */
[----:B------:R-:W-:Y:S01]  /*83f0*/  LOP3.LUT R2, R2, UR25, RZ, 0x3c, !PT ;  /* 0x0000001902027c12 */ /* 0x000fe2000f8e3cff */
[----:B------:R-:W-:Y:S02]  /*8400*/  IMAD R17, R20, R15, R21 ;  /* 0x0000000f14117224 */ /* 0x000fe400078e0215 */
[----:B------:R-:W-:Y:S01]  /*8410*/  HADD2.F32 R18, -RZ, R3.H0_H0 ;  /* 0x20000003ff127230 */ /* 0x000fe20000004100 */
[----:B------:R-:W1:Y:S01]  /*8420*/  LDS R19, [R19] ;  /* 0x0000000013137984 */ /* 0x000e620000000800 */
[--C-:B------:R-:W-:Y:S01]  /*8430*/  HADD2.F32 R3, -RZ, R28.reuse.H0_H0 ;  /* 0x2000001cff037230 */ /* 0x100fe20000004100 */
[----:B------:R-:W-:Y:S01]  /*8440*/  ISETP.GT.U32.AND P5, PT, R8, R17, PT ;  /* 0x000000110800720c */ /* 0x000fe20003fa4070 */
[----:B------:R-:W2:Y:S01]  /*8450*/  MUFU.RCP R26, R18 ;  /* 0x00000012001a7308 */ /* 0x000ea20000001000 */
[----:B------:R-:W-:Y:S01]  /*8460*/  HADD2.F32 R28, -RZ, R28.H1_H1 ;  /* 0x3000001cff1c7230 */ /* 0x000fe20000004100 */
[----:B------:R-:W-:-:S10]  /*8470*/  ISETP.GE.AND P0, PT, R2, RZ, PT ;  /* 0x000000ff0200720c */ /* 0x000fd40003f06270 */
[----:B------:R-:W-:Y:S01]  /*8480*/  @!P5 IMAD.IADD R17, R17, 0x1, -R11 ;  /* 0x000000011111d824 */ /* 0x000fe200078e0a0b */
[----:B------:R-:W-:Y:S01]  /*8490*/  @!P5 IADD3 R20, PT, PT, R20, 0x1, RZ ;  /* 0x000000011414d810 */ /* 0x000fe20007ffe0ff */
[----:B--2---:R-:W-:-:S03]  /*84a0*/  FMUL R27, R3, R26 ;  /* 0x0000001a031b7220 */ /* 0x004fc60000400000 */
[----:B------:R-:W-:Y:S01]  /*84b0*/  ISETP.GE.U32.AND P1, PT, R17, R8, PT ;  /* 0x000000081100720c */ /* 0x000fe20003f26070 */
[----:B------:R-:W-:Y:S01]  /*84c0*/  FMUL R17, R26, R28 ;  /* 0x0000001c1a117220 */ /* 0x000fe20000400000 */
[----:B------:R-:W-:-:S04]  /*84d0*/  F2FP.F16.F32.PACK_AB R24, RZ, R27 ;  /* 0x0000001bff18723e */ /* 0x000fc800000000ff */
[----:B------:R-:W-:Y:S02]  /*84e0*/  F2FP.F16.F32.PACK_AB R25, RZ, R17 ;  /* 0x00000011ff19723e */ /* 0x000fe400000000ff */
[C---:B------:R-:W-:Y:S02]  /*84f0*/  HSETP2.GEU.AND P3, PT, |R24|.reuse.H0_H0, 8.523464202880859375e-06, 8.523464202880859375e-06, PT ;  /* 0x008f008f18007434 */ /* 0x040fe40003f6ea00 */
[----:B------:R-:W-:-:S03]  /*8500*/  HSETP2.GT.AND P2, PT, |R24|.H0_H0, RZ.H0_H0, PT ;  /* 0x200000ff18007234 */ /* 0x000fc60003f44a00 */
[----:B------:R-:W-:Y:S01]  /*8510*/  @P1 VIADD R20, R20, 0x1 ;  /* 0x0000000114141836 */ /* 0x000fe20000000000 */
[C---:B------:R-:W-:Y:S02]  /*8520*/  HSETP2.GEU.AND P5, PT, |R25|.reuse.H0_H0, 8.523464202880859375e-06, 8.523464202880859375e-06, PT ;  /* 0x008f008f19007434 */ /* 0x040fe40003faea00 */
[----:B------:R-:W-:Y:S02]  /*8530*/  PLOP3.LUT P2, PT, P3, P2, PT, 0xf2, 0x2f ;  /* 0x00000000002f781c */ /* 0x000fe40001f45e72 */
[----:B------:R-:W-:Y:S02]  /*8540*/  HSETP2.GT.AND P3, PT, |R25|.H0_H0, RZ.H0_H0, PT ;  /* 0x200000ff19007234 */ /* 0x000fe40003f64a00 */
[----:B-1----:R-:W-:Y:S02]  /*8550*/  F2FP.F16.F32.PACK_AB R2, RZ, R19 ;  /* 0x00000013ff02723e */ /* 0x002fe400000000ff */
[----:B------:R-:W-:Y:S01]  /*8560*/  @!P0 IADD3 R20, PT, PT, -R20, RZ, RZ ;  /* 0x000000ff14148210 */ /* 0x000fe20007ffe1ff */
[----:B------:R-:W1:Y:S01]  /*8570*/  LDS R19, [R14+0xa00] ;  /* 0x000a00000e137984 */ /* 0x000e620000000800 */
[----:B------:R-:W-:Y:S01]  /*8580*/  PLOP3.LUT P3, PT, P5, P3, PT, 0xf2, 0x2f ;  /* 0x00000000002f781c */ /* 0x000fe20002f67e72 */
[----:B------:R-:W-:Y:S01]  /*8590*/  HADD2.F32 R2, -RZ, R2.H0_H0 ;  /* 0x20000002ff027230 */ /* 0x000fe20000004100 */
[----:B------:R-:W-:-:S03]  /*85a0*/  SEL R20, R16, R20, !P4 ;  /* 0x0000001410147207 */ /* 0x000fc60006000000 */
[----:B------:R-:W2:Y:S01]  /*85b0*/  MUFU.RCP R21, R2 ;  /* 0x0000000200157308 */ /* 0x000ea20000001000 */
[----:B------:R-:W-:Y:S01]  /*85c0*/  LEA R20, R20, UR13, 0x2 ;  /* 0x0000000d14147c11 */ /* 0x000fe2000f8e10ff */
[----:B------:R-:W-:-:S04]  /*85d0*/  @!P2 FFMA R3, -R18, R27, R3 ;  /* 0x0000001b1203a223 */ /* 0x000fc80000000103 */
[----:B------:R-:W-:Y:S01]  /*85e0*/  @!P2 FFMA R27, R26, R3, R27 ;  /* 0x000000031a1ba223 */ /* 0x000fe2000000001b */
[--C-:B------:R-:W-:Y:S01]  /*85f0*/  HADD2.F32 R3, -RZ, R22.reuse.H0_H0 ;  /* 0x20000016ff037230 */ /* 0x100fe20000004100 */
[----:B------:R-:W3:Y:S01]  /*8600*/  LDS R20, [R20] ;  /* 0x0000000014147984 */ /* 0x000ee20000000800 */
[----:B------:R-:W-:Y:S01]  /*8610*/  @!P3 FFMA R18, -R18, R17, R28 ;  /* 0x000000111212b223 */ /* 0x000fe2000000011c */
[----:B------:R-:W-:Y:S01]  /*8620*/  HADD2.F32 R22, -RZ, R22.H1_H1 ;  /* 0x30000016ff167230 */ /* 0x000fe20000004100 */
[----:B------:R-:W-:Y:S02]  /*8630*/  @!P2 F2FP.F16.F32.PACK_AB R24, RZ, R27 ;  /* 0x0000001bff18a23e */ /* 0x000fe400000000ff */
[----:B------:R-:W-:Y:S01]  /*8640*/  @!P3 FFMA R26, R26, R18, R17 ;  /* 0x000000121a1ab223 */ /* 0x000fe20000000011 */
[----:B--2---:R-:W-:Y:S01]  /*8650*/  FMUL R28, R3, R21 ;  /* 0x00000015031c7220 */ /* 0x004fe20000400000 */
[----:B------:R-:W-:-:S03]  /*8660*/  FMUL R23, R21, R22 ;  /* 0x0000001615177220 */ /* 0x000fc60000400000 */
[----:B------:R-:W-:Y:S02]  /*8670*/  @!P3 F2FP.F16.F32.PACK_AB R25, RZ, R26 ;  /* 0x0000001aff19b23e */ /* 0x000fe400000000ff */
[----:B------:R-:W-:Y:S02]  /*8680*/  F2FP.F16.F32.PACK_AB R17, RZ, R28 ;  /* 0x0000001cff11723e */ /* 0x000fe400000000ff */
[----:B------:R-:W-:-:S03]  /*8690*/  F2FP.F16.F32.PACK_AB R18, RZ, R23 ;  /* 0x00000017ff12723e */ /* 0x000fc600000000ff */
[C---:B------:R-:W-:Y:S02]  /*86a0*/  HSETP2.GEU.AND P5, PT, |R17|.reuse.H0_H0, 8.523464202880859375e-06, 8.523464202880859375e-06, PT ;  /* 0x008f008f11007434 */ /* 0x040fe40003faea00 */
[----:B------:R-:W-:Y:S02]  /*86b0*/  HSETP2.GT.AND P0, PT, |R17|.H0_H0, RZ.H0_H0, PT ;  /* 0x200000ff11007234 */ /* 0x000fe40003f04a00 */
[----:B------:R-:W-:-:S03]  /*86c0*/  HSETP2.GEU.AND P1, PT, |R18|.H0_H0, 8.523464202880859375e-06, 8.523464202880859375e-06, PT ;  /* 0x008f008f12007434 */ /* 0x000fc60003f2ea00 */
[----:B------:R-:W-:Y:S01]  /*86d0*/  PLOP3.LUT P0, PT, P5, P0, PT, 0xf2, 0x2f ;  /* 0x00000000002f781c */ /* 0x000fe20002f01e72 */
[--C-:B-1----:R-:W-:Y:S01]  /*86e0*/  HADD2.F32 R27, -RZ, R19.reuse.H0_H0 ;  /* 0x20000013ff1b7230 */ /* 0x102fe20000004100 */
[----:B------:R-:W-:Y:S01]  /*86f0*/  HSETP2.GT.AND P5, PT, |R18|.H0_H0, RZ.H0_H0, PT ;  /* 0x200000ff12007234 */ /* 0x000fe20003fa4a00 */
[----:B------:R-:W-:-:S04]  /*8700*/  HADD2.F32 R19, -RZ, R19.H1_H1 ;  /* 0x30000013ff137230 */ /* 0x000fc80000004100 */
[----:B------:R-:W-:-:S06]  /*8710*/  PLOP3.LUT P1, PT, P1, P5, PT, 0xf2, 0x2f ;  /* 0x00000000002f781c */ /* 0x000fcc0000f2be72 */
[----:B------:R-:W-:-:S07]  /*8720*/  @!P0 FFMA R3, -R2, R28, R3 ;  /* 0x0000001c02038223 */ /* 0x000fce0000000103 */
[----:B------:R-:W-:Y:S01]  /*8730*/  @!P1 FFMA R2, -R2, R23, R22 ;  /* 0x0000001702029223 */ /* 0x000fe20000000116 */
[----:B---3--:R-:W-:Y:S01]  /*8740*/  F2FP.F16.F32.PACK_AB R22, RZ, R20 ;  /* 0x00000014ff16723e */ /* 0x008fe200000000ff */
[C---:B------:R-:W-:Y:S02]  /*8750*/  @!P0 FFMA R20, R21.reuse, R3, R28 ;  /* 0x0000000315148223 */ /* 0x040fe4000000001c */
[----:B------:R-:W-:Y:S02]  /*8760*/  @!P1 FFMA R21, R21, R2, R23 ;  /* 0x0000000215159223 */ /* 0x000fe40000000017 */
[----:B------:R-:W-:Y:S01]  /*8770*/  HADD2.F32 R22, -RZ, R22.H0_H0 ;  /* 0x20000016ff167230 */ /* 0x000fe20000004100 */
[----:B------:R-:W1:Y:S01]  /*8780*/  LDC.64 R2, c[0x0][0x380] ;  /* 0x0000e000ff027b82 */ /* 0x000e620000000a00 */
[----:B------:R-:W-:Y:S02]  /*8790*/  @!P0 F2FP.F16.F32.PACK_AB R17, RZ, R20 ;  /* 0x00000014ff11823e */ /* 0x000fe400000000ff */
[----:B------:R-:W2:Y:S01]  /*87a0*/  MUFU.RCP R23, R22 ;  /* 0x0000001600177308 */ /* 0x000ea20000001000 */
[----:B------:R-:W-:-:S02]  /*87b0*/  ISETP.NE.AND P0, PT, R12, R4, PT ;  /* 0x000000040c00720c */ /* 0x000fc40003f05270 */
[----:B------:R-:W-:-:S04]  /*87c0*/  @!P1 F2FP.F16.F32.PACK_AB R18, RZ, R21 ;  /* 0x00000015ff12923e */ /* 0x000fc800000000ff */
[----:B------:R-:W-:Y:S01]  /*87d0*/  PRMT R17, R17, 0x5410, R18 ;  /* 0x0000541011117816 */ /* 0x000fe20000000012 */
[----:B--2---:R-:W-:Y:S01]  /*87e0*/  FMUL R26, R27, R23 ;  /* 0x000000171b1a7220 */ /* 0x004fe20000400000 */
[----:B-1----:R-:W-:-:S04]  /*87f0*/  IMAD.WIDE R2, R29, 0x4, R2 ;  /* 0x000000041d027825 */ /* 0x002fc800078e0202 */
[----:B------:R-:W-:Y:S02]  /*8800*/  F2FP.F16.F32.PACK_AB R28, RZ, R26 ;  /* 0x0000001aff1c723e */ /* 0x000fe400000000ff */
[----:B------:R-:W-:Y:S01]  /*8810*/  PRMT R29, R24, 0x5410, R25 ;  /* 0x00005410181d7816 */ /* 0x000fe20000000019 */
[----:B------:R-:W-:Y:S01]  /*8820*/  FMUL R24, R23, R19 ;  /* 0x0000001317187220 */ /* 0x000fe20000400000 */
[----:B------:R-:W-:Y:S01]  /*8830*/  STG.E desc[UR22][R2.64+0x400], R17 ;  /* 0x0004001102007986 */ /* 0x000fe2000c101916 */
[C---:B------:R-:W-:Y:S02]  /*8840*/  HSETP2.GEU.AND P3, PT, |R28|.reuse.H0_H0, 8.523464202880859375e-06, 8.523464202880859375e-06, PT ;  /* 0x008f008f1c007434 */ /* 0x040fe40003f6ea00 */
[----:B------:R-:W-:Y:S01]  /*8850*/  HSETP2.GT.AND P2, PT, |R28|.H0_H0, RZ.H0_H0, PT ;  /* 0x200000ff1c007234 */ /* 0x000fe20003f44a00 */
[----:B------:R-:W-:Y:S01]  /*8860*/  STG.E desc[UR22][R2.64], R29 ;  /* 0x0000001d02007986 */ /* 0x000fe2000c101916 */
[----:B------:R-:W-:-:S03]  /*8870*/  F2FP.F16.F32.PACK_AB R25, RZ, R24 ;  /* 0x00000018ff19723e */ /* 0x000fc600000000ff */
[----:B------:R-:W-:Y:S02]  /*8880*/  PLOP3.LUT P2, PT, P3, P2, PT, 0xf2, 0x2f ;  /* 0x00000000002f781c */ /* 0x000fe40001f45e72 */
[C---:B------:R-:W-:Y:S02]  /*8890*/  HSETP2.GEU.AND P5, PT, |R25|.reuse.H0_H0, 8.523464202880859375e-06, 8.523464202880859375e-06, PT ;  /* 0x008f008f19007434 */ /* 0x040fe40003faea00 */
[----:B------:R-:W-:-:S05]  /*88a0*/  HSETP2.GT.AND P3, PT, |R25|.H0_H0, RZ.H0_H0, PT ;  /* 0x200000ff19007234 */ /* 0x000fca0003f64a00 */
[----:B------:R-:W-:-:S04]  /*88b0*/  PLOP3.LUT P3, PT, P5, P3, PT, 0xf2, 0x2f ;  /* 0x00000000002f781c */ /* 0x000fc80002f67e72 */
[----:B------:R-:W-:-:S04]  /*88c0*/  @!P2 FFMA R27, -R22, R26, R27 ;  /* 0x0000001a161ba223 */ /* 0x000fc8000000011b */
[----:B------:R-:W-:Y:S01]  /*88d0*/  @!P2 FFMA R26, R23, R27, R26 ;  /* 0x0000001b171aa223 */ /* 0x000fe2000000001a */
[----:B------:R-:W-:Y:S02]  /*88e0*/  IABS R27, R13 ;  /* 0x0000000d001b7213 */ /* 0x000fe40000000000 */
[----:B------:R-:W-:Y:S02]  /*88f0*/  LOP3.LUT R13, R13, UR25, RZ, 0x3c, !PT ;  /* 0x000000190d0d7c12 */ /* 0x000fe4000f8e3cff */
[----:B------:R-:W-:Y:S01]  /*8900*/  @!P3 FFMA R19, -R22, R24, R19 ;  /* 0x000000181613b223 */ /* 0x000fe20000000113 */
[----:B------:R-:W-:Y:S01]  /*8910*/  IMAD.HI.U32 R22, R10, R27, RZ ;  /* 0x0000001b0a167227 */ /* 0x000fe200078e00ff */
[----:B------:R-:W-:-:S03]  /*8920*/  @!P2 F2FP.F16.F32.PACK_AB R28, RZ, R26 ;  /* 0x0000001aff1ca23e */ /* 0x000fc600000000ff */
[----:B------:R-:W-:Y:S01]  /*8930*/  @!P3 FFMA R19, R23, R19, R24 ;  /* 0x000000131713b223 */ /* 0x000fe20000000018 */
[----:B------:R-:W-:Y:S02]  /*8940*/  IMAD R15, R22, R15, R27 ;  /* 0x0000000f160f7224 */ /* 0x000fe400078e021b */
[----:B------:R-:W1:Y:S02]  /*8950*/  LDS R27, [R14+0xf00] ;  /* 0x000f00000e1b7984 */ /* 0x000e640000000800 */
[----:B------:R-:W-:Y:S02]  /*8960*/  @!P3 F2FP.F16.F32.PACK_AB R25, RZ, R19 ;  /* 0x00000013ff19b23e */ /* 0x000fe400000000ff */
[----:B------:R-:W-:Y:S02]  /*8970*/  ISETP.GT.U32.AND P5, PT, R8, R15, PT ;  /* 0x0000000f0800720c */ /* 0x000fe40003fa4070 */
[----:B------:R-:W-:-:S05]  /*8980*/  PRMT R28, R28, 0x5410, R25 ;  /* 0x000054101c1c7816 */ /* 0x000fca0000000019 */
[----:B------:R-:W-:Y:S06]  /*8990*/  STG.E desc[UR22][R2.64+0x800], R28 ;  /* 0x0008001c02007986 */ /* 0x000fec000c101916 */
[----:B------:R-:W-:Y:S01]  /*89a0*/  @!P5 IADD3 R15, PT, PT, R15, -R11, RZ ;  /* 0x8000000b0f0fd210 */ /* 0x000fe20007ffe0ff */
[----:B------:R-:W-:-:S03]  /*89b0*/  @!P5 VIADD R22, R22, 0x1 ;  /* 0x000000011616d836 */ /* 0x000fc60000000000 */
[----:B------:R-:W-:-:S13]  /*89c0*/  ISETP.GE.U32.AND P5, PT, R15, R8, PT ;  /* 0x000000080f00720c */ /* 0x000fda0003fa6070 */
[----:B------:R-:W-:Y:S01]  /*89d0*/  @P5 VIADD R22, R22, 0x1 ;  /* 0x0000000116165836 */ /* 0x000fe20000000000 */
[----:B------:R-:W-:Y:S01]  /*89e0*/  ISETP.GE.AND P5, PT, R13, RZ, PT ;  /* 0x000000ff0d00720c */ /* 0x000fe20003fa6270 */
[--C-:B-1----:R-:W-:Y:S02]  /*89f0*/  HADD2.F32 R14, -RZ, R27.reuse.H0_H0 ;  /* 0x2000001bff0e7230 */ /* 0x102fe40000004100 */
[----:B------:R-:W-:-:S10]  /*8a00*/  HADD2.F32 R27, -RZ, R27.H1_H1 ;  /* 0x3000001bff1b7230 */ /* 0x000fd40000004100 */
[----:B------:R-:W-:-:S04]  /*8a10*/  @!P5 IADD3 R22, PT, PT, -R22, RZ, RZ ;  /* 0x000000ff1616d210 */ /* 0x000fc80007ffe1ff */
[----:B------:R-:W-:-:S04]  /*8a20*/  SEL R16, R16, R22, !P4 ;  /* 0x0000001610107207 */ /* 0x000fc80006000000 */
[----:B------:R-:W-:-:S06]  /*8a30*/  LEA R16, R16, UR13, 0x2 ;  /* 0x0000000d10107c11 */ /* 0x000fcc000f8e10ff */
[----:B------:R-:W1:Y:S02]  /*8a40*/  LDS R16, [R16] ;  /* 0x0000000010107984 */ /* 0x000e640000000800 */
        /* <DEDUP_REMOVED lines=9> */
[----:B------:R-:W-:-:S03]  /*8ae0*/  HSETP2.GT.AND P6, PT, |R11|.H0_H0, RZ.H0_H0, PT ;  /* 0x200000ff0b007234 */ /* 0x000fc60003fc4a00 */
[----:B------:R-:W-:Y:S02]  /*8af0*/  PLOP3.LUT P4, PT, P5, P4, PT, 0xf2, 0x2f ;  /* 0x00000000002f781c */ /* 0x000fe40002f89e72 */
[----:B------:R-:W-:-:S05]  /*8b00*/  HSETP2.GEU.AND P5, PT, |R11|.H0_H0, 8.523464202880859375e-06, 8.523464202880859375e-06, PT ;  /* 0x008f008f0b007434 */ /* 0x000fca0003faea00 */
[----:B------:R-:W-:-:S06]  /*8b10*/  PLOP3.LUT P5, PT, P5, P6, PT, 0xf2, 0x2f ;  /* 0x00000000002f781c */ /* 0x000fcc0002fade72 */
[----:B------:R-:W-:-:S04]  /*8b20*/  @!P4 FFMA R14, -R29, R15, R14 ;  /* 0x0000000f1d0ec223 */ /* 0x000fc8000000010e */
[----:B------:R-:W-:-:S03]  /*8b30*/  @!P4 FFMA R14, R22, R14, R15 ;  /* 0x0000000e160ec223 */ /* 0x000fc6000000000f */
[----:B------:R-:W-:Y:S02]  /*8b40*/  @!P5 FFMA R27, -R29, R16, R27 ;  /* 0x000000101d1bd223 */ /* 0x000fe4000000011b */
[----:B------:R-:W-:Y:S02]  /*8b50*/  @!P4 F2FP.F16.F32.PACK_AB R13, RZ, R14 ;  /* 0x0000000eff0dc23e */ /* 0x000fe400000000ff */
[----:B------:R-:W-:-:S05]  /*8b60*/  @!P5 FFMA R27, R22, R27, R16 ;  /* 0x0000001b161bd223 */ /* 0x000fca0000000010 */
[----:B------:R-:W-:-:S04]  /*8b70*/  @!P5 F2FP.F16.F32.PACK_AB R11, RZ, R27 ;  /* 0x0000001bff0bd23e */ /* 0x000fc800000000ff */
[----:B------:R-:W-:-:S05]  /*8b80*/  PRMT R13, R13, 0x5410, R11 ;  /* 0x000054100d0d7816 */ /* 0x000fca000000000b */
[----:B------:R1:W-:Y:S01]  /*8b90*/  STG.E desc[UR22][R2.64+0xc00], R13 ;  /* 0x000c000d02007986 */ /* 0x0003e2000c101916 */
[----:B------:R-:W-:Y:S05]  /*8ba0*/  @P0 BRA `(.L_x_397) ;  /* 0xfffffff400280947 */ /* 0x000fea000383ffff */
.L_x_396:
[----:B------:R-:W-:-:S13]  /*8bb0*/  ISETP.NE.AND P0, PT, R0, RZ, PT ;  /* 0x000000ff0000720c */ /* 0x000fda0003f05270 */
[----:B------:R-:W-:Y:S05]  /*8bc0*/  @!P0 EXIT ;  /* 0x000000000000894d */ /* 0x000fea0003800000 */
[----:B------:R-:W-:Y:S01]  /*8bd0*/  IABS R8, UR25 ;  /* 0x0000001900087c13 */ /* 0x000fe20008000000 */
[----:B------:R-:W2:Y:S01]  /*8be0*/  LDCU.64 UR4, c[0x0][0x3d0] ;  /* 0x00007a00ff0477ac */ /* 0x000ea20008000a00 */
[----:B------:R-:W3:Y:S01]  /*8bf0*/  S2UR UR6, SR_CgaCtaId ;  /* 0x00000000000679c3 */ /* 0x000ee20000008800 */
[C---:B------:R-:W-:Y:S01]  /*8c00*/  IMAD R7, R4.reuse, 0x140, R7 ;  /* 0x0000014004077824 */ /* 0x040fe200078e0207 */
[----:B------:R-:W4:Y:S01]  /*8c10*/  I2F.RP R9, R8 ;  /* 0x0000000800097306 */ /* 0x000f220000209400 */
[----:B------:R-:W-:Y:S01]  /*8c20*/  LEA R5, R4, R5, 0x8 ;  /* 0x0000000504057211 */ /* 0x000fe200078e40ff */
[----:B------:R-:W-:Y:S02]  /*8c30*/  IMAD.MOV R0, RZ, RZ, -R0 ;  /* 0x000000ffff007224 */ /* 0x000fe400078e0a00 */
[----:B------:R-:W-:Y:S02]  /*8c40*/  IMAD.IADD R6, R6, 0x1, R7 ;  /* 0x0000000106067824 */ /* 0x000fe400078e0207 */
[----:B-1----:R-:W1:Y:S02]  /*8c50*/  LDC.64 R2, c[0x0][0x380] ;  /* 0x0000e000ff027b82 */ /* 0x002e640000000a00 */
[----:B----4-:R-:W4:Y:S01]  /*8c60*/  MUFU.RCP R9, R9 ;  /* 0x0000000900097308 */ /* 0x010f220000001000 */
[----:B--2---:R-:W-:-:S02]  /*8c70*/  UIMAD UR15, UR15, UR4, URZ ;  /* 0x000000040f0f72a4 */ /* 0x004fc4000f8e02ff */
[----:B------:R-:W-:Y:S02]  /*8c80*/  UIADD3 UR4, UPT, UPT, UR4, UR5, URZ ;  /* 0x0000000504047290 */ /* 0x000fe4000fffe0ff */
[----:B------:R-:W-:Y:S02]  /*8c90*/  USHF.L.U32 UR15, UR15, 0x1, URZ ;  /* 0x000000010f0f7899 */ /* 0x000fe400080006ff */
[----:B------:R-:W-:Y:S01]  /*8ca0*/  USHF.L.U32 UR4, UR4, 0x1, URZ ;  /* 0x0000000104047899 */ /* 0x000fe200080006ff */
[----:B------:R-:W-:-:S03]  /*8cb0*/  UMOV UR5, 0x400 ;  /* 0x0000040000057882 */ /* 0x000fc60000000000 */
[----:B------:R-:W-:Y:S02]  /*8cc0*/  UIMAD UR4, UR4, UR25, UR15 ;  /* 0x00000019040472a4 */ /* 0x000fe4000f8e020f */
[----:B---3--:R-:W-:Y:S01]  /*8cd0*/  ULEA UR5, UR6, UR5, 0x18 ;  /* 0x0000000506057291 */ /* 0x008fe2000f8ec0ff */
[----:B----4-:R-:W-:-:S03]  /*8ce0*/  IADD3 R10, PT, PT, R9, 0xffffffe, RZ ;  /* 0x0ffffffe090a7810 */ /* 0x010fc60007ffe0ff */
[C---:B------:R-:W-:Y:S01]  /*8cf0*/  LEA R7, R6.reuse, UR4, 0x2 ;  /* 0x0000000406077c11 */ /* 0x040fe2000f8e10ff */
[----:B------:R2:W3:Y:S01]  /*8d00*/  F2I.FTZ.U32.TRUNC.NTZ R11, R10 ;  /* 0x0000000a000b7305 */ /* 0x0004e2000021f000 */
[----:B------:R-:W-:-:S03]  /*8d10*/  SHF.L.U32 R6, R6, 0x1, RZ ;  /* 0x0000000106067819 */ /* 0x000fc600000006ff */
[----:B------:R-:W-:Y:S01]  /*8d20*/  VIADD R7, R7, UR5 ;  /* 0x0000000507077c36 */ /* 0x000fe20008000000 */
[----:B--2---:R-:W-:Y:S01]  /*8d30*/  MOV R10, RZ ;  /* 0x000000ff000a7202 */ /* 0x004fe20000000f00 */
[----:B---3--:R-:W-:-:S04]  /*8d40*/  IMAD.MOV R9, RZ, RZ, -R11 ;  /* 0x000000ffff097224 */ /* 0x008fc800078e0a0b */
[----:B------:R-:W-:-:S04]  /*8d50*/  IMAD R9, R9, R8, RZ ;  /* 0x0000000809097224 */ /* 0x000fc800078e02ff */
[----:B-1----:R-:W-:-:S07]  /*8d60*/  IMAD.HI.U32 R4, R11, R9, R10 ;  /* 0x000000090b047227 */ /* 0x002fce00078e000a */
.L_x_398:
[----:B-1----:R-:W-:Y:S01]  /*8d70*/  IABS R9, UR25 ;  /* 0x0000001900097c13 */ /* 0x002fe20008000000 */
[----:B------:R-:W-:Y:S01]  /*8d80*/  VIADD R0, R0, 0x1 ;  /* 0x0000000100007836 */ /* 0x000fe20000000000 */
[----:B------:R-:W-:Y:S02]  /*8d90*/  IABS R11, R6 ;  /* 0x00000006000b7213 */ /* 0x000fe40000000000 */
[----:B------:R-:W-:-:S03]  /*8da0*/  IADD3 R10, PT, PT, RZ, -R9, RZ ;  /* 0x80000009ff0a7210 */ /* 0x000fc60007ffe0ff */
[----:B------:R-:W-:-:S04]  /*8db0*/  IMAD.HI.U32 R9, R4, R11, RZ ;  /* 0x0000000b04097227 */ /* 0x000fc800078e00ff */
[----:B------:R-:W-:Y:S01]  /*8dc0*/  IMAD R11, R9, R10, R11 ;  /* 0x0000000a090b7224 */ /* 0x000fe200078e020b */
[----:B------:R-:W-:-:S04]  /*8dd0*/  IABS R10, UR25 ;  /* 0x00000019000a7c13 */ /* 0x000fc80008000000 */
[----:B------:R-:W-:-:S13]  /*8de0*/  ISETP.GT.U32.AND P1, PT, R8, R11, PT ;  /* 0x0000000b0800720c */ /* 0x000fda0003f24070 */
[----:B------:R-:W-:Y:S01]  /*8df0*/  @!P1 IMAD.IADD R11, R11, 0x1, -R10 ;  /* 0x000000010b0b9824 */ /* 0x000fe200078e0a0a */
[C---:B------:R-:W-:Y:S01]  /*8e00*/  LOP3.LUT R10, R6.reuse, UR25, RZ, 0x3c, !PT ;  /* 0x00000019060a7c12 */ /* 0x040fe2000f8e3cff */
[----:B------:R-:W-:Y:S01]  /*8e10*/  VIADD R6, R6, 0x280 ;  /* 0x0000028006067836 */ /* 0x000fe20000000000 */
[----:B------:R-:W-:Y:S02]  /*8e20*/  @!P1 IADD3 R9, PT, PT, R9, 0x1, RZ ;  /* 0x0000000109099810 */ /* 0x000fe40007ffe0ff */
[----:B------:R-:W-:Y:S02]  /*8e30*/  ISETP.GE.U32.AND P0, PT, R11, R8, PT ;  /* 0x000000080b00720c */ /* 0x000fe40003f06070 */
[----:B------:R-:W-:Y:S01]  /*8e40*/  ISETP.GE.AND P2, PT, R10, RZ, PT ;  /* 0x000000ff0a00720c */ /* 0x000fe20003f46270 */
[----:B------:R1:W2:Y:S01]  /*8e50*/  LDS R11, [R7] ;  /* 0x00000000070b7984 */ /* 0x0002a20000000800 */
[----:B------:R-:W-:Y:S02]  /*8e60*/  ISETP.NE.AND P1, PT, RZ, UR25, PT ;  /* 0x00000019ff007c0c */ /* 0x000fe4000bf25270 */
[----:B-1----:R-:W-:-:S07]  /*8e70*/  IADD3 R7, PT, PT, R7, 0x500, RZ ;  /* 0x0000050007077810 */ /* 0x002fce0007ffe0ff */
[----:B------:R-:W-:-:S05]  /*8e80*/  @P0 VIADD R9, R9, 0x1 ;  /* 0x0000000109090836 */ /* 0x000fca0000000000 */
[----:B------:R-:W-:Y:S02]  /*8e90*/  @!P2 IADD3 R9, PT, PT, -R9, RZ, RZ ;  /* 0x000000ff0909a210 */ /* 0x000fe40007ffe1ff */
[----:B------:R-:W-:-:S04]  /*8ea0*/  @!P1 LOP3.LUT R9, RZ, UR25, RZ, 0x33, !PT ;  /* 0x00000019ff099c12 */ /* 0x000fc8000f8e33ff */
[----:B------:R-:W-:-:S06]  /*8eb0*/  LEA R9, R9, UR13, 0x2 ;  /* 0x0000000d09097c11 */ /* 0x000fcc000f8e10ff */
        /* <DEDUP_REMOVED lines=24> */
[----:B------:R-:W-:Y:S02]  /*9040*/  @!P1 F2FP.F16.F32.PACK_AB R12, RZ, R13 ;  /* 0x0000000dff0c923e */ /* 0x000fe400000000ff */
[----:B------:R-:W-:Y:S02]  /*9050*/  IADD3 R5, PT, PT, R5, 0x100, RZ ;  /* 0x0000010005057810 */ /* 0x000fe40007ffe0ff */
[----:B------:R-:W-:-:S05]  /*9060*/  PRMT R9, R9, 0x5410, R12 ;  /* 0x0000541009097816 */ /* 0x000fca000000000c */
[----:B------:R1:W-:Y:S02]  /*9070*/  STG.E desc[UR22][R10.64], R9 ;  /* 0x000000090a007986 */ /* 0x0003e4000c101916 */
[----:B------:R-:W-:Y:S05]  /*9080*/  @P0 BRA `(.L_x_398) ;  /* 0xfffffffc00380947 */ /* 0x000fea000383ffff */
[----:B------:R-:W-:Y:S05]  /*9090*/  EXIT ;  /* 0x000000000000794d */ /* 0x000fea0003800000 */
.L_x_399:
        /* <DEDUP_REMOVED lines=14> */
.L_x_1440:


//--------------------- .text._Z36block_attn_mask_4warp_m32n128_kernelP6__halfS0_S0_PKiS2_S2_S2_S0_S2_S2_iiifiiii --------------------------
	.section	.text._Z36block_attn_mask_4warp_m32n128_kernelP6__halfS0_S0_PKiS2_S2_S2_S0_S2_S2_iiifiiii,"ax",@progbits
	.align	128
        .global         _Z36block_attn_mask_4warp_m32n128_kernelP6__halfS0_S0_PKiS2_S2_S2_S0_S2_S2_iiifiiii
        .type           _Z36block_attn_mask_4warp_m32n128_kernelP6__halfS0_S0_PKiS2_S2_S2_S0_S2_S2_iiifiiii,@function
        .size           _Z36block_attn_mask_4warp_m32n128_kernelP6__halfS0_S0_PKiS2_S2_S2_S0_S2_S2_iiifiiii,(.L_x_1441 - _Z36block_attn_mask_4warp_m32n128_kernelP6__halfS0_S0_PKiS2_S2_S2_S0_S2_S2_iiifiiii)
        .other          _Z36block_attn_mask_4warp_m32n128_kernelP6__halfS0_S0_PKiS2_S2_S2_S0_S2_S2_iiifiiii,@"STO_CUDA_ENTRY STV_DEFAULT"
_Z36block_attn_mask_4warp_m32n128_kernelP6__halfS0_S0_PKiS2_S2_S2_S0_S2_S2_iiifiiii:
.text._Z36block_attn_mask_4warp_m32n128_kernelP6__halfS0_S0_PKiS2_S2_S2_S0_S2_S2_iiifiiii:
        /* <DEDUP_REMOVED lines=22> */
[----:B------:R-:W-:Y:S01]  /*0160*/  R2UR UR6, R6 ;  /* 0x00000000060672ca */ /* 0x000fe200000e0000 */
[----:B------:R-:W-:Y:S01]  /*0170*/  UIMAD UR4, UR10, UR21, URZ ;  /* 0x000000150a0472a4 */ /* 0x000fe2000f8e02ff */
[----:B----4-:R-:W-:Y:S01]  /*0180*/  R2UR UR11, R9 ;  /* 0x00000000090b72ca */ /* 0x010fe200000e0000 */
[----:B------:R-:W-:Y:S01]  /*0190*/  ULEA UR14, UR20, UR13, 0x4 ;  /* 0x0000000d140e7291 */ /* 0x000fe2000f8e20ff */
[----:B------:R-:W-:Y:S01]  /*01a0*/  R2UR UR22, R1 ;  /* 0x00000000011672ca */ /* 0x000fe200000e0000 */
[----:B-1----:R-:W-:Y:S01]  /*01b0*/  IMAD.U32 R5, RZ, RZ, UR15 ;  /* 0x0000000fff057e24 */ /* 0x002fe2000f8e00ff */
        /* <DEDUP_REMOVED lines=19> */
[C---:B------:R-:W-:Y:S02]  /*02f0*/  ISETP.GE.U32.AND P0, PT, R6.reuse, 0x4, PT ;  /* 0x000000040600780c */ /* 0x040fe40003f06070 */
[----:B------:R-:W-:Y:S02]  /*0300*/  LOP3.LUT P1, R13, R6, 0x3, RZ, 0xc0, !PT ;  /* 0x00000003060d7812 */ /* 0x000fe4000782c0ff */
[----:B------:R-:W-:Y:S01]  /*0310*/  MOV R9, RZ ;  /* 0x000000ff00097202 */ /* 0x000fe20000000f00 */
[----:B-1----:R-:W-:Y:S02]  /*0320*/  IMAD R4, R4, R7, UR12 ;  /* 0x0000000c04047e24 */ /* 0x002fe4000f8e0207 */
[----:B------:R-:W-:-:S03]  /*0330*/  IMAD R7, R2, 0x28, R3 ;  /* 0x0000002802077824 */ /* 0x000fc600078e0203 */
[----:B------:R-:W-:-:S04]  /*0340*/  LEA.HI R4, R4, R4, RZ, 0x1 ;  /* 0x0000000404047211 */ /* 0x000fc800078f08ff */
[----:B------:R-:W-:-:S04]  /*0350*/  SHF.R.S32.HI R8, RZ, 0x1, R4 ;  /* 0x00000001ff087819 */ /* 0x000fc80000011404 */
[----:B------:R-:W-:Y:S01]  /*0360*/  SHF.R.S32.HI R10, RZ, 0x1f, R8 ;  /* 0x0000001fff0a7819 */ /* 0x000fe20000011408 */
[----:B------:R-:W-:Y:S06]  /*0370*/  @!P0 BRA `(.L_x_401) ;  /* 0x0000000000888947 */ /* 0x000fec0003800000 */
[----:B------:R-:W-:Y:S01]  /*0380*/  LOP3.LUT R9, R6, 0x7ffffffc, RZ, 0xc0, !PT ;  /* 0x7ffffffc06097812 */ /* 0x000fe200078ec0ff */
[----:B------:R-:W-:Y:S01]  /*0390*/  IMAD.MOV.U32 R4, RZ, RZ, RZ ;  /* 0x000000ffff047224 */ /* 0x000fe200078e00ff */
[----:B------:R-:W1:Y:S06]  /*03a0*/  LDCU.64 UR4, c[0x0][0x380] ;  /* 0x00007000ff0477ac */ /* 0x000e6c0008000a00 */
.L_x_402:
        /* <DEDUP_REMOVED lines=9> */
[----:B------:R-:W-:-:S03]  /*0440*/  ISETP.NE.AND P0, PT, R4, R9, PT ;  /* 0x000000090400720c */ /* 0x000fc60003f05270 */
        /* <DEDUP_REMOVED lines=21> */
.L_x_401:
        /* <DEDUP_REMOVED lines=30> */
.L_x_403:
        /* <DEDUP_REMOVED lines=15> */
.L_x_400:
[----:B------:R-:W0:Y:S01]  /*0870*/  LDGDEPBAR ;  /* 0x00000000000079af */ /* 0x000e220000000000 */
[----:B-123--:R-:W-:Y:S01]  /*0880*/  IADD3 R2, PT, PT, R29, R28, RZ ;  /* 0x0000001c1d027210 */ /* 0x00efe20007ffe0ff */
        /* <DEDUP_REMOVED lines=15> */
[----:B------:R-:W1:Y:S08]  /*0980*/  I2F.RP R2, UR7 ;  /* 0x0000000700027d06 */ /* 0x000e700008209400 */
[----:B-1----:R-:W1:Y:S02]  /*0990*/  MUFU.RCP R2, R2 ;  /* 0x0000000200027308 */ /* 0x002e640000001000 */
[----:B-1----:R-:W-:-:S06]  /*09a0*/  IADD3 R3, PT, PT, R2, 0xffffffe, RZ ;  /* 0x0ffffffe02037810 */ /* 0x002fcc0007ffe0ff */
        /* <DEDUP_REMOVED lines=44> */
.L_x_463:
        /* <DEDUP_REMOVED lines=34> */
.L_x_407:
        /* <DEDUP_REMOVED lines=8> */
[----:B------:R-:W-:-:S03]  /*0f10*/  ISETP.NE.AND P0, PT, R9, UR7, PT ;  /* 0x0000000709007c0c */ /* 0x000fc6000bf05270 */
[----:B------:R-:W-:Y:S01]  /*0f20*/  @!PT LDS RZ, [RZ] ;  /* 0x00000000fffff984 */ /* 0x000fe20000000800 */
[----:B------:R-:W-:Y:S01]  /*0f30*/  @!PT LDS RZ, [RZ] ;  /* 0x00000000fffff984 */ /* 0x000fe20000000800 */
[----:B------:R-:W-:Y:S01]  /*0f40*/  @!PT LDS RZ, [RZ] ;  /* 0x00000000fffff984 */ /* 0x000fe20000000800 */
[----:B------:R2:W-:Y:S04]  /*0f50*/  LDGSTS.E [R11], desc[UR18][R6.64] ;  /* 0x00000000060b7fae */ /* 0x0005e8000b9a1012 */
[----:B------:R2:W-:Y:S04]  /*0f60*/  LDGSTS.E [R11+0x280], desc[UR18][R6.64+0x200] ;  /* 0x00280200060b7fae */ /* 0x0005e8000b9a1012 */
[----:B------:R2:W-:Y:S04]  /*0f70*/  LDGSTS.E [R11+0x500], desc[UR18][R6.64+0x400] ;  /* 0x00500400060b7fae */ /* 0x0005e8000b9a1012 */
[----:B------:R2:W-:Y:S01]  /*0f80*/  LDGSTS.E [R11+0x780], desc[UR18][R6.64+0x600] ;  /* 0x00780600060b7fae */ /* 0x0005e2000b9a1012 */
[----:B------:R-:W-:Y:S05]  /*0f90*/  @P0 BRA `(.L_x_407) ;  /* 0xfffffffc00bc0947 */ /* 0x000fea000383ffff */
[----:B--2---:R-:W-:-:S07]  /*0fa0*/  MOV R7, UR7 ;  /* 0x0000000700077c02 */ /* 0x004fce0008000f00 */
.L_x_406:
        /* <DEDUP_REMOVED lines=36> */
.L_x_405:
        /* <DEDUP_REMOVED lines=8> */
.L_x_415:
        /* <DEDUP_REMOVED lines=19> */
.L_x_411:
        /* <DEDUP_REMOVED lines=124> */
.L_x_410:
        /* <DEDUP_REMOVED lines=72> */
.L_x_413:
        /* <DEDUP_REMOVED lines=41> */
.L_x_414:
        /* <DEDUP_REMOVED lines=33> */
.L_x_412:
[----:B------:R-:W-:Y:S05]  /*2480*/  BRA.U !UP0, `(.L_x_415) ;  /* 0xffffffed08787547 */ /* 0x000fea000b83ffff */
[----:B------:R-:W-:Y:S05]  /*2490*/  BRA `(.L_x_408) ;  /* 0x0000000800347947 */ /* 0x000fea0003800000 */
.L_x_409:
[----:B------:R-:W-:-:S05]  /*24a0*/  UMOV UR7, URZ ;  /* 0x000000ff00077c82 */ /* 0x000fca0008000000 */
.L_x_420:
        /* <DEDUP_REMOVED lines=9> */
.L_x_419:
        /* <DEDUP_REMOVED lines=30> */
.L_x_417:
        /* <DEDUP_REMOVED lines=33> */
.L_x_416:
        /* <DEDUP_REMOVED lines=49> */
.L_x_418:
        /* <DEDUP_REMOVED lines=19> */
.L_x_408:
        /* <DEDUP_REMOVED lines=25> */
.L_x_423:
        /* <DEDUP_REMOVED lines=17> */
[----:B--2---:R-:W-:-:S07]  /*3010*/  IMAD.U32 R7, RZ, RZ, UR8 ;  /* 0x00000008ff077e24 */ /* 0x004fce000f8e00ff */
.L_x_422:
        /* <DEDUP_REMOVED lines=36> */
.L_x_421:
        /* <DEDUP_REMOVED lines=15> */
.L_x_424:
        /* <DEDUP_REMOVED lines=28> */
.L_x_429:
        /* <DEDUP_REMOVED lines=73> */
.L_x_428:
        /* <DEDUP_REMOVED lines=46> */
.L_x_430:
        /* <DEDUP_REMOVED lines=28> */
.L_x_431:
        /* <DEDUP_REMOVED lines=22> */
.L_x_427:
[----:B------:R-:W-:Y:S01]  /*3fa0*/  BAR.SYNC.DEFER_BLOCKING 0x0 ;  /* 0x0000000000007b1d */ /* 0x000fe20000010000 */
[----:B------:R-:W-:-:S12]  /*3fb0*/  UIADD3 UR5, UPT, UPT, UR5, 0x1, URZ ;  /* 0x0000000105057890 */ /* 0x000fd8000fffe0ff */
.L_x_425:
        /* <DEDUP_REMOVED lines=75> */
.L_x_436:
        /* <DEDUP_REMOVED lines=142> */
.L_x_435:
        /* <DEDUP_REMOVED lines=79> */
.L_x_437:
        /* <DEDUP_REMOVED lines=40> */
.L_x_434:
        /* <DEDUP_REMOVED lines=10> */
.L_x_440:
        /* <DEDUP_REMOVED lines=124> */
.L_x_439:
        /* <DEDUP_REMOVED lines=71> */
.L_x_441:
        /* <DEDUP_REMOVED lines=42> */
.L_x_442:
        /* <DEDUP_REMOVED lines=20> */
.L_x_438:
        /* <DEDUP_REMOVED lines=21> */
.L_x_433:
[----:B------:R-:W-:Y:S05]  /*66c0*/  BSYNC.RECONVERGENT B0 ;  /* 0x0000000000007941 */ /* 0x000fea0003800200 */
.L_x_432:
        /* <DEDUP_REMOVED lines=8> */
.L_x_462:
        /* <DEDUP_REMOVED lines=35> */
.L_x_447:
        /* <DEDUP_REMOVED lines=85> */
.L_x_446:
        /* <DEDUP_REMOVED lines=50> */
.L_x_445:
[----:B------:R-:W-:-:S05]  /*71f0*/  UMOV UR8, URZ ;  /* 0x000000ff00087c82 */ /* 0x000fca0008000000 */
.L_x_452:
        /* <DEDUP_REMOVED lines=23> */
.L_x_450:
        /* <DEDUP_REMOVED lines=40> */
.L_x_449:
        /* <DEDUP_REMOVED lines=46> */
.L_x_451:
        /* <DEDUP_REMOVED lines=53> */
.L_x_444:
        /* <DEDUP_REMOVED lines=23> */
.L_x_455:
        /* <DEDUP_REMOVED lines=117> */
.L_x_454:
        /* <DEDUP_REMOVED lines=12> */
[C---:B------:R-:W-:Y:S02]  /*85a0*/  IADD3 R12, PT, PT, R7.reuse, 0x140, RZ ;  /* 0x00000140070c7810 */ /* 0x040fe40007ffe0ff */
[C---:B------:R-:W-:Y:S02]  /*85b0*/  IADD3 R14, PT, PT, R7.reuse, 0x1c0, RZ ;  /* 0x000001c0070e7810 */ /* 0x040fe40007ffe0ff */
        /* <DEDUP_REMOVED lines=15> */
[----:B------:R-:W-:Y:S01]  /*86b0*/  IMAD R9, R6, 0x20, R21 ;  /* 0x0000002006097824 */ /* 0x000fe200078e0215 */
[C---:B------:R-:W-:Y:S01]  /*86c0*/  LEA R19, R16.reuse, R10, 0x2 ;  /* 0x0000000a10137211 */ /* 0x040fe200078e10ff */
[----:B------:R-:W-:Y:S01]  /*86d0*/  STS [R7], RZ ;  /* 0x000000ff07007388 */ /* 0x000fe20000000800 */
[----:B------:R-:W-:-:S02]  /*86e0*/  LEA R15, R16, R12, 0x2 ;  /* 0x0000000c100f7211 */ /* 0x000fc400078e10ff */
[----:B------:R-:W-:Y:S01]  /*86f0*/  LEA R10, R6, R19, 0x5 ;  /* 0x00000013060a7211 */ /* 0x000fe200078e28ff */
[----:B------:R-:W-:Y:S01]  /*8700*/  STS [R31+0x10], RZ ;  /* 0x000010ff1f007388 */ /* 0x000fe20000000800 */
[----:B------:R-:W-:-:S03]  /*8710*/  LEA R11, R16, R14, 0x2 ;  /* 0x0000000e100b7211 */ /* 0x000fc600078e10ff */
        /* <DEDUP_REMOVED lines=33> */
.L_x_456:
        /* <DEDUP_REMOVED lines=41> */
.L_x_457:
        /* <DEDUP_REMOVED lines=34> */
.L_x_453:
[----:B------:R-:W-:-:S05]  /*8de0*/  UMOV UR8, URZ ;  /* 0x000000ff00087c82 */ /* 0x000fca0008000000 */
.L_x_461:
        /* <DEDUP_REMOVED lines=23> */
.L_x_459:
        /* <DEDUP_REMOVED lines=39> */
.L_x_458:
        /* <DEDUP_REMOVED lines=46> */
.L_x_460:
        /* <DEDUP_REMOVED lines=18> */
.L_x_448:
[----:B------:R-:W-:Y:S05]  /*95d0*/  BRA.U !UP0, `(.L_x_462) ;  /* 0xffffffd1085c7547 */ /* 0x000fea000b83ffff */
.L_x_443:
[----:B------:R-:W-:Y:S06]  /*95e0*/  BAR.SYNC.DEFER_BLOCKING 0x0 ;  /* 0x0000000000007b1d */ /* 0x000fec0000010000 */
.L_x_426:
[----:B------:R-:W-:Y:S01]  /*95f0*/  UIADD3 UR4, UPT, UPT, UR4, 0x1, URZ ;  /* 0x0000000104047890 */ /* 0x000fe2000fffe0ff */
[----:B-1234-:R-:W-:-:S05]  /*9600*/  IADD3 R6, PT, PT, R29, R28, RZ ;  /* 0x0000001c1d067210 */ /* 0x01efca0007ffe0ff */
[----:B------:R-:W-:-:S13]  /*9610*/  ISETP.LE.AND P0, PT, R6, UR4, PT ;  /* 0x0000000406007c0c */ /* 0x000fda000bf03270 */
[----:B------:R-:W-:Y:S05]  /*9620*/  @!P0 BRA `(.L_x_463) ;  /* 0xffffff7400908947 */ /* 0x000fea000383ffff */
.L_x_404:
        /* <DEDUP_REMOVED lines=52> */
.L_x_465:
        /* <DEDUP_REMOVED lines=179> */
.L_x_464:
        /* <DEDUP_REMOVED lines=30> */
.L_x_466:
        /* <DEDUP_REMOVED lines=51> */
.L_x_467:
        /* <DEDUP_REMOVED lines=13> */
.L_x_1441:


//--------------------- .text._Z36block_attn_mask_4warp_m16n128_kernelP6__halfS0_S0_PKiS2_S2_S2_S0_S2_S2_iiifiiii --------------------------
	.section	.text._Z36block_attn_mask_4warp_m16n128_kernelP6__halfS0_S0_PKiS2_S2_S2_S0_S2_S2_iiifiiii,"ax",@progbits
	.align	128
        .global         _Z36block_attn_mask_4warp_m16n128_kernelP6__halfS0_S0_PKiS2_S2_S2_S0_S2_S2_iiifiiii
        .type           _Z36block_attn_mask_4warp_m16n128_kernelP6__halfS0_S0_PKiS2_S2_S2_S0_S2_S2_iiifiiii,@function
        .size           _Z36block_attn_mask_4warp_m16n128_kernelP6__halfS0_S0_PKiS2_S2_S2_S0_S2_S2_iiifiiii,(.L_x_1442 - _Z36block_attn_mask_4warp_m16n128_kernelP6__halfS0_S0_PKiS2_S2_S2_S0_S2_S2_iiifiiii)
        .other          _Z36block_attn_mask_4warp_m16n128_kernelP6__halfS0_S0_PKiS2_S2_S2_S0_S2_S2_iiifiiii,@"STO_CUDA_ENTRY STV_DEFAULT"
_Z36block_attn_mask_4warp_m16n128_kernelP6__halfS0_S0_PKiS2_S2_S2_S0_S2_S2_iiifiiii:
.text._Z36block_attn_mask_4warp_m16n128_kernelP6__halfS0_S0_PKiS2_S2_S2_S0_S2_S2_iiifiiii:
        /* <DEDUP_REMOVED lines=14> */
[----:B------:R-:W4:Y:S01]  /*00e0*/  LDG.E R5, desc[UR20][R6.64] ;  /* 0x0000001406057981 */ /* 0x000f22000c1e1900 */
[----:B------:R-:W5:Y:S01]  /*00f0*/  S2UR UR9, SR_CgaCtaId ;  /* 0x00000000000979c3 */ /* 0x000f620000008800 */
[----:B-1----:R-:W-:Y:S01]  /*0100*/  UIMAD UR4, UR22, UR16, URZ ;  /* 0x00000010160472a4 */ /* 0x002fe2000f8e02ff */
[----:B------:R-:W-:Y:S01]  /*0110*/  R2UR UR24, R1 ;  /* 0x00000000011872ca */ /* 0x000fe200000e0000 */
[----:B------:R-:W1:Y:S01]  /*0120*/  S2R R4, SR_TID.X ;  /* 0x0000000000047919 */ /* 0x000e620000002100 */
        /* <DEDUP_REMOVED lines=8> */
[----:B------:R-:W1:Y:S01]  /*01b0*/  S2UR UR10, SR_CTAID.Z ;  /* 0x00000000000a79c3 */ /* 0x000e620000002700 */
[----:B------:R-:W-:-:S02]  /*01c0*/  ULEA UR5, UR23, UR5, 0x4 ;  /* 0x0000000517057291 */ /* 0x000fc4000f8e20ff */
[----:B------:R-:W-:Y:S01]  /*01d0*/  ULEA UR6, UR22, UR6, 0x4 ;  /* 0x0000000616067291 */ /* 0x000fe2000f8e20ff */
[----:B---3--:R-:W-:Y:S01]  /*01e0*/  SHF.R.S32.HI R2, RZ, 0x8, R12 ;  /* 0x00000008ff027819 */ /* 0x008fe2000001140c */
[----:B-----5:R-:W-:-:S03]  /*01f0*/  ULEA UR8, UR9, UR8, 0x18 ;  /* 0x0000000809087291 */ /* 0x020fc6000f8ec0ff */
[----:B------:R-:W-:Y:S01]  /*0200*/  ISETP.GE.AND P0, PT, R2, 0x1, PT ;  /* 0x000000010200780c */ /* 0x000fe20003f06270 */
[----:B------:R-:W-:Y:S02]  /*0210*/  ULEA UR19, UR4, UR8, 0x1 ;  /* 0x0000000804137291 */ /* 0x000fe4000f8e08ff */
[----:B-1----:R-:W-:Y:S02]  /*0220*/  UIMAD UR12, UR12, UR14, URZ ;  /* 0x0000000e0c0c72a4 */ /* 0x002fe4000f8e02ff */
[----:B------:R-:W-:Y:S01]  /*0230*/  ULEA UR11, UR5, UR19, 0x1 ;  /* 0x00000013050b7291 */ /* 0x000fe2000f8e08ff */
[----:B------:R-:W-:Y:S02]  /*0240*/  SHF.R.U32.HI R28, RZ, 0x5, R4 ;  /* 0x00000005ff1c7819 */ /* 0x000fe40000011604 */
        /* <DEDUP_REMOVED lines=8> */
[C---:B------:R-:W-:Y:S02]  /*02d0*/  ISETP.GE.U32.AND P0, PT, R2.reuse, 0x4, PT ;  /* 0x000000040200780c */ /* 0x040fe40003f06070 */
[----:B------:R-:W-:Y:S02]  /*02e0*/  LOP3.LUT P1, R13, R2, 0x3, RZ, 0xc0, !PT ;  /* 0x00000003020d7812 */ /* 0x000fe4000782c0ff */
[----:B------:R-:W-:Y:S01]  /*02f0*/  MOV R9, RZ ;  /* 0x000000ff00097202 */ /* 0x000fe20000000f00 */
[----:B-1----:R-:W-:-:S05]  /*0300*/  IMAD R0, R0, R5, UR12 ;  /* 0x0000000c00007e24 */ /* 0x002fca000f8e0205 */
[----:B------:R-:W-:-:S04]  /*0310*/  LEA.HI R0, R0, R0, RZ, 0x1 ;  /* 0x0000000000007211 */ /* 0x000fc800078f08ff */
[----:B------:R-:W-:Y:S01]  /*0320*/  SHF.R.S32.HI R5, RZ, 0x1, R0 ;  /* 0x00000001ff057819 */ /* 0x000fe20000011400 */
[----:B------:R-:W-:-:S03]  /*0330*/  IMAD R0, R28, 0x28, R3 ;  /* 0x000000281c007824 */ /* 0x000fc600078e0203 */
[----:B------:R-:W-:Y:S01]  /*0340*/  SHF.R.S32.HI R10, RZ, 0x1f, R5 ;  /* 0x0000001fff0a7819 */ /* 0x000fe20000011405 */
[----:B------:R-:W-:Y:S06]  /*0350*/  @!P0 BRA `(.L_x_469) ;  /* 0x0000000000888947 */ /* 0x000fec0003800000 */
[----:B------:R-:W-:Y:S01]  /*0360*/  LOP3.LUT R9, R2, 0x7ffffffc, RZ, 0xc0, !PT ;  /* 0x7ffffffc02097812 */ /* 0x000fe200078ec0ff */
[----:B------:R-:W-:Y:S01]  /*0370*/  IMAD.MOV.U32 R7, RZ, RZ, RZ ;  /* 0x000000ffff077224 */ /* 0x000fe200078e00ff */
[----:B------:R-:W1:Y:S06]  /*0380*/  LDCU.64 UR6, c[0x0][0x380] ;  /* 0x00007000ff0677ac */ /* 0x000e6c0008000a00 */
.L_x_470:
        /* <DEDUP_REMOVED lines=31> */
.L_x_469:
[----:B------:R-:W-:Y:S05]  /*0580*/  @!P1 BRA `(.L_x_468) ;  /* 0x0000000000b09947 */ /* 0x000fea0003800000 */
[----:B------:R-:W-:Y:S02]  /*0590*/  ISETP.NE.AND P0, PT, R13, 0x1, PT ;  /* 0x000000010d00780c */ /* 0x000fe40003f05270 */
[----:B--2---:R-:W-:-:S04]  /*05a0*/  SHF.R.S32.HI R2, RZ, 0x7, R12 ;  /* 0x00000007ff027819 */ /* 0x004fc8000001140c */
[----:B------:R-:W-:-:S07]  /*05b0*/  LOP3.LUT P1, RZ, R2, 0x2, RZ, 0xc0, !PT ;  /* 0x0000000202ff7812 */ /* 0x000fce000782c0ff */
[----:B------:R-:W-:Y:S06]  /*05c0*/  @!P0 BRA `(.L_x_471) ;  /* 0x0000000000648947 */ /* 0x000fec0003800000 */
[----:B------:R-:W1:Y:S01]  /*05d0*/  LDCU.64 UR6, c[0x0][0x380] ;  /* 0x00007000ff0677ac */ /* 0x000e620008000a00 */
[C---:B------:R-:W-:Y:S02]  /*05e0*/  IMAD R2, R9.reuse, 0x80, R4 ;  /* 0x0000008009027824 */ /* 0x040fe400078e0204 */
        /* <DEDUP_REMOVED lines=23> */
.L_x_471:
[----:B------:R-:W-:Y:S05]  /*0760*/  @!P1 BRA `(.L_x_468) ;  /* 0x0000000000389947 */ /* 0x000fea0003800000 */
[----:B------:R-:W2:Y:S01]  /*0770*/  LDCU.64 UR6, c[0x0][0x380] ;  /* 0x00007000ff0677ac */ /* 0x000ea20008000a00 */
[C---:B-1----:R-:W-:Y:S01]  /*0780*/  LEA R2, R9.reuse, R4, 0x7 ;  /* 0x0000000409027211 */ /* 0x042fe200078e38ff */
[----:B------:R-:W-:-:S03]  /*0790*/  IMAD R0, R9, 0xa0, R0 ;  /* 0x000000a009007824 */ /* 0x000fc600078e0200 */
[----:B------:R-:W-:-:S05]  /*07a0*/  IADD3 R5, P0, PT, R5, R2, RZ ;  /* 0x0000000205057210 */ /* 0x000fca0007f1e0ff */
[----:B------:R-:W-:Y:S01]  /*07b0*/  IMAD.X R10, RZ, RZ, R10, P0 ;  /* 0x000000ffff0a7224 */ /* 0x000fe200000e060a */
[----:B--2---:R-:W-:-:S04]  /*07c0*/  LEA R2, P0, R5, UR6, 0x2 ;  /* 0x0000000605027c11 */ /* 0x004fc8000f8010ff */
        /* <DEDUP_REMOVED lines=8> */
.L_x_468:
        /* <DEDUP_REMOVED lines=11> */
[----:B------:R-:W-:-:S03]  /*0900*/  UISETP.LT.AND UP2, UPT, UR22, UR23, UPT ;  /* 0x000000171600728c */ /* 0x000fc6000bf41270 */
[----:B------:R-:W-:Y:S01]  /*0910*/  IABS R0, R0 ;  /* 0x0000000000007213 */ /* 0x000fe20000000000 */
[----:B------:R-:W-:-:S03]  /*0920*/  USEL UR8, UR22, UR23, UP2 ;  /* 0x0000001716087287 */ /* 0x000fc60009000000 */
[----:B------:R-:W-:-:S13]  /*0930*/  R2UR UR7, R0 ;  /* 0x00000000000772ca */ /* 0x000fda00000e0000 */
[----:B------:R-:W3:Y:S08]  /*0940*/  I2F.RP R0, UR7 ;  /* 0x0000000700007d06 */ /* 0x000ef00008209400 */
[----:B---3--:R-:W1:Y:S02]  /*0950*/  MUFU.RCP R0, R0 ;  /* 0x0000000000007308 */ /* 0x008e640000001000 */
[----:B-12---:R-:W-:-:S06]  /*0960*/  IADD3 R2, PT, PT, R0, 0xffffffe, RZ ;  /* 0x0ffffffe00027810 */ /* 0x006fcc0007ffe0ff */
        /* <DEDUP_REMOVED lines=35> */
[----:B------:R-:W-:-:S02]  /*0ba0*/  ULOP3.LUT UR27, UR16, 0x7fffff0, URZ, 0xc0, !UPT ;  /* 0x07fffff0101b7892 */ /* 0x000fc4000f8ec0ff */
[----:B------:R-:W-:Y:S02]  /*0bb0*/  ULOP3.LUT UR31, UR5, 0x3, URZ, 0xc0, !UPT ;  /* 0x00000003051f7892 */ /* 0x000fe4000f8ec0ff */
[----:B------:R-:W-:Y:S02]  /*0bc0*/  ULOP3.LUT UR18, UR5, 0x1ffffffc, URZ, 0xc0, !UPT ;  /* 0x1ffffffc05127892 */ /* 0x000fe4000f8ec0ff */
[----:B------:R-:W-:Y:S02]  /*0bd0*/  @!UP0 ULOP3.LUT UR15, URZ, UR22, URZ, 0x33, !UPT ;  /* 0x00000016ff0f8292 */ /* 0x000fe4000f8e33ff */
[----:B------:R-:W-:Y:S02]  /*0be0*/  ULOP3.LUT UR16, UR16, 0x3, URZ, 0xc0, !UPT ;  /* 0x0000000310107892 */ /* 0x000fe4000f8ec0ff */
[----:B------:R-:W-:Y:S01]  /*0bf0*/  UISETP.GE.AND UP1, UPT, UR8, 0x1, UPT ;  /* 0x000000010800788c */ /* 0x000fe2000bf26270 */
[----:B------:R-:W-:-:S10]  /*0c00*/  UMOV UR5, URZ ;  /* 0x000000ff00057c82 */ /* 0x000fd40008000000 */
.L_x_531:
        /* <DEDUP_REMOVED lines=9> */
[----:B----4-:R-:W-:-:S05]  /*0ca0*/  IADD3 R11, PT, PT, R6, UR4, RZ ;  /* 0x00000004060b7c10 */ /* 0x010fca000fffe0ff */
        /* <DEDUP_REMOVED lines=9> */
[----:B------:R-:W-:Y:S01]  /*0d40*/  LOP3.LUT R9, R4, 0x1f, RZ, 0xc0, !PT ;  /* 0x0000001f04097812 */ /* 0x000fe200078ec0ff */
[----:B------:R-:W-:Y:S01]  /*0d50*/  IMAD.MOV.U32 R7, RZ, RZ, RZ ;  /* 0x000000ffff077224 */ /* 0x000fe200078e00ff */
[----:B------:R-:W-:Y:S02]  /*0d60*/  UIMAD UR7, UR33, UR23, URZ ;  /* 0x00000017210772a4 */ /* 0x000fe4000f8e02ff */
[----:B------:R-:W-:Y:S01]  /*0d70*/  UISETP.GE.U32.AND UP0, UPT, UR9, 0x4, UPT ;  /* 0x000000040900788c */ /* 0x000fe2000bf06070 */
[----:B------:R-:W-:Y:S01]  /*0d80*/  IMAD R12, R28, 0x28, R9 ;  /* 0x000000281c0c7824 */ /* 0x000fe200078e0209 */
        /* <DEDUP_REMOVED lines=8> */
.L_x_475:
        /* <DEDUP_REMOVED lines=18> */
.L_x_474:
        /* <DEDUP_REMOVED lines=36> */
.L_x_473:
        /* <DEDUP_REMOVED lines=8> */
.L_x_483:
        /* <DEDUP_REMOVED lines=9> */
[----:B------:R-:W-:Y:S01]  /*1280*/  LEA R14, R28, UR28, 0x4 ;  /* 0x0000001c1c0e7c11 */ /* 0x000fe2000f8e20ff */
[----:B------:R-:W-:Y:S01]  /*1290*/  UMOV UR8, URZ ;  /* 0x000000ff00087c82 */ /* 0x000fe20008000000 */
[----:B------:R-:W-:Y:S01]  /*12a0*/  UMOV UR9, URZ ;  /* 0x000000ff00097c82 */ /* 0x000fe20008000000 */
[----:B-1----:R-:W-:Y:S02]  /*12b0*/  SHF.R.U32.HI R6, RZ, 0x2, R7 ;  /* 0x00000002ff067819 */ /* 0x002fe40000011607 */
[----:B------:R-:W-:-:S05]  /*12c0*/  LOP3.LUT R7, R7, 0x3, RZ, 0xc0, !PT ;  /* 0x0000000307077812 */ /* 0x000fca00078ec0ff */
[----:B------:R-:W-:-:S04]  /*12d0*/  IMAD R6, R6, UR10, R7 ;  /* 0x0000000a06067c24 */ /* 0x000fc8000f8e0207 */
[----:B------:R-:W-:-:S07]  /*12e0*/  IMAD.SHL.U32 R6, R6, 0x4, RZ ;  /* 0x0000000406067824 */ /* 0x000fce00078e00ff */
.L_x_479:
[----:B----4-:R-:W-:Y:S01]  /*12f0*/  IADD3 R9, PT, PT, R14, UR8, RZ ;  /* 0x000000080e097c10 */ /* 0x010fe2000fffe0ff */
[----:B------:R-:W-:Y:S01]  /*1300*/  IMAD.U32 R7, RZ, RZ, UR10 ;  /* 0x0000000aff077e24 */ /* 0x000fe2000f8e00ff */
[----:B------:R-:W-:Y:S02]  /*1310*/  UIADD3 UR9, UPT, UPT, UR9, 0x10, URZ ;  /* 0x0000001009097890 */ /* 0x000fe4000fffe0ff */
[----:B------:R-:W-:Y:S01]  /*1320*/  LEA R9, R9, UR11, 0x1 ;  /* 0x0000000b09097c11 */ /* 0x000fe2000f8e08ff */
[----:B------:R-:W-:-:S03]  /*1330*/  UIADD3 UR8, UPT, UPT, UR8, 0x400, URZ ;  /* 0x0000040008087890 */ /* 0x000fc6000fffe0ff */
[C---:B------:R-:W-:Y:S01]  /*1340*/  IADD3 R12, PT, PT, R9.reuse, R6, RZ ;  /* 0x00000006090c7210 */ /* 0x040fe20007ffe0ff */
[C---:B------:R-:W-:Y:S01]  /*1350*/  VIADD R11, R9.reuse, 0x80 ;  /* 0x00000080090b7836 */ /* 0x040fe20000000000 */
[C---:B------:R-:W-:Y:S01]  /*1360*/  IADD3 R15, PT, PT, R9.reuse, 0x280, RZ ;  /* 0x00000280090f7810 */ /* 0x040fe20007ffe0ff */
[----:B------:R-:W-:Y:S01]  /*1370*/  VIADD R13, R9, 0x100 ;  /* 0x00000100090d7836 */ /* 0x000fe20000000000 */
[----:B------:R-:W-:Y:S01]  /*1380*/  LEA R8, R7, R12, 0x5 ;  /* 0x0000000c07087211 */ /* 0x000fe200078e28ff */
[----:B------:R-:W-:Y:S01]  /*1390*/  STS [R12], RZ ;  /* 0x000000ff0c007388 */ /* 0x000fe20000000800 */
[-C--:B------:R-:W-:Y:S01]  /*13a0*/  IADD3 R18, PT, PT, R11, R6.reuse, RZ ;  /* 0x000000060b127210 */ /* 0x080fe20007ffe0ff */
[----:B------:R-:W-:Y:S01]  /*13b0*/  VIADD R11, R9, 0x180 ;  /* 0x00000180090b7836 */ /* 0x000fe20000000000 */
[-C--:B------:R-:W-:Y:S01]  /*13c0*/  IADD3 R16, PT, PT, R13, R6.reuse, RZ ;  /* 0x000000060d107210 */ /* 0x080fe20007ffe0ff */
[----:B------:R-:W-:Y:S01]  /*13d0*/  STS [R8], RZ ;  /* 0x000000ff08007388 */ /* 0x000fe20000000800 */
[----:B------:R-:W-:Y:S01]  /*13e0*/  IADD3 R13, PT, PT, R9, 0x200, RZ ;  /* 0x00000200090d7810 */ /* 0x000fe20007ffe0ff */
[----:B------:R-:W-:Y:S01]  /*13f0*/  IMAD R10, R7, 0x20, R18 ;  /* 0x00000020070a7824 */ /* 0x000fe200078e0212 */
[----:B------:R-:W-:Y:S01]  /*1400*/  IADD3 R22, PT, PT, R11, R6, RZ ;  /* 0x000000060b167210 */ /* 0x000fe20007ffe0ff */
[----:B------:R1:W-:Y:S01]  /*1410*/  STS [R12+0x10], RZ ;  /* 0x000010ff0c007388 */ /* 0x0003e20000000800 */
[----:B------:R-:W-:-:S02]  /*1420*/  IMAD R11, R7, 0x20, R16 ;  /* 0x00000020070b7824 */ /* 0x000fc400078e0210 */
[----:B------:R-:W-:Y:S01]  /*1430*/  IMAD.IADD R20, R13, 0x1, R6 ;  /* 0x000000010d147824 */ /* 0x000fe200078e0206 */
[----:B------:R2:W-:Y:S01]  /*1440*/  STS [R8+0x10], RZ ;  /* 0x000010ff08007388 */ /* 0x0005e20000000800 */
[----:B------:R-:W-:-:S03]  /*1450*/  IADD3 R13, PT, PT, R9, 0x300, RZ ;  /* 0x00000300090d7810 */ /* 0x000fc60007ffe0ff */
        /* <DEDUP_REMOVED lines=27> */
[----:B-1----:R-:W-:Y:S01]  /*1610*/  IADD3 R20, PT, PT, R15, R6, RZ ;  /* 0x000000060f147210 */ /* 0x002fe20007ffe0ff */
[----:B------:R-:W-:-:S02]  /*1620*/  VIADD R15, R9, 0x700 ;  /* 0x00000700090f7836 */ /* 0x000fc40000000000 */
        /* <DEDUP_REMOVED lines=31> */
[----:B------:R1:W-:Y:S01]  /*1820*/  STS [R18+0x10], RZ ;  /* 0x000010ff12007388 */ /* 0x0003e20000000800 */
[----:B------:R-:W-:-:S03]  /*1830*/  IADD3 R9, PT, PT, R9, 0x780, RZ ;  /* 0x0000078009097810 */ /* 0x000fc60007ffe0ff */
[----:B------:R2:W-:Y:S04]  /*1840*/  STS [R12+0x10], RZ ;  /* 0x000010ff0c007388 */ /* 0x0005e80000000800 */
[----:B------:R-:W-:Y:S01]  /*1850*/  STS [R16], RZ ;  /* 0x000000ff10007388 */ /* 0x000fe20000000800 */
[----:B-1----:R-:W-:-:S03]  /*1860*/  IMAD.IADD R18, R13, 0x1, R6 ;  /* 0x000000010d127824 */ /* 0x002fc600078e0206 */
[----:B------:R-:W-:Y:S01]  /*1870*/  STS [R8], RZ ;  /* 0x000000ff08007388 */ /* 0x000fe20000000800 */
[----:B--2---:R-:W-:-:S03]  /*1880*/  IMAD.IADD R12, R9, 0x1, R6 ;  /* 0x00000001090c7824 */ /* 0x004fc600078e0206 */
[----:B------:R1:W-:Y:S04]  /*1890*/  STS [R16+0x10], RZ ;  /* 0x000010ff10007388 */ /* 0x0003e80000000800 */
[----:B------:R2:W-:Y:S04]  /*18a0*/  STS [R8+0x10], RZ ;  /* 0x000010ff08007388 */ /* 0x0005e80000000800 */
[----:B------:R-:W-:Y:S01]  /*18b0*/  STS [R22], RZ ;  /* 0x000000ff16007388 */ /* 0x000fe20000000800 */
[----:B-1----:R-:W-:-:S03]  /*18c0*/  IADD3 R16, PT, PT, R15, R6, RZ ;  /* 0x000000060f107210 */ /* 0x002fc60007ffe0ff */
[----:B------:R-:W-:Y:S01]  /*18d0*/  STS [R10], RZ ;  /* 0x000000ff0a007388 */ /* 0x000fe20000000800 */
[C---:B--2---:R-:W-:Y:S01]  /*18e0*/  LEA R8, R7.reuse, R18, 0x5 ;  /* 0x0000001207087211 */ /* 0x044fe200078e28ff */
[C---:B------:R-:W-:Y:S01]  /*18f0*/  IMAD R9, R7.reuse, 0x20, R16 ;  /* 0x0000002007097824 */ /* 0x040fe200078e0210 */
[----:B------:R-:W-:Y:S01]  /*1900*/  LEA R7, R7, R12, 0x5 ;  /* 0x0000000c07077211 */ /* 0x000fe200078e28ff */
[----:B------:R-:W-:Y:S04]  /*1910*/  STS [R22+0x10], RZ ;  /* 0x000010ff16007388 */ /* 0x000fe80000000800 */
[----:B------:R1:W-:Y:S04]  /*1920*/  STS [R10+0x10], RZ ;  /* 0x000010ff0a007388 */ /* 0x0003e80000000800 */
[----:B------:R4:W-:Y:S04]  /*1930*/  STS [R20], RZ ;  /* 0x000000ff14007388 */ /* 0x0009e80000000800 */
[----:B------:R4:W-:Y:S01]  /*1940*/  STS [R11], RZ ;  /* 0x000000ff0b007388 */ /* 0x0009e20000000800 */
[----:B-1----:R-:W-:-:S03]  /*1950*/  IMAD.U32 R10, RZ, RZ, UR9 ;  /* 0x00000009ff0a7e24 */ /* 0x002fc6000f8e00ff */
[----:B------:R4:W-:Y:S02]  /*1960*/  STS [R20+0x10], RZ ;  /* 0x000010ff14007388 */ /* 0x0009e40000000800 */
[----:B------:R-:W-:Y:S02]  /*1970*/  ISETP.NE.AND P0, PT, R10, UR27, PT ;  /* 0x0000001b0a007c0c */ /* 0x000fe4000bf05270 */
        /* <DEDUP_REMOVED lines=14> */
.L_x_478:
        /* <DEDUP_REMOVED lines=8> */
[----:B-1234-:R-:W1:Y:S01]  /*1ae0*/  S2R R7, SR_LANEID ;  /* 0x0000000000077919 */ /* 0x01ee620000000000 */
[----:B------:R-:W-:Y:S01]  /*1af0*/  LEA R6, R28, UR8, 0x4 ;  /* 0x000000081c067c11 */ /* 0x000fe2000f8e20ff */
[----:B------:R-:W-:Y:S02]  /*1b00*/  USHF.R.U32.HI UR9, URZ, 0x1, UR25 ;  /* 0x00000001ff097899 */ /* 0x000fe40008011619 */
[----:B------:R-:W-:Y:S01]  /*1b10*/  UIADD3 UR8, UPT, UPT, UR8, 0x200, URZ ;  /* 0x0000020008087890 */ /* 0x000fe2000fffe0ff */
[----:B------:R-:W-:-:S03]  /*1b20*/  IADD3 R6, PT, PT, R6, UR28, RZ ;  /* 0x0000001c06067c10 */ /* 0x000fc6000fffe0ff */
[----:B------:R-:W-:Y:S01]  /*1b30*/  IMAD.U32 R20, RZ, RZ, UR9 ;  /* 0x00000009ff147e24 */ /* 0x000fe2000f8e00ff */
[----:B------:R-:W-:-:S04]  /*1b40*/  LEA R6, R6, UR11, 0x1 ;  /* 0x0000000b06067c11 */ /* 0x000fc8000f8e08ff */
[C---:B------:R-:W-:Y:S01]  /*1b50*/  IADD3 R10, PT, PT, R6.reuse, 0x200, RZ ;  /* 0x00000200060a7810 */ /* 0x040fe20007ffe0ff */
[C---:B------:R-:W-:Y:S01]  /*1b60*/  VIADD R9, R6.reuse, 0x180 ;  /* 0x0000018006097836 */ /* 0x040fe20000000000 */
[C---:B------:R-:W-:Y:S01]  /*1b70*/  IADD3 R12, PT, PT, R6.reuse, 0x300, RZ ;  /* 0x00000300060c7810 */ /* 0x040fe20007ffe0ff */
[C---:B------:R-:W-:Y:S02]  /*1b80*/  VIADD R11, R6.reuse, 0x280 ;  /* 0x00000280060b7836 */ /* 0x040fe40000000000 */
[----:B------:R-:W-:Y:S01]  /*1b90*/  VIADD R13, R6, 0x380 ;  /* 0x00000380060d7836 */ /* 0x000fe20000000000 */
        /* <DEDUP_REMOVED lines=16> */
[C---:B------:R-:W-:Y:S01]  /*1ca0*/  LEA R12, R19.reuse, R12, 0x2 ;  /* 0x0000000c130c7211 */ /* 0x040fe200078e10ff */
[----:B------:R-:W-:Y:S01]  /*1cb0*/  IMAD.U32 R13, R19, 0x4, R13 ;  /* 0x00000004130d7824 */ /* 0x000fe200078e000d */
[C---:B------:R-:W-:Y:S01]  /*1cc0*/  LEA R9, R20.reuse, R15, 0x5 ;  /* 0x0000000f14097211 */ /* 0x040fe200078e28ff */
[----:B------:R-:W-:Y:S03]  /*1cd0*/  STS [R18+0x10], RZ ;  /* 0x000010ff12007388 */ /* 0x000fe60000000800 */
[C---:B------:R-:W-:Y:S01]  /*1ce0*/  LEA R10, R20.reuse, R13, 0x5 ;  /* 0x0000000d140a7211 */ /* 0x040fe200078e28ff */
        /* <DEDUP_REMOVED lines=32> */
.L_x_481:
[----:B------:R-:W-:Y:S05]  /*1ef0*/  BRA.U !UP3, `(.L_x_480) ;  /* 0x000000050b347547 */ /* 0x000fea000b800000 */
[----:B------:R-:W-:Y:S02]  /*1f00*/  UIADD3 UR10, UPT, UPT, UR10, -0x1, URZ ;  /* 0xffffffff0a0a7890 */ /* 0x000fe4000fffe0ff */
[----:B------:R-:W-:Y:S02]  /*1f10*/  UISETP.NE.AND UP3, UPT, UR16, URZ, UPT ;  /* 0x000000ff1000728c */ /* 0x000fe4000bf65270 */
[----:B------:R-:W-:-:S09]  /*1f20*/  UISETP.GE.U32.AND UP2, UPT, UR10, 0x3, UPT ;  /* 0x000000030a00788c */ /* 0x000fd2000bf46070 */
[----:B------:R-:W-:Y:S05]  /*1f30*/  BRA.U !UP2, `(.L_x_482) ;  /* 0x000000010a947547 */ /* 0x000fea000b800000 */
[----:B-1234-:R-:W1:Y:S01]  /*1f40*/  S2R R7, SR_LANEID ;  /* 0x0000000000077919 */ /* 0x01ee620000000000 */
[----:B------:R-:W-:Y:S01]  /*1f50*/  LEA R6, R28, UR8, 0x4 ;  /* 0x000000081c067c11 */ /* 0x000fe2000f8e20ff */
[----:B------:R-:W-:Y:S02]  /*1f60*/  USHF.R.U32.HI UR9, URZ, 0x1, UR25 ;  /* 0x00000001ff097899 */ /* 0x000fe40008011619 */
[----:B------:R-:W-:Y:S02]  /*1f70*/  UIADD3 UR8, UPT, UPT, UR8, 0x100, URZ ;  /* 0x0000010008087890 */ /* 0x000fe4000fffe0ff */
[----:B------:R-:W-:Y:S02]  /*1f80*/  VIADD R6, R6, UR28 ;  /* 0x0000001c06067c36 */ /* 0x000fe40008000000 */
[----:B------:R-:W-:-:S03]  /*1f90*/  MOV R11, UR9 ;  /* 0x00000009000b7c02 */ /* 0x000fc60008000f00 */
[----:B------:R-:W-:-:S04]  /*1fa0*/  LEA R6, R6, UR11, 0x1 ;  /* 0x0000000b06067c11 */ /* 0x000fc8000f8e08ff */
[C---:B------:R-:W-:Y:S01]  /*1fb0*/  IADD3 R10, PT, PT, R6.reuse, 0x80, RZ ;  /* 0x00000080060a7810 */ /* 0x040fe20007ffe0ff */
[C---:B------:R-:W-:Y:S01]  /*1fc0*/  VIADD R12, R6.reuse, 0x100 ;  /* 0x00000100060c7836 */ /* 0x040fe20000000000 */
[----:B------:R-:W-:Y:S02]  /*1fd0*/  IADD3 R14, PT, PT, R6, 0x180, RZ ;  /* 0x00000180060e7810 */ /* 0x000fe40007ffe0ff */
[----:B-1----:R-:W-:Y:S02]  /*1fe0*/  SHF.R.U32.HI R8, RZ, 0x2, R7 ;  /* 0x00000002ff087819 */ /* 0x002fe40000011607 */
[----:B------:R-:W-:-:S05]  /*1ff0*/  LOP3.LUT R7, R7, 0x3, RZ, 0xc0, !PT ;  /* 0x0000000307077812 */ /* 0x000fca00078ec0ff */
[----:B------:R-:W-:-:S04]  /*2000*/  IMAD R7, R8, UR9, R7 ;  /* 0x0000000908077c24 */ /* 0x000fc8000f8e0207 */
[C---:B------:R-:W-:Y:S01]  /*2010*/  IMAD.U32 R8, R7.reuse, 0x4, R6 ;  /* 0x0000000407087824 */ /* 0x040fe200078e0006 */
[C---:B------:R-:W-:Y:S01]  /*2020*/  LEA R10, R7.reuse, R10, 0x2 ;  /* 0x0000000a070a7211 */ /* 0x040fe200078e10ff */
[C---:B------:R-:W-:Y:S01]  /*2030*/  IMAD.U32 R12, R7.reuse, 0x4, R12 ;  /* 0x00000004070c7824 */ /* 0x040fe200078e000c */
[----:B------:R-:W-:Y:S01]  /*2040*/  LEA R14, R7, R14, 0x2 ;  /* 0x0000000e070e7211 */ /* 0x000fe200078e10ff */
[C---:B------:R-:W-:Y:S01]  /*2050*/  IMAD R6, R11.reuse, 0x20, R8 ;  /* 0x000000200b067824 */ /* 0x040fe200078e0208 */
[----:B------:R1:W-:Y:S01]  /*2060*/  STS [R8], RZ ;  /* 0x000000ff08007388 */ /* 0x0003e20000000800 */
[C---:B------:R-:W-:Y:S01]  /*2070*/  IMAD R7, R11.reuse, 0x20, R10 ;  /* 0x000000200b077824 */ /* 0x040fe200078e020a */
[C---:B------:R-:W-:Y:S01]  /*2080*/  LEA R9, R11.reuse, R12, 0x5 ;  /* 0x0000000c0b097211 */ /* 0x040fe200078e28ff */
[----:B------:R-:W-:Y:S01]  /*2090*/  IMAD R11, R11, 0x20, R14 ;  /* 0x000000200b0b7824 */ /* 0x000fe200078e020e */
        /* <DEDUP_REMOVED lines=15> */
.L_x_482:
[----:B------:R-:W-:Y:S05]  /*2190*/  BRA.U !UP3, `(.L_x_480) ;  /* 0x000000010b8c7547 */ /* 0x000fea000b800000 */
[----:B-1234-:R-:W1:Y:S01]  /*21a0*/  S2R R7, SR_LANEID ;  /* 0x0000000000077919 */ /* 0x01ee620000000000 */
[----:B------:R-:W-:Y:S01]  /*21b0*/  LEA R6, R28, UR8, 0x4 ;  /* 0x000000081c067c11 */ /* 0x000fe2000f8e20ff */
[----:B------:R-:W-:Y:S01]  /*21c0*/  USHF.R.U32.HI UR9, URZ, 0x1, UR25 ;  /* 0x00000001ff097899 */ /* 0x000fe20008011619 */
[----:B------:R-:W-:Y:S02]  /*21d0*/  MOV R11, UR16 ;  /* 0x00000010000b7c02 */ /* 0x000fe40008000f00 */
[----:B------:R-:W-:Y:S02]  /*21e0*/  IADD3 R6, PT, PT, R6, UR28, RZ ;  /* 0x0000001c06067c10 */ /* 0x000fe4000fffe0ff */
[----:B------:R-:W-:Y:S01]  /*21f0*/  ISETP.NE.AND P0, PT, R11, 0x1, PT ;  /* 0x000000010b00780c */ /* 0x000fe20003f05270 */
[----:B------:R-:W-:Y:S01]  /*2200*/  IMAD.U32 R10, RZ, RZ, UR9 ;  /* 0x00000009ff0a7e24 */ /* 0x000fe2000f8e00ff */
        /* <DEDUP_REMOVED lines=11> */
[----:B-1----:R-:W-:Y:S01]  /*22c0*/  VIADD R6, R8, 0x80 ;  /* 0x0000008008067836 */ /* 0x002fe20000000000 */
[----:B------:R-:W-:-:S04]  /*22d0*/  MOV R11, UR16 ;  /* 0x00000010000b7c02 */ /* 0x000fc80008000f00 */
[----:B------:R-:W-:Y:S02]  /*22e0*/  LEA R7, R9, R6, 0x2 ;  /* 0x0000000609077211 */ /* 0x000fe400078e10ff */
[----:B------:R-:W-:-:S03]  /*22f0*/  ISETP.NE.AND P0, PT, R11, 0x2, PT ;  /* 0x000000020b00780c */ /* 0x000fc60003f05270 */
[----:B------:R-:W-:Y:S01]  /*2300*/  IMAD R6, R10, 0x20, R7 ;  /* 0x000000200a067824 */ /* 0x000fe200078e0207 */
        /* <DEDUP_REMOVED lines=12> */
.L_x_480:
[----:B------:R-:W-:Y:S05]  /*23d0*/  BRA.U !UP0, `(.L_x_483) ;  /* 0xffffffed08847547 */ /* 0x000fea000b83ffff */
[----:B------:R-:W-:Y:S05]  /*23e0*/  BRA `(.L_x_476) ;  /* 0x0000000800307947 */ /* 0x000fea0003800000 */
.L_x_477:
[----:B------:R-:W-:-:S05]  /*23f0*/  UMOV UR7, URZ ;  /* 0x000000ff00077c82 */ /* 0x000fca0008000000 */
.L_x_488:
[----:B----4-:R-:W4:Y:S01]  /*2400*/  LDCU UR8, c[0x0][0x3d0] ;  /* 0x00007a00ff0877ac */ /* 0x010f220008000800 */
[----:B------:R-:W-:Y:S01]  /*2410*/  MOV R29, UR7 ;  /* 0x00000007001d7c02 */ /* 0x000fe20008000f00 */
[----:B------:R-:W-:Y:S02]  /*2420*/  UIMAD UR22, UR7, UR25, URZ ;  /* 0x00000019071672a4 */ /* 0x000fe4000f8e02ff */
[----:B------:R-:W-:Y:S02]  /*2430*/  UIADD3 UR7, UPT, UPT, UR7, 0x10, URZ ;  /* 0x0000001007077890 */ /* 0x000fe4000fffe0ff */
[----:B------:R-:W-:Y:S02]  /*2440*/  IMAD R29, R29, UR26, RZ ;  /* 0x0000001a1d1d7c24 */ /* 0x000fe4000f8e02ff */
[----:B----4-:R-:W-:-:S03]  /*2450*/  UISETP.GE.AND UP2, UPT, UR7, UR8, UPT ;  /* 0x000000080700728c */ /* 0x010fc6000bf46270 */
[----:B------:R-:W-:-:S08]  /*2460*/  UMOV UR8, URZ ;  /* 0x000000ff00087c82 */ /* 0x000fd00008000000 */
.L_x_487:
[----:B----4-:R-:W4:Y:S01]  /*2470*/  LDCU UR10, c[0x0][0x3ec] ;  /* 0x00007d80ff0a77ac */ /* 0x010f220008000800 */
[----:B------:R-:W-:Y:S02]  /*2480*/  LEA R31, R28, UR8, 0x4 ;  /* 0x000000081c1f7c11 */ /* 0x000fe4000f8e20ff */
[----:B-123--:R-:W-:Y:S02]  /*2490*/  CS2R R6, SRZ ;  /* 0x0000000000067805 */ /* 0x00efe4000001ff00 */
[----:B------:R-:W-:Y:S02]  /*24a0*/  ISETP.NE.AND P1, PT, R5, RZ, PT ;  /* 0x000000ff0500720c */ /* 0x000fe40003f25270 */
[----:B------:R-:W-:Y:S01]  /*24b0*/  CS2R R20, SRZ ;  /* 0x0000000000147805 */ /* 0x000fe2000001ff00 */
[----:B------:R-:W-:Y:S01]  /*24c0*/  UMOV UR9, URZ ;  /* 0x000000ff00097c82 */ /* 0x000fe20008000000 */
[----:B------:R-:W-:Y:S01]  /*24d0*/  IMAD R31, R31, UR26, RZ ;  /* 0x0000001a1f1f7c24 */ /* 0x000fe2000f8e02ff */
[----:B----4-:R-:W-:-:S09]  /*24e0*/  UISETP.GE.U32.AND UP0, UPT, UR10, 0x31, UPT ;  /* 0x000000310a00788c */ /* 0x010fd2000bf06070 */
[----:B------:R-:W-:Y:S05]  /*24f0*/  BRA.U !UP0, `(.L_x_484) ;  /* 0x0000000108d87547 */ /* 0x000fea000b800000 */
[----:B------:R-:W1:Y:S01]  /*2500*/  S2R R8, SR_LANEID ;  /* 0x0000000000087919 */ /* 0x000e620000000000 */
[----:B------:R-:W-:Y:S02]  /*2510*/  MOV R30, 0x400 ;  /* 0x00000400001e7802 */ /* 0x000fe40000000f00 */
[----:B------:R-:W-:Y:S01]  /*2520*/  CS2R R20, SRZ ;  /* 0x0000000000147805 */ /* 0x000fe2000001ff00 */
[----:B------:R-:W-:Y:S01]  /*2530*/  UMOV UR9, URZ ;  /* 0x000000ff00097c82 */ /* 0x000fe20008000000 */
[----:B------:R-:W2:Y:S01]  /*2540*/  S2R R11, SR_CgaCtaId ;  /* 0x00000000000b7919 */ /* 0x000ea20000008800 */
[----:B------:R-:W-:Y:S01]  /*2550*/  UMOV UR10, URZ ;  /* 0x000000ff000a7c82 */ /* 0x000fe20008000000 */
[--C-:B-1----:R-:W-:Y:S02]  /*2560*/  SHF.R.U32.HI R6, RZ, 0x3, R8.reuse ;  /* 0x00000003ff067819 */ /* 0x102fe40000011608 */
[----:B------:R-:W-:Y:S02]  /*2570*/  LOP3.LUT R7, R8, 0x7, RZ, 0xc0, !PT ;  /* 0x0000000708077812 */ /* 0x000fe400078ec0ff */
[----:B------:R-:W-:Y:S01]  /*2580*/  SHF.R.U32.HI R8, RZ, 0x4, R8 ;  /* 0x00000004ff087819 */ /* 0x000fe20000011608 */
[C---:B------:R-:W-:Y:S01]  /*2590*/  IMAD.SHL.U32 R10, R6.reuse, 0x8, RZ ;  /* 0x00000008060a7824 */ /* 0x040fe200078e00ff */
[----:B------:R-:W-:-:S02]  /*25a0*/  SHF.L.U32 R6, R6, 0x3, RZ ;  /* 0x0000000306067819 */ /* 0x000fc400000006ff */
[----:B--2---:R-:W-:Y:S02]  /*25b0*/  LEA R30, R11, R30, 0x18 ;  /* 0x0000001e0b1e7211 */ /* 0x004fe400078ec0ff */
[--C-:B------:R-:W-:Y:S01]  /*25c0*/  LOP3.LUT R9, R10, 0x8, R7.reuse, 0xe2, !PT ;  /* 0x000000080a097812 */ /* 0x100fe200078ee207 */
[----:B------:R-:W-:Y:S01]  /*25d0*/  IMAD R7, R8, 0x8, R7 ;  /* 0x0000000808077824 */ /* 0x000fe200078e0207 */
[----:B------:R-:W-:Y:S02]  /*25e0*/  LOP3.LUT R6, R6, 0x8, RZ, 0xe2, !PT ;  /* 0x0000000806067812 */ /* 0x000fe400078ee2ff */
[----:B------:R-:W-:-:S03]  /*25f0*/  SHF.L.U32 R8, R8, 0x3, RZ ;  /* 0x0000000308087819 */ /* 0x000fc600000006ff */
[----:B------:R-:W-:Y:S01]  /*2600*/  IMAD R33, R7, UR26, R6 ;  /* 0x0000001a07217c24 */ /* 0x000fe2000f8e0206 */
[----:B------:R-:W-:Y:S01]  /*2610*/  CS2R R6, SRZ ;  /* 0x0000000000067805 */ /* 0x000fe2000001ff00 */
[----:B------:R-:W-:-:S03]  /*2620*/  IMAD R8, R9, UR26, R8 ;  /* 0x0000001a09087c24 */ /* 0x000fc6000f8e0208 */
[----:B------:R-:W-:Y:S01]  /*2630*/  SHF.L.U32 R33, R33, 0x1, RZ ;  /* 0x0000000121217819 */ /* 0x000fe200000006ff */
[----:B------:R-:W-:-:S07]  /*2640*/  IMAD.SHL.U32 R32, R8, 0x2, RZ ;  /* 0x0000000208207824 */ /* 0x000fce00078e00ff */
.L_x_485:
        /* <DEDUP_REMOVED lines=33> */
.L_x_484:
        /* <DEDUP_REMOVED lines=11> */
[----:B------:R-:W-:Y:S02]  /*2910*/  LOP3.LUT R8, R10, 0x7, RZ, 0xc0, !PT ;  /* 0x000000070a087812 */ /* 0x000fe400078ec0ff */
[----:B------:R-:W-:-:S02]  /*2920*/  SHF.L.U32 R16, R11, 0x3, RZ ;  /* 0x000000030b107819 */ /* 0x000fc400000006ff */
[----:B------:R-:W-:Y:S01]  /*2930*/  SHF.L.U32 R15, R11, 0x3, RZ ;  /* 0x000000030b0f7819 */ /* 0x000fe200000006ff */
[--C-:B------:R-:W-:Y:S01]  /*2940*/  IMAD R11, R13, 0x8, R8.reuse ;  /* 0x000000080d0b7824 */ /* 0x100fe200078e0208 */
[----:B------:R-:W-:Y:S02]  /*2950*/  LOP3.LUT R16, R16, 0x8, RZ, 0xe2, !PT ;  /* 0x0000000810107812 */ /* 0x000fe400078ee2ff */
[----:B------:R-:W-:Y:S02]  /*2960*/  LOP3.LUT R10, R15, 0x8, R8, 0xe2, !PT ;  /* 0x000000080f0a7812 */ /* 0x000fe400078ee208 */
[----:B------:R-:W-:Y:S01]  /*2970*/  SHF.L.U32 R17, R13, 0x3, RZ ;  /* 0x000000030d117819 */ /* 0x000fe200000006ff */
[----:B------:R-:W-:Y:S01]  /*2980*/  IMAD R16, R11, UR26, R16 ;  /* 0x0000001a0b107c24 */ /* 0x000fe2000f8e0210 */
[----:B------:R-:W-:-:S03]  /*2990*/  LEA R18, R18, R9, 0x1 ;  /* 0x0000000912127211 */ /* 0x000fc600078e08ff */
[----:B------:R-:W-:Y:S01]  /*29a0*/  IMAD R17, R10, UR26, R17 ;  /* 0x0000001a0a117c24 */ /* 0x000fe2000f8e0211 */
[----:B------:R-:W-:-:S03]  /*29b0*/  LEA R12, R16, R19, 0x1 ;  /* 0x00000013100c7211 */ /* 0x000fc600078e08ff */
[----:B------:R-:W-:-:S03]  /*29c0*/  IMAD.U32 R8, R17, 0x2, R18 ;  /* 0x0000000211087824 */ /* 0x000fc600078e0012 */
        /* <DEDUP_REMOVED lines=26> */
.L_x_486:
[----:B------:R-:W1:Y:S01]  /*2b70*/  S2R R8, SR_LANEID ;  /* 0x0000000000087919 */ /* 0x000e620000000000 */
[----:B------:R-:W-:Y:S01]  /*2b80*/  LEA R11, R28, UR8, 0x4 ;  /* 0x000000081c0b7c11 */ /* 0x000fe2000f8e20ff */
[----:B------:R-:W-:Y:S01]  /*2b90*/  USHF.R.U32.HI UR9, URZ, 0x1, UR25 ;  /* 0x00000001ff097899 */ /* 0x000fe20008011619 */
[----:B------:R-:W2:Y:S01]  /*2ba0*/  LDCU UR23, c[0x0][0x3d4] ;  /* 0x00007a80ff1777ac */ /* 0x000ea20008000800 */
[----:B------:R-:W-:-:S04]  /*2bb0*/  UIADD3 UR8, UPT, UPT, UR8, 0x40, URZ ;  /* 0x0000004008087890 */ /* 0x000fc8000fffe0ff */
[----:B--2---:R-:W-:Y:S01]  /*2bc0*/  UISETP.GE.AND UP0, UPT, UR8, UR23, UPT ;  /* 0x000000170800728c */ /* 0x004fe2000bf06270 */
[----:B-1----:R-:W-:Y:S02]  /*2bd0*/  SHF.R.U32.HI R9, RZ, 0x2, R8 ;  /* 0x00000002ff097819 */ /* 0x002fe40000011608 */
[----:B------:R-:W-:Y:S01]  /*2be0*/  LOP3.LUT R10, R8, 0x3, RZ, 0xc0, !PT ;  /* 0x00000003080a7812 */ /* 0x000fe200078ec0ff */
[----:B------:R-:W-:-:S04]  /*2bf0*/  VIADD R8, R11, UR22 ;  /* 0x000000160b087c36 */ /* 0x000fc80008000000 */
        /* <DEDUP_REMOVED lines=11> */
.L_x_476:
[----:B------:R-:W5:Y:S01]  /*2cb0*/  LDCU UR22, c[0x0][0x3ec] ;  /* 0x00007d80ff1677ac */ /* 0x000f620008000800 */
[----:B-1234-:R-:W-:Y:S01]  /*2cc0*/  LOP3.LUT R7, R4, 0x1f, RZ, 0xc0, !PT ;  /* 0x0000001f04077812 */ /* 0x01efe200078ec0ff */
        /* <DEDUP_REMOVED lines=21> */
.L_x_491:
        /* <DEDUP_REMOVED lines=18> */
.L_x_490:
        /* <DEDUP_REMOVED lines=36> */
.L_x_489:
[----:B------:R-:W-:Y:S01]  /*3180*/  ISETP.LE.AND P0, PT, R27, UR5, PT ;  /* 0x000000051b007c0c */ /* 0x000fe2000bf03270 */
[----:B------:R-:W0:-:S12]  /*3190*/  LDGDEPBAR ;  /* 0x00000000000079af */ /* 0x000e180000000000 */
[----:B------:R-:W-:Y:S05]  /*31a0*/  @P0 BRA `(.L_x_492) ;  /* 0x0000000000300947 */ /* 0x000fea0003800000 */
[----:B-123--:R-:W1:Y:S01]  /*31b0*/  S2R R9, SR_CTAID.X ;  /* 0x0000000000097919 */ /* 0x00ee620000002500 */
[----:B------:R-:W1:Y:S02]  /*31c0*/  LDC.64 R6, c[0x0][0x398] ;  /* 0x0000e600ff067b82 */ /* 0x000e640000000a00 */
        /* <DEDUP_REMOVED lines=10> */
.L_x_492:
[----:B------:R-:W-:-:S13]  /*3270*/  ISETP.LE.AND P0, PT, R26, UR6, PT ;  /* 0x000000061a007c0c */ /* 0x000fda000bf03270 */
[----:B------:R-:W-:Y:S05]  /*3280*/  @P0 BRA `(.L_x_494) ;  /* 0x0000006000ac0947 */ /* 0x000fea0003800000 */
[----:B-123--:R-:W1:Y:S01]  /*3290*/  S2R R9, SR_CTAID.X ;  /* 0x0000000000097919 */ /* 0x00ee620000002500 */
[----:B------:R-:W1:Y:S02]  /*32a0*/  LDC.64 R6, c[0x0][0x3a8] ;  /* 0x0000ea00ff067b82 */ /* 0x000e640000000a00 */
        /* <DEDUP_REMOVED lines=24> */
.L_x_497:
[----:B--2---:R-:W-:-:S04]  /*3430*/  IMAD R9, R12, 0x80, R11 ;  /* 0x000000800c097824 */ /* 0x004fc800078e020b */
[----:B-1----:R-:W-:-:S05]  /*3440*/  IMAD.WIDE R8, R9, 0x4, R6 ;  /* 0x0000000409087825 */ /* 0x002fca00078e0206 */
[----:B------:R-:W2:Y:S04]  /*3450*/  LDG.E R34, desc[UR20][R8.64] ;  /* 0x0000001408227981 */ /* 0x000ea8000c1e1900 */
[----:B------:R-:W3:Y:S04]  /*3460*/  LDG.E R29, desc[UR20][R8.64+0x400] ;  /* 0x00040014081d7981 */ /* 0x000ee8000c1e1900 */
[----:B------:R-:W4:Y:S04]  /*3470*/  LDG.E R25, desc[UR20][R8.64+0xa00] ;  /* 0x000a001408197981 */ /* 0x000f28000c1e1900 */
[----:B------:R-:W5:Y:S04]  /*3480*/  LDG.E R36, desc[UR20][R8.64+0x200] ;  /* 0x0002001408247981 */ /* 0x000f68000c1e1900 */
[----:B------:R-:W4:Y:S04]  /*3490*/  LDG.E R30, desc[UR20][R8.64+0x600] ;  /* 0x00060014081e7981 */ /* 0x000f28000c1e1900 */
        /* <DEDUP_REMOVED lines=10> */
[----:B------:R1:W4:Y:S01]  /*3540*/  LDG.E R23, desc[UR20][R8.64+0x1e00] ;  /* 0x001e001408177981 */ /* 0x000322000c1e1900 */
[----:B------:R-:W-:-:S05]  /*3550*/  IMAD R22, R12, 0xa0, R10 ;  /* 0x000000a00c167824 */ /* 0x000fca00078e020a */
[----:B------:R-:W-:-:S05]  /*3560*/  LEA R22, R22, UR11, 0x2 ;  /* 0x0000000b16167c11 */ /* 0x000fca000f8e10ff */
[----:B------:R-:W2:Y:S04]  /*3570*/  LDS R31, [R22] ;  /* 0x00000000161f7984 */ /* 0x000ea80000000800 */
[----:B------:R-:W3:Y:S04]  /*3580*/  LDS R32, [R22+0x500] ;  /* 0x0005000016207984 */ /* 0x000ee80000000800 */
[----:B------:R-:W5:Y:S04]  /*3590*/  LDS R33, [R22+0x280] ;  /* 0x0002800016217984 */ /* 0x000f680000000800 */
[----:B------:R-:W4:Y:S04]  /*35a0*/  LDS R35, [R22+0x780] ;  /* 0x0007800016237984 */ /* 0x000f280000000800 */
[----:B------:R-:W4:Y:S04]  /*35b0*/  LDS R37, [R22+0xa00] ;  /* 0x000a000016257984 */ /* 0x000f280000000800 */
[----:B-1----:R-:W-:Y:S04]  /*35c0*/  LDS R9, [R22+0x1680] ;  /* 0x0016800016097984 */ /* 0x002fe80000000800 */
[----:B------:R-:W-:Y:S01]  /*35d0*/  LDS R8, [R22+0x1900] ;  /* 0x0019000016087984 */ /* 0x000fe20000000800 */
[----:B------:R-:W-:Y:S01]  /*35e0*/  ULOP3.LUT UR7, UR9, 0x7ffffff0, URZ, 0xc0, !UPT ;  /* 0x7ffffff009077892 */ /* 0x000fe2000f8ec0ff */
[----:B------:R-:W-:-:S05]  /*35f0*/  IADD3 R12, PT, PT, R12, 0x10, RZ ;  /* 0x000000100c0c7810 */ /* 0x000fca0007ffe0ff */
[----:B------:R-:W-:Y:S01]  /*3600*/  ISETP.NE.AND P0, PT, R12, UR7, PT ;  /* 0x000000070c007c0c */ /* 0x000fe2000bf05270 */
[----:B--2---:R-:W-:Y:S02]  /*3610*/  HADD2 R31, R31, R34 ;  /* 0x000000221f1f7230 */ /* 0x004fe40000000000 */
[----:B------:R-:W1:Y:S01]  /*3620*/  LDS R34, [R22+0xc80] ;  /* 0x000c800016227984 */ /* 0x000e620000000800 */
[----:B---3--:R-:W-:-:S03]  /*3630*/  HADD2 R29, R32, R29 ;  /* 0x0000001d201d7230 */ /* 0x008fc60000000000 */
[----:B------:R-:W-:Y:S04]  /*3640*/  STS [R22], R31 ;  /* 0x0000001f16007388 */ /* 0x000fe80000000800 */
[----:B------:R-:W-:Y:S01]  /*3650*/  STS [R22+0x500], R29 ;  /* 0x0005001d16007388 */ /* 0x000fe20000000800 */
[----:B-----5:R-:W-:-:S03]  /*3660*/  HADD2 R33, R33, R36 ;  /* 0x0000002421217230 */ /* 0x020fc60000000000 */
[----:B------:R-:W2:Y:S01]  /*3670*/  LDS R31, [R22+0xf00] ;  /* 0x000f0000161f7984 */ /* 0x000ea20000000800 */
[----:B----4-:R-:W-:-:S03]  /*3680*/  HADD2 R35, R35, R30 ;  /* 0x0000001e23237230 */ /* 0x010fc60000000000 */
[----:B------:R-:W3:Y:S01]  /*3690*/  LDS R36, [R22+0x1b80] ;  /* 0x001b800016247984 */ /* 0x000ee20000000800 */
[----:B------:R-:W-:-:S03]  /*36a0*/  HADD2 R37, R37, R24 ;  /* 0x0000001825257230 */ /* 0x000fc60000000000 */
[----:B------:R-:W4:Y:S04]  /*36b0*/  LDS R24, [R22+0x1400] ;  /* 0x0014000016187984 */ /* 0x000f280000000800 */
[----:B------:R-:W5:Y:S04]  /*36c0*/  LDS R32, [R22+0x2080] ;  /* 0x0020800016207984 */ /* 0x000f680000000800 */
[----:B------:R-:W5:Y:S04]  /*36d0*/  LDS R29, [R22+0x2300] ;  /* 0x00230000161d7984 */ /* 0x000f680000000800 */
[----:B------:R-:W5:Y:S01]  /*36e0*/  LDS R30, [R22+0x2580] ;  /* 0x00258000161e7984 */ /* 0x000f620000000800 */
[----:B-1----:R-:W-:-:S03]  /*36f0*/  HADD2 R34, R34, R25 ;  /* 0x0000001922227230 */ /* 0x002fc60000000000 */
[----:B------:R-:W1:Y:S04]  /*3700*/  LDS R25, [R22+0x1180] ;  /* 0x0011800016197984 */ /* 0x000e680000000800 */
[----:B------:R-:W-:Y:S04]  /*3710*/  STS [R22+0xc80], R34 ;  /* 0x000c802216007388 */ /* 0x000fe80000000800 */
[----:B------:R-:W1:Y:S01]  /*3720*/  LDS R34, [R22+0x1e00] ;  /* 0x001e000016227984 */ /* 0x000e620000000800 */
[----:B------:R-:W-:Y:S02]  /*3730*/  HADD2 R9, R9, R20 ;  /* 0x0000001409097230 */ /* 0x000fe40000000000 */
[----:B--2---:R-:W-:-:S02]  /*3740*/  HADD2 R31, R31, R16 ;  /* 0x000000101f1f7230 */ /* 0x004fc40000000000 */
[----:B------:R-:W-:Y:S02]  /*3750*/  HADD2 R19, R8, R19 ;  /* 0x0000001308137230 */ /* 0x000fe40000000000 */
[----:B---3--:R-:W-:Y:S02]  /*3760*/  HADD2 R17, R36, R17 ;  /* 0x0000001124117230 */ /* 0x008fe40000000000 */
[----:B----4-:R-:W-:Y:S02]  /*3770*/  HADD2 R21, R24, R21 ;  /* 0x0000001518157230 */ /* 0x010fe40000000000 */
[----:B-----5:R-:W-:Y:S02]  /*3780*/  HADD2 R15, R32, R15 ;  /* 0x0000000f200f7230 */ /* 0x020fe40000000000 */
[----:B------:R-:W-:Y:S02]  /*3790*/  HADD2 R29, R29, R14 ;  /* 0x0000000e1d1d7230 */ /* 0x000fe40000000000 */
[----:B------:R-:W-:Y:S01]  /*37a0*/  HADD2 R23, R30, R23 ;  /* 0x000000171e177230 */ /* 0x000fe20000000000 */
[----:B------:R2:W-:Y:S04]  /*37b0*/  STS [R22+0x280], R33 ;  /* 0x0002802116007388 */ /* 0x0005e80000000800 */
[----:B------:R2:W-:Y:S01]  /*37c0*/  STS [R22+0x780], R35 ;  /* 0x0007802316007388 */ /* 0x0005e20000000800 */
[----:B-1----:R-:W-:-:S03]  /*37d0*/  HADD2 R25, R25, R18 ;  /* 0x0000001219197230 */ /* 0x002fc60000000000 */
[----:B------:R2:W-:Y:S01]  /*37e0*/  STS [R22+0xa00], R37 ;  /* 0x000a002516007388 */ /* 0x0005e20000000800 */
[----:B------:R-:W-:-:S03]  /*37f0*/  HADD2 R13, R34, R13 ;  /* 0x0000000d220d7230 */ /* 0x000fc60000000000 */
        /* <DEDUP_REMOVED lines=12> */
.L_x_496:
        /* <DEDUP_REMOVED lines=8> */
[----:B--2---:R-:W1:Y:S01]  /*3940*/  LDC.64 R8, c[0x0][0x3b8] ;  /* 0x0000ee00ff087b82 */ /* 0x004e620000000a00 */
        /* <DEDUP_REMOVED lines=37> */
.L_x_498:
[----:B------:R-:W-:Y:S05]  /*3ba0*/  BRA.U !UP2, `(.L_x_495) ;  /* 0x000000010ac47547 */ /* 0x000fea000b800000 */
[----:B------:R-:W-:Y:S02]  /*3bb0*/  ULOP3.LUT UR7, UR9, 0x7, URZ, 0xc0, !UPT ;  /* 0x0000000709077892 */ /* 0x000fe4000f8ec0ff */
[----:B------:R-:W-:Y:S02]  /*3bc0*/  ULOP3.LUT UP2, UR8, UR9, 0x3, URZ, 0xc0, !UPT ;  /* 0x0000000309087892 */ /* 0x000fe4000f84c0ff */
[----:B------:R-:W-:-:S04]  /*3bd0*/  UIADD3 UR7, UPT, UPT, UR7, -0x1, URZ ;  /* 0xffffffff07077890 */ /* 0x000fc8000fffe0ff */
[----:B------:R-:W-:-:S09]  /*3be0*/  UISETP.GE.U32.AND UP0, UPT, UR7, 0x3, UPT ;  /* 0x000000030700788c */ /* 0x000fd2000bf06070 */
[----:B------:R-:W-:Y:S05]  /*3bf0*/  BRA.U !UP0, `(.L_x_499) ;  /* 0x0000000108587547 */ /* 0x000fea000b800000 */
[----:B--2---:R-:W1:Y:S01]  /*3c00*/  LDC.64 R8, c[0x0][0x3b8] ;  /* 0x0000ee00ff087b82 */ /* 0x004e620000000a00 */
[----:B---3--:R-:W-:-:S05]  /*3c10*/  LEA R7, R6, R11, 0x7 ;  /* 0x0000000b06077211 */ /* 0x008fca00078e38ff */
        /* <DEDUP_REMOVED lines=20> */
.L_x_499:
[----:B------:R-:W-:Y:S05]  /*3d60*/  BRA.U !UP2, `(.L_x_495) ;  /* 0x000000010a547547 */ /* 0x000fea000b800000 */
[----:B--2---:R-:W2:Y:S01]  /*3d70*/  LDC.64 R8, c[0x0][0x3b8] ;  /* 0x0000ee00ff087b82 */ /* 0x004ea20000000a00 */
[----:B------:R-:W-:-:S05]  /*3d80*/  LEA R11, R6, R11, 0x7 ;  /* 0x0000000b060b7211 */ /* 0x000fca00078e38ff */
[----:B--2---:R-:W-:-:S05]  /*3d90*/  IMAD.WIDE R8, R11, 0x4, R8 ;  /* 0x000000040b087825 */ /* 0x004fca00078e0208 */
[----:B-1-3--:R-:W2:Y:S01]  /*3da0*/  LDG.E R7, desc[UR20][R8.64] ;  /* 0x0000001408077981 */ /* 0x00aea2000c1e1900 */
        /* <DEDUP_REMOVED lines=17> */
.L_x_495:
[----:B------:R-:W-:Y:S01]  /*3ec0*/  BAR.SYNC.DEFER_BLOCKING 0x0 ;  /* 0x0000000000007b1d */ /* 0x000fe20000010000 */
[----:B------:R-:W-:-:S12]  /*3ed0*/  UIADD3 UR6, UPT, UPT, UR6, 0x1, URZ ;  /* 0x0000000106067890 */ /* 0x000fd8000fffe0ff */
.L_x_493:
[----:B--2---:R-:W-:Y:S01]  /*3ee0*/  IABS R9, UR15 ;  /* 0x0000000f00097c13 */ /* 0x004fe20008000000 */
[----:B------:R-:W-:Y:S01]  /*3ef0*/  BSSY.RECONVERGENT B0, `(.L_x_500) ;  /* 0x000026f000007945 */ /* 0x000fe20003800200 */
[----:B-1-3--:R-:W-:Y:S02]  /*3f00*/  IABS R12, R4 ;  /* 0x00000004000c7213 */ /* 0x00afe40000000000 */
        /* <DEDUP_REMOVED lines=72> */
.L_x_504:
[----:B------:R-:W-:Y:S01]  /*4390*/  MOV R15, UR7 ;  /* 0x00000007000f7c02 */ /* 0x000fe20008000f00 */
[----:B------:R-:W-:Y:S02]  /*43a0*/  USHF.L.U32 UR8, UR7, 0x1, URZ ;  /* 0x0000000107087899 */ /* 0x000fe400080006ff */
[----:B------:R-:W-:Y:S02]  /*43b0*/  UIADD3 UR7, UPT, UPT, UR7, 0x4, URZ ;  /* 0x0000000407077890 */ /* 0x000fe4000fffe0ff */
[----:B------:R-:W-:Y:S01]  /*43c0*/  IMAD R15, R15, 0x4, R6 ;  /* 0x000000040f0f7824 */ /* 0x000fe200078e0206 */
[----:B------:R-:W-:Y:S02]  /*43d0*/  ULEA UR8, UR8, UR24, 0x2 ;  /* 0x0000001808087291 */ /* 0x000fe4000f8e10ff */
[----:B------:R-:W-:Y:S02]  /*43e0*/  UISETP.NE.AND UP2, UPT, UR7, UR30, UPT ;  /* 0x0000001e0700728c */ /* 0x000fe4000bf45270 */
[----:B------:R-:W3:Y:S04]  /*43f0*/  LDS R9, [R15] ;  /* 0x000000000f097984 */ /* 0x000ee80000000800 */
[----:B------:R-:W2:Y:S04]  /*4400*/  LDS R11, [R15+0x4] ;  /* 0x000004000f0b7984 */ /* 0x000ea80000000800 */
[----:B------:R-:W4:Y:S04]  /*4410*/  LDS R13, [R15+0x8] ;  /* 0x000008000f0d7984 */ /* 0x000f280000000800 */
[----:B------:R-:W5:Y:S01]  /*4420*/  LDS R15, [R15+0xc] ;  /* 0x00000c000f0f7984 */ /* 0x000f620000000800 */
[----:B---3--:R-:W-:-:S02]  /*4430*/  HADD2.F32 R8, -RZ, R9.H0_H0 ;  /* 0x20000009ff087230 */ /* 0x008fc40000004100 */
[----:B------:R-:W-:-:S03]  /*4440*/  HADD2.F32 R9, -RZ, R9.H1_H1 ;  /* 0x30000009ff097230 */ /* 0x000fc60000004100 */
[----:B-1----:R-:W-:Y:S02]  /*4450*/  FMUL R8, R8, UR10 ;  /* 0x0000000a08087c20 */ /* 0x002fe40008400000 */
[----:B------:R-:W-:-:S03]  /*4460*/  FMUL R9, R9, UR10 ;  /* 0x0000000a09097c20 */ /* 0x000fc60008400000 */
[----:B------:R-:W-:-:S04]  /*4470*/  FMNMX R10, R8, R31, !PT ;  /* 0x0000001f080a7209 */ /* 0x000fc80007800000 */
[----:B------:R-:W-:Y:S01]  /*4480*/  FMNMX R19, R9, R10, !PT ;  /* 0x0000000a09137209 */ /* 0x000fe20007800000 */
[----:B------:R-:W-:Y:S01]  /*4490*/  FADD R31, -R10, R31 ;  /* 0x0000001f0a1f7221 */ /* 0x000fe20000000100 */
[----:B------:R-:W-:-:S03]  /*44a0*/  FADD R12, R8, -R10 ;  /* 0x8000000a080c7221 */ /* 0x000fc60000000000 */
[----:B------:R-:W-:Y:S01]  /*44b0*/  FMUL R17, R31, 1.4426950216293334961 ;  /* 0x3fb8aa3b1f117820 */ /* 0x000fe20000400000 */
[----:B------:R-:W-:Y:S01]  /*44c0*/  FMUL R20, R12, 1.4426950216293334961 ;  /* 0x3fb8aa3b0c147820 */ /* 0x000fe20000400000 */
[--C-:B--2---:R-:W-:Y:S02]  /*44d0*/  HADD2.F32 R12, -RZ, R11.reuse.H0_H0 ;  /* 0x2000000bff0c7230 */ /* 0x104fe40000004100 */
[--C-:B------:R-:W-:Y:S01]  /*44e0*/  FADD R10, R10, -R19.reuse ;  /* 0x800000130a0a7221 */ /* 0x100fe20000000000 */
[----:B------:R-:W-:Y:S01]  /*44f0*/  FADD R14, R9, -R19 ;  /* 0x80000013090e7221 */ /* 0x000fe20000000000 */
[----:B------:R-:W-:Y:S01]  /*4500*/  FSETP.GEU.AND P0, PT, R17, -126, PT ;  /* 0xc2fc00001100780b */ /* 0x000fe20003f0e000 */
[----:B------:R-:W-:Y:S01]  /*4510*/  HADD2.F32 R11, -RZ, R11.H1_H1 ;  /* 0x3000000bff0b7230 */ /* 0x000fe20000004100 */
[----:B------:R-:W-:Y:S01]  /*4520*/  FSETP.GEU.AND P1, PT, R20, -126, PT ;  /* 0xc2fc00001400780b */ /* 0x000fe20003f2e000 */
[----:B------:R-:W-:Y:S01]  /*4530*/  FMUL R16, R10, 1.4426950216293334961 ;  /* 0x3fb8aa3b0a107820 */ /* 0x000fe20000400000 */
[----:B------:R-:W-:Y:S01]  /*4540*/  FMUL R10, R12, UR10 ;  /* 0x0000000a0c0a7c20 */ /* 0x000fe20008400000 */
[----:B------:R-:W-:Y:S01]  /*4550*/  FMUL R14, R14, 1.4426950216293334961 ;  /* 0x3fb8aa3b0e0e7820 */ /* 0x000fe20000400000 */
[----:B------:R-:W-:Y:S01]  /*4560*/  FMUL R11, R11, UR10 ;  /* 0x0000000a0b0b7c20 */ /* 0x000fe20008400000 */
[--C-:B----4-:R-:W-:Y:S01]  /*4570*/  HADD2.F32 R31, -RZ, R13.reuse.H0_H0 ;  /* 0x2000000dff1f7230 */ /* 0x110fe20000004100 */
[----:B------:R-:W-:Y:S01]  /*4580*/  FSETP.GEU.AND P2, PT, R16, -126, PT ;  /* 0xc2fc00001000780b */ /* 0x000fe20003f4e000 */
[----:B------:R-:W-:Y:S01]  /*4590*/  HADD2.F32 R13, -RZ, R13.H1_H1 ;  /* 0x3000000dff0d7230 */ /* 0x000fe20000004100 */
[----:B------:R-:W-:Y:S01]  /*45a0*/  FMNMX R12, R19, R10, !PT ;  /* 0x0000000a130c7209 */ /* 0x000fe20007800000 */
[----:B------:R2:W-:Y:S01]  /*45b0*/  STL.128 [UR8], R8 ;  /* 0x00000008ff007987 */ /* 0x0005e20008100c08 */
[----:B------:R-:W-:Y:S01]  /*45c0*/  FSETP.GEU.AND P5, PT, R14, -126, PT ;  /* 0xc2fc00000e00780b */ /* 0x000fe20003fae000 */
[----:B------:R-:W-:Y:S01]  /*45d0*/  @!P0 FMUL R17, R17, 0.5 ;  /* 0x3f00000011118820 */ /* 0x000fe20000400000 */
[----:B------:R-:W-:Y:S01]  /*45e0*/  FMNMX R23, R11, R12, !PT ;  /* 0x0000000c0b177209 */ /* 0x000fe20007800000 */
        /* <DEDUP_REMOVED lines=8> */
[--C-:B------:R-:W-:Y:S01]  /*4670*/  FADD R22, R12, -R23.reuse ;  /* 0x800000170c167221 */ /* 0x100fe20000000000 */
[----:B------:R-:W-:Y:S01]  /*4680*/  FMUL R12, R31, UR10 ;  /* 0x0000000a1f0c7c20 */ /* 0x000fe20008400000 */
[----:B------:R-:W-:Y:S01]  /*4690*/  FSETP.GEU.AND P3, PT, R19, -126, PT ;  /* 0xc2fc00001300780b */ /* 0x000fe20003f6e000 */
[----:B------:R-:W-:Y:S01]  /*46a0*/  FADD R31, R11, -R23 ;  /* 0x800000170b1f7221 */ /* 0x000fe20000000000 */
[----:B------:R-:W3:Y:S01]  /*46b0*/  MUFU.EX2 R20, R20 ;  /* 0x0000001400147308 */ /* 0x000ee20000000800 */
[----:B------:R-:W-:Y:S01]  /*46c0*/  FSETP.GEU.AND P4, PT, R18, -126, PT ;  /* 0xc2fc00001200780b */ /* 0x000fe20003f8e000 */
[----:B------:R-:W-:Y:S01]  /*46d0*/  @!P5 FMUL R14, R14, 0.5 ;  /* 0x3f0000000e0ed820 */ /* 0x000fe20000400000 */
[----:B------:R-:W-:-:S05]  /*46e0*/  FMUL R22, R22, 1.4426950216293334961 ;  /* 0x3fb8aa3b16167820 */ /* 0x000fca0000400000 */
[----:B------:R-:W4:Y:S01]  /*46f0*/  MUFU.EX2 R16, R16 ;  /* 0x0000001000107308 */ /* 0x000f220000000800 */
[----:B-1----:R-:W-:Y:S01]  /*4700*/  @!P0 FMUL R17, R17, R17 ;  /* 0x0000001111118220 */ /* 0x002fe20000400000 */
[----:B------:R-:W-:Y:S01]  /*4710*/  FSETP.GEU.AND P0, PT, R22, -126, PT ;  /* 0xc2fc00001600780b */ /* 0x000fe20003f0e000 */
[----:B------:R-:W-:-:S03]  /*4720*/  @!P3 FMUL R19, R19, 0.5 ;  /* 0x3f0000001313b820 */ /* 0x000fc60000400000 */
[----:B------:R-:W-:Y:S02]  /*4730*/  @!P4 FMUL R18, R18, 0.5 ;  /* 0x3f0000001212c820 */ /* 0x000fe40000400000 */
[----:B------:R1:W2:Y:S01]  /*4740*/  MUFU.EX2 R21, R14 ;  /* 0x0000000e00157308 */ /* 0x0002a20000000800 */
[----:B---3--:R-:W-:-:S04]  /*4750*/  @!P1 FMUL R20, R20, R20 ;  /* 0x0000001414149220 */ /* 0x008fc80000400000 */
[----:B------:R-:W-:Y:S01]  /*4760*/  FFMA R32, R17, R30, R20 ;  /* 0x0000001e11207223 */ /* 0x000fe20000000014 */
[----:B------:R-:W-:Y:S01]  /*4770*/  FMUL R30, R31, 1.4426950216293334961 ;  /* 0x3fb8aa3b1f1e7820 */ /* 0x000fe20000400000 */
[----:B------:R-:W-:Y:S01]  /*4780*/  @!P0 FMUL R22, R22, 0.5 ;  /* 0x3f00000016168820 */ /* 0x000fe20000400000 */
[----:B------:R-:W3:Y:S01]  /*4790*/  MUFU.EX2 R19, R19 ;  /* 0x0000001300137308 */ /* 0x000ee20000000800 */
[C---:B-1----:R-:W-:Y:S01]  /*47a0*/  FMNMX R14, R23.reuse, R12, !PT ;  /* 0x0000000c170e7209 */ /* 0x042fe20007800000 */
[----:B----4-:R-:W-:Y:S01]  /*47b0*/  @!P2 FMUL R16, R16, R16 ;  /* 0x000000101010a220 */ /* 0x010fe20000400000 */
[----:B------:R-:W-:Y:S01]  /*47c0*/  FSETP.GEU.AND P1, PT, R30, -126, PT ;  /* 0xc2fc00001e00780b */ /* 0x000fe20003f2e000 */
[--C-:B-----5:R-:W-:Y:S02]  /*47d0*/  HADD2.F32 R31, -RZ, R15.reuse.H0_H0 ;  /* 0x2000000fff1f7230 */ /* 0x120fe40000004100 */
[--C-:B------:R-:W-:Y:S01]  /*47e0*/  FADD R20, R23, -R14.reuse ;  /* 0x8000000e17147221 */ /* 0x100fe20000000000 */
[----:B------:R-:W-:Y:S01]  /*47f0*/  FADD R23, R12, -R14 ;  /* 0x8000000e0c177221 */ /* 0x000fe20000000000 */
[----:B------:R-:W1:Y:S01]  /*4800*/  MUFU.EX2 R18, R18 ;  /* 0x0000001200127308 */ /* 0x000e620000000800 */
[----:B--2---:R-:W-:Y:S01]  /*4810*/  @!P5 FMUL R21, R21, R21 ;  /* 0x000000151515d220 */ /* 0x004fe20000400000 */
[----:B------:R-:W-:Y:S01]  /*4820*/  FMUL R20, R20, 1.4426950216293334961 ;  /* 0x3fb8aa3b14147820 */ /* 0x000fe20000400000 */
[----:B------:R-:W-:-:S02]  /*4830*/  HADD2.F32 R15, -RZ, R15.H1_H1 ;  /* 0x3000000fff0f7230 */ /* 0x000fc40000004100 */
[----:B------:R-:W-:Y:S01]  /*4840*/  FMUL R23, R23, 1.4426950216293334961 ;  /* 0x3fb8aa3b17177820 */ /* 0x000fe20000400000 */
[----:B------:R-:W-:Y:S01]  /*4850*/  FFMA R17, R32, R16, R21 ;  /* 0x0000001020117223 */ /* 0x000fe20000000015 */
[----:B------:R-:W-:Y:S02]  /*4860*/  FMNMX R21, R13, R14, !PT ;  /* 0x0000000e0d157209 */ /* 0x000fe40007800000 */
[----:B------:R-:W-:Y:S01]  /*4870*/  FSETP.GEU.AND P2, PT, R20, -126, PT ;  /* 0xc2fc00001400780b */ /* 0x000fe20003f4e000 */
[----:B------:R-:W-:Y:S01]  /*4880*/  @!P1 FMUL R30, R30, 0.5 ;  /* 0x3f0000001e1e9820 */ /* 0x000fe20000400000 */
[----:B---3--:R-:W-:Y:S01]  /*4890*/  @!P3 FMUL R19, R19, R19 ;  /* 0x000000131313b220 */ /* 0x008fe20000400000 */
[----:B------:R2:W3:Y:S01]  /*48a0*/  MUFU.EX2 R16, R22 ;  /* 0x0000001600107308 */ /* 0x0004e20000000800 */
[----:B------:R-:W-:Y:S01]  /*48b0*/  FMUL R15, R15, UR10 ;  /* 0x0000000a0f0f7c20 */ /* 0x000fe20008400000 */
[----:B------:R-:W-:Y:S01]  /*48c0*/  FSETP.GEU.AND P3, PT, R23, -126, PT ;  /* 0xc2fc00001700780b */ /* 0x000fe20003f6e000 */
[----:B-1----:R-:W-:-:S05]  /*48d0*/  @!P4 FMUL R18, R18, R18 ;  /* 0x000000121212c220 */ /* 0x002fca0000400000 */
[----:B------:R-:W1:Y:S01]  /*48e0*/  MUFU.EX2 R30, R30 ;  /* 0x0000001e001e7308 */ /* 0x000e620000000800 */
[--C-:B--2---:R-:W-:Y:S01]  /*48f0*/  FADD R22, R13, -R21.reuse ;  /* 0x800000150d167221 */ /* 0x104fe20000000000 */
[----:B------:R-:W-:Y:S01]  /*4900*/  FFMA R17, R17, R19, R18 ;  /* 0x0000001311117223 */ /* 0x000fe20000000012 */
[----:B------:R-:W-:Y:S01]  /*4910*/  FADD R19, R14, -R21 ;  /* 0x800000150e137221 */ /* 0x000fe20000000000 */
[----:B------:R-:W-:Y:S01]  /*4920*/  FMUL R14, R31, UR10 ;  /* 0x0000000a1f0e7c20 */ /* 0x000fe20008400000 */
[----:B------:R-:W-:Y:S01]  /*4930*/  @!P2 FMUL R20, R20, 0.5 ;  /* 0x3f0000001414a820 */ /* 0x000fe20000400000 */
[----:B------:R-:W-:Y:S01]  /*4940*/  FMUL R22, R22, 1.4426950216293334961 ;  /* 0x3fb8aa3b16167820 */ /* 0x000fe20000400000 */
[----:B------:R-:W-:Y:S01]  /*4950*/  FMUL R19, R19, 1.4426950216293334961 ;  /* 0x3fb8aa3b13137820 */ /* 0x000fe20000400000 */
[----:B------:R-:W-:Y:S01]  /*4960*/  @!P3 FMUL R23, R23, 0.5 ;  /* 0x3f0000001717b820 */ /* 0x000fe20000400000 */
[----:B------:R-:W-:Y:S01]  /*4970*/  FMNMX R18, R21, R14, !PT ;  /* 0x0000000e15127209 */ /* 0x000fe20007800000 */
[----:B---3--:R-:W-:Y:S01]  /*4980*/  @!P0 FMUL R16, R16, R16 ;  /* 0x0000001010108220 */ /* 0x008fe20000400000 */
[----:B------:R-:W2:Y:S01]  /*4990*/  MUFU.EX2 R20, R20 ;  /* 0x0000001400147308 */ /* 0x000ea20000000800 */
[----:B------:R-:W-:Y:S01]  /*49a0*/  FSETP.GEU.AND P5, PT, R19, -126, PT ;  /* 0xc2fc00001300780b */ /* 0x000fe20003fae000 */
[----:B------:R4:W-:Y:S01]  /*49b0*/  STL.128 [UR8+0x10], R12 ;  /* 0x0000100cff007987 */ /* 0x0009e20008100c08 */
[--C-:B------:R-:W-:Y:S01]  /*49c0*/  FADD R21, R21, -R18.reuse ;  /* 0x8000001215157221 */ /* 0x100fe20000000000 */
[----:B------:R-:W-:Y:S01]  /*49d0*/  FMNMX R31, R15, R18, !PT ;  /* 0x000000120f1f7209 */ /* 0x000fe20007800000 */
[----:B------:R-:W-:Y:S01]  /*49e0*/  FADD R33, R14, -R18 ;  /* 0x800000120e217221 */ /* 0x000fe20000000000 */
[----:B-1----:R-:W-:Y:S01]  /*49f0*/  @!P1 FMUL R30, R30, R30 ;  /* 0x0000001e1e1e9220 */ /* 0x002fe20000400000 */
[----:B------:R-:W-:Y:S01]  /*4a00*/  FMUL R32, R21, 1.4426950216293334961 ;  /* 0x3fb8aa3b15207820 */ /* 0x000fe20000400000 */
[----:B------:R-:W-:Y:S01]  /*4a10*/  FSETP.GEU.AND P4, PT, R22, -126, PT ;  /* 0xc2fc00001600780b */ /* 0x000fe20003f8e000 */
[----:B------:R-:W-:Y:S01]  /*4a20*/  FMUL R21, R33, 1.4426950216293334961 ;  /* 0x3fb8aa3b21157820 */ /* 0x000fe20000400000 */
[----:B------:R-:W-:Y:S01]  /*4a30*/  FFMA R16, R17, R16, R30 ;  /* 0x0000001011107223 */ /* 0x000fe2000000001e */
[--C-:B------:R-:W-:Y:S01]  /*4a40*/  FADD R18, R18, -R31.reuse ;  /* 0x8000001f12127221 */ /* 0x100fe20000000000 */
[----:B------:R-:W-:Y:S01]  /*4a50*/  FADD R30, R15, -R31 ;  /* 0x8000001f0f1e7221 */ /* 0x000fe20000000000 */
[----:B------:R-:W-:Y:S01]  /*4a60*/  FSETP.GEU.AND P6, PT, R32, -126, PT ;  /* 0xc2fc00002000780b */ /* 0x000fe20003fce000 */
[----:B------:R-:W-:Y:S01]  /*4a70*/  @!P5 FMUL R19, R19, 0.5 ;  /* 0x3f0000001313d820 */ /* 0x000fe20000400000 */
[----:B------:R-:W-:Y:S01]  /*4a80*/  FMUL R17, R18, 1.4426950216293334961 ;  /* 0x3fb8aa3b12117820 */ /* 0x000fe20000400000 */
[----:B------:R-:W-:Y:S01]  /*4a90*/  FMUL R33, R30, 1.4426950216293334961 ;  /* 0x3fb8aa3b1e217820 */ /* 0x000fe20000400000 */
[----:B------:R-:W-:Y:S01]  /*4aa0*/  FSETP.GEU.AND P1, PT, R21, -126, PT ;  /* 0xc2fc00001500780b */ /* 0x000fe20003f2e000 */
[----:B--2---:R-:W-:Y:S01]  /*4ab0*/  @!P2 FMUL R20, R20, R20 ;  /* 0x000000141414a220 */ /* 0x004fe20000400000 */
[----:B------:R-:W1:Y:S01]  /*4ac0*/  MUFU.EX2 R23, R23 ;  /* 0x0000001700177308 */ /* 0x000e620000000800 */
[----:B------:R-:W-:Y:S01]  /*4ad0*/  FSETP.GEU.AND P0, PT, R17, -126, PT ;  /* 0xc2fc00001100780b */ /* 0x000fe20003f0e000 */
[----:B------:R-:W-:Y:S01]  /*4ae0*/  @!P4 FMUL R22, R22, 0.5 ;  /* 0x3f0000001616c820 */ /* 0x000fe20000400000 */
[----:B------:R-:W-:-:S04]  /*4af0*/  FSETP.GEU.AND P2, PT, R33, -126, PT ;  /* 0xc2fc00002100780b */ /* 0x000fc80003f4e000 */
[----:B------:R-:W-:Y:S01]  /*4b00*/  @!P6 FMUL R32, R32, 0.5 ;  /* 0x3f0000002020e820 */ /* 0x000fe20000400000 */
[----:B------:R-:W2:Y:S03]  /*4b10*/  MUFU.EX2 R19, R19 ;  /* 0x0000001300137308 */ /* 0x000ea60000000800 */
[----:B------:R-:W-:-:S03]  /*4b20*/  @!P1 FMUL R21, R21, 0.5 ;  /* 0x3f00000015159820 */ /* 0x000fc60000400000 */
[----:B------:R-:W-:Y:S02]  /*4b30*/  @!P0 FMUL R17, R17, 0.5 ;  /* 0x3f00000011118820 */ /* 0x000fe40000400000 */
[----:B------:R-:W3:Y:S01]  /*4b40*/  MUFU.EX2 R22, R22 ;  /* 0x0000001600167308 */ /* 0x000ee20000000800 */
[----:B------:R-:W-:Y:S01]  /*4b50*/  @!P2 FMUL R33, R33, 0.5 ;  /* 0x3f0000002121a820 */ /* 0x000fe20000400000 */
[----:B-1----:R-:W-:-:S04]  /*4b60*/  @!P3 FMUL R23, R23, R23 ;  /* 0x000000171717b220 */ /* 0x002fc80000400000 */
[----:B------:R-:W-:Y:S02]  /*4b70*/  FFMA R23, R16, R20, R23 ;  /* 0x0000001410177223 */ /* 0x000fe40000000017 */
[----:B------:R-:W1:Y:S01]  /*4b80*/  MUFU.EX2 R32, R32 ;  /* 0x0000002000207308 */ /* 0x000e620000000800 */
[----:B--2---:R-:W-:-:S07]  /*4b90*/  @!P5 FMUL R19, R19, R19 ;  /* 0x000000131313d220 */ /* 0x004fce0000400000 */
[----:B------:R-:W2:Y:S01]  /*4ba0*/  MUFU.EX2 R18, R21 ;  /* 0x0000001500127308 */ /* 0x000ea20000000800 */
[----:B---3--:R-:W-:-:S04]  /*4bb0*/  @!P4 FMUL R22, R22, R22 ;  /* 0x000000161616c220 */ /* 0x008fc80000400000 */
[----:B------:R-:W-:-:S03]  /*4bc0*/  FFMA R23, R23, R19, R22 ;  /* 0x0000001317177223 */ /* 0x000fc60000000016 */
[----:B------:R-:W3:Y:S01]  /*4bd0*/  MUFU.EX2 R30, R17 ;  /* 0x00000011001e7308 */ /* 0x000ee20000000800 */
[----:B-1----:R-:W-:-:S07]  /*4be0*/  @!P6 FMUL R32, R32, R32 ;  /* 0x000000202020e220 */ /* 0x002fce0000400000 */
[----:B------:R-:W1:Y:S01]  /*4bf0*/  MUFU.EX2 R34, R33 ;  /* 0x0000002100227308 */ /* 0x000e620000000800 */
[----:B--2---:R-:W-:-:S04]  /*4c00*/  @!P1 FMUL R18, R18, R18 ;  /* 0x0000001212129220 */ /* 0x004fc80000400000 */
[----:B------:R-:W-:Y:S01]  /*4c10*/  FFMA R23, R23, R32, R18 ;  /* 0x0000002017177223 */ /* 0x000fe20000000012 */
[----:B---3--:R-:W-:Y:S01]  /*4c20*/  @!P0 FMUL R30, R30, R30 ;  /* 0x0000001e1e1e8220 */ /* 0x008fe20000400000 */
[----:B-1----:R-:W-:-:S04]  /*4c30*/  @!P2 FMUL R34, R34, R34 ;  /* 0x000000222222a220 */ /* 0x002fc80000400000 */
[----:B------:R-:W-:Y:S01]  /*4c40*/  FFMA R30, R23, R30, R34 ;  /* 0x0000001e171e7223 */ /* 0x000fe20000000022 */
[----:B----4-:R-:W-:Y:S06]  /*4c50*/  BRA.U UP2, `(.L_x_504) ;  /* 0xfffffff502cc7547 */ /* 0x010fec000b83ffff */
[----:B------:R-:W-:-:S07]  /*4c60*/  MOV R13, UR30 ;  /* 0x0000001e000d7c02 */ /* 0x000fce0008000f00 */
.L_x_503:
        /* <DEDUP_REMOVED lines=30> */
[----:B------:R-:W-:Y:S01]  /*4e50*/  FMUL R11, R16, UR7 ;  /* 0x00000007100b7c20 */ /* 0x000fe20008400000 */
[----:B------:R-:W-:Y:S01]  /*4e60*/  FMUL R12, R12, 1.4426950216293334961 ;  /* 0x3fb8aa3b0c0c7820 */ /* 0x000fe20000400000 */
[----:B------:R-:W-:Y:S01]  /*4e70*/  FADD R16, R10, -R18 ;  /* 0x800000120a107221 */ /* 0x000fe20000000000 */
[----:B------:R-:W-:Y:S01]  /*4e80*/  FSETP.GEU.AND P5, PT, R17, -126, PT ;  /* 0xc2fc00001100780b */ /* 0x000fe20003fae000 */
[----:B------:R-:W-:Y:S01]  /*4e90*/  FMUL R19, R19, 1.4426950216293334961 ;  /* 0x3fb8aa3b13137820 */ /* 0x000fe20000400000 */
[----:B------:R-:W-:Y:S01]  /*4ea0*/  FMNMX R31, R11, R18, !PT ;  /* 0x000000120b1f7209 */ /* 0x000fe20007800000 */
[----:B------:R-:W-:Y:S01]  /*4eb0*/  FMUL R20, R16, 1.4426950216293334961 ;  /* 0x3fb8aa3b10147820 */ /* 0x000fe20000400000 */
[----:B------:R-:W-:-:S02]  /*4ec0*/  FSETP.GEU.AND P4, PT, R12, -126, PT ;  /* 0xc2fc00000c00780b */ /* 0x000fc40003f8e000 */
[----:B------:R-:W-:Y:S01]  /*4ed0*/  FSETP.GEU.AND P3, PT, R14, -126, PT ;  /* 0xc2fc00000e00780b */ /* 0x000fe20003f6e000 */
[--C-:B------:R-:W-:Y:S01]  /*4ee0*/  FADD R18, R18, -R31.reuse ;  /* 0x8000001f12127221 */ /* 0x100fe20000000000 */
[----:B------:R-:W-:Y:S01]  /*4ef0*/  @!P6 FMUL R15, R15, 0.5 ;  /* 0x3f0000000f0fe820 */ /* 0x000fe20000400000 */
[----:B------:R-:W-:Y:S02]  /*4f00*/  FSETP.GEU.AND P2, PT, R20, -126, PT ;  /* 0xc2fc00001400780b */ /* 0x000fe40003f4e000 */
[----:B------:R-:W-:Y:S01]  /*4f10*/  FMUL R21, R18, 1.4426950216293334961 ;  /* 0x3fb8aa3b12157820 */ /* 0x000fe20000400000 */
[----:B------:R-:W-:Y:S01]  /*4f20*/  FADD R18, R11, -R31 ;  /* 0x8000001f0b127221 */ /* 0x000fe20000000000 */
[----:B------:R-:W-:Y:S01]  /*4f30*/  FSETP.GEU.AND P1, PT, R19, -126, PT ;  /* 0xc2fc00001300780b */ /* 0x000fe20003f2e000 */
[----:B------:R-:W1:Y:S01]  /*4f40*/  MUFU.EX2 R15, R15 ;  /* 0x0000000f000f7308 */ /* 0x000e620000000800 */
[----:B------:R-:W-:Y:S01]  /*4f50*/  @!P5 FMUL R17, R17, 0.5 ;  /* 0x3f0000001111d820 */ /* 0x000fe20000400000 */
[----:B------:R-:W-:Y:S01]  /*4f60*/  FMUL R23, R18, 1.4426950216293334961 ;  /* 0x3fb8aa3b12177820 */ /* 0x000fe20000400000 */
[----:B------:R-:W-:Y:S01]  /*4f70*/  FSETP.GEU.AND P0, PT, R21, -126, PT ;  /* 0xc2fc00001500780b */ /* 0x000fe20003f0e000 */
[----:B------:R-:W-:Y:S01]  /*4f80*/  @!P4 FMUL R12, R12, 0.5 ;  /* 0x3f0000000c0cc820 */ /* 0x000fe20000400000 */
[----:B------:R-:W-:-:S03]  /*4f90*/  @!P3 FMUL R14, R14, 0.5 ;  /* 0x3f0000000e0eb820 */ /* 0x000fc60000400000 */
[----:B------:R-:W2:Y:S01]  /*4fa0*/  MUFU.EX2 R17, R17 ;  /* 0x0000001100117308 */ /* 0x000ea20000000800 */
[----:B------:R-:W-:-:S03]  /*4fb0*/  @!P2 FMUL R20, R20, 0.5 ;  /* 0x3f0000001414a820 */ /* 0x000fc60000400000 */
[----:B------:R-:W-:-:S04]  /*4fc0*/  @!P1 FMUL R19, R19, 0.5 ;  /* 0x3f00000013139820 */ /* 0x000fc80000400000 */
[----:B------:R3:W4:Y:S01]  /*4fd0*/  MUFU.EX2 R16, R14 ;  /* 0x0000000e00107308 */ /* 0x0007220000000800 */
[----:B-1----:R-:W-:Y:S01]  /*4fe0*/  @!P6 FMUL R15, R15, R15 ;  /* 0x0000000f0f0fe220 */ /* 0x002fe20000400000 */
[----:B------:R-:W-:Y:S01]  /*4ff0*/  FSETP.GEU.AND P6, PT, R23, -126, PT ;  /* 0xc2fc00001700780b */ /* 0x000fe20003fce000 */
[----:B------:R-:W-:-:S05]  /*5000*/  @!P0 FMUL R21, R21, 0.5 ;  /* 0x3f00000015158820 */ /* 0x000fca0000400000 */
[----:B------:R-:W1:Y:S01]  /*5010*/  MUFU.EX2 R12, R12 ;  /* 0x0000000c000c7308 */ /* 0x000e620000000800 */
[----:B---3--:R-:W-:Y:S01]  /*5020*/  SHF.L.U32 R14, R13, 0x1, RZ ;  /* 0x000000010d0e7819 */ /* 0x008fe200000006ff */
[----:B--2---:R-:W-:Y:S01]  /*5030*/  @!P5 FMUL R17, R17, R17 ;  /* 0x000000111111d220 */ /* 0x004fe20000400000 */
[----:B------:R-:W-:Y:S02]  /*5040*/  VIADD R13, R13, 0x2 ;  /* 0x000000020d0d7836 */ /* 0x000fe40000000000 */
[----:B------:R-:W-:Y:S01]  /*5050*/  LEA R14, R14, UR24, 0x2 ;  /* 0x000000180e0e7c11 */ /* 0x000fe2000f8e10ff */
[----:B------:R-:W-:Y:S01]  /*5060*/  FFMA R15, R30, R15, R17 ;  /* 0x0000000f1e0f7223 */ /* 0x000fe20000000011 */
[----:B------:R-:W-:Y:S01]  /*5070*/  @!P6 FMUL R23, R23, 0.5 ;  /* 0x3f0000001717e820 */ /* 0x000fe20000400000 */
[----:B------:R-:W2:Y:S01]  /*5080*/  MUFU.EX2 R20, R20 ;  /* 0x0000001400147308 */ /* 0x000ea20000000800 */
[----:B----4-:R-:W-:Y:S01]  /*5090*/  @!P3 FMUL R16, R16, R16 ;  /* 0x000000101010b220 */ /* 0x010fe20000400000 */
[----:B------:R4:W-:Y:S06]  /*50a0*/  STL.128 [R14], R8 ;  /* 0x000000080e007387 */ /* 0x0009ec0000100c00 */
        /* <DEDUP_REMOVED lines=11> */
.L_x_505:
        /* <DEDUP_REMOVED lines=40> */
.L_x_502:
        /* <DEDUP_REMOVED lines=10> */
.L_x_508:
[----:B------:R-:W-:-:S04]  /*5480*/  USHF.L.U32 UR8, UR7, 0x1, URZ ;  /* 0x0000000107087899 */ /* 0x000fc800080006ff */
[----:B------:R-:W-:-:S09]  /*5490*/  ULEA UR8, UR8, UR24, 0x2 ;  /* 0x0000001808087291 */ /* 0x000fd2000f8e10ff */
[----:B--23--:R-:W2:Y:S04]  /*54a0*/  LDL.128 R8, [UR8] ;  /* 0x00000008ff087983 */ /* 0x00cea80008100c00 */
[----:B------:R-:W3:Y:S04]  /*54b0*/  LDL.128 R12, [UR8+0x10] ;  /* 0x00001008ff0c7983 */ /* 0x000ee80008100c00 */
[----:B------:R-:W4:Y:S04]  /*54c0*/  LDL.128 R16, [UR8+0x20] ;  /* 0x00002008ff107983 */ /* 0x000f280008100c00 */
[----:B------:R-:W5:Y:S01]  /*54d0*/  LDL.128 R20, [UR8+0x30] ;  /* 0x00003008ff147983 */ /* 0x000f620008100c00 */
        /* <DEDUP_REMOVED lines=10> */
[C---:B----4-:R-:W-:Y:S01]  /*5580*/  FADD R16, -R32.reuse, R16 ;  /* 0x0000001020107221 */ /* 0x050fe20000000100 */
[----:B------:R-:W-:Y:S01]  /*5590*/  FSETP.GEU.AND P1, PT, R9, -126, PT ;  /* 0xc2fc00000900780b */ /* 0x000fe20003f2e000 */
[----:B------:R-:W-:Y:S01]  /*55a0*/  FADD R13, -R32, R13 ;  /* 0x0000000d200d7221 */ /* 0x000fe20000000100 */
        /* <DEDUP_REMOVED lines=8> */
[----:B-----5:R-:W-:Y:S01]  /*5630*/  FADD R20, -R32, R20 ;  /* 0x0000001420147221 */ /* 0x020fe20000000100 */
[----:B------:R-:W-:Y:S01]  /*5640*/  @!P2 FMUL R8, R8, 0.5 ;  /* 0x3f0000000808a820 */ /* 0x000fe20000400000 */
[----:B------:R-:W-:Y:S01]  /*5650*/  FSETP.GEU.AND P4, PT, R11, -126, PT ;  /* 0xc2fc00000b00780b */ /* 0x000fe20003f8e000 */
[----:B------:R-:W-:Y:S01]  /*5660*/  @!P1 FMUL R9, R9, 0.5 ;  /* 0x3f00000009099820 */ /* 0x000fe20000400000 */
[----:B------:R-:W-:Y:S01]  /*5670*/  FSETP.GEU.AND P6, PT, R12, -126, PT ;  /* 0xc2fc00000c00780b */ /* 0x000fe20003fce000 */
[----:B------:R-:W-:Y:S01]  /*5680*/  FADD R21, -R32, R21 ;  /* 0x0000001520157221 */ /* 0x000fe20000000100 */
        /* <DEDUP_REMOVED lines=8> */
[----:B------:R-:W-:Y:S01]  /*5710*/  FADD R23, -R32, R23 ;  /* 0x0000001720177221 */ /* 0x000fe20000000100 */
[----:B------:R-:W2:Y:S01]  /*5720*/  MUFU.EX2 R9, R9 ;  /* 0x0000000900097308 */ /* 0x000ea20000000800 */
[----:B------:R-:W-:Y:S01]  /*5730*/  @!P4 FMUL R11, R11, 0.5 ;  /* 0x3f0000000b0bc820 */ /* 0x000fe20000400000 */
[----:B------:R-:W-:Y:S01]  /*5740*/  @!P6 FMUL R12, R12, 0.5 ;  /* 0x3f0000000c0ce820 */ /* 0x000fe20000400000 */
[----:B------:R-:W-:Y:S01]  /*5750*/  FMUL R33, R20, 1.4426950216293334961 ;  /* 0x3fb8aa3b14217820 */ /* 0x000fe20000400000 */
        /* <DEDUP_REMOVED lines=18> */
[----:B------:R-:W-:Y:S01]  /*5880*/  FSETP.GEU.AND P0, PT, R17, -126, PT ;  /* 0xc2fc00001100780b */ /* 0x000fe20003f0e000 */
[----:B------:R-:W-:Y:S01]  /*5890*/  IMAD.U32 R9, RZ, RZ, UR7 ;  /* 0x00000007ff097e24 */ /* 0x000fe2000f8e00ff */
[----:B------:R-:W-:-:S03]  /*58a0*/  UIADD3 UR7, UPT, UPT, UR7, 0x8, URZ ;  /* 0x0000000807077890 */ /* 0x000fc6000fffe0ff */
[----:B------:R-:W-:Y:S01]  /*58b0*/  @!P1 FMUL R16, R16, 0.5 ;  /* 0x3f00000010109820 */ /* 0x000fe20000400000 */
[----:B------:R-:W3:Y:S01]  /*58c0*/  MUFU.EX2 R14, R14 ;  /* 0x0000000e000e7308 */ /* 0x000ee20000000800 */
[----:B-1----:R-:W-:Y:S01]  /*58d0*/  @!P4 FMUL R11, R11, R11 ;  /* 0x0000000b0b0bc220 */ /* 0x002fe20000400000 */
[----:B------:R-:W-:Y:S01]  /*58e0*/  FSETP.GEU.AND P4, PT, R18, -126, PT ;  /* 0xc2fc00001200780b */ /* 0x000fe20003f8e000 */
[----:B------:R-:W-:Y:S01]  /*58f0*/  UISETP.NE.AND UP0, UPT, UR7, UR17, UPT ;  /* 0x000000110700728c */ /* 0x000fe2000bf05270 */
[----:B------:R-:W-:Y:S02]  /*5900*/  LEA R9, R9, R6, 0x2 ;  /* 0x0000000609097211 */ /* 0x000fe400078e10ff */
[----:B------:R-:W-:Y:S01]  /*5910*/  F2FP.F16.F32.PACK_AB R10, R11, R10 ;  /* 0x0000000a0b0a723e */ /* 0x000fe200000000ff */
[----:B------:R-:W-:Y:S01]  /*5920*/  @!P0 FMUL R17, R17, 0.5 ;  /* 0x3f00000011118820 */ /* 0x000fe20000400000 */
[----:B------:R-:W1:Y:S01]  /*5930*/  MUFU.EX2 R15, R15 ;  /* 0x0000000f000f7308 */ /* 0x000e620000000800 */
[----:B--2---:R-:W-:Y:S01]  /*5940*/  @!P6 FMUL R12, R12, R12 ;  /* 0x0000000c0c0ce220 */ /* 0x004fe20000400000 */
[C---:B------:R-:W-:Y:S01]  /*5950*/  FSETP.GEU.AND P6, PT, R19.reuse, -126, PT ;  /* 0xc2fc00001300780b */ /* 0x040fe20003fce000 */
[----:B------:R2:W-:Y:S04]  /*5960*/  STS [R9], R8 ;  /* 0x0000000809007388 */ /* 0x0005e80000000800 */
[----:B------:R-:W-:Y:S01]  /*5970*/  @!P4 FMUL R18, R18, 0.5 ;  /* 0x3f0000001212c820 */ /* 0x000fe20000400000 */
[----:B------:R-:W4:Y:S01]  /*5980*/  MUFU.EX2 R16, R16 ;  /* 0x0000001000107308 */ /* 0x000f220000000800 */
        /* <DEDUP_REMOVED lines=10> */
[----:B----4-:R-:W-:Y:S01]  /*5a30*/  @!P1 FMUL R16, R16, R16 ;  /* 0x0000001010109220 */ /* 0x010fe20000400000 */
[----:B------:R-:W-:Y:S01]  /*5a40*/  FSETP.GEU.AND P1, PT, R22, -126, PT ;  /* 0xc2fc00001600780b */ /* 0x000fe20003f2e000 */
[----:B------:R2:W-:Y:S04]  /*5a50*/  STS [R9+0xc], R14 ;  /* 0x00000c0e09007388 */ /* 0x0005e80000000800 */
[----:B------:R-:W-:Y:S01]  /*5a60*/  @!P2 FMUL R21, R21, 0.5 ;  /* 0x3f0000001515a820 */ /* 0x000fe20000400000 */
[----:B------:R-:W4:Y:S01]  /*5a70*/  MUFU.EX2 R18, R18 ;  /* 0x0000001200127308 */ /* 0x000f220000000800 */
[----:B---3--:R-:W-:Y:S01]  /*5a80*/  @!P5 FMUL R13, R13, R13 ;  /* 0x0000000d0d0dd220 */ /* 0x008fe20000400000 */
[----:B------:R-:W-:-:S04]  /*5a90*/  FSETP.GEU.AND P5, PT, R33, -126, PT ;  /* 0xc2fc00002100780b */ /* 0x000fc80003fae000 */
[----:B------:R-:W-:Y:S01]  /*5aa0*/  F2FP.F16.F32.PACK_AB R12, R13, R12 ;  /* 0x0000000c0d0c723e */ /* 0x000fe200000000ff */
[----:B------:R-:W-:Y:S01]  /*5ab0*/  @!P1 FMUL R22, R22, 0.5 ;  /* 0x3f00000016169820 */ /* 0x000fe20000400000 */
[----:B------:R-:W3:Y:S01]  /*5ac0*/  MUFU.EX2 R19, R19 ;  /* 0x0000001300137308 */ /* 0x000ee20000000800 */
[----:B-1----:R-:W-:Y:S02]  /*5ad0*/  @!P0 FMUL R17, R17, R17 ;  /* 0x0000001111118220 */ /* 0x002fe40000400000 */
[----:B------:R2:W-:Y:S03]  /*5ae0*/  STS [R9+0x8], R12 ;  /* 0x0000080c09007388 */ /* 0x0005e60000000800 */
[----:B------:R-:W-:Y:S01]  /*5af0*/  F2FP.F16.F32.PACK_AB R16, R17, R16 ;  /* 0x000000101110723e */ /* 0x000fe200000000ff */
[----:B------:R-:W-:Y:S01]  /*5b00*/  @!P5 FMUL R33, R33, 0.5 ;  /* 0x3f0000002121d820 */ /* 0x000fe20000400000 */
[----:B------:R-:W1:Y:S01]  /*5b10*/  MUFU.EX2 R20, R20 ;  /* 0x0000001400147308 */ /* 0x000e620000000800 */
[----:B----4-:R-:W-:-:S02]  /*5b20*/  @!P4 FMUL R18, R18, R18 ;  /* 0x000000121212c220 */ /* 0x010fc40000400000 */
[----:B------:R2:W-:Y:S05]  /*5b30*/  STS [R9+0x10], R16 ;  /* 0x0000101009007388 */ /* 0x0005ea0000000800 */
[----:B------:R-:W4:Y:S01]  /*5b40*/  MUFU.EX2 R23, R33 ;  /* 0x0000002100177308 */ /* 0x000f220000000800 */
[----:B---3--:R-:W-:-:S05]  /*5b50*/  @!P6 FMUL R19, R19, R19 ;  /* 0x000000131313e220 */ /* 0x008fca0000400000 */
[----:B------:R-:W-:Y:S02]  /*5b60*/  F2FP.F16.F32.PACK_AB R18, R19, R18 ;  /* 0x000000121312723e */ /* 0x000fe400000000ff */
[----:B------:R-:W3:Y:S01]  /*5b70*/  MUFU.EX2 R21, R21 ;  /* 0x0000001500157308 */ /* 0x000ee20000000800 */
[----:B-1----:R-:W-:Y:S02]  /*5b80*/  @!P3 FMUL R20, R20, R20 ;  /* 0x000000141414b220 */ /* 0x002fe40000400000 */
[----:B------:R2:W-:Y:S05]  /*5b90*/  STS [R9+0x14], R18 ;  /* 0x0000141209007388 */ /* 0x0005ea0000000800 */
[----:B------:R-:W1:Y:S01]  /*5ba0*/  MUFU.EX2 R22, R22 ;  /* 0x0000001600167308 */ /* 0x000e620000000800 */
[----:B----4-:R-:W-:-:S05]  /*5bb0*/  @!P5 FMUL R23, R23, R23 ;  /* 0x000000171717d220 */ /* 0x010fca0000400000 */
[----:B------:R-:W-:Y:S01]  /*5bc0*/  F2FP.F16.F32.PACK_AB R20, R20, R23 ;  /* 0x000000171414723e */ /* 0x000fe200000000ff */
[----:B---3--:R-:W-:-:S04]  /*5bd0*/  @!P2 FMUL R21, R21, R21 ;  /* 0x000000151515a220 */ /* 0x008fc80000400000 */
[----:B------:R2:W-:Y:S01]  /*5be0*/  STS [R9+0x18], R20 ;  /* 0x0000181409007388 */ /* 0x0005e20000000800 */
[----:B-1----:R-:W-:-:S05]  /*5bf0*/  @!P1 FMUL R22, R22, R22 ;  /* 0x0000001616169220 */ /* 0x002fca0000400000 */
[----:B------:R-:W-:-:S05]  /*5c00*/  F2FP.F16.F32.PACK_AB R22, R22, R21 ;  /* 0x000000151616723e */ /* 0x000fca00000000ff */
[----:B------:R2:W-:Y:S01]  /*5c10*/  STS [R9+0x1c], R22 ;  /* 0x00001c1609007388 */ /* 0x0005e20000000800 */
[----:B------:R-:W-:Y:S05]  /*5c20*/  BRA.U UP0, `(.L_x_508) ;  /* 0xfffffff900147547 */ /* 0x000fea000b83ffff */
[----:B------:R-:W-:-:S05]  /*5c30*/  UMOV UR7, UR17 ;  /* 0x0000001100077c82 */ /* 0x000fca0008000000 */
.L_x_507:
        /* <DEDUP_REMOVED lines=10> */
[----:B--23--:R-:W2:Y:S04]  /*5ce0*/  LDL.128 R8, [UR8] ;  /* 0x00000008ff087983 */ /* 0x00cea80008100c00 */
        /* <DEDUP_REMOVED lines=46> */
[----:B------:R-:W4:Y:S01]  /*5fd0*/  MUFU.EX2 R15, R13 ;  /* 0x0000000d000f7308 */ /* 0x000f220000000800 */
[----:B--2---:R-:W-:-:S05]  /*5fe0*/  @!P3 FMUL R11, R11, R11 ;  /* 0x0000000b0b0bb220 */ /* 0x004fca0000400000 */
[----:B------:R-:W-:Y:S02]  /*5ff0*/  F2FP.F16.F32.PACK_AB R10, R11, R10 ;  /* 0x0000000a0b0a723e */ /* 0x000fe400000000ff */
[----:B------:R-:W2:Y:S01]  /*6000*/  MUFU.EX2 R16, R14 ;  /* 0x0000000e00107308 */ /* 0x000ea20000000800 */
[----:B---3--:R-:W-:Y:S02]  /*6010*/  @!P2 FMUL R12, R12, R12 ;  /* 0x0000000c0c0ca220 */ /* 0x008fe40000400000 */
[----:B------:R1:W-:Y:S05]  /*6020*/  STS [R9+0x4], R10 ;  /* 0x0000040a09007388 */ /* 0x0003ea0000000800 */
[----:B------:R-:W3:Y:S01]  /*6030*/  MUFU.EX2 R19, R17 ;  /* 0x0000001100137308 */ /* 0x000ee20000000800 */
[----:B----4-:R-:W-:-:S05]  /*6040*/  @!P1 FMUL R15, R15, R15 ;  /* 0x0000000f0f0f9220 */ /* 0x010fca0000400000 */
[----:B------:R-:W-:Y:S01]  /*6050*/  F2FP.F16.F32.PACK_AB R12, R15, R12 ;  /* 0x0000000c0f0c723e */ /* 0x000fe200000000ff */
[----:B--2---:R-:W-:-:S04]  /*6060*/  @!P0 FMUL R16, R16, R16 ;  /* 0x0000001010108220 */ /* 0x004fc80000400000 */
[----:B------:R1:W-:Y:S01]  /*6070*/  STS [R9+0x8], R12 ;  /* 0x0000080c09007388 */ /* 0x0003e20000000800 */
[----:B---3--:R-:W-:-:S05]  /*6080*/  @!P6 FMUL R19, R19, R19 ;  /* 0x000000131313e220 */ /* 0x008fca0000400000 */
[----:B------:R-:W-:-:S05]  /*6090*/  F2FP.F16.F32.PACK_AB R16, R19, R16 ;  /* 0x000000101310723e */ /* 0x000fca00000000ff */
[----:B------:R1:W-:Y:S02]  /*60a0*/  STS [R9+0xc], R16 ;  /* 0x00000c1009007388 */ /* 0x0003e40000000800 */
.L_x_509:
        /* <DEDUP_REMOVED lines=9> */
[----:B-12---:R-:W2:Y:S06]  /*6140*/  LDL.64 R10, [UR9] ;  /* 0x00000009ff0a7983 */ /* 0x006eac0008100a00 */
[----:B---3--:R-:W3:Y:S01]  /*6150*/  LDL.64 R8, [UR8] ;  /* 0x00000008ff087983 */ /* 0x008ee20008100a00 */
        /* <DEDUP_REMOVED lines=16> */
[----:B------:R-:W1:Y:S02]  /*6260*/  MUFU.EX2 R11, R13 ;  /* 0x0000000d000b7308 */ /* 0x000e640000000800 */
[----:B------:R-:W-:Y:S02]  /*6270*/  @!P0 FMUL R8, R8, 0.5 ;  /* 0x3f00000008088820 */ /* 0x000fe40000400000 */
[----:B------:R-:W-:-:S04]  /*6280*/  @!P1 FMUL R10, R10, 0.5 ;  /* 0x3f0000000a0a9820 */ /* 0x000fc80000400000 */
[----:B------:R2:W3:Y:S08]  /*6290*/  MUFU.EX2 R16, R14 ;  /* 0x0000000e00107308 */ /* 0x0004f00000000800 */
[----:B------:R-:W4:Y:S01]  /*62a0*/  MUFU.EX2 R9, R8 ;  /* 0x0000000800097308 */ /* 0x000f220000000800 */
[----:B-1----:R-:W-:Y:S01]  /*62b0*/  @!P2 FMUL R11, R11, R11 ;  /* 0x0000000b0b0ba220 */ /* 0x002fe20000400000 */
[----:B--2---:R-:W-:-:S06]  /*62c0*/  LEA R14, R15, R6, 0x2 ;  /* 0x000000060f0e7211 */ /* 0x004fcc00078e10ff */
[----:B------:R-:W1:Y:S01]  /*62d0*/  MUFU.EX2 R12, R10 ;  /* 0x0000000a000c7308 */ /* 0x000e620000000800 */
[----:B---3--:R-:W-:-:S05]  /*62e0*/  @!P3 FMUL R16, R16, R16 ;  /* 0x000000101010b220 */ /* 0x008fca0000400000 */
[----:B------:R-:W-:Y:S01]  /*62f0*/  F2FP.F16.F32.PACK_AB R11, R16, R11 ;  /* 0x0000000b100b723e */ /* 0x000fe200000000ff */
[----:B----4-:R-:W-:-:S04]  /*6300*/  @!P0 FMUL R9, R9, R9 ;  /* 0x0000000909098220 */ /* 0x010fc80000400000 */
[----:B------:R4:W-:Y:S01]  /*6310*/  STS [R14], R11 ;  /* 0x0000000b0e007388 */ /* 0x0009e20000000800 */
[----:B-1----:R-:W-:-:S05]  /*6320*/  @!P1 FMUL R12, R12, R12 ;  /* 0x0000000c0c0c9220 */ /* 0x002fca0000400000 */
[----:B------:R-:W-:-:S05]  /*6330*/  F2FP.F16.F32.PACK_AB R9, R12, R9 ;  /* 0x000000090c09723e */ /* 0x000fca00000000ff */
[----:B------:R4:W-:Y:S02]  /*6340*/  STS [R14+0x4], R9 ;  /* 0x000004090e007388 */ /* 0x0009e40000000800 */
.L_x_510:
        /* <DEDUP_REMOVED lines=20> */
.L_x_506:
[----:B-123--:R-:W1:Y:S01]  /*6490*/  LDS R8, [R24] ;  /* 0x0000000018087984 */ /* 0x00ee620000000800 */
[----:B------:R-:W-:-:S04]  /*64a0*/  FADD R31, -R32, R31 ;  /* 0x0000001f201f7221 */ /* 0x000fc80000000100 */
[----:B------:R-:W-:-:S05]  /*64b0*/  FMUL R31, R31, 1.4426950216293334961 ;  /* 0x3fb8aa3b1f1f7820 */ /* 0x000fca0000400000 */
[----:B------:R-:W-:-:S13]  /*64c0*/  FSETP.GEU.AND P1, PT, R31, -126, PT ;  /* 0xc2fc00001f00780b */ /* 0x000fda0003f2e000 */
[----:B------:R-:W-:-:S04]  /*64d0*/  @!P1 FMUL R31, R31, 0.5 ;  /* 0x3f0000001f1f9820 */ /* 0x000fc80000400000 */
[----:B------:R-:W2:Y:S01]  /*64e0*/  MUFU.EX2 R13, R31 ;  /* 0x0000001f000d7308 */ /* 0x000ea20000000800 */
[----:B-1----:R-:W-:-:S04]  /*64f0*/  FADD R6, -R32, R8 ;  /* 0x0000000820067221 */ /* 0x002fc80000000100 */
[----:B----4-:R-:W-:Y:S01]  /*6500*/  FMUL R9, R6, 1.4426950216293334961 ;  /* 0x3fb8aa3b06097820 */ /* 0x010fe20000400000 */
        /* <DEDUP_REMOVED lines=13> */
.L_x_501:
[----:B------:R-:W-:Y:S05]  /*65e0*/  BSYNC.RECONVERGENT B0 ;  /* 0x0000000000007941 */ /* 0x000fea0003800200 */
.L_x_500:
[----:B------:R-:W2:Y:S01]  /*65f0*/  LDCU UR8, c[0x0][0x3ec] ;  /* 0x00007d80ff0877ac */ /* 0x000ea20008000800 */
[----:B------:R-:W-:-:S04]  /*6600*/  DEPBAR.LE SB0, 0x0 ;  /* 0x000080000000791a */ /* 0x000fc80000000000 */
[----:B------:R-:W3:Y:S01]  /*6610*/  LDCU UR7, c[0x0][0x3d0] ;  /* 0x00007a00ff0777ac */ /* 0x000ee20008000800 */
[----:B--2---:R-:W-:-:S04]  /*6620*/  UISETP.GE.AND UP0, UPT, UR8, 0x1, UPT ;  /* 0x000000010800788c */ /* 0x004fc8000bf06270 */
[----:B---3--:R-:W-:Y:S01]  /*6630*/  UISETP.LT.OR UP0, UPT, UR7, 0x1, !UP0 ;  /* 0x000000010700788c */ /* 0x008fe2000c701670 */
[----:B------:R-:W-:Y:S08]  /*6640*/  BAR.SYNC.DEFER_BLOCKING 0x0 ;  /* 0x0000000000007b1d */ /* 0x000ff00000010000 */
[----:B------:R-:W-:Y:S05]  /*6650*/  BRA.U UP0, `(.L_x_511) ;  /* 0x0000002d00b47547 */ /* 0x000fea000b800000 */
[----:B------:R-:W-:-:S07]  /*6660*/  IMAD.MOV.U32 R31, RZ, RZ, RZ ;  /* 0x000000ffff1f7224 */ /* 0x000fce00078e00ff */
.L_x_530:
[----:B------:R-:W-:Y:S01]  /*6670*/  UISETP.NE.AND UP0, UPT, UR4, URZ, UPT ;  /* 0x000000ff0400728c */ /* 0x000fe2000bf05270 */
[C---:B------:R-:W-:Y:S02]  /*6680*/  IMAD R30, R31.reuse, UR25, RZ ;  /* 0x000000191f1e7c24 */ /* 0x040fe4000f8e02ff */
[----:B------:R-:W-:-:S06]  /*6690*/  IMAD R29, R31, UR26, RZ ;  /* 0x0000001a1f1d7c24 */ /* 0x000fcc000f8e02ff */
[----:B-1234-:R-:W-:Y:S05]  /*66a0*/  BRA.U !UP0, `(.L_x_512) ;  /* 0x0000001508147547 */ /* 0x01efea000b800000 */
[----:B------:R-:W2:Y:S01]  /*66b0*/  LDCU.64 UR8, c[0x0][0x3d0] ;  /* 0x00007a00ff0877ac */ /* 0x000ea20008000a00 */
[----:B-1----:R-:W-:-:S04]  /*66c0*/  LOP3.LUT R6, R4, 0x1f, RZ, 0xc0, !PT ;  /* 0x0000001f04067812 */ /* 0x002fc800078ec0ff */
[----:B------:R-:W-:-:S04]  /*66d0*/  LEA.HI R21, R6, R31, RZ, 0x1e ;  /* 0x0000001f06157211 */ /* 0x000fc800078ff0ff */
[----:B------:R-:W-:Y:S01]  /*66e0*/  LEA R22, R21, UR14, 0x2 ;  /* 0x0000000e15167c11 */ /* 0x000fe2000f8e10ff */
[----:B--2---:R-:W-:Y:S02]  /*66f0*/  UISETP.GE.AND UP0, UPT, UR9, 0x1, UPT ;  /* 0x000000010900788c */ /* 0x004fe4000bf06270 */
[----:B------:R-:W-:-:S04]  /*6700*/  ULEA UR7, UR8, UR14, 0x2 ;  /* 0x0000000e08077291 */ /* 0x000fc8000f8e10ff */
[----:B------:R-:W-:-:S06]  /*6710*/  ULEA UR7, UR8, UR7, 0x2 ;  /* 0x0000000708077291 */ /* 0x000fcc000f8e10ff */
[----:B------:R-:W-:Y:S01]  /*6720*/  LEA R21, R21, UR7, 0x2 ;  /* 0x0000000715157c11 */ /* 0x000fe2000f8e10ff */
[----:B------:R-:W-:Y:S06]  /*6730*/  BRA.U UP0, `(.L_x_513) ;  /* 0x0000000900607547 */ /* 0x000fec000b800000 */
        /* <DEDUP_REMOVED lines=8> */
[----:B------:R-:W-:Y:S01]  /*67c0*/  IMAD R16, R28, 0x10, R29 ;  /* 0x000000101c107824 */ /* 0x000fe200078e021d */
[----:B------:R-:W-:Y:S01]  /*67d0*/  UMOV UR7, URZ ;  /* 0x000000ff00077c82 */ /* 0x000fe20008000000 */
[----:B------:R-:W-:Y:S01]  /*67e0*/  UMOV UR8, URZ ;  /* 0x000000ff00087c82 */ /* 0x000fe20008000000 */
[----:B-1----:R-:W-:Y:S02]  /*67f0*/  SHF.R.U32.HI R7, RZ, 0x2, R6 ;  /* 0x00000002ff077819 */ /* 0x002fe40000011606 */
[----:B------:R-:W-:Y:S02]  /*6800*/  LOP3.LUT R8, R6, 0x3, RZ, 0xc0, !PT ;  /* 0x0000000306087812 */ /* 0x000fe400078ec0ff */
[----:B------:R-:W-:-:S05]  /*6810*/  SHF.R.U32.HI R6, RZ, 0x1, R9 ;  /* 0x00000001ff067819 */ /* 0x000fca0000011609 */
[----:B------:R-:W-:-:S05]  /*6820*/  IMAD R7, R7, R6, R8 ;  /* 0x0000000607077224 */ /* 0x000fca00078e0208 */
[----:B------:R-:W-:-:S07]  /*6830*/  SHF.L.U32 R7, R7, 0x2, RZ ;  /* 0x0000000207077819 */ /* 0x000fce00000006ff */
.L_x_515:
        /* <DEDUP_REMOVED lines=85> */
.L_x_514:
[----:B------:R-:W-:Y:S05]  /*6d90*/  BRA.U UP0, `(.L_x_516) ;  /* 0x0000002500d47547 */ /* 0x000fea000b800000 */
[----:B------:R-:W-:Y:S01]  /*6da0*/  LDS R7, [R22] ;  /* 0x0000000016077984 */ /* 0x000fe20000000800 */
[----:B-1----:R-:W-:Y:S01]  /*6db0*/  IMAD.U32 R13, RZ, RZ, UR26 ;  /* 0x0000001aff0d7e24 */ /* 0x002fe2000f8e00ff */
[----:B------:R-:W-:Y:S01]  /*6dc0*/  LEA R6, R28, UR7, 0x4 ;  /* 0x000000071c067c11 */ /* 0x000fe2000f8e20ff */
[----:B------:R-:W-:Y:S01]  /*6dd0*/  IMAD.MOV.U32 R15, RZ, RZ, 0x3bbb989d ;  /* 0x3bbb989dff0f7424 */ /* 0x000fe200078e00ff */
[----:B------:R-:W1:Y:S01]  /*6de0*/  LDS R8, [R21] ;  /* 0x0000000015087984 */ /* 0x000e620000000800 */
[----:B------:R-:W-:Y:S02]  /*6df0*/  MOV R14, 0x437c0000 ;  /* 0x437c0000000e7802 */ /* 0x000fe40000000f00 */
[----:B------:R-:W-:Y:S01]  /*6e00*/  SHF.R.U32.HI R13, RZ, 0x1, R13 ;  /* 0x00000001ff0d7819 */ /* 0x000fe2000001160d */
[----:B------:R-:W-:Y:S01]  /*6e10*/  LDS R9, [R22+0x20] ;  /* 0x0000200016097984 */ /* 0x000fe20000000800 */
[----:B------:R-:W-:-:S03]  /*6e20*/  IADD3 R6, PT, PT, R29, R6, RZ ;  /* 0x000000061d067210 */ /* 0x000fc60007ffe0ff */
[----:B------:R-:W2:Y:S01]  /*6e30*/  LDS R10, [R21+0x20] ;  /* 0x00002000150a7984 */ /* 0x000ea20000000800 */
[----:B------:R-:W-:Y:S01]  /*6e40*/  LEA R6, R6, UR13, 0x1 ;  /* 0x0000000d06067c11 */ /* 0x000fe2000f8e08ff */
[----:B------:R-:W3:Y:S01]  /*6e50*/  S2R R11, SR_LANEID ;  /* 0x00000000000b7919 */ /* 0x000ee20000000000 */
[----:B-1----:R-:W-:Y:S01]  /*6e60*/  FADD R8, R7, -R8 ;  /* 0x8000000807087221 */ /* 0x002fe20000000000 */
[----:B---3--:R-:W-:-:S03]  /*6e70*/  SHF.R.U32.HI R12, RZ, 0x2, R11 ;  /* 0x00000002ff0c7819 */ /* 0x008fc6000001160b */
[----:B------:R-:W-:Y:S01]  /*6e80*/  FFMA.SAT R7, R8, R15, 0.5 ;  /* 0x3f00000008077423 */ /* 0x000fe2000000200f */
[----:B------:R-:W-:-:S05]  /*6e90*/  LOP3.LUT R11, R11, 0x3, RZ, 0xc0, !PT ;  /* 0x000000030b0b7812 */ /* 0x000fca00078ec0ff */
[----:B------:R-:W-:Y:S02]  /*6ea0*/  IMAD R11, R12, R13, R11 ;  /* 0x0000000d0c0b7224 */ /* 0x000fe400078e020b */
[----:B--2---:R-:W-:Y:S01]  /*6eb0*/  FADD R12, R9, -R10 ;  /* 0x8000000a090c7221 */ /* 0x004fe20000000000 */
[----:B------:R-:W-:Y:S01]  /*6ec0*/  FFMA.RM R10, R7, R14, 12582913 ;  /* 0x4b400001070a7423 */ /* 0x000fe2000000400e */
[----:B------:R-:W-:Y:S02]  /*6ed0*/  IMAD.U32 R6, R11, 0x4, R6 ;  /* 0x000000040b067824 */ /* 0x000fe400078e0006 */
[----:B------:R-:W-:Y:S01]  /*6ee0*/  FFMA.SAT R9, R12, R15, 0.5 ;  /* 0x3f0000000c097423 */ /* 0x000fe2000000200f */
[C---:B------:R-:W-:Y:S01]  /*6ef0*/  FADD R15, R10.reuse, -12583039 ;  /* 0xcb40007f0a0f7421 */ /* 0x040fe20000000000 */
[----:B------:R-:W-:Y:S01]  /*6f00*/  IMAD.SHL.U32 R10, R10, 0x800000, RZ ;  /* 0x008000000a0a7824 */ /* 0x000fe200078e00ff */
[----:B------:R-:W-:Y:S01]  /*6f10*/  LEA R7, R13, R6, 0x5 ;  /* 0x000000060d077211 */ /* 0x000fe200078e28ff */
[----:B------:R-:W-:Y:S01]  /*6f20*/  FFMA.RM R14, R9, R14, 12582913 ;  /* 0x4b400001090e7423 */ /* 0x000fe2000000400e */
[----:B------:R-:W1:Y:S01]  /*6f30*/  LDS R13, [R6+0x10] ;  /* 0x00001000060d7984 */ /* 0x000e620000000800 */
[----:B------:R-:W-:-:S02]  /*6f40*/  FFMA R17, R8, 1.4426950216293334961, -R15 ;  /* 0x3fb8aa3b08117823 */ /* 0x000fc4000000080f */
[----:B------:R-:W-:Y:S01]  /*6f50*/  FADD R19, R14, -12583039 ;  /* 0xcb40007f0e137421 */ /* 0x000fe20000000000 */
[----:B------:R-:W2:Y:S01]  /*6f60*/  LDS R9, [R6] ;  /* 0x0000000006097984 */ /* 0x000ea20000000800 */
[----:B------:R-:W-:Y:S01]  /*6f70*/  FFMA R17, R8, 1.925963033500011079e-08, R17 ;  /* 0x32a5706008117823 */ /* 0x000fe20000000011 */
[----:B------:R-:W-:Y:S01]  /*6f80*/  SHF.L.U32 R14, R14, 0x17, RZ ;  /* 0x000000170e0e7819 */ /* 0x000fe200000006ff */
[C---:B------:R-:W-:Y:S01]  /*6f90*/  FFMA R19, R12.reuse, 1.4426950216293334961, -R19 ;  /* 0x3fb8aa3b0c137823 */ /* 0x040fe20000000813 */
[----:B------:R-:W3:Y:S03]  /*6fa0*/  LDS R11, [R7] ;  /* 0x00000000070b7984 */ /* 0x000ee60000000800 */
[----:B------:R-:W-:Y:S01]  /*6fb0*/  FFMA R19, R12, 1.925963033500011079e-08, R19 ;  /* 0x32a570600c137823 */ /* 0x000fe20000000013 */
[----:B------:R-:W4:Y:S01]  /*6fc0*/  LDS R15, [R7+0x10] ;  /* 0x00001000070f7984 */ /* 0x000f220000000800 */
[----:B------:R-:W5:Y:S08]  /*6fd0*/  MUFU.EX2 R17, R17 ;  /* 0x0000001100117308 */ /* 0x000f700000000800 */
        /* <DEDUP_REMOVED lines=14> */
.L_x_513:
[----:B------:R-:W-:-:S05]  /*70c0*/  UMOV UR7, URZ ;  /* 0x000000ff00077c82 */ /* 0x000fca0008000000 */
.L_x_520:
[----:B-1----:R-:W1:Y:S01]  /*70d0*/  LDCU UR8, c[0x0][0x3d4] ;  /* 0x00007a80ff0877ac */ /* 0x002e620008000800 */
[----:B------:R-:W-:Y:S01]  /*70e0*/  LEA R20, R28, UR7, 0x4 ;  /* 0x000000071c147c11 */ /* 0x000fe2000f8e20ff */
[----:B------:R-:W-:Y:S01]  /*70f0*/  IMAD.MOV.U32 R25, RZ, RZ, RZ ;  /* 0x000000ffff197224 */ /* 0x000fe200078e00ff */
[----:B------:R-:W-:Y:S02]  /*7100*/  CS2R R8, SRZ ;  /* 0x0000000000087805 */ /* 0x000fe4000001ff00 */
[----:B------:R-:W-:Y:S01]  /*7110*/  CS2R R6, SRZ ;  /* 0x0000000000067805 */ /* 0x000fe2000001ff00 */
[----:B------:R-:W-:Y:S02]  /*7120*/  UISETP.NE.AND UP2, UPT, UR31, URZ, UPT ;  /* 0x000000ff1f00728c */ /* 0x000fe4000bf45270 */
[----:B-1----:R-:W-:-:S09]  /*7130*/  UISETP.GE.U32.AND UP0, UPT, UR8, 0x31, UPT ;  /* 0x000000310800788c */ /* 0x002fd2000bf06070 */
[----:B------:R-:W-:Y:S05]  /*7140*/  BRA.U !UP0, `(.L_x_517) ;  /* 0x0000000108e47547 */ /* 0x000fea000b800000 */
[----:B------:R-:W1:Y:S01]  /*7150*/  S2R R6, SR_LANEID ;  /* 0x0000000000067919 */ /* 0x000e620000000000 */
[----:B------:R-:W-:Y:S01]  /*7160*/  MOV R25, RZ ;  /* 0x000000ff00197202 */ /* 0x000fe20000000f00 */
        /* <DEDUP_REMOVED lines=13> */
.L_x_518:
[----:B------:R-:W-:Y:S01]  /*7240*/  IMAD.IADD R10, R30, 0x1, R25 ;  /* 0x000000011e0a7824 */ /* 0x000fe200078e0219 */
[----:B------:R-:W-:Y:S01]  /*7250*/  UIADD3 UR8, UPT, UPT, UR8, 0x4, URZ ;  /* 0x0000000408087890 */ /* 0x000fe2000fffe0ff */
[C---:B------:R-:W-:Y:S01]  /*7260*/  IMAD R32, R25.reuse, UR26, R20 ;  /* 0x0000001a19207c24 */ /* 0x040fe2000f8e0214 */
[----:B------:R-:W-:Y:S01]  /*7270*/  IADD3 R25, PT, PT, R25, 0x40, RZ ;  /* 0x0000004019197810 */ /* 0x000fe20007ffe0ff */
[----:B------:R-:W-:Y:S01]  /*7280*/  IMAD.U32 R11, RZ, RZ, UR26 ;  /* 0x0000001aff0b7e24 */ /* 0x000fe2000f8e00ff */
[----:B------:R-:W-:Y:S01]  /*7290*/  R2UR UR9, R10 ;  /* 0x000000000a0972ca */ /* 0x000fe200000e0000 */
[----:B------:R-:W-:Y:S01]  /*72a0*/  IMAD.U32 R37, RZ, RZ, UR26 ;  /* 0x0000001aff257e24 */ /* 0x000fe2000f8e00ff */
[----:B------:R-:W-:-:S04]  /*72b0*/  LEA R32, R32, UR19, 0x1 ;  /* 0x0000001320207c11 */ /* 0x000fc8000f8e08ff */
[----:B------:R-:W-:Y:S02]  /*72c0*/  IADD3 R33, PT, PT, R32, R23, RZ ;  /* 0x0000001720217210 */ /* 0x000fe40007ffe0ff */
[----:B------:R-:W-:-:S03]  /*72d0*/  LEA R10, R11, R32, 0x5 ;  /* 0x000000200b0a7211 */ /* 0x000fc600078e28ff */
[----:B------:R1:W-:Y:S01]  /*72e0*/  LDSM.16.MT88.4 R12, [R33] ;  /* 0x00000000210c783b */ /* 0x0003e20000004200 */
[----:B------:R-:W-:Y:S01]  /*72f0*/  IADD3 R34, PT, PT, R10, R23, RZ ;  /* 0x000000170a227210 */ /* 0x000fe20007ffe0ff */
[----:B------:R-:W-:-:S06]  /*7300*/  ULEA UR9, UR9, UR11, 0x1 ;  /* 0x0000000b09097291 */ /* 0x000fcc000f8e08ff */
[----:B------:R-:W-:Y:S02]  /*7310*/  IMAD.U32 R35, RZ, RZ, UR9 ;  /* 0x00000009ff237e24 */ /* 0x000fe4000f8e00ff */
[----:B-1----:R-:W-:Y:S01]  /*7320*/  IMAD.U32 R33, RZ, RZ, UR9 ;  /* 0x00000009ff217e24 */ /* 0x002fe2000f8e00ff */
[----:B------:R-:W1:Y:S02]  /*7330*/  LDSM.16.M88.4 R16, [R24+UR9] ;  /* 0x000000091810783b */ /* 0x000e640008000200 */
[C---:B------:R-:W-:Y:S02]  /*7340*/  IADD3 R35, PT, PT, R24.reuse, 0x20, R35 ;  /* 0x0000002018237810 */ /* 0x040fe40007ffe023 */
[----:B------:R-:W-:Y:S01]  /*7350*/  IADD3 R33, PT, PT, R24, 0x40, R33 ;  /* 0x0000004018217810 */ /* 0x000fe20007ffe021 */
[C---:B-1----:R-:W-:Y:S08]  /*7360*/  HMMA.16816.F16 R6, R16.reuse, R12, R6 ;  /* 0x0000000c1006723c */ /* 0x042ff00000000806 */
[----:B------:R-:W-:Y:S01]  /*7370*/  HMMA.16816.F16 R16, R16, R14, R8 ;  /* 0x0000000e1010723c */ /* 0x000fe20000000808 */
[----:B------:R-:W-:Y:S01]  /*7380*/  LDSM.16.MT88.4 R8, [R34] ;  /* 0x000000002208783b */ /* 0x000fe20000004200 */
[----:B------:R-:W-:-:S03]  /*7390*/  IMAD.U32 R19, RZ, RZ, UR26 ;  /* 0x0000001aff137e24 */ /* 0x000fc6000f8e00ff */
[----:B------:R-:W1:Y:S02]  /*73a0*/  LDSM.16.M88.4 R12, [R35] ;  /* 0x00000000230c783b */ /* 0x000e640000000200 */
[----:B------:R-:W-:Y:S02]  /*73b0*/  LEA R18, R19, R32, 0x6 ;  /* 0x0000002013127211 */ /* 0x000fe400078e30ff */
[----:B------:R-:W-:Y:S02]  /*73c0*/  MOV R19, UR9 ;  /* 0x0000000900137c02 */ /* 0x000fe40008000f00 */
[----:B------:R-:W-:Y:S01]  /*73d0*/  IADD3 R32, PT, PT, R18, R23, RZ ;  /* 0x0000001712207210 */ /* 0x000fe20007ffe0ff */
[----:B------:R-:W-:Y:S01]  /*73e0*/  IMAD R18, R37, 0x20, R18 ;  /* 0x0000002025127824 */ /* 0x000fe200078e0212 */
[----:B------:R-:W-:-:S04]  /*73f0*/  IADD3 R19, PT, PT, R24, 0x60, R19 ;  /* 0x0000006018137810 */ /* 0x000fc80007ffe013 */
[----:B------:R-:W-:Y:S01]  /*7400*/  IADD3 R18, PT, PT, R18, R23, RZ ;  /* 0x0000001712127210 */ /* 0x000fe20007ffe0ff */
[C---:B-1----:R-:W-:Y:S08]  /*7410*/  HMMA.16816.F16 R6, R12.reuse, R8, R6 ;  /* 0x000000080c06723c */ /* 0x042ff00000000806 */
[----:B------:R-:W-:Y:S01]  /*7420*/  HMMA.16816.F16 R16, R12, R10, R16 ;  /* 0x0000000a0c10723c */ /* 0x000fe20000000810 */
[----:B------:R-:W-:Y:S04]  /*7430*/  LDSM.16.MT88.4 R8, [R32] ;  /* 0x000000002008783b */ /* 0x000fe80000004200 */
[----:B------:R-:W1:Y:S07]  /*7440*/  LDSM.16.M88.4 R12, [R33] ;  /* 0x00000000210c783b */ /* 0x000e6e0000000200 */
[C---:B-1----:R-:W-:Y:S08]  /*7450*/  HMMA.16816.F16 R6, R12.reuse, R8, R6 ;  /* 0x000000080c06723c */ /* 0x042ff00000000806 */
[----:B------:R-:W-:Y:S01]  /*7460*/  HMMA.16816.F16 R16, R12, R10, R16 ;  /* 0x0000000a0c10723c */ /* 0x000fe20000000810 */
[----:B------:R-:W-:Y:S04]  /*7470*/  LDSM.16.M88.4 R8, [R19] ;  /* 0x000000001308783b */ /* 0x000fe80000000200 */
[----:B------:R-:W1:Y:S07]  /*7480*/  LDSM.16.MT88.4 R12, [R18] ;  /* 0x00000000120c783b */ /* 0x000e6e0000004200 */
[C---:B-1----:R-:W-:Y:S08]  /*7490*/  HMMA.16816.F16 R6, R8.reuse, R12, R6 ;  /* 0x0000000c0806723c */ /* 0x042ff00000000806 */
[----:B------:R-:W-:Y:S01]  /*74a0*/  HMMA.16816.F16 R8, R8, R14, R16 ;  /* 0x0000000e0808723c */ /* 0x000fe20000000810 */
[----:B------:R-:W-:-:S05]  /*74b0*/  IMAD.U32 R10, RZ, RZ, UR8 ;  /* 0x00000008ff0a7e24 */ /* 0x000fca000f8e00ff */
[----:B------:R-:W-:-:S13]  /*74c0*/  ISETP.NE.AND P0, PT, R10, UR18, PT ;  /* 0x000000120a007c0c */ /* 0x000fda000bf05270 */
[----:B------:R-:W-:Y:S05]  /*74d0*/  @P0 BRA `(.L_x_518) ;  /* 0xfffffffc00580947 */ /* 0x000fea000383ffff */
.L_x_517:
[----:B------:R-:W-:Y:S05]  /*74e0*/  BRA.U !UP2, `(.L_x_519) ;  /* 0x000000010ab07547 */ /* 0x000fea000b800000 */
[----:B------:R-:W1:Y:S01]  /*74f0*/  S2R R10, SR_LANEID ;  /* 0x00000000000a7919 */ /* 0x000e620000000000 */
[----:B------:R-:W-:Y:S02]  /*7500*/  IMAD R23, R25, UR26, R20 ;  /* 0x0000001a19177c24 */ /* 0x000fe4000f8e0214 */
[----:B------:R-:W-:-:S03]  /*7510*/  IMAD.IADD R24, R30, 0x1, R25 ;  /* 0x000000011e187824 */ /* 0x000fc600078e0219 */
[----:B------:R-:W-:Y:S02]  /*7520*/  LEA R23, R23, UR19, 0x1 ;  /* 0x0000001317177c11 */ /* 0x000fe4000f8e08ff */
        /* <DEDUP_REMOVED lines=15> */
[----:B------:R-:W-:-:S04]  /*7620*/  MOV R13, UR31 ;  /* 0x0000001f000d7c02 */ /* 0x000fc80008000f00 */
[----:B------:R-:W-:-:S13]  /*7630*/  ISETP.NE.AND P0, PT, R13, 0x1, PT ;  /* 0x000000010d00780c */ /* 0x000fda0003f05270 */
[----:B------:R-:W-:Y:S05]  /*7640*/  @!P0 BRA `(.L_x_519) ;  /* 0x0000000000588947 */ /* 0x000fea0003800000 */
        /* <DEDUP_REMOVED lines=22> */
.L_x_519:
[----:B------:R-:W-:Y:S01]  /*77b0*/  LDS R16, [R22] ;  /* 0x0000000016107984 */ /* 0x000fe20000000800 */
[----:B------:R-:W-:Y:S01]  /*77c0*/  MOV R17, UR26 ;  /* 0x0000001a00117c02 */ /* 0x000fe20008000f00 */
[----:B------:R-:W-:Y:S01]  /*77d0*/  IMAD.IADD R20, R29, 0x1, R20 ;  /* 0x000000011d147824 */ /* 0x000fe200078e0214 */
[----:B------:R-:W-:Y:S01]  /*77e0*/  MOV R19, 0x3bbb989d ;  /* 0x3bbb989d00137802 */ /* 0x000fe20000000f00 */
[----:B------:R-:W1:Y:S01]  /*77f0*/  LDS R11, [R21] ;  /* 0x00000000150b7984 */ /* 0x000e620000000800 */
[----:B------:R-:W-:Y:S01]  /*7800*/  SHF.R.U32.HI R17, RZ, 0x1, R17 ;  /* 0x00000001ff117819 */ /* 0x000fe20000011611 */
[----:B------:R-:W2:Y:S02]  /*7810*/  LDCU UR8, c[0x0][0x3ec] ;  /* 0x00007d80ff0877ac */ /* 0x000ea40008000800 */
        /* <DEDUP_REMOVED lines=8> */
[----:B------:R-:W-:Y:S01]  /*78a0*/  LOP3.LUT R15, R10, 0x3, RZ, 0xc0, !PT ;  /* 0x000000030a0f7812 */ /* 0x000fe200078ec0ff */
[----:B---3--:R-:W-:Y:S01]  /*78b0*/  FADD R14, R14, -R13 ;  /* 0x8000000d0e0e7221 */ /* 0x008fe20000000000 */
[----:B------:R-:W-:Y:S01]  /*78c0*/  LEA R10, R20, UR13, 0x1 ;  /* 0x0000000d140a7c11 */ /* 0x000fe2000f8e08ff */
[----:B------:R-:W-:Y:S02]  /*78d0*/  IMAD.MOV.U32 R20, RZ, RZ, 0x437c0000 ;  /* 0x437c0000ff147424 */ /* 0x000fe400078e00ff */
[----:B------:R-:W-:Y:S02]  /*78e0*/  IMAD R15, R12, R17, R15 ;  /* 0x000000110c0f7224 */ /* 0x000fe400078e020f */
[----:B------:R-:W-:Y:S01]  /*78f0*/  FFMA.SAT R11, R14, R19, 0.5 ;  /* 0x3f0000000e0b7423 */ /* 0x000fe20000002013 */
[----:B------:R-:W-:Y:S02]  /*7900*/  FFMA.RM R18, R18, R20, 12582913 ;  /* 0x4b40000112127423 */ /* 0x000fe40000004014 */
[----:B------:R-:W-:Y:S01]  /*7910*/  LEA R10, R15, R10, 0x2 ;  /* 0x0000000a0f0a7211 */ /* 0x000fe200078e10ff */
[----:B------:R-:W-:Y:S01]  /*7920*/  FFMA.RM R20, R11, R20, 12582913 ;  /* 0x4b4000010b147423 */ /* 0x000fe20000004014 */
[C---:B------:R-:W-:Y:S01]  /*7930*/  FADD R13, R18.reuse, -12583039 ;  /* 0xcb40007f120d7421 */ /* 0x040fe20000000000 */
[----:B------:R-:W-:-:S02]  /*7940*/  SHF.L.U32 R18, R18, 0x17, RZ ;  /* 0x0000001712127819 */ /* 0x000fc400000006ff */
[----:B------:R-:W-:Y:S01]  /*7950*/  IMAD R11, R17, 0x20, R10 ;  /* 0x00000020110b7824 */ /* 0x000fe200078e020a */
[----:B------:R-:W1:Y:S01]  /*7960*/  LDS R15, [R10] ;  /* 0x000000000a0f7984 */ /* 0x000e620000000800 */
[----:B------:R-:W-:Y:S01]  /*7970*/  FADD R23, R20, -12583039 ;  /* 0xcb40007f14177421 */ /* 0x000fe20000000000 */
[----:B------:R-:W-:Y:S01]  /*7980*/  FFMA R19, R16, 1.4426950216293334961, -R13 ;  /* 0x3fb8aa3b10137823 */ /* 0x000fe2000000080d */
[----:B------:R-:W-:Y:S01]  /*7990*/  IMAD.SHL.U32 R20, R20, 0x800000, RZ ;  /* 0x0080000014147824 */ /* 0x000fe200078e00ff */
[----:B------:R-:W2:Y:S01]  /*79a0*/  LDS R12, [R11] ;  /* 0x000000000b0c7984 */ /* 0x000ea20000000800 */
[----:B------:R-:W-:Y:S01]  /*79b0*/  FFMA R23, R14, 1.4426950216293334961, -R23 ;  /* 0x3fb8aa3b0e177823 */ /* 0x000fe20000000817 */
[----:B------:R-:W-:Y:S02]  /*79c0*/  FFMA R19, R16, 1.925963033500011079e-08, R19 ;  /* 0x32a5706010137823 */ /* 0x000fe40000000013 */
[----:B------:R-:W3:Y:S01]  /*79d0*/  LDS R17, [R10+0x10] ;  /* 0x000010000a117984 */ /* 0x000ee20000000800 */
[----:B------:R-:W-:-:S03]  /*79e0*/  FFMA R23, R14, 1.925963033500011079e-08, R23 ;  /* 0x32a570600e177823 */ /* 0x000fc60000000017 */
[----:B------:R-:W4:Y:S01]  /*79f0*/  LDS R13, [R11+0x10] ;  /* 0x000010000b0d7984 */ /* 0x000f220000000800 */
[----:B------:R-:W5:Y:S08]  /*7a00*/  MUFU.EX2 R19, R19 ;  /* 0x0000001300137308 */ /* 0x000f700000000800 */
[----:B------:R-:W1:Y:S01]  /*7a10*/  MUFU.EX2 R23, R23 ;  /* 0x0000001700177308 */ /* 0x000e620000000800 */
[----:B-----5:R-:W-:-:S05]  /*7a20*/  FMUL R18, R18, R19 ;  /* 0x0000001312127220 */ /* 0x020fca0000400000 */
[----:B------:R-:W-:Y:S01]  /*7a30*/  F2FP.F16.F32.PACK_AB R18, RZ, R18 ;  /* 0x00000012ff12723e */ /* 0x000fe200000000ff */
[----:B-1----:R-:W-:-:S04]  /*7a40*/  FMUL R20, R20, R23 ;  /* 0x0000001714147220 */ /* 0x002fc80000400000 */
[----:B------:R-:W-:Y:S01]  /*7a50*/  HFMA2 R15, R15, R18.H0_H0, R6 ;  /* 0x200000120f0f7231 */ /* 0x000fe20000000006 */
[----:B------:R-:W-:-:S04]  /*7a60*/  F2FP.F16.F32.PACK_AB R20, RZ, R20 ;  /* 0x00000014ff14723e */ /* 0x000fc800000000ff */
[----:B------:R1:W-:Y:S01]  /*7a70*/  STS [R10], R15 ;  /* 0x0000000f0a007388 */ /* 0x0003e20000000800 */
[----:B--2---:R-:W-:Y:S02]  /*7a80*/  HFMA2 R12, R12, R20.H0_H0, R7 ;  /* 0x200000140c0c7231 */ /* 0x004fe40000000007 */
[----:B---3--:R-:W-:Y:S02]  /*7a90*/  HFMA2 R17, R17, R18.H0_H0, R8 ;  /* 0x2000001211117231 */ /* 0x008fe40000000008 */
[----:B----4-:R-:W-:Y:S01]  /*7aa0*/  HFMA2 R20, R13, R20.H0_H0, R9 ;  /* 0x200000140d147231 */ /* 0x010fe20000000009 */
[----:B------:R1:W-:Y:S04]  /*7ab0*/  STS [R11], R12 ;  /* 0x0000000c0b007388 */ /* 0x0003e80000000800 */
[----:B------:R1:W-:Y:S04]  /*7ac0*/  STS [R10+0x10], R17 ;  /* 0x000010110a007388 */ /* 0x0003e80000000800 */
[----:B------:R1:W-:Y:S01]  /*7ad0*/  STS [R11+0x10], R20 ;  /* 0x000010140b007388 */ /* 0x0003e20000000800 */
[----:B------:R-:W-:Y:S05]  /*7ae0*/  BRA.U !UP0, `(.L_x_520) ;  /* 0xfffffff508787547 */ /* 0x000fea000b83ffff */
[----:B------:R-:W-:Y:S05]  /*7af0*/  BRA `(.L_x_516) ;  /* 0x00000018007c7947 */ /* 0x000fea0003800000 */
.L_x_512:
[----:B------:R-:W2:Y:S02]  /*7b00*/  LDCU UR7, c[0x0][0x3d4] ;  /* 0x00007a80ff0777ac */ /* 0x000ea40008000800 */
[----:B--2---:R-:W-:-:S09]  /*7b10*/  UISETP.GE.AND UP0, UPT, UR7, 0x1, UPT ;  /* 0x000000010700788c */ /* 0x004fd2000bf06270 */
[----:B------:R-:W-:Y:S05]  /*7b20*/  BRA.U UP0, `(.L_x_521) ;  /* 0x0000001100707547 */ /* 0x000fea000b800000 */
[----:B------:R-:W2:Y:S02]  /*7b30*/  LDCU UR8, c[0x0][0x3ec] ;  /* 0x00007d80ff0877ac */ /* 0x000ea40008000800 */
[----:B--2---:R-:W-:Y:S02]  /*7b40*/  UISETP.GE.U32.AND UP0, UPT, UR8, 0x3c1, UPT ;  /* 0x000003c10800788c */ /* 0x004fe4000bf06070 */
[----:B------:R-:W-:-:S04]  /*7b50*/  UIADD3 UR7, UPT, UPT, UR8, -0x1, URZ ;  /* 0xffffffff08077890 */ /* 0x000fc8000fffe0ff */
[----:B------:R-:W-:-:S03]  /*7b60*/  ULEA.HI UR22, UR7, 0x1, URZ, 0x1a ;  /* 0x0000000107167891 */ /* 0x000fc6000f8fd0ff */
[----:B------:R-:W-:Y:S01]  /*7b70*/  UMOV UR7, URZ ;  /* 0x000000ff00077c82 */ /* 0x000fe20008000000 */
[----:B------:R-:W-:Y:S01]  /*7b80*/  ULOP3.LUT UP2, UR10, UR22, 0xf, URZ, 0xc0, !UPT ;  /* 0x0000000f160a7892 */ /* 0x000fe2000f84c0ff */
[----:B------:R-:W-:Y:S11]  /*7b90*/  BRA.U !UP0, `(.L_x_522) ;  /* 0x0000000908087547 */ /* 0x000ff6000b800000 */
[----:B-1----:R-:W1:Y:S01]  /*7ba0*/  S2R R6, SR_LANEID ;  /* 0x0000000000067919 */ /* 0x002e620000000000 */
[----:B------:R-:W-:Y:S01]  /*7bb0*/  MOV R9, UR26 ;  /* 0x0000001a00097c02 */ /* 0x000fe20008000f00 */
[----:B------:R-:W-:Y:S01]  /*7bc0*/  UIADD3 UR8, UPT, UPT, UR8, -0x1, URZ ;  /* 0xffffffff08087890 */ /* 0x000fe2000fffe0ff */
[----:B------:R-:W-:Y:S01]  /*7bd0*/  IMAD R13, R28, 0x10, R29 ;  /* 0x000000101c0d7824 */ /* 0x000fe200078e021d */
        /* <DEDUP_REMOVED lines=9> */
.L_x_523:
        /* <DEDUP_REMOVED lines=34> */
[----:B------:R-:W-:Y:S01]  /*7e90*/  IADD3 R23, PT, PT, R16, R7, RZ ;  /* 0x0000000710177210 */ /* 0x000fe20007ffe0ff */
        /* <DEDUP_REMOVED lines=37> */
[----:B-1----:R-:W-:Y:S01]  /*80f0*/  IMAD.IADD R21, R14, 0x1, R7 ;  /* 0x000000010e157824 */ /* 0x002fe200078e0207 */
[----:B------:R-:W-:-:S02]  /*8100*/  IADD3 R14, PT, PT, R8, 0x680, RZ ;  /* 0x00000680080e7810 */ /* 0x000fc40007ffe0ff */
[----:B------:R-:W-:Y:S01]  /*8110*/  STS [R10], RZ ;  /* 0x000000ff0a007388 */ /* 0x000fe20000000800 */
[C---:B--2---:R-:W-:Y:S01]  /*8120*/  LEA R9, R6.reuse, R15, 0x5 ;  /* 0x0000000f06097211 */ /* 0x044fe200078e28ff */
[----:B------:R-:W-:Y:S02]  /*8130*/  IMAD R11, R6, 0x20, R21 ;  /* 0x00000020060b7824 */ /* 0x000fe400078e0215 */
        /* <DEDUP_REMOVED lines=10> */
[----:B-1----:R-:W-:-:S02]  /*81e0*/  IADD3 R12, PT, PT, R8, 0x700, RZ ;  /* 0x00000700080c7810 */ /* 0x002fc40007ffe0ff */
[----:B------:R-:W-:Y:S01]  /*81f0*/  IADD3 R8, PT, PT, R8, 0x780, RZ ;  /* 0x0000078008087810 */ /* 0x000fe20007ffe0ff */
[----:B------:R1:W-:Y:S01]  /*8200*/  STS [R15+0x10], RZ ;  /* 0x000010ff0f007388 */ /* 0x0003e20000000800 */
[----:B------:R-:W-:-:S03]  /*8210*/  IADD3 R17, PT, PT, R12, R7, RZ ;  /* 0x000000070c117210 */ /* 0x000fc60007ffe0ff */
[----:B------:R2:W-:Y:S04]  /*8220*/  STS [R9+0x10], RZ ;  /* 0x000010ff09007388 */ /* 0x0005e80000000800 */
[----:B------:R-:W-:Y:S01]  /*8230*/  STS [R23], RZ ;  /* 0x000000ff17007388 */ /* 0x000fe20000000800 */
[----:B-1----:R-:W-:Y:S01]  /*8240*/  IADD3 R15, PT, PT, R8, R7, RZ ;  /* 0x00000007080f7210 */ /* 0x002fe20007ffe0ff */
[C---:B------:R-:W-:Y:S02]  /*8250*/  IMAD R8, R6.reuse, 0x20, R19 ;  /* 0x0000002006087824 */ /* 0x040fe400078e0213 */
[----:B------:R-:W-:Y:S01]  /*8260*/  STS [R10], RZ ;  /* 0x000000ff0a007388 */ /* 0x000fe20000000800 */
[----:B--2---:R-:W-:-:S03]  /*8270*/  LEA R9, R6, R17, 0x5 ;  /* 0x0000001106097211 */ /* 0x004fc600078e28ff */
        /* <DEDUP_REMOVED lines=20> */
.L_x_522:
[----:B------:R-:W-:Y:S05]  /*83c0*/  BRA.U !UP2, `(.L_x_516) ;  /* 0x000000110a487547 */ /* 0x000fea000b800000 */
[----:B------:R-:W-:Y:S02]  /*83d0*/  UIADD3 UR10, UPT, UPT, UR10, -0x1, URZ ;  /* 0xffffffff0a0a7890 */ /* 0x000fe4000fffe0ff */
[----:B------:R-:W-:Y:S02]  /*83e0*/  ULOP3.LUT UP2, UR8, UR22, 0x7, URZ, 0xc0, !UPT ;  /* 0x0000000716087892 */ /* 0x000fe4000f84c0ff */
[----:B------:R-:W-:-:S09]  /*83f0*/  UISETP.GE.U32.AND UP0, UPT, UR10, 0x7, UPT ;  /* 0x000000070a00788c */ /* 0x000fd2000bf06070 */
[----:B------:R-:W-:Y:S05]  /*8400*/  BRA.U !UP0, `(.L_x_524) ;  /* 0x0000000508047547 */ /* 0x000fea000b800000 */
[----:B-1----:R-:W1:Y:S01]  /*8410*/  S2R R6, SR_LANEID ;  /* 0x0000000000067919 */ /* 0x002e620000000000 */
[----:B--2---:R-:W-:Y:S01]  /*8420*/  IMAD.U32 R10, RZ, RZ, UR26 ;  /* 0x0000001aff0a7e24 */ /* 0x004fe2000f8e00ff */
[----:B------:R-:W-:Y:S01]  /*8430*/  LEA R8, R28, UR7, 0x4 ;  /* 0x000000071c087c11 */ /* 0x000fe2000f8e20ff */
[----:B------:R-:W-:-:S03]  /*8440*/  UIADD3 UR7, UPT, UPT, UR7, 0x200, URZ ;  /* 0x0000020007077890 */ /* 0x000fc6000fffe0ff */
[----:B------:R-:W-:-:S04]  /*8450*/  IADD3 R8, PT, PT, R29, R8, RZ ;  /* 0x000000081d087210 */ /* 0x000fc80007ffe0ff */
[----:B------:R-:W-:-:S04]  /*8460*/  LEA R8, R8, UR13, 0x1 ;  /* 0x0000000d08087c11 */ /* 0x000fc8000f8e08ff */
[C---:B------:R-:W-:Y:S01]  /*8470*/  IADD3 R12, PT, PT, R8.reuse, 0x280, RZ ;  /* 0x00000280080c7810 */ /* 0x040fe20007ffe0ff */
[C---:B------:R-:W-:Y:S01]  /*8480*/  VIADD R11, R8.reuse, 0x200 ;  /* 0x00000200080b7836 */ /* 0x040fe20000000000 */
[----:B------:R-:W-:Y:S02]  /*8490*/  IADD3 R13, PT, PT, R8, 0x300, RZ ;  /* 0x00000300080d7810 */ /* 0x000fe40007ffe0ff */
        /* <DEDUP_REMOVED lines=8> */
[----:B------:R-:W-:Y:S01]  /*8520*/  LEA R25, R14, R8, 0x2 ;  /* 0x000000080e197211 */ /* 0x000fe200078e10ff */
[----:B------:R-:W-:Y:S01]  /*8530*/  VIADD R8, R8, 0x380 ;  /* 0x0000038008087836 */ /* 0x000fe20000000000 */
[C---:B------:R-:W-:Y:S01]  /*8540*/  LEA R23, R14.reuse, R7, 0x2 ;  /* 0x000000070e177211 */ /* 0x040fe200078e10ff */
[----:B------:R-:W-:Y:S01]  /*8550*/  IMAD.U32 R15, R14, 0x4, R12 ;  /* 0x000000040e0f7824 */ /* 0x000fe200078e000c */
[----:B------:R-:W-:Y:S01]  /*8560*/  LEA R7, R6, R25, 0x5 ;  /* 0x0000001906077211 */ /* 0x000fe200078e28ff */
[----:B------:R-:W-:Y:S01]  /*8570*/  STS [R25], RZ ;  /* 0x000000ff19007388 */ /* 0x000fe20000000800 */
[----:B------:R-:W-:-:S02]  /*8580*/  LEA R17, R14, R11, 0x2 ;  /* 0x0000000b0e117211 */ /* 0x000fc400078e10ff */
[----:B------:R-:W-:Y:S01]  /*8590*/  LEA R11, R14, R8, 0x2 ;  /* 0x000000080e0b7211 */ /* 0x000fe200078e10ff */
[----:B------:R-:W-:Y:S01]  /*85a0*/  IMAD R8, R6, 0x20, R23 ;  /* 0x0000002006087824 */ /* 0x000fe200078e0217 */
[----:B------:R-:W-:Y:S01]  /*85b0*/  LEA R21, R14, R9, 0x2 ;  /* 0x000000090e157211 */ /* 0x000fe200078e10ff */
[----:B------:R-:W-:Y:S01]  /*85c0*/  STS [R7], RZ ;  /* 0x000000ff07007388 */ /* 0x000fe20000000800 */
[C---:B------:R-:W-:Y:S02]  /*85d0*/  LEA R10, R6.reuse, R19, 0x5 ;  /* 0x00000013060a7211 */ /* 0x040fe400078e28ff */
[----:B------:R-:W-:Y:S01]  /*85e0*/  LEA R9, R6, R21, 0x5 ;  /* 0x0000001506097211 */ /* 0x000fe200078e28ff */
[----:B------:R-:W-:Y:S01]  /*85f0*/  STS [R25+0x10], RZ ;  /* 0x000010ff19007388 */ /* 0x000fe20000000800 */
[----:B------:R-:W-:-:S03]  /*8600*/  LEA R13, R14, R13, 0x2 ;  /* 0x0000000d0e0d7211 */ /* 0x000fc600078e10ff */
        /* <DEDUP_REMOVED lines=33> */
.L_x_524:
[----:B------:R-:W-:Y:S05]  /*8820*/  BRA.U !UP2, `(.L_x_516) ;  /* 0x0000000d0a307547 */ /* 0x000fea000b800000 */
[----:B------:R-:W-:Y:S01]  /*8830*/  UIADD3 UR8, UPT, UPT, UR8, -0x1, URZ ;  /* 0xffffffff08087890 */ /* 0x000fe2000fffe0ff */
[----:B------:R-:W-:-:S03]  /*8840*/  ISETP.NE.AND P0, PT, R0, RZ, PT ;  /* 0x000000ff0000720c */ /* 0x000fc60003f05270 */
[----:B------:R-:W-:-:S09]  /*8850*/  UISETP.GE.U32.AND UP0, UPT, UR8, 0x3, UPT ;  /* 0x000000030800788c */ /* 0x000fd2000bf06070 */
[----:B------:R-:W-:Y:S05]  /*8860*/  BRA.U !UP0, `(.L_x_525) ;  /* 0x0000000108947547 */ /* 0x000fea000b800000 */
[----:B-1-3--:R-:W1:Y:S01]  /*8870*/  S2R R7, SR_LANEID ;  /* 0x0000000000077919 */ /* 0x00ae620000000000 */
[----:B--2---:R-:W-:Y:S02]  /*8880*/  MOV R9, UR26 ;  /* 0x0000001a00097c02 */ /* 0x004fe40008000f00 */
[----:B------:R-:W-:Y:S01]  /*8890*/  LEA R6, R28, UR7, 0x4 ;  /* 0x000000071c067c11 */ /* 0x000fe2000f8e20ff */
[----:B------:R-:W-:Y:S01]  /*88a0*/  UIADD3 UR7, UPT, UPT, UR7, 0x100, URZ ;  /* 0x0000010007077890 */ /* 0x000fe2000fffe0ff */
[----:B------:R-:W-:Y:S02]  /*88b0*/  SHF.R.U32.HI R9, RZ, 0x1, R9 ;  /* 0x00000001ff097819 */ /* 0x000fe40000011609 */
[----:B------:R-:W-:-:S04]  /*88c0*/  IADD3 R6, PT, PT, R29, R6, RZ ;  /* 0x000000061d067210 */ /* 0x000fc80007ffe0ff */
[----:B------:R-:W-:-:S04]  /*88d0*/  LEA R6, R6, UR13, 0x1 ;  /* 0x0000000d06067c11 */ /* 0x000fc8000f8e08ff */
[C---:B------:R-:W-:Y:S01]  /*88e0*/  IADD3 R10, PT, PT, R6.reuse, 0x80, RZ ;  /* 0x00000080060a7810 */ /* 0x040fe20007ffe0ff */
[C---:B------:R-:W-:Y:S01]  /*88f0*/  VIADD R14, R6.reuse, 0x180 ;  /* 0x00000180060e7836 */ /* 0x040fe20000000000 */
[----:B------:R-:W-:Y:S02]  /*8900*/  IADD3 R12, PT, PT, R6, 0x100, RZ ;  /* 0x00000100060c7810 */ /* 0x000fe40007ffe0ff */
[----:B-1----:R-:W-:Y:S02]  /*8910*/  SHF.R.U32.HI R8, RZ, 0x2, R7 ;  /* 0x00000002ff087819 */ /* 0x002fe40000011607 */
[----:B------:R-:W-:-:S05]  /*8920*/  LOP3.LUT R7, R7, 0x3, RZ, 0xc0, !PT ;  /* 0x0000000307077812 */ /* 0x000fca00078ec0ff */
[----:B------:R-:W-:-:S04]  /*8930*/  IMAD R7, R8, R9, R7 ;  /* 0x0000000908077224 */ /* 0x000fc800078e0207 */
[C---:B------:R-:W-:Y:S01]  /*8940*/  IMAD.U32 R8, R7.reuse, 0x4, R6 ;  /* 0x0000000407087824 */ /* 0x040fe200078e0006 */
[C---:B------:R-:W-:Y:S01]  /*8950*/  LEA R10, R7.reuse, R10, 0x2 ;  /* 0x0000000a070a7211 */ /* 0x040fe200078e10ff */
[C---:B------:R-:W-:Y:S01]  /*8960*/  IMAD.U32 R12, R7.reuse, 0x4, R12 ;  /* 0x00000004070c7824 */ /* 0x040fe200078e000c */
[----:B------:R-:W-:Y:S02]  /*8970*/  LEA R14, R7, R14, 0x2 ;  /* 0x0000000e070e7211 */ /* 0x000fe400078e10ff */
[C---:B------:R-:W-:Y:S01]  /*8980*/  LEA R6, R9.reuse, R8, 0x5 ;  /* 0x0000000809067211 */ /* 0x040fe200078e28ff */
        /* <DEDUP_REMOVED lines=19> */
.L_x_525:
[----:B------:R-:W-:Y:S05]  /*8ac0*/  @!P0 BRA `(.L_x_516) ;  /* 0x0000000800888947 */ /* 0x000fea0003800000 */
[----:B-1-34-:R-:W1:Y:S01]  /*8ad0*/  S2R R7, SR_LANEID ;  /* 0x0000000000077919 */ /* 0x01ae620000000000 */
[----:B--2---:R-:W-:Y:S02]  /*8ae0*/  MOV R9, UR26 ;  /* 0x0000001a00097c02 */ /* 0x004fe40008000f00 */
[----:B------:R-:W-:Y:S02]  /*8af0*/  LEA R6, R28, UR7, 0x4 ;  /* 0x000000071c067c11 */ /* 0x000fe4000f8e20ff */
[----:B------:R-:W-:Y:S02]  /*8b00*/  SHF.R.U32.HI R9, RZ, 0x1, R9 ;  /* 0x00000001ff097819 */ /* 0x000fe40000011609 */
[----:B------:R-:W-:Y:S01]  /*8b10*/  ISETP.NE.AND P0, PT, R0, 0x1, PT ;  /* 0x000000010000780c */ /* 0x000fe20003f05270 */
[----:B------:R-:W-:Y:S01]  /*8b20*/  IMAD.IADD R6, R29, 0x1, R6 ;  /* 0x000000011d067824 */ /* 0x000fe200078e0206 */
[----:B-1----:R-:W-:Y:S02]  /*8b30*/  SHF.R.U32.HI R8, RZ, 0x2, R7 ;  /* 0x00000002ff087819 */ /* 0x002fe40000011607 */
[----:B------:R-:W-:-:S05]  /*8b40*/  LOP3.LUT R7, R7, 0x3, RZ, 0xc0, !PT ;  /* 0x0000000307077812 */ /* 0x000fca00078ec0ff */
[----:B------:R-:W-:Y:S01]  /*8b50*/  IMAD R11, R8, R9, R7 ;  /* 0x00000009080b7224 */ /* 0x000fe200078e0207 */
[----:B------:R-:W-:-:S04]  /*8b60*/  LEA R7, R6, UR13, 0x1 ;  /* 0x0000000d06077c11 */ /* 0x000fc8000f8e08ff */
[----:B------:R-:W-:-:S04]  /*8b70*/  LEA R6, R11, R7, 0x2 ;  /* 0x000000070b067211 */ /* 0x000fc800078e10ff */
[----:B------:R-:W-:Y:S01]  /*8b80*/  LEA R8, R9, R6, 0x5 ;  /* 0x0000000609087211 */ /* 0x000fe200078e28ff */
[----:B------:R1:W-:Y:S04]  /*8b90*/  STS [R6], RZ ;  /* 0x000000ff06007388 */ /* 0x0003e80000000800 */
[----:B------:R1:W-:Y:S04]  /*8ba0*/  STS [R8], RZ ;  /* 0x000000ff08007388 */ /* 0x0003e80000000800 */
[----:B------:R1:W-:Y:S04]  /*8bb0*/  STS [R6+0x10], RZ ;  /* 0x000010ff06007388 */ /* 0x0003e80000000800 */
[----:B------:R1:W-:Y:S01]  /*8bc0*/  STS [R8+0x10], RZ ;  /* 0x000010ff08007388 */ /* 0x0003e20000000800 */
[----:B------:R-:W-:Y:S05]  /*8bd0*/  @!P0 BRA `(.L_x_516) ;  /* 0x0000000800448947 */ /* 0x000fea0003800000 */
[----:B-1----:R-:W-:Y:S01]  /*8be0*/  VIADD R6, R7, 0x80 ;  /* 0x0000008007067836 */ /* 0x002fe20000000000 */
        /* <DEDUP_REMOVED lines=16> */
.L_x_521:
[----:B------:R-:W-:-:S05]  /*8cf0*/  UMOV UR7, URZ ;  /* 0x000000ff00077c82 */ /* 0x000fca0008000000 */
.L_x_529:
[----:B--2---:R-:W2:Y:S01]  /*8d00*/  LDCU UR8, c[0x0][0x3d4] ;  /* 0x00007a80ff0877ac */ /* 0x004ea20008000800 */
[----:B-1----:R-:W-:Y:S01]  /*8d10*/  LEA R32, R28, UR7, 0x4 ;  /* 0x000000071c207c11 */ /* 0x002fe2000f8e20ff */
[----:B------:R-:W-:Y:S01]  /*8d20*/  IMAD.MOV.U32 R35, RZ, RZ, RZ ;  /* 0x000000ffff237224 */ /* 0x000fe200078e00ff */
[----:B------:R-:W-:Y:S02]  /*8d30*/  CS2R R24, SRZ ;  /* 0x0000000000187805 */ /* 0x000fe4000001ff00 */
[----:B------:R-:W-:Y:S01]  /*8d40*/  CS2R R6, SRZ ;  /* 0x0000000000067805 */ /* 0x000fe2000001ff00 */
[----:B------:R-:W-:Y:S02]  /*8d50*/  UISETP.NE.AND UP2, UPT, UR31, URZ, UPT ;  /* 0x000000ff1f00728c */ /* 0x000fe4000bf45270 */
[----:B--2---:R-:W-:-:S09]  /*8d60*/  UISETP.GE.U32.AND UP0, UPT, UR8, 0x31, UPT ;  /* 0x000000310800788c */ /* 0x004fd2000bf06070 */
[----:B------:R-:W-:Y:S05]  /*8d70*/  BRA.U !UP0, `(.L_x_526) ;  /* 0x0000000108e07547 */ /* 0x000fea000b800000 */
[----:B------:R-:W1:Y:S01]  /*8d80*/  S2R R6, SR_LANEID ;  /* 0x0000000000067919 */ /* 0x000e620000000000 */
[----:B------:R-:W-:Y:S01]  /*8d90*/  IMAD.MOV.U32 R35, RZ, RZ, RZ ;  /* 0x000000ffff237224 */ /* 0x000fe200078e00ff */
[----:B------:R-:W-:Y:S01]  /*8da0*/  CS2R R24, SRZ ;  /* 0x0000000000187805 */ /* 0x000fe2000001ff00 */
[----:B------:R-:W-:Y:S01]  /*8db0*/  UMOV UR8, URZ ;  /* 0x000000ff00087c82 */ /* 0x000fe20008000000 */
[--C-:B-1----:R-:W-:Y:S02]  /*8dc0*/  SHF.R.U32.HI R7, RZ, 0x3, R6.reuse ;  /* 0x00000003ff077819 */ /* 0x102fe40000011606 */
[----:B------:R-:W-:Y:S02]  /*8dd0*/  LOP3.LUT R8, R6, 0x7, RZ, 0xc0, !PT ;  /* 0x0000000706087812 */ /* 0x000fe400078ec0ff */
[----:B------:R-:W-:Y:S02]  /*8de0*/  SHF.R.U32.HI R6, RZ, 0x4, R6 ;  /* 0x00000004ff067819 */ /* 0x000fe40000011606 */
[----:B------:R-:W-:-:S02]  /*8df0*/  SHF.L.U32 R7, R7, 0x3, RZ ;  /* 0x0000000307077819 */ /* 0x000fc400000006ff */
[----:B------:R-:W-:Y:S02]  /*8e00*/  SHF.L.U32 R6, R6, 0x3, RZ ;  /* 0x0000000306067819 */ /* 0x000fe400000006ff */
[----:B------:R-:W-:-:S05]  /*8e10*/  LOP3.LUT R7, R7, 0x8, R8, 0xe2, !PT ;  /* 0x0000000807077812 */ /* 0x000fca00078ee208 */
[C-C-:B------:R-:W-:Y:S02]  /*8e20*/  IMAD R34, R7.reuse, UR25, R6.reuse ;  /* 0x0000001907227c24 */ /* 0x140fe4000f8e0206 */
[----:B------:R-:W-:Y:S01]  /*8e30*/  IMAD R33, R7, UR26, R6 ;  /* 0x0000001a07217c24 */ /* 0x000fe2000f8e0206 */
[----:B------:R-:W-:Y:S02]  /*8e40*/  CS2R R6, SRZ ;  /* 0x0000000000067805 */ /* 0x000fe4000001ff00 */
[----:B------:R-:W-:Y:S02]  /*8e50*/  SHF.L.U32 R34, R34, 0x1, RZ ;  /* 0x0000000122227819 */ /* 0x000fe400000006ff */
[----:B------:R-:W-:-:S07]  /*8e60*/  SHF.L.U32 R33, R33, 0x1, RZ ;  /* 0x0000000121217819 */ /* 0x000fce00000006ff */
.L_x_527:
[----:B------:R-:W-:Y:S01]  /*8e70*/  IMAD.IADD R8, R30, 0x1, R35 ;  /* 0x000000011e087824 */ /* 0x000fe200078e0223 */
[----:B------:R-:W-:Y:S01]  /*8e80*/  MOV R9, UR26 ;  /* 0x0000001a00097c02 */ /* 0x000fe20008000f00 */
[C---:B------:R-:W-:Y:S01]  /*8e90*/  IMAD R36, R35.reuse, UR26, R32 ;  /* 0x0000001a23247c24 */ /* 0x040fe2000f8e0220 */
[----:B------:R-:W-:Y:S01]  /*8ea0*/  UIADD3 UR8, UPT, UPT, UR8, 0x4, URZ ;  /* 0x0000000408087890 */ /* 0x000fe2000fffe0ff */
[----:B------:R-:W-:Y:S02]  /*8eb0*/  IADD3 R35, PT, PT, R35, 0x40, RZ ;  /* 0x0000004023237810 */ /* 0x000fe40007ffe0ff */
[----:B------:R-:W-:Y:S02]  /*8ec0*/  R2UR UR9, R8 ;  /* 0x00000000080972ca */ /* 0x000fe400000e0000 */
[----:B------:R-:W-:-:S04]  /*8ed0*/  LEA R36, R36, UR19, 0x1 ;  /* 0x0000001324247c11 */ /* 0x000fc8000f8e08ff */
[----:B------:R-:W-:Y:S01]  /*8ee0*/  IADD3 R18, PT, PT, R36, R33, RZ ;  /* 0x0000002124127210 */ /* 0x000fe20007ffe0ff */
[----:B------:R-:W-:-:S05]  /*8ef0*/  IMAD R8, R9, 0x20, R36 ;  /* 0x0000002009087824 */ /* 0x000fca00078e0224 */
[----:B------:R-:W-:Y:S01]  /*8f00*/  LDSM.16.MT88.4 R16, [R18] ;  /* 0x000000001210783b */ /* 0x000fe20000004200 */
[----:B------:R-:W-:Y:S01]  /*8f10*/  ULEA UR9, UR9, UR11, 0x1 ;  /* 0x0000000b09097291 */ /* 0x000fe2000f8e08ff */
[----:B------:R-:W-:-:S05]  /*8f20*/  IADD3 R10, PT, PT, R8, R33, RZ ;  /* 0x00000021080a7210 */ /* 0x000fca0007ffe0ff */
[----:B------:R-:W-:-:S03]  /*8f30*/  MOV R9, UR9 ;  /* 0x0000000900097c02 */ /* 0x000fc60008000f00 */
[----:B------:R-:W1:Y:S01]  /*8f40*/  LDSM.16.M88.4 R20, [R34+UR9] ;  /* 0x000000092214783b */ /* 0x000e620008000200 */
[----:B------:R-:W-:-:S03]  /*8f50*/  IADD3 R12, PT, PT, R34, 0x20, R9 ;  /* 0x00000020220c7810 */ /* 0x000fc60007ffe009 */
[----:B------:R-:W-:Y:S04]  /*8f60*/  LDSM.16.MT88.4 R8, [R10] ;  /* 0x000000000a08783b */ /* 0x000fe80000004200 */
[----:B------:R-:W2:Y:S01]  /*8f70*/  LDSM.16.M88.4 R12, [R12] ;  /* 0x000000000c0c783b */ /* 0x000ea20000000200 */
[----:B-1----:R-:W-:Y:S01]  /*8f80*/  HMMA.16816.F16 R16, R20, R16, R6 ;  /* 0x000000101410723c */ /* 0x002fe20000000806 */
[----:B------:R-:W-:-:S05]  /*8f90*/  IMAD.U32 R7, RZ, RZ, UR26 ;  /* 0x0000001aff077e24 */ /* 0x000fca000f8e00ff */
[----:B------:R-:W-:Y:S02]  /*8fa0*/  LEA R6, R7, R36, 0x6 ;  /* 0x0000002407067211 */ /* 0x000fe400078e30ff */
[----:B------:R-:W-:Y:S01]  /*8fb0*/  MOV R7, UR9 ;  /* 0x0000000900077c02 */ /* 0x000fe20008000f00 */
[----:B------:R-:W-:Y:S02]  /*8fc0*/  HMMA.16816.F16 R24, R20, R18, R24 ;  /* 0x000000121418723c */ /* 0x000fe40000000818 */
[----:B------:R-:W-:Y:S01]  /*8fd0*/  IMAD.IADD R18, R6, 0x1, R33 ;  /* 0x0000000106127824 */ /* 0x000fe200078e0221 */
[----:B------:R-:W-:-:S06]  /*8fe0*/  IADD3 R20, PT, PT, R34, 0x40, R7 ;  /* 0x0000004022147810 */ /* 0x000fcc0007ffe007 */
[----:B------:R-:W-:Y:S02]  /*8ff0*/  LDSM.16.M88.4 R20, [R20] ;  /* 0x000000001414783b */ /* 0x000fe40000000200 */
[C---:B--2---:R-:W-:Y:S02]  /*9000*/  HMMA.16816.F16 R8, R12.reuse, R8, R16 ;  /* 0x000000080c08723c */ /* 0x044fe40000000810 */
[----:B------:R-:W1:Y:S07]  /*9010*/  LDSM.16.MT88.4 R16, [R18] ;  /* 0x000000001210783b */ /* 0x000e6e0000004200 */
[----:B------:R-:W-:Y:S01]  /*9020*/  HMMA.16816.F16 R24, R12, R10, R24 ;  /* 0x0000000a0c18723c */ /* 0x000fe20000000818 */
[----:B------:R-:W-:-:S02]  /*9030*/  MOV R11, UR26 ;  /* 0x0000001a000b7c02 */ /* 0x000fc40008000f00 */
[----:B------:R-:W-:Y:S02]  /*9040*/  IADD3 R10, PT, PT, R34, 0x60, R7 ;  /* 0x00000060220a7810 */ /* 0x000fe40007ffe007 */
[----:B------:R-:W-:-:S05]  /*9050*/  LEA R6, R11, R6, 0x5 ;  /* 0x000000060b067211 */ /* 0x000fca00078e28ff */
[----:B------:R-:W-:-:S06]  /*9060*/  IMAD.IADD R12, R6, 0x1, R33 ;  /* 0x00000001060c7824 */ /* 0x000fcc00078e0221 */
[----:B------:R-:W-:Y:S01]  /*9070*/  LDSM.16.MT88.4 R12, [R12] ;  /* 0x000000000c0c783b */ /* 0x000fe20000004200 */
[C---:B-1----:R-:W-:Y:S03]  /*9080*/  HMMA.16816.F16 R16, R20.reuse, R16, R8 ;  /* 0x000000101410723c */ /* 0x042fe60000000808 */
[----:B------:R-:W1:Y:S05]  /*9090*/  LDSM.16.M88.4 R8, [R10] ;  /* 0x000000000a08783b */ /* 0x000e6a0000000200 */
[----:B------:R-:W-:-:S12]  /*90a0*/  HMMA.16816.F16 R24, R20, R18, R24 ;  /* 0x000000121418723c */ /* 0x000fd80000000818 */
[C---:B-1----:R-:W-:Y:S08]  /*90b0*/  HMMA.16816.F16 R6, R8.reuse, R12, R16 ;  /* 0x0000000c0806723c */ /* 0x042ff00000000810 */
[----:B------:R-:W-:Y:S01]  /*90c0*/  HMMA.16816.F16 R24, R8, R14, R24 ;  /* 0x0000000e0818723c */ /* 0x000fe20000000818 */
[----:B------:R-:W-:-:S04]  /*90d0*/  MOV R8, UR8 ;  /* 0x0000000800087c02 */ /* 0x000fc80008000f00 */
[----:B------:R-:W-:-:S13]  /*90e0*/  ISETP.NE.AND P0, PT, R8, UR18, PT ;  /* 0x0000001208007c0c */ /* 0x000fda000bf05270 */
[----:B------:R-:W-:Y:S05]  /*90f0*/  @P0 BRA `(.L_x_527) ;  /* 0xfffffffc005c0947 */ /* 0x000fea000383ffff */
.L_x_526:
[----:B------:R-:W-:Y:S05]  /*9100*/  BRA.U !UP2, `(.L_x_528) ;  /* 0x000000010ab07547 */ /* 0x000fea000b800000 */
[----:B------:R-:W1:Y:S01]  /*9110*/  S2R R8, SR_LANEID ;  /* 0x0000000000087919 */ /* 0x000e620000000000 */
[----:B------:R-:W-:Y:S01]  /*9120*/  IADD3 R18, PT, PT, R30, R35, RZ ;  /* 0x000000231e127210 */ /* 0x000fe20007ffe0ff */
[----:B------:R-:W-:-:S03]  /*9130*/  IMAD R19, R35, UR26, R32 ;  /* 0x0000001a23137c24 */ /* 0x000fc6000f8e0220 */
        /* <DEDUP_REMOVED lines=12> */
[----:B------:R-:W-:Y:S04]  /*9200*/  LDSM.16.MT88.4 R12, [R12] ;  /* 0x000000000c0c783b */ /* 0x000fe80000004200 */
[----:B------:R-:W1:Y:S02]  /*9210*/  LDSM.16.M88.4 R8, [R8] ;  /* 0x000000000808783b */ /* 0x000e640000000200 */
[C---:B-1----:R-:W-:Y:S08]  /*9220*/  HMMA.16816.F16 R6, R8.reuse, R12, R6 ;  /* 0x0000000c0806723c */ /* 0x042ff00000000806 */
[----:B------:R-:W-:Y:S01]  /*9230*/  HMMA.16816.F16 R24, R8, R14, R24 ;  /* 0x0000000e0818723c */ /* 0x000fe20000000818 */
[----:B------:R-:W-:-:S04]  /*9240*/  MOV R9, UR31 ;  /* 0x0000001f00097c02 */ /* 0x000fc80008000f00 */
[----:B------:R-:W-:-:S13]  /*9250*/  ISETP.NE.AND P0, PT, R9, 0x1, PT ;  /* 0x000000010900780c */ /* 0x000fda0003f05270 */
[----:B------:R-:W-:Y:S05]  /*9260*/  @!P0 BRA `(.L_x_528) ;  /* 0x0000000000588947 */ /* 0x000fea0003800000 */
[----:B------:R-:W-:Y:S01]  /*9270*/  IMAD.U32 R10, RZ, RZ, UR26 ;  /* 0x0000001aff0a7e24 */ /* 0x000fe2000f8e00ff */
[----:B------:R-:W-:-:S04]  /*9280*/  IADD3 R8, PT, PT, R18, 0x20, RZ ;  /* 0x0000002012087810 */ /* 0x000fc80007ffe0ff */
[----:B------:R-:W-:Y:S01]  /*9290*/  LEA R9, R10, R19, 0x5 ;  /* 0x000000130a097211 */ /* 0x000fe200078e28ff */
[----:B------:R-:W-:-:S03]  /*92a0*/  IMAD.U32 R8, R17, 0x2, R8 ;  /* 0x0000000211087824 */ /* 0x000fc600078e0008 */
[----:B------:R-:W-:-:S03]  /*92b0*/  LEA R12, R16, R9, 0x1 ;  /* 0x00000009100c7211 */ /* 0x000fc600078e08ff */
        /* <DEDUP_REMOVED lines=17> */
.L_x_528:
[----:B------:R-:W1:Y:S01]  /*93d0*/  S2R R8, SR_LANEID ;  /* 0x0000000000087919 */ /* 0x000e620000000000 */
[----:B------:R-:W-:Y:S01]  /*93e0*/  MOV R10, UR26 ;  /* 0x0000001a000a7c02 */ /* 0x000fe20008000f00 */
[----:B------:R-:W-:Y:S01]  /*93f0*/  IMAD.IADD R32, R29, 0x1, R32 ;  /* 0x000000011d207824 */ /* 0x000fe200078e0220 */
[----:B------:R-:W2:Y:S02]  /*9400*/  LDCU UR8, c[0x0][0x3ec] ;  /* 0x00007d80ff0877ac */ /* 0x000ea40008000800 */
[----:B------:R-:W-:Y:S02]  /*9410*/  SHF.R.U32.HI R10, RZ, 0x1, R10 ;  /* 0x00000001ff0a7819 */ /* 0x000fe4000001160a */
[----:B------:R-:W-:Y:S01]  /*9420*/  LEA R32, R32, UR13, 0x1 ;  /* 0x0000000d20207c11 */ /* 0x000fe2000f8e08ff */
[----:B------:R-:W-:-:S04]  /*9430*/  UIADD3 UR7, UPT, UPT, UR7, 0x40, URZ ;  /* 0x0000004007077890 */ /* 0x000fc8000fffe0ff */
        /* <DEDUP_REMOVED lines=11> */
.L_x_516:
[----:B------:R-:W5:Y:S01]  /*94f0*/  LDCU UR7, c[0x0][0x3d0] ;  /* 0x00007a00ff0777ac */ /* 0x000f620008000800 */
[----:B------:R-:W-:-:S05]  /*9500*/  VIADD R31, R31, 0x10 ;  /* 0x000000101f1f7836 */ /* 0x000fca0000000000 */
[----:B-----5:R-:W-:-:S13]  /*9510*/  ISETP.GE.AND P0, PT, R31, UR7, PT ;  /* 0x000000071f007c0c */ /* 0x020fda000bf06270 */
[----:B------:R-:W-:Y:S05]  /*9520*/  @!P0 BRA `(.L_x_530) ;  /* 0xffffffd000508947 */ /* 0x000fea000383ffff */
.L_x_511:
[----:B------:R-:W-:Y:S06]  /*9530*/  BAR.SYNC.DEFER_BLOCKING 0x0 ;  /* 0x0000000000007b1d */ /* 0x000fec0000010000 */
.L_x_494:
[----:B------:R-:W-:Y:S01]  /*9540*/  UIADD3 UR4, UPT, UPT, UR4, 0x1, URZ ;  /* 0x0000000104047890 */ /* 0x000fe2000fffe0ff */
[----:B-1234-:R-:W-:-:S05]  /*9550*/  IADD3 R6, PT, PT, R27, R26, RZ ;  /* 0x0000001a1b067210 */ /* 0x01efca0007ffe0ff */
[----:B------:R-:W-:-:S13]  /*9560*/  ISETP.LE.AND P0, PT, R6, UR4, PT ;  /* 0x0000000406007c0c */ /* 0x000fda000bf03270 */
[----:B------:R-:W-:Y:S05]  /*9570*/  @!P0 BRA `(.L_x_531) ;  /* 0xffffff7400a48947 */ /* 0x000fea000383ffff */
.L_x_472:
        /* <DEDUP_REMOVED lines=51> */
.L_x_533:
        /* <DEDUP_REMOVED lines=179> */
.L_x_532:
        /* <DEDUP_REMOVED lines=31> */
.L_x_534:
        /* <DEDUP_REMOVED lines=51> */
.L_x_535:
        /* <DEDUP_REMOVED lines=16> */
.L_x_1442:


//--------------------- .text._Z32block_attn_mask_4warp_n64_kernelP6__halfS0_S0_PKiS2_S2_S2_S0_S2_S2_iiifiiii --------------------------
	.section	.text._Z32block_attn_mask_4warp_n64_kernelP6__halfS0_S0_PKiS2_S2_S2_S0_S2_S2_iiifiiii,"ax",@progbits
	.align	128
        .global         _Z32block_attn_mask_4warp_n64_kernelP6__halfS0_S0_PKiS2_S2_S2_S0_S2_S2_iiifiiii
        .type           _Z32block_attn_mask_4warp_n64_kernelP6__halfS0_S0_PKiS2_S2_S2_S0_S2_S2_iiifiiii,@function
        .size           _Z32block_attn_mask_4warp_n64_kernelP6__halfS0_S0_PKiS2_S2_S2_S0_S2_S2_iiifiiii,(.L_x_1443 - _Z32block_attn_mask_4warp_n64_kernelP6__halfS0_S0_PKiS2_S2_S2_S0_S2_S2_iiifiiii)
        .other          _Z32block_attn_mask_4warp_n64_kernelP6__halfS0_S0_PKiS2_S2_S2_S0_S2_S2_iiifiiii,@"STO_CUDA_ENTRY STV_DEFAULT"
_Z32block_attn_mask_4warp_n64_kernelP6__halfS0_S0_PKiS2_S2_S2_S0_S2_S2_iiifiiii:
.text._Z32block_attn_mask_4warp_n64_kernelP6__halfS0_S0_PKiS2_S2_S2_S0_S2_S2_iiifiiii:
        /* <DEDUP_REMOVED lines=59> */
.L_x_538:
        /* <DEDUP_REMOVED lines=31> */
.L_x_537:
        /* <DEDUP_REMOVED lines=30> */
.L_x_539:
        /* <DEDUP_REMOVED lines=15> */
.L_x_536:
        /* <DEDUP_REMOVED lines=64> */
.L_x_599:
        /* <DEDUP_REMOVED lines=34> */
.L_x_543:
        /* <DEDUP_REMOVED lines=18> */
.L_x_542:
        /* <DEDUP_REMOVED lines=36> */
.L_x_541:
        /* <DEDUP_REMOVED lines=8> */
.L_x_551:
        /* <DEDUP_REMOVED lines=19> */
.L_x_547:
        /* <DEDUP_REMOVED lines=124> */
.L_x_546:
        /* <DEDUP_REMOVED lines=72> */
.L_x_549:
        /* <DEDUP_REMOVED lines=41> */
.L_x_550:
        /* <DEDUP_REMOVED lines=33> */
.L_x_548:
[----:B------:R-:W-:Y:S05]  /*2480*/  BRA.U !UP0, `(.L_x_551) ;  /* 0xffffffed08787547 */ /* 0x000fea000b83ffff */
[----:B------:R-:W-:Y:S05]  /*2490*/  BRA `(.L_x_544) ;  /* 0x0000000800347947 */ /* 0x000fea0003800000 */
.L_x_545:
[----:B------:R-:W-:-:S05]  /*24a0*/  UMOV UR7, URZ ;  /* 0x000000ff00077c82 */ /* 0x000fca0008000000 */
.L_x_556:
        /* <DEDUP_REMOVED lines=9> */
.L_x_555:
        /* <DEDUP_REMOVED lines=30> */
.L_x_553:
        /* <DEDUP_REMOVED lines=33> */
.L_x_552:
        /* <DEDUP_REMOVED lines=49> */
.L_x_554:
        /* <DEDUP_REMOVED lines=19> */
.L_x_544:
        /* <DEDUP_REMOVED lines=25> */
.L_x_559:
        /* <DEDUP_REMOVED lines=18> */
.L_x_558:
        /* <DEDUP_REMOVED lines=36> */
.L_x_557:
        /* <DEDUP_REMOVED lines=15> */
.L_x_560:
        /* <DEDUP_REMOVED lines=28> */
.L_x_565:
        /* <DEDUP_REMOVED lines=73> */
.L_x_564:
        /* <DEDUP_REMOVED lines=46> */
.L_x_566:
        /* <DEDUP_REMOVED lines=28> */
.L_x_567:
        /* <DEDUP_REMOVED lines=22> */
.L_x_563:
[----:B------:R-:W-:Y:S01]  /*3fa0*/  BAR.SYNC.DEFER_BLOCKING 0x0 ;  /* 0x0000000000007b1d */ /* 0x000fe20000010000 */
[----:B------:R-:W-:-:S12]  /*3fb0*/  UIADD3 UR5, UPT, UPT, UR5, 0x1, URZ ;  /* 0x0000000105057890 */ /* 0x000fd8000fffe0ff */
.L_x_561:
        /* <DEDUP_REMOVED lines=75> */
.L_x_572:
        /* <DEDUP_REMOVED lines=142> */
.L_x_571:
        /* <DEDUP_REMOVED lines=79> */
.L_x_573:
        /* <DEDUP_REMOVED lines=40> */
.L_x_570:
        /* <DEDUP_REMOVED lines=10> */
.L_x_576:
        /* <DEDUP_REMOVED lines=124> */
.L_x_575:
        /* <DEDUP_REMOVED lines=71> */
.L_x_577:
        /* <DEDUP_REMOVED lines=42> */
.L_x_578:
        /* <DEDUP_REMOVED lines=20> */
.L_x_574:
        /* <DEDUP_REMOVED lines=21> */
.L_x_569:
[----:B------:R-:W-:Y:S05]  /*66c0*/  BSYNC.RECONVERGENT B0 ;  /* 0x0000000000007941 */ /* 0x000fea0003800200 */
.L_x_568:
        /* <DEDUP_REMOVED lines=8> */
.L_x_598:
        /* <DEDUP_REMOVED lines=35> */
.L_x_583:
        /* <DEDUP_REMOVED lines=85> */
.L_x_582:
        /* <DEDUP_REMOVED lines=50> */
.L_x_581:
[----:B------:R-:W-:-:S05]  /*71f0*/  UMOV UR8, URZ ;  /* 0x000000ff00087c82 */ /* 0x000fca0008000000 */
.L_x_588:
        /* <DEDUP_REMOVED lines=23> */
.L_x_586:
        /* <DEDUP_REMOVED lines=40> */
.L_x_585:
        /* <DEDUP_REMOVED lines=46> */
.L_x_587:
        /* <DEDUP_REMOVED lines=53> */
.L_x_580:
        /* <DEDUP_REMOVED lines=23> */
.L_x_591:
        /* <DEDUP_REMOVED lines=117> */
.L_x_590:
        /* <DEDUP_REMOVED lines=69> */
.L_x_592:
        /* <DEDUP_REMOVED lines=41> */
.L_x_593:
        /* <DEDUP_REMOVED lines=34> */
.L_x_589:
[----:B------:R-:W-:-:S05]  /*8de0*/  UMOV UR8, URZ ;  /* 0x000000ff00087c82 */ /* 0x000fca0008000000 */
.L_x_597:
        /* <DEDUP_REMOVED lines=23> */
.L_x_595:
        /* <DEDUP_REMOVED lines=39> */
.L_x_594:
        /* <DEDUP_REMOVED lines=46> */
.L_x_596:
        /* <DEDUP_REMOVED lines=18> */
.L_x_584:
[----:B------:R-:W-:Y:S05]  /*95d0*/  BRA.U !UP0, `(.L_x_598) ;  /* 0xffffffd1085c7547 */ /* 0x000fea000b83ffff */
.L_x_579:
[----:B------:R-:W-:Y:S06]  /*95e0*/  BAR.SYNC.DEFER_BLOCKING 0x0 ;  /* 0x0000000000007b1d */ /* 0x000fec0000010000 */
.L_x_562:
[----:B------:R-:W-:Y:S01]  /*95f0*/  UIADD3 UR4, UPT, UPT, UR4, 0x1, URZ ;  /* 0x0000000104047890 */ /* 0x000fe2000fffe0ff */
[----:B-1234-:R-:W-:-:S05]  /*9600*/  IADD3 R6, PT, PT, R29, R28, RZ ;  /* 0x0000001c1d067210 */ /* 0x01efca0007ffe0ff */
[----:B------:R-:W-:-:S13]  /*9610*/  ISETP.LE.AND P0, PT, R6, UR4, PT ;  /* 0x0000000406007c0c */ /* 0x000fda000bf03270 */
[----:B------:R-:W-:Y:S05]  /*9620*/  @!P0 BRA `(.L_x_599) ;  /* 0xffffff7400908947 */ /* 0x000fea000383ffff */
.L_x_540:
        /* <DEDUP_REMOVED lines=52> */
.L_x_601:
        /* <DEDUP_REMOVED lines=179> */
.L_x_600:
        /* <DEDUP_REMOVED lines=30> */
.L_x_602:
        /* <DEDUP_REMOVED lines=51> */
.L_x_603:
        /* <DEDUP_REMOVED lines=13> */
.L_x_1443:


//--------------------- .text._Z35block_attn_mask_4warp_m16n64_kernelP6__halfS0_S0_PKiS2_S2_S2_S0_S2_S2_iiifiiii --------------------------
	.section	.text._Z35block_attn_mask_4warp_m16n64_kernelP6__halfS0_S0_PKiS2_S2_S2_S0_S2_S2_iiifiiii,"ax",@progbits
	.align	128
        .global         _Z35block_attn_mask_4warp_m16n64_kernelP6__halfS0_S0_PKiS2_S2_S2_S0_S2_S2_iiifiiii
        .type           _Z35block_attn_mask_4warp_m16n64_kernelP6__halfS0_S0_PKiS2_S2_S2_S0_S2_S2_iiifiiii,@function
        .size           _Z35block_attn_mask_4warp_m16n64_kernelP6__halfS0_S0_PKiS2_S2_S2_S0_S2_S2_iiifiiii,(.L_x_1444 - _Z35block_attn_mask_4warp_m16n64_kernelP6__halfS0_S0_PKiS2_S2_S2_S0_S2_S2_iiifiiii)
        .other          _Z35block_attn_mask_4warp_m16n64_kernelP6__halfS0_S0_PKiS2_S2_S2_S0_S2_S2_iiifiiii,@"STO_CUDA_ENTRY STV_DEFAULT"
_Z35block_attn_mask_4warp_m16n64_kernelP6__halfS0_S0_PKiS2_S2_S2_S0_S2_S2_iiifiiii:
.text._Z35block_attn_mask_4warp_m16n64_kernelP6__halfS0_S0_PKiS2_S2_S2_S0_S2_S2_iiifiiii:
        /* <DEDUP_REMOVED lines=57> */
.L_x_606:
        /* <DEDUP_REMOVED lines=31> */
.L_x_605:
        /* <DEDUP_REMOVED lines=30> */
.L_x_607:
        /* <DEDUP_REMOVED lines=15> */
.L_x_604:
        /* <DEDUP_REMOVED lines=60> */
.L_x_667:
        /* <DEDUP_REMOVED lines=32> */
.L_x_611:
        /* <DEDUP_REMOVED lines=18> */
.L_x_610:
        /* <DEDUP_REMOVED lines=36> */
.L_x_609:
        /* <DEDUP_REMOVED lines=8> */
.L_x_619:
        /* <DEDUP_REMOVED lines=16> */
.L_x_615:
        /* <DEDUP_REMOVED lines=119> */
.L_x_614:
        /* <DEDUP_REMOVED lines=73> */
.L_x_617:
        /* <DEDUP_REMOVED lines=42> */
.L_x_618:
        /* <DEDUP_REMOVED lines=36> */
.L_x_616:
[----:B------:R-:W-:Y:S05]  /*23d0*/  BRA.U !UP0, `(.L_x_619) ;  /* 0xffffffed08847547 */ /* 0x000fea000b83ffff */
[----:B------:R-:W-:Y:S05]  /*23e0*/  BRA `(.L_x_612) ;  /* 0x0000000800307947 */ /* 0x000fea0003800000 */
.L_x_613:
[----:B------:R-:W-:-:S05]  /*23f0*/  UMOV UR7, URZ ;  /* 0x000000ff00077c82 */ /* 0x000fca0008000000 */
.L_x_624:
[----:B----4-:R-:W4:Y:S01]  /*2400*/  LDCU UR8, c[0x0][0x3d0] ;  /* 0x00007a00ff0877ac */ /* 0x010f220008000800 */
[----:B------:R-:W-:Y:S01]  /*2410*/  MOV R29, UR7 ;  /* 0x00000007001d7c02 */ /* 0x000fe20008000f00 */
[----:B------:R-:W-:Y:S02]  /*2420*/  UIMAD UR22, UR7, UR25, URZ ;  /* 0x00000019071672a4 */ /* 0x000fe4000f8e02ff */
[----:B------:R-:W-:Y:S02]  /*2430*/  UIADD3 UR7, UPT, UPT, UR7, 0x10, URZ ;  /* 0x0000001007077890 */ /* 0x000fe4000fffe0ff */
[----:B------:R-:W-:Y:S02]  /*2440*/  IMAD R29, R29, UR26, RZ ;  /* 0x0000001a1d1d7c24 */ /* 0x000fe4000f8e02ff */
[----:B----4-:R-:W-:-:S03]  /*2450*/  UISETP.GE.AND UP2, UPT, UR7, UR8, UPT ;  /* 0x000000080700728c */ /* 0x010fc6000bf46270 */
[----:B------:R-:W-:-:S08]  /*2460*/  UMOV UR8, URZ ;  /* 0x000000ff00087c82 */ /* 0x000fd00008000000 */
.L_x_623:
        /* <DEDUP_REMOVED lines=30> */
.L_x_621:
        /* <DEDUP_REMOVED lines=33> */
.L_x_620:
        /* <DEDUP_REMOVED lines=49> */
.L_x_622:
        /* <DEDUP_REMOVED lines=20> */
.L_x_612:
        /* <DEDUP_REMOVED lines=23> */
.L_x_627:
        /* <DEDUP_REMOVED lines=18> */
.L_x_626:
        /* <DEDUP_REMOVED lines=36> */
.L_x_625:
        /* <DEDUP_REMOVED lines=15> */
.L_x_628:
        /* <DEDUP_REMOVED lines=28> */
.L_x_633:
        /* <DEDUP_REMOVED lines=73> */
.L_x_632:
        /* <DEDUP_REMOVED lines=46> */
.L_x_634:
        /* <DEDUP_REMOVED lines=28> */
.L_x_635:
        /* <DEDUP_REMOVED lines=22> */
.L_x_631:
[----:B------:R-:W-:Y:S01]  /*3ec0*/  BAR.SYNC.DEFER_BLOCKING 0x0 ;  /* 0x0000000000007b1d */ /* 0x000fe20000010000 */
[----:B------:R-:W-:-:S12]  /*3ed0*/  UIADD3 UR6, UPT, UPT, UR6, 0x1, URZ ;  /* 0x0000000106067890 */ /* 0x000fd8000fffe0ff */
.L_x_629:
        /* <DEDUP_REMOVED lines=75> */
.L_x_640:
        /* <DEDUP_REMOVED lines=142> */
.L_x_639:
        /* <DEDUP_REMOVED lines=79> */
.L_x_641:
        /* <DEDUP_REMOVED lines=40> */
.L_x_638:
        /* <DEDUP_REMOVED lines=10> */
.L_x_644:
        /* <DEDUP_REMOVED lines=124> */
.L_x_643:
        /* <DEDUP_REMOVED lines=71> */
.L_x_645:
        /* <DEDUP_REMOVED lines=42> */
.L_x_646:
        /* <DEDUP_REMOVED lines=20> */
.L_x_642:
        /* <DEDUP_REMOVED lines=21> */
.L_x_637:
[----:B------:R-:W-:Y:S05]  /*65e0*/  BSYNC.RECONVERGENT B0 ;  /* 0x0000000000007941 */ /* 0x000fea0003800200 */
.L_x_636:
        /* <DEDUP_REMOVED lines=8> */
.L_x_666:
        /* <DEDUP_REMOVED lines=29> */
.L_x_651:
        /* <DEDUP_REMOVED lines=85> */
.L_x_650:
        /* <DEDUP_REMOVED lines=51> */
.L_x_649:
[----:B------:R-:W-:-:S05]  /*70c0*/  UMOV UR7, URZ ;  /* 0x000000ff00077c82 */ /* 0x000fca0008000000 */
.L_x_656:
        /* <DEDUP_REMOVED lines=23> */
.L_x_654:
        /* <DEDUP_REMOVED lines=42> */
.L_x_653:
        /* <DEDUP_REMOVED lines=45> */
.L_x_655:
        /* <DEDUP_REMOVED lines=53> */
.L_x_648:
        /* <DEDUP_REMOVED lines=23> */
.L_x_659:
        /* <DEDUP_REMOVED lines=117> */
.L_x_658:
        /* <DEDUP_REMOVED lines=70> */
.L_x_660:
        /* <DEDUP_REMOVED lines=42> */
.L_x_661:
        /* <DEDUP_REMOVED lines=35> */
.L_x_657:
[----:B------:R-:W-:-:S05]  /*8cf0*/  UMOV UR7, URZ ;  /* 0x000000ff00077c82 */ /* 0x000fca0008000000 */
.L_x_665:
        /* <DEDUP_REMOVED lines=23> */
.L_x_663:
        /* <DEDUP_REMOVED lines=41> */
.L_x_662:
        /* <DEDUP_REMOVED lines=45> */
.L_x_664:
        /* <DEDUP_REMOVED lines=18> */
.L_x_652:
[----:B------:R-:W5:Y:S01]  /*94f0*/  LDCU UR7, c[0x0][0x3d0] ;  /* 0x00007a00ff0777ac */ /* 0x000f620008000800 */
[----:B------:R-:W-:-:S05]  /*9500*/  VIADD R31, R31, 0x10 ;  /* 0x000000101f1f7836 */ /* 0x000fca0000000000 */
[----:B-----5:R-:W-:-:S13]  /*9510*/  ISETP.GE.AND P0, PT, R31, UR7, PT ;  /* 0x000000071f007c0c */ /* 0x020fda000bf06270 */
[----:B------:R-:W-:Y:S05]  /*9520*/  @!P0 BRA `(.L_x_666) ;  /* 0xffffffd000508947 */ /* 0x000fea000383ffff */
.L_x_647:
[----:B------:R-:W-:Y:S06]  /*9530*/  BAR.SYNC.DEFER_BLOCKING 0x0 ;  /* 0x0000000000007b1d */ /* 0x000fec0000010000 */
.L_x_630:
[----:B------:R-:W-:Y:S01]  /*9540*/  UIADD3 UR4, UPT, UPT, UR4, 0x1, URZ ;  /* 0x0000000104047890 */ /* 0x000fe2000fffe0ff */
[----:B-1234-:R-:W-:-:S05]  /*9550*/  IADD3 R6, PT, PT, R27, R26, RZ ;  /* 0x0000001a1b067210 */ /* 0x01efca0007ffe0ff */
[----:B------:R-:W-:-:S13]  /*9560*/  ISETP.LE.AND P0, PT, R6, UR4, PT ;  /* 0x0000000406007c0c */ /* 0x000fda000bf03270 */
[----:B------:R-:W-:Y:S05]  /*9570*/  @!P0 BRA `(.L_x_667) ;  /* 0xffffff7400a48947 */ /* 0x000fea000383ffff */
.L_x_608:
        /* <DEDUP_REMOVED lines=51> */
.L_x_669:
        /* <DEDUP_REMOVED lines=179> */
.L_x_668:
        /* <DEDUP_REMOVED lines=31> */
.L_x_670:
        /* <DEDUP_REMOVED lines=51> */
.L_x_671:
        /* <DEDUP_REMOVED lines=16> */
.L_x_1444:


//--------------------- .text._Z32block_attn_mask_4warp_n32_kernelP6__halfS0_S0_PKiS2_S2_S2_S0_S2_S2_iiifiiii --------------------------
	.section	.text._Z32block_attn_mask_4warp_n32_kernelP6__halfS0_S0_PKiS2_S2_S2_S0_S2_S2_iiifiiii,"ax",@progbits
	.align	128
        .global         _Z32block_attn_mask_4warp_n32_kernelP6__halfS0_S0_PKiS2_S2_S2_S0_S2_S2_iiifiiii
        .type           _Z32block_attn_mask_4warp_n32_kernelP6__halfS0_S0_PKiS2_S2_S2_S0_S2_S2_iiifiiii,@function
        .size           _Z32block_attn_mask_4warp_n32_kernelP6__halfS0_S0_PKiS2_S2_S2_S0_S2_S2_iiifiiii,(.L_x_1445 - _Z32block_attn_mask_4warp_n32_kernelP6__halfS0_S0_PKiS2_S2_S2_S0_S2_S2_iiifiiii)
        .other          _Z32block_attn_mask_4warp_n32_kernelP6__halfS0_S0_PKiS2_S2_S2_S0_S2_S2_iiifiiii,@"STO_CUDA_ENTRY STV_DEFAULT"
_Z32block_attn_mask_4warp_n32_kernelP6__halfS0_S0_PKiS2_S2_S2_S0_S2_S2_iiifiiii:
.text._Z32block_attn_mask_4warp_n32_kernelP6__halfS0_S0_PKiS2_S2_S2_S0_S2_S2_iiifiiii:
        /* <DEDUP_REMOVED lines=55> */
.L_x_674:
        /* <DEDUP_REMOVED lines=31> */
.L_x_673:
[----:B------:R-:W-:Y:S05]  /*0560*/  BRA.U !UP1, `(.L_x_672) ;  /* 0x0000000109b07547 */ /* 0x000fea000b800000 */
[----:B------:R-:W-:Y:S02]  /*0570*/  UISETP.NE.AND UP0, UPT, UR6, 0x1, UPT ;  /* 0x000000010600788c */ /* 0x000fe4000bf05270 */
[----:B------:R-:W-:-:S04]  /*0580*/  USHF.R.S32.HI UR7, URZ, 0x7, UR7 ;  /* 0x00000007ff077899 */ /* 0x000fc80008011407 */
[----:B------:R-:W-:-:S03]  /*0590*/  ULOP3.LUT UP1, URZ, UR7, 0x2, URZ, 0xc0, !UPT ;  /* 0x0000000207ff7892 */ /* 0x000fc6000f82c0ff */
[----:B------:R-:W-:Y:S08]  /*05a0*/  BRA.U !UP0, `(.L_x_675) ;  /* 0x0000000108647547 */ /* 0x000ff0000b800000 */
[----:B------:R-:W1:Y:S01]  /*05b0*/  LDCU.64 UR6, c[0x0][0x380] ;  /* 0x00007000ff0677ac */ /* 0x000e620008000a00 */
[C---:B--2---:R-:W-:Y:S01]  /*05c0*/  LEA R4, R10.reuse, R2, 0x7 ;  /* 0x000000020a047211 */ /* 0x044fe200078e38ff */
[C---:B------:R-:W-:Y:S02]  /*05d0*/  IMAD R11, R10.reuse, 0xa0, R9 ;  /* 0x000000a00a0b7824 */ /* 0x040fe400078e0209 */
[----:B------:R-:W-:Y:S01]  /*05e0*/  VIADD R10, R10, 0x2 ;  /* 0x000000020a0a7836 */ /* 0x000fe20000000000 */
[----:B------:R-:W-:Y:S01]  /*05f0*/  IADD3 R5, P0, PT, R3, R4, RZ ;  /* 0x0000000403057210 */ /* 0x000fe20007f1e0ff */
[----:B------:R-:W-:Y:S01]  /*0600*/  VIADD R6, R4, 0x80 ;  /* 0x0000008004067836 */ /* 0x000fe20000000000 */
[C---:B------:R-:W-:Y:S02]  /*0610*/  LEA R13, R11.reuse, UR8, 0x2 ;  /* 0x000000080b0d7c11 */ /* 0x040fe4000f8e10ff */
[----:B------:R-:W-:Y:S01]  /*0620*/  LEA R11, R11, UR12, 0x2 ;  /* 0x0000000c0b0b7c11 */ /* 0x000fe2000f8e10ff */
[----:B------:R-:W-:Y:S01]  /*0630*/  IMAD.X R14, RZ, RZ, R8, P0 ;  /* 0x000000ffff0e7224 */ /* 0x000fe200000e0608 */
[----:B------:R-:W-:-:S04]  /*0640*/  IADD3 R7, P1, PT, R3, R6, RZ ;  /* 0x0000000603077210 */ /* 0x000fc80007f3e0ff */
        /* <DEDUP_REMOVED lines=15> */
.L_x_675:
[----:B------:R-:W-:Y:S05]  /*0740*/  BRA.U !UP1, `(.L_x_672) ;  /* 0x0000000109387547 */ /* 0x000fea000b800000 */
        /* <DEDUP_REMOVED lines=14> */
.L_x_672:
        /* <DEDUP_REMOVED lines=15> */
[----:B------:R-:W-:Y:S01]  /*0920*/  IMAD.MOV.U32 R2, RZ, RZ, RZ ;  /* 0x000000ffff027224 */ /* 0x000fe200078e00ff */
        /* <DEDUP_REMOVED lines=19> */
.L_x_727:
[----:B-1----:R-:W1:Y:S01]  /*0a60*/  S2R R7, SR_CTAID.X ;  /* 0x0000000000077919 */ /* 0x002e620000002500 */
[----:B--2---:R-:W1:Y:S01]  /*0a70*/  LDC.64 R4, c[0x0][0x3c0] ;  /* 0x0000f000ff047b82 */ /* 0x004e620000000a00 */
[----:B------:R-:W2:Y:S01]  /*0a80*/  LDCU UR29, c[0x0][0x3d4] ;  /* 0x00007a80ff1d77ac */ /* 0x000ea20008000800 */
[----:B-1----:R-:W-:-:S06]  /*0a90*/  IMAD.WIDE.U32 R4, R7, 0x4, R4 ;  /* 0x0000000407047825 */ /* 0x002fcc00078e0004 */
[----:B------:R-:W1:Y:S01]  /*0aa0*/  LDC.64 R6, c[0x0][0x3c8] ;  /* 0x0000f200ff067b82 */ /* 0x000e620000000a00 */
[----:B------:R-:W3:Y:S01]  /*0ab0*/  LDG.E R4, desc[UR22][R4.64] ;  /* 0x0000001604047981 */ /* 0x000ee2000c1e1900 */
[----:B------:R-:W-:Y:S01]  /*0ac0*/  UISETP.GE.AND UP1, UPT, UR20, 0x1, UPT ;  /* 0x000000011400788c */ /* 0x000fe2000bf26270 */
[----:B---3--:R-:W-:-:S05]  /*0ad0*/  IADD3 R9, PT, PT, R4, UR4, RZ ;  /* 0x0000000404097c10 */ /* 0x008fca000fffe0ff */
        /* <DEDUP_REMOVED lines=19> */
.L_x_679:
[C---:B--2---:R-:W-:Y:S01]  /*0c10*/  LEA R6, R8.reuse, R13, 0x7 ;  /* 0x0000000d08067211 */ /* 0x044fe200078e38ff */
[C---:B------:R-:W-:Y:S02]  /*0c20*/  IMAD R9, R8.reuse, 0xa0, R11 ;  /* 0x000000a008097824 */ /* 0x040fe400078e020b */
[----:B------:R-:W-:Y:S01]  /*0c30*/  VIADD R8, R8, 0x4 ;  /* 0x0000000408087836 */ /* 0x000fe20000000000 */
[----:B------:R-:W-:Y:S02]  /*0c40*/  IADD3 R7, P0, PT, R5, R6, RZ ;  /* 0x0000000605077210 */ /* 0x000fe40007f1e0ff */
[----:B------:R-:W-:-:S03]  /*0c50*/  LEA R9, R9, UR21, 0x2 ;  /* 0x0000001509097c11 */ /* 0x000fc6000f8e10ff */
[----:B------:R-:W-:Y:S01]  /*0c60*/  IMAD.X R10, RZ, RZ, R4, P0 ;  /* 0x000000ffff0a7224 */ /* 0x000fe200000e0604 */
        /* <DEDUP_REMOVED lines=12> */
.L_x_678:
        /* <DEDUP_REMOVED lines=16> */
[----:B--2---:R-:W-:Y:S01]  /*0e30*/  IADD3 R6, PT, PT, R12, 0x80, RZ ;  /* 0x000000800c067810 */ /* 0x004fe20007ffe0ff */
        /* <DEDUP_REMOVED lines=20> */
.L_x_677:
        /* <DEDUP_REMOVED lines=8> */
.L_x_687:
        /* <DEDUP_REMOVED lines=8> */
[----:B------:R-:W-:-:S05]  /*1080*/  LOP3.LUT R4, R4, 0xf0, RZ, 0xc0, !PT ;  /* 0x000000f004047812 */ /* 0x000fca00078ec0ff */
[----:B------:R-:W-:Y:S01]  /*1090*/  VIADD R4, R4, UR6 ;  /* 0x0000000604047c36 */ /* 0x000fe20008000000 */
[----:B------:R-:W-:-:S03]  /*10a0*/  UIADD3 UR6, UPT, UPT, UR6, 0x20, URZ ;  /* 0x0000002006067890 */ /* 0x000fc6000fffe0ff */
        /* <DEDUP_REMOVED lines=12> */
.L_x_683:
[----:B----4-:R-:W-:Y:S01]  /*1170*/  VIADD R8, R13, UR7 ;  /* 0x000000070d087c36 */ /* 0x010fe20008000000 */
[----:B------:R-:W-:Y:S01]  /*1180*/  UIADD3 UR8, UPT, UPT, UR8, 0x10, URZ ;  /* 0x0000001008087890 */ /* 0x000fe2000fffe0ff */
[----:B------:R-:W-:Y:S01]  /*1190*/  IMAD.U32 R6, RZ, RZ, UR28 ;  /* 0x0000001cff067e24 */ /* 0x000fe2000f8e00ff */
[----:B------:R-:W-:Y:S02]  /*11a0*/  UIADD3 UR7, UPT, UPT, UR7, 0x200, URZ ;  /* 0x0000020007077890 */ /* 0x000fe4000fffe0ff */
[----:B------:R-:W-:Y:S01]  /*11b0*/  LEA R8, R8, UR10, 0x1 ;  /* 0x0000000a08087c11 */ /* 0x000fe2000f8e08ff */
[----:B------:R-:W-:-:S03]  /*11c0*/  UISETP.NE.AND UP3, UPT, UR8, UR16, UPT ;  /* 0x000000100800728c */ /* 0x000fc6000bf65270 */
[CC--:B------:R-:W-:Y:S01]  /*11d0*/  IADD3 R11, PT, PT, R8.reuse, R5.reuse, RZ ;  /* 0x00000005080b7210 */ /* 0x0c0fe20007ffe0ff */
[C---:B------:R-:W-:Y:S01]  /*11e0*/  VIADD R10, R8.reuse, 0x40 ;  /* 0x00000040080a7836 */ /* 0x040fe20000000000 */
[C---:B------:R-:W-:Y:S02]  /*11f0*/  IADD3 R12, PT, PT, R8.reuse, 0x80, RZ ;  /* 0x00000080080c7810 */ /* 0x040fe40007ffe0ff */
[----:B------:R-:W-:Y:S01]  /*1200*/  IADD3 R14, PT, PT, R8, 0x140, RZ ;  /* 0x00000140080e7810 */ /* 0x000fe20007ffe0ff */
[----:B------:R-:W-:Y:S01]  /*1210*/  IMAD R7, R6, 0x20, R11 ;  /* 0x0000002006077824 */ /* 0x000fe200078e020b */
[----:B------:R-:W-:Y:S01]  /*1220*/  STS [R11], RZ ;  /* 0x000000ff0b007388 */ /* 0x000fe20000000800 */
[----:B------:R-:W-:Y:S01]  /*1230*/  IMAD.IADD R19, R10, 0x1, R5 ;  /* 0x000000010a137824 */ /* 0x000fe200078e0205 */
[----:B------:R-:W-:Y:S01]  /*1240*/  IADD3 R15, PT, PT, R12, R5, RZ ;  /* 0x000000050c0f7210 */ /* 0x000fe20007ffe0ff */
[----:B------:R-:W-:Y:S01]  /*1250*/  VIADD R10, R8, 0xc0 ;  /* 0x000000c0080a7836 */ /* 0x000fe20000000000 */
[----:B------:R-:W-:Y:S01]  /*1260*/  STS [R7], RZ ;  /* 0x000000ff07007388 */ /* 0x000fe20000000800 */
[----:B------:R-:W-:-:S02]  /*1270*/  IMAD R9, R6, 0x20, R19 ;  /* 0x0000002006097824 */ /* 0x000fc400078e0213 */
[--C-:B------:R-:W-:Y:S01]  /*1280*/  IMAD.IADD R25, R10, 0x1, R5.reuse ;  /* 0x000000010a197824 */ /* 0x100fe200078e0205 */
[----:B------:R1:W-:Y:S01]  /*1290*/  STS [R11+0x10], RZ ;  /* 0x000010ff0b007388 */ /* 0x0003e20000000800 */
[----:B------:R-:W-:Y:S01]  /*12a0*/  LEA R10, R6, R15, 0x5 ;  /* 0x0000000f060a7211 */ /* 0x000fe200078e28ff */
[----:B------:R-:W-:Y:S02]  /*12b0*/  VIADD R12, R8, 0x100 ;  /* 0x00000100080c7836 */ /* 0x000fe40000000000 */
[----:B------:R2:W-:Y:S02]  /*12c0*/  STS [R7+0x10], RZ ;  /* 0x000010ff07007388 */ /* 0x0005e40000000800 */
[----:B------:R-:W-:Y:S02]  /*12d0*/  IMAD.IADD R23, R12, 0x1, R5 ;  /* 0x000000010c177824 */ /* 0x000fe400078e0205 */
[----:B------:R-:W-:Y:S01]  /*12e0*/  STS [R19], RZ ;  /* 0x000000ff13007388 */ /* 0x000fe20000000800 */
[----:B-1----:R-:W-:-:S02]  /*12f0*/  IMAD R11, R6, 0x20, R25 ;  /* 0x00000020060b7824 */ /* 0x002fc400078e0219 */
[----:B------:R-:W-:Y:S01]  /*1300*/  VIADD R12, R8, 0x180 ;  /* 0x00000180080c7836 */ /* 0x000fe20000000000 */
        /* <DEDUP_REMOVED lines=17> */
[----:B------:R-:W-:Y:S04]  /*1420*/  STS [R11+0x10], RZ ;  /* 0x000010ff0b007388 */ /* 0x000fe80000000800 */
[----:B------:R-:W-:Y:S01]  /*1430*/  STS [R23], RZ ;  /* 0x000000ff17007388 */ /* 0x000fe20000000800 */
[----:B-1----:R-:W-:Y:S02]  /*1440*/  IMAD.IADD R25, R12, 0x1, R5 ;  /* 0x000000010c197824 */ /* 0x002fe400078e0205 */
[----:B------:R-:W-:Y:S01]  /*1450*/  VIADD R12, R8, 0x240 ;  /* 0x00000240080c7836 */ /* 0x000fe20000000000 */
[----:B------:R-:W-:Y:S04]  /*1460*/  STS [R7], RZ ;  /* 0x000000ff07007388 */ /* 0x000fe80000000800 */
[----:B------:R1:W-:Y:S04]  /*1470*/  STS [R23+0x10], RZ ;  /* 0x000010ff17007388 */ /* 0x0003e80000000800 */
[----:B------:R2:W-:Y:S04]  /*1480*/  STS [R7+0x10], RZ ;  /* 0x000010ff07007388 */ /* 0x0005e80000000800 */
[----:B------:R-:W-:Y:S01]  /*1490*/  STS [R19], RZ ;  /* 0x000000ff13007388 */ /* 0x000fe20000000800 */
[----:B-1----:R-:W-:-:S02]  /*14a0*/  IADD3 R23, PT, PT, R14, R5, RZ ;  /* 0x000000050e177210 */ /* 0x002fc40007ffe0ff */
[----:B------:R-:W-:Y:S01]  /*14b0*/  IADD3 R14, PT, PT, R8, 0x380, RZ ;  /* 0x00000380080e7810 */ /* 0x000fe20007ffe0ff */
[----:B------:R-:W-:Y:S01]  /*14c0*/  STS [R9], RZ ;  /* 0x000000ff09007388 */ /* 0x000fe20000000800 */
[----:B--2---:R-:W-:-:S03]  /*14d0*/  IMAD R7, R6, 0x20, R25 ;  /* 0x0000002006077824 */ /* 0x004fc600078e0219 */
[----:B------:R1:W-:Y:S04]  /*14e0*/  STS [R19+0x10], RZ ;  /* 0x000010ff13007388 */ /* 0x0003e80000000800 */
[----:B------:R2:W-:Y:S04]  /*14f0*/  STS [R9+0x10], RZ ;  /* 0x000010ff09007388 */ /* 0x0005e80000000800 */
[----:B------:R-:W-:Y:S01]  /*1500*/  STS [R15], RZ ;  /* 0x000000ff0f007388 */ /* 0x000fe20000000800 */
[----:B-1----:R-:W-:Y:S02]  /*1510*/  IMAD.IADD R19, R12, 0x1, R5 ;  /* 0x000000010c137824 */ /* 0x002fe400078e0205 */
[----:B------:R-:W-:Y:S01]  /*1520*/  VIADD R12, R8, 0x280 ;  /* 0x00000280080c7836 */ /* 0x000fe20000000000 */
[----:B------:R-:W-:Y:S01]  /*1530*/  STS [R10], RZ ;  /* 0x000000ff0a007388 */ /* 0x000fe20000000800 */
[C---:B--2---:R-:W-:Y:S01]  /*1540*/  LEA R9, R6.reuse, R23, 0x5 ;  /* 0x0000001706097211 */ /* 0x044fe200078e28ff */
[----:B------:R-:W-:-:S02]  /*1550*/  IMAD R11, R6, 0x20, R19 ;  /* 0x00000020060b7824 */ /* 0x000fc400078e0213 */
[----:B------:R1:W-:Y:S04]  /*1560*/  STS [R15+0x10], RZ ;  /* 0x000010ff0f007388 */ /* 0x0003e80000000800 */
[----:B------:R2:W-:Y:S04]  /*1570*/  STS [R10+0x10], RZ ;  /* 0x000010ff0a007388 */ /* 0x0005e80000000800 */
[----:B------:R-:W-:Y:S01]  /*1580*/  STS [R25], RZ ;  /* 0x000000ff19007388 */ /* 0x000fe20000000800 */
[----:B-1----:R-:W-:Y:S02]  /*1590*/  IMAD.IADD R15, R12, 0x1, R5 ;  /* 0x000000010c0f7824 */ /* 0x002fe400078e0205 */
[C---:B------:R-:W-:Y:S01]  /*15a0*/  VIADD R12, R8.reuse, 0x300 ;  /* 0x00000300080c7836 */ /* 0x040fe20000000000 */
[----:B------:R-:W-:Y:S01]  /*15b0*/  STS [R7], RZ ;  /* 0x000000ff07007388 */ /* 0x000fe20000000800 */
[----:B--2---:R-:W-:-:S03]  /*15c0*/  IADD3 R10, PT, PT, R8, 0x2c0, RZ ;  /* 0x000002c0080a7810 */ /* 0x004fc60007ffe0ff */
        /* <DEDUP_REMOVED lines=14> */
[----:B------:R1:W-:Y:S01]  /*16b0*/  STS [R19+0x10], RZ ;  /* 0x000010ff13007388 */ /* 0x0003e20000000800 */
[----:B------:R-:W-:-:S03]  /*16c0*/  VIADD R8, R8, 0x3c0 ;  /* 0x000003c008087836 */ /* 0x000fc60000000000 */
[----:B------:R2:W-:Y:S04]  /*16d0*/  STS [R11+0x10], RZ ;  /* 0x000010ff0b007388 */ /* 0x0005e80000000800 */
[----:B------:R-:W-:Y:S01]  /*16e0*/  STS [R15], RZ ;  /* 0x000000ff0f007388 */ /* 0x000fe20000000800 */
[----:B-1----:R-:W-:-:S03]  /*16f0*/  IMAD.IADD R19, R12, 0x1, R5 ;  /* 0x000000010c137824 */ /* 0x002fc600078e0205 */
[----:B------:R-:W-:Y:S01]  /*1700*/  STS [R7], RZ ;  /* 0x000000ff07007388 */ /* 0x000fe20000000800 */
[----:B--2---:R-:W-:-:S03]  /*1710*/  IMAD.IADD R11, R8, 0x1, R5 ;  /* 0x00000001080b7824 */ /* 0x004fc600078e0205 */
[----:B------:R1:W-:Y:S04]  /*1720*/  STS [R15+0x10], RZ ;  /* 0x000010ff0f007388 */ /* 0x0003e80000000800 */
[----:B------:R2:W-:Y:S04]  /*1730*/  STS [R7+0x10], RZ ;  /* 0x000010ff07007388 */ /* 0x0005e80000000800 */
[----:B------:R4:W-:Y:S01]  /*1740*/  STS [R25], RZ ;  /* 0x000000ff19007388 */ /* 0x0009e20000000800 */
[----:B-1----:R-:W-:-:S03]  /*1750*/  IADD3 R15, PT, PT, R14, R5, RZ ;  /* 0x000000050e0f7210 */ /* 0x002fc60007ffe0ff */
        /* <DEDUP_REMOVED lines=23> */
.L_x_682:
        /* <DEDUP_REMOVED lines=20> */
[----:B------:R-:W-:Y:S01]  /*1a10*/  LEA R22, R15, R8, 0x2 ;  /* 0x000000080f167211 */ /* 0x000fe200078e10ff */
[C---:B------:R-:W-:Y:S01]  /*1a20*/  VIADD R11, R6.reuse, 0x140 ;  /* 0x00000140060b7836 */ /* 0x040fe20000000000 */
[----:B------:R-:W-:Y:S01]  /*1a30*/  STS [R26], RZ ;  /* 0x000000ff1a007388 */ /* 0x000fe20000000800 */
[----:B------:R-:W-:-:S02]  /*1a40*/  VIADD R12, R6, 0x180 ;  /* 0x00000180060c7836 */ /* 0x000fc40000000000 */
[C---:B------:R-:W-:Y:S01]  /*1a50*/  IMAD.U32 R24, R15.reuse, 0x4, R7 ;  /* 0x000000040f187824 */ /* 0x040fe200078e0007 */
[----:B------:R-:W-:Y:S01]  /*1a60*/  LEA R14, R15, R11, 0x2 ;  /* 0x0000000b0f0e7211 */ /* 0x000fe200078e10ff */
[C---:B------:R-:W-:Y:S02]  /*1a70*/  IMAD R6, R5.reuse, 0x20, R26 ;  /* 0x0000002005067824 */ /* 0x040fe400078e021a */
[----:B------:R-:W-:Y:S02]  /*1a80*/  IMAD R7, R5, 0x20, R24 ;  /* 0x0000002005077824 */ /* 0x000fe400078e0218 */
[----:B------:R-:W-:Y:S01]  /*1a90*/  IMAD.U32 R20, R15, 0x4, R9 ;  /* 0x000000040f147824 */ /* 0x000fe200078e0009 */
[----:B------:R-:W-:Y:S01]  /*1aa0*/  STS [R6], RZ ;  /* 0x000000ff06007388 */ /* 0x000fe20000000800 */
[----:B------:R-:W-:Y:S02]  /*1ab0*/  IMAD R8, R5, 0x20, R22 ;  /* 0x0000002005087824 */ /* 0x000fe400078e0216 */
[----:B------:R-:W-:Y:S01]  /*1ac0*/  IMAD.U32 R18, R15, 0x4, R10 ;  /* 0x000000040f127824 */ /* 0x000fe200078e000a */
        /* <DEDUP_REMOVED lines=37> */
.L_x_685:
        /* <DEDUP_REMOVED lines=21> */
[----:B------:R-:W-:Y:S02]  /*1e70*/  VIADD R11, R5, 0x80 ;  /* 0x00000080050b7836 */ /* 0x000fe40000000000 */
[----:B------:R-:W-:Y:S01]  /*1e80*/  IMAD R5, R10, 0x20, R7 ;  /* 0x000000200a057824 */ /* 0x000fe200078e0207 */
[----:B------:R1:W-:Y:S01]  /*1e90*/  STS [R7], RZ ;  /* 0x000000ff07007388 */ /* 0x0003e20000000800 */
[C---:B------:R-:W-:Y:S01]  /*1ea0*/  IMAD.U32 R9, R6.reuse, 0x4, R9 ;  /* 0x0000000406097824 */ /* 0x040fe200078e0009 */
[C---:B------:R-:W-:Y:S01]  /*1eb0*/  LEA R11, R6.reuse, R11, 0x2 ;  /* 0x0000000b060b7211 */ /* 0x040fe200078e10ff */
[----:B------:R-:W-:Y:S01]  /*1ec0*/  IMAD.U32 R13, R6, 0x4, R13 ;  /* 0x00000004060d7824 */ /* 0x000fe200078e000d */
[----:B------:R1:W-:Y:S01]  /*1ed0*/  STS [R5], RZ ;  /* 0x000000ff05007388 */ /* 0x0003e20000000800 */
[C---:B------:R-:W-:Y:S01]  /*1ee0*/  IMAD R6, R10.reuse, 0x20, R9 ;  /* 0x000000200a067824 */ /* 0x040fe200078e0209 */
        /* <DEDUP_REMOVED lines=16> */
.L_x_686:
        /* <DEDUP_REMOVED lines=33> */
.L_x_684:
[----:B------:R-:W-:Y:S05]  /*2200*/  BRA.U !UP2, `(.L_x_687) ;  /* 0xffffffed0a7c7547 */ /* 0x000fea000b83ffff */
[----:B------:R-:W-:Y:S05]  /*2210*/  BRA `(.L_x_680) ;  /* 0x0000000800387947 */ /* 0x000fea0003800000 */
.L_x_681:
[----:B------:R-:W-:-:S05]  /*2220*/  UMOV UR6, URZ ;  /* 0x000000ff00067c82 */ /* 0x000fca0008000000 */
.L_x_692:
        /* <DEDUP_REMOVED lines=10> */
.L_x_691:
[----:B-1----:R-:W1:Y:S01]  /*22d0*/  LDCU UR9, c[0x0][0x3ec] ;  /* 0x00007d80ff0977ac */ /* 0x002e620008000800 */
[----:B------:R-:W-:Y:S02]  /*22e0*/  IADD3 R18, PT, PT, R3, UR7, RZ ;  /* 0x0000000703127c10 */ /* 0x000fe4000fffe0ff */
[----:B--23--:R-:W-:Y:S02]  /*22f0*/  CS2R R6, SRZ ;  /* 0x0000000000067805 */ /* 0x00cfe4000001ff00 */
[----:B------:R-:W-:Y:S01]  /*2300*/  CS2R R4, SRZ ;  /* 0x0000000000047805 */ /* 0x000fe2000001ff00 */
[----:B------:R-:W-:Y:S01]  /*2310*/  UMOV UR8, URZ ;  /* 0x000000ff00087c82 */ /* 0x000fe20008000000 */
[----:B------:R-:W-:Y:S01]  /*2320*/  UISETP.NE.AND UP2, UPT, UR26, URZ, UPT ;  /* 0x000000ff1a00728c */ /* 0x000fe2000bf45270 */
[----:B------:R-:W-:Y:S01]  /*2330*/  IMAD R22, R18, UR25, RZ ;  /* 0x0000001912167c24 */ /* 0x000fe2000f8e02ff */
        /* <DEDUP_REMOVED lines=10> */
[----:B------:R-:W-:Y:S01]  /*23e0*/  SHF.R.U32.HI R6, RZ, 0x4, R6 ;  /* 0x00000004ff067819 */ /* 0x000fe20000011606 */
[C---:B------:R-:W-:Y:S02]  /*23f0*/  IMAD.SHL.U32 R8, R4.reuse, 0x8, RZ ;  /* 0x0000000804087824 */ /* 0x040fe400078e00ff */
[----:B------:R-:W-:-:S03]  /*2400*/  IMAD.SHL.U32 R4, R4, 0x8, RZ ;  /* 0x0000000804047824 */ /* 0x000fc600078e00ff */
[----:B------:R-:W-:Y:S02]  /*2410*/  LOP3.LUT R7, R8, 0x8, R5, 0xe2, !PT ;  /* 0x0000000808077812 */ /* 0x000fe400078ee205 */
[C---:B------:R-:W-:Y:S01]  /*2420*/  LEA R5, R6.reuse, R5, 0x3 ;  /* 0x0000000506057211 */ /* 0x040fe200078e18ff */
[----:B------:R-:W-:Y:S01]  /*2430*/  IMAD.SHL.U32 R6, R6, 0x8, RZ ;  /* 0x0000000806067824 */ /* 0x000fe200078e00ff */
[----:B------:R-:W-:-:S03]  /*2440*/  LOP3.LUT R4, R4, 0x8, RZ, 0xe2, !PT ;  /* 0x0000000804047812 */ /* 0x000fc600078ee2ff */
[----:B------:R-:W-:Y:S01]  /*2450*/  IMAD R23, R7, UR25, R6 ;  /* 0x0000001907177c24 */ /* 0x000fe2000f8e0206 */
[----:B------:R-:W-:Y:S01]  /*2460*/  CS2R R6, SRZ ;  /* 0x0000000000067805 */ /* 0x000fe2000001ff00 */
[----:B------:R-:W-:Y:S01]  /*2470*/  IMAD R24, R5, UR25, R4 ;  /* 0x0000001905187c24 */ /* 0x000fe2000f8e0204 */
[----:B------:R-:W-:Y:S01]  /*2480*/  CS2R R4, SRZ ;  /* 0x0000000000047805 */ /* 0x000fe2000001ff00 */
[----:B------:R-:W-:-:S03]  /*2490*/  IMAD.SHL.U32 R23, R23, 0x2, RZ ;  /* 0x0000000217177824 */ /* 0x000fc600078e00ff */
[----:B------:R-:W-:-:S07]  /*24a0*/  SHF.L.U32 R24, R24, 0x1, RZ ;  /* 0x0000000118187819 */ /* 0x000fce00000006ff */
.L_x_689:
[----:B------:R-:W-:Y:S01]  /*24b0*/  VIADD R26, R20, UR8 ;  /* 0x00000008141a7c36 */ /* 0x000fe20008000000 */
[----:B------:R-:W-:Y:S01]  /*24c0*/  UIADD3 UR9, UPT, UPT, UR9, 0x4, URZ ;  /* 0x0000000409097890 */ /* 0x000fe2000fffe0ff */
[----:B------:R-:W-:Y:S01]  /*24d0*/  VIADD R25, R22, UR8 ;  /* 0x0000000816197c36 */ /* 0x000fe20008000000 */
[----:B------:R-:W-:Y:S02]  /*24e0*/  UIADD3 UR8, UPT, UPT, UR8, 0x40, URZ ;  /* 0x0000004008087890 */ /* 0x000fe4000fffe0ff */
[----:B------:R-:W-:Y:S01]  /*24f0*/  LEA R26, R26, UR24, 0x1 ;  /* 0x000000181a1a7c11 */ /* 0x000fe2000f8e08ff */
[----:B------:R-:W-:Y:S01]  /*2500*/  UISETP.NE.AND UP3, UPT, UR9, UR17, UPT ;  /* 0x000000110900728c */ /* 0x000fe2000bf65270 */
[----:B------:R-:W-:Y:S02]  /*2510*/  LEA R25, R25, UR21, 0x1 ;  /* 0x0000001519197c11 */ /* 0x000fe4000f8e08ff */
[----:B------:R-:W-:Y:S02]  /*2520*/  IADD3 R8, PT, PT, R26, R23, RZ ;  /* 0x000000171a087210 */ /* 0x000fe40007ffe0ff */
[----:B------:R-:W-:Y:S01]  /*2530*/  IADD3 R29, PT, PT, R24, 0x20, R25 ;  /* 0x00000020181d7810 */ /* 0x000fe20007ffe019 */
[----:B------:R-:W-:Y:S01]  /*2540*/  IMAD.IADD R27, R25, 0x1, R24 ;  /* 0x00000001191b7824 */ /* 0x000fe200078e0218 */
[----:B------:R-:W-:-:S02]  /*2550*/  IADD3 R28, PT, PT, R23, 0x40, R26 ;  /* 0x00000040171c7810 */ /* 0x000fc40007ffe01a */
        /* <DEDUP_REMOVED lines=22> */
.L_x_688:
[----:B------:R-:W-:Y:S05]  /*26c0*/  BRA.U !UP2, `(.L_x_690) ;  /* 0x000000010ac07547 */ /* 0x000fea000b800000 */
[----:B------:R-:W1:Y:S01]  /*26d0*/  S2R R8, SR_LANEID ;  /* 0x0000000000087919 */ /* 0x000e620000000000 */
[----:B------:R-:W2:Y:S01]  /*26e0*/  S2UR UR24, SR_CgaCtaId ;  /* 0x00000000001879c3 */ /* 0x000ea20000008800 */
[----:B------:R-:W-:Y:S01]  /*26f0*/  UMOV UR9, 0x400 ;  /* 0x0000040000097882 */ /* 0x000fe20000000000 */
[----:B------:R-:W-:Y:S01]  /*2700*/  IADD3 R24, PT, PT, R20, UR8, RZ ;  /* 0x0000000814187c10 */ /* 0x000fe2000fffe0ff */
[----:B------:R-:W-:Y:S01]  /*2710*/  VIADD R25, R22, UR8 ;  /* 0x0000000816197c36 */ /* 0x000fe20008000000 */
[----:B------:R-:W-:-:S04]  /*2720*/  UISETP.NE.AND UP2, UPT, UR26, 0x1, UPT ;  /* 0x000000011a00788c */ /* 0x000fc8000bf45270 */
[----:B------:R-:W-:Y:S01]  /*2730*/  LEA R25, R25, UR21, 0x1 ;  /* 0x0000001519197c11 */ /* 0x000fe2000f8e08ff */
[----:B--2---:R-:W-:-:S06]  /*2740*/  ULEA UR9, UR24, UR9, 0x18 ;  /* 0x0000000918097291 */ /* 0x004fcc000f8ec0ff */
[----:B------:R-:W-:Y:S02]  /*2750*/  LEA R24, R24, UR9, 0x1 ;  /* 0x0000000918187c11 */ /* 0x000fe4000f8e08ff */
[--C-:B-1----:R-:W-:Y:S02]  /*2760*/  SHF.R.U32.HI R9, RZ, 0x3, R8.reuse ;  /* 0x00000003ff097819 */ /* 0x102fe40000011608 */
[----:B------:R-:W-:Y:S02]  /*2770*/  LOP3.LUT R10, R8, 0x7, RZ, 0xc0, !PT ;  /* 0x00000007080a7812 */ /* 0x000fe400078ec0ff */
[----:B------:R-:W-:Y:S01]  /*2780*/  SHF.R.U32.HI R11, RZ, 0x4, R8 ;  /* 0x00000004ff0b7819 */ /* 0x000fe20000011608 */
[C---:B------:R-:W-:Y:S01]  /*2790*/  IMAD.SHL.U32 R13, R9.reuse, 0x8, RZ ;  /* 0x00000008090d7824 */ /* 0x040fe200078e00ff */
[----:B------:R-:W-:-:S03]  /*27a0*/  SHF.L.U32 R9, R9, 0x3, RZ ;  /* 0x0000000309097819 */ /* 0x000fc600000006ff */
[----:B------:R-:W-:Y:S01]  /*27b0*/  IMAD.SHL.U32 R23, R11, 0x8, RZ ;  /* 0x000000080b177824 */ /* 0x000fe200078e00ff */
[--C-:B------:R-:W-:Y:S01]  /*27c0*/  LOP3.LUT R8, R13, 0x8, R10.reuse, 0xe2, !PT ;  /* 0x000000080d087812 */ /* 0x100fe200078ee20a */
[----:B------:R-:W-:Y:S01]  /*27d0*/  IMAD R10, R11, 0x8, R10 ;  /* 0x000000080b0a7824 */ /* 0x000fe200078e020a */
[----:B------:R-:W-:-:S03]  /*27e0*/  LOP3.LUT R9, R9, 0x8, RZ, 0xe2, !PT ;  /* 0x0000000809097812 */ /* 0x000fc600078ee2ff */
[----:B------:R-:W-:Y:S02]  /*27f0*/  IMAD R23, R8, UR25, R23 ;  /* 0x0000001908177c24 */ /* 0x000fe4000f8e0217 */
[----:B------:R-:W-:Y:S02]  /*2800*/  IMAD R22, R10, UR25, R9 ;  /* 0x000000190a167c24 */ /* 0x000fe4000f8e0209 */
[----:B------:R-:W-:-:S03]  /*2810*/  IMAD.U32 R8, R23, 0x2, R24 ;  /* 0x0000000217087824 */ /* 0x000fc600078e0018 */
[----:B------:R-:W-:-:S03]  /*2820*/  LEA R12, R22, R25, 0x1 ;  /* 0x00000019160c7211 */ /* 0x000fc600078e08ff */
[----:B------:R-:W-:Y:S04]  /*2830*/  LDSM.16.M88.4 R8, [R8] ;  /* 0x000000000808783b */ /* 0x000fe80000000200 */
[----:B------:R-:W1:Y:S02]  /*2840*/  LDSM.16.M88.4 R12, [R12] ;  /* 0x000000000c0c783b */ /* 0x000e640000000200 */
[C---:B-1----:R-:W-:Y:S08]  /*2850*/  HMMA.16816.F16 R4, R8.reuse, R12, R4 ;  /* 0x0000000c0804723c */ /* 0x042ff00000000804 */
[----:B------:R-:W-:Y:S01]  /*2860*/  HMMA.16816.F16 R6, R8, R14, R6 ;  /* 0x0000000e0806723c */ /* 0x000fe20000000806 */
[----:B------:R-:W-:-:S04]  /*2870*/  NOP ;  /* 0x0000000000007918 */ /* 0x000fc80000000000 */
[----:B------:R-:W-:-:S15]  /*2880*/  BRA.U !UP2, `(.L_x_690) ;  /* 0x000000010a507547 */ /* 0x000fde000b800000 */
[----:B------:R-:W-:Y:S01]  /*2890*/  VIADD R8, R24, 0x20 ;  /* 0x0000002018087836 */ /* 0x000fe20000000000 */
[----:B------:R-:W-:Y:S01]  /*28a0*/  UISETP.NE.AND UP2, UPT, UR26, 0x2, UPT ;  /* 0x000000021a00788c */ /* 0x000fe2000bf45270 */
[----:B------:R-:W-:-:S03]  /*28b0*/  VIADD R9, R25, 0x20 ;  /* 0x0000002019097836 */ /* 0x000fc60000000000 */
[----:B------:R-:W-:Y:S01]  /*28c0*/  LEA R8, R23, R8, 0x1 ;  /* 0x0000000817087211 */ /* 0x000fe200078e08ff */
[----:B------:R-:W-:-:S05]  /*28d0*/  IMAD.U32 R12, R22, 0x2, R9 ;  /* 0x00000002160c7824 */ /* 0x000fca00078e0009 */
[----:B------:R-:W-:Y:S04]  /*28e0*/  LDSM.16.M88.4 R8, [R8] ;  /* 0x000000000808783b */ /* 0x000fe80000000200 */
[----:B------:R-:W1:Y:S02]  /*28f0*/  LDSM.16.M88.4 R12, [R12] ;  /* 0x000000000c0c783b */ /* 0x000e640000000200 */
[C---:B-1----:R-:W-:Y:S08]  /*2900*/  HMMA.16816.F16 R4, R8.reuse, R12, R4 ;  /* 0x0000000c0804723c */ /* 0x042ff00000000804 */
[----:B------:R-:W-:Y:S01]  /*2910*/  HMMA.16816.F16 R6, R8, R14, R6 ;  /* 0x0000000e0806723c */ /* 0x000fe20000000806 */
[----:B------:R-:W-:-:S04]  /*2920*/  NOP ;  /* 0x0000000000007918 */ /* 0x000fc80000000000 */
[----:B------:R-:W-:-:S15]  /*2930*/  BRA.U !UP2, `(.L_x_690) ;  /* 0x000000010a247547 */ /* 0x000fde000b800000 */
[----:B------:R-:W-:Y:S01]  /*2940*/  IADD3 R25, PT, PT, R25, 0x40, RZ ;  /* 0x0000004019197810 */ /* 0x000fe20007ffe0ff */
[----:B------:R-:W-:-:S04]  /*2950*/  VIADD R24, R24, 0x40 ;  /* 0x0000004018187836 */ /* 0x000fc80000000000 */
[----:B------:R-:W-:Y:S02]  /*2960*/  IMAD.U32 R8, R23, 0x2, R24 ;  /* 0x0000000217087824 */ /* 0x000fe400078e0018 */
[----:B------:R-:W-:-:S04]  /*2970*/  IMAD.U32 R12, R22, 0x2, R25 ;  /* 0x00000002160c7824 */ /* 0x000fc800078e0019 */
[----:B------:R-:W-:Y:S04]  /*2980*/  LDSM.16.M88.4 R8, [R8] ;  /* 0x000000000808783b */ /* 0x000fe80000000200 */
[----:B------:R-:W1:Y:S02]  /*2990*/  LDSM.16.M88.4 R12, [R12] ;  /* 0x000000000c0c783b */ /* 0x000e640000000200 */
[C---:B-1----:R-:W-:Y:S08]  /*29a0*/  HMMA.16816.F16 R4, R8.reuse, R12, R4 ;  /* 0x0000000c0804723c */ /* 0x042ff00000000804 */
[----:B------:R-:W-:-:S15]  /*29b0*/  HMMA.16816.F16 R6, R8, R14, R6 ;  /* 0x0000000e0806723c */ /* 0x000fde0000000806 */
[----:B------:R-:W-:-:S05]  /*29c0*/  NOP ;  /* 0x0000000000007918 */ /* 0x000fca0000000000 */
.L_x_690:
[----:B------:R-:W1:Y:S01]  /*29d0*/  S2R R8, SR_LANEID ;  /* 0x0000000000087919 */ /* 0x000e620000000000 */
[----:B------:R-:W-:Y:S01]  /*29e0*/  USHF.R.U32.HI UR8, URZ, 0x1, UR15 ;  /* 0x00000001ff087899 */ /* 0x000fe2000801160f */
[----:B------:R-:W-:Y:S01]  /*29f0*/  IADD3 R18, PT, PT, R19, R18, RZ ;  /* 0x0000001213127210 */ /* 0x000fe20007ffe0ff */
[----:B------:R-:W2:Y:S03]  /*2a00*/  LDCU UR29, c[0x0][0x3d4] ;  /* 0x00007a80ff1d77ac */ /* 0x000ea60008000800 */
[----:B------:R-:W-:Y:S01]  /*2a10*/  LEA R18, R18, UR10, 0x1 ;  /* 0x0000000a12127c11 */ /* 0x000fe2000f8e08ff */
[----:B------:R-:W-:-:S04]  /*2a20*/  UIADD3 UR7, UPT, UPT, UR7, 0x20, URZ ;  /* 0x0000002007077890 */ /* 0x000fc8000fffe0ff */
[----:B--2---:R-:W-:Y:S01]  /*2a30*/  UISETP.GE.AND UP2, UPT, UR7, UR29, UPT ;  /* 0x0000001d0700728c */ /* 0x004fe2000bf46270 */
[----:B-1----:R-:W-:Y:S02]  /*2a40*/  SHF.R.U32.HI R9, RZ, 0x2, R8 ;  /* 0x00000002ff097819 */ /* 0x002fe40000011608 */
[----:B------:R-:W-:-:S05]  /*2a50*/  LOP3.LUT R8, R8, 0x3, RZ, 0xc0, !PT ;  /* 0x0000000308087812 */ /* 0x000fca00078ec0ff */
[----:B------:R-:W-:Y:S02]  /*2a60*/  IMAD R9, R9, UR8, R8 ;  /* 0x0000000809097c24 */ /* 0x000fe4000f8e0208 */
[----:B------:R-:W-:Y:S02]  /*2a70*/  IMAD.U32 R8, RZ, RZ, UR8 ;  /* 0x00000008ff087e24 */ /* 0x000fe4000f8e00ff */
        /* <DEDUP_REMOVED lines=8> */
.L_x_680:
[----:B------:R-:W-:Y:S01]  /*2b00*/  BAR.SYNC.DEFER_BLOCKING 0x0 ;  /* 0x0000000000007b1d */ /* 0x000fe20000010000 */
[----:B------:R-:W-:-:S09]  /*2b10*/  UISETP.GE.AND UP1, UPT, UR20, 0x1, UPT ;  /* 0x000000011400788c */ /* 0x000fd2000bf26270 */
[----:B------:R-:W-:Y:S05]  /*2b20*/  BRA.U !UP1, `(.L_x_693) ;  /* 0x00000005091c7547 */ /* 0x000fea000b800000 */
[----:B-1----:R-:W1:Y:S01]  /*2b30*/  S2R R13, SR_TID.X ;  /* 0x00000000000d7919 */ /* 0x002e620000002100 */
[----:B--2-4-:R-:W2:Y:S01]  /*2b40*/  LDC R5, c[0x0][0x3e8] ;  /* 0x0000fa00ff057b82 */ /* 0x014ea20000000800 */
[----:B-----5:R-:W-:Y:S01]  /*2b50*/  IMAD R4, R21, UR29, RZ ;  /* 0x0000001d15047c24 */ /* 0x020fe2000f8e02ff */
[----:B------:R-:W-:Y:S01]  /*2b60*/  UISETP.GE.U32.AND UP1, UPT, UR20, 0x4, UPT ;  /* 0x000000041400788c */ /* 0x000fe2000bf26070 */
[----:B---3--:R-:W-:Y:S02]  /*2b70*/  IMAD.MOV.U32 R6, RZ, RZ, RZ ;  /* 0x000000ffff067224 */ /* 0x008fe400078e00ff */
[----:B--2---:R-:W-:-:S05]  /*2b80*/  IMAD R4, R5, R4, UR11 ;  /* 0x0000000b05047e24 */ /* 0x004fca000f8e0204 */
[----:B------:R-:W-:Y:S02]  /*2b90*/  LEA.HI R5, R4, R4, RZ, 0x1 ;  /* 0x0000000404057211 */ /* 0x000fe400078f08ff */
[----:B-1----:R-:W-:Y:S02]  /*2ba0*/  LOP3.LUT R11, R13, 0x1f, RZ, 0xc0, !PT ;  /* 0x0000001f0d0b7812 */ /* 0x002fe400078ec0ff */
        /* <DEDUP_REMOVED lines=8> */
.L_x_695:
        /* <DEDUP_REMOVED lines=18> */
.L_x_694:
        /* <DEDUP_REMOVED lines=37> */
.L_x_693:
        /* <DEDUP_REMOVED lines=13> */
.L_x_696:
        /* <DEDUP_REMOVED lines=32> */
.L_x_701:
        /* <DEDUP_REMOVED lines=73> */
.L_x_700:
        /* <DEDUP_REMOVED lines=46> */
.L_x_702:
        /* <DEDUP_REMOVED lines=28> */
.L_x_703:
        /* <DEDUP_REMOVED lines=22> */
.L_x_699:
[----:B------:R-:W-:Y:S01]  /*3d00*/  BAR.SYNC.DEFER_BLOCKING 0x0 ;  /* 0x0000000000007b1d */ /* 0x000fe20000010000 */
[----:B------:R-:W-:-:S12]  /*3d10*/  UIADD3 UR5, UPT, UPT, UR5, 0x1, URZ ;  /* 0x0000000105057890 */ /* 0x000fd8000fffe0ff */
.L_x_697:
        /* <DEDUP_REMOVED lines=41> */
.L_x_706:
        /* <DEDUP_REMOVED lines=70> */
[----:B------:R-:W-:Y:S01]  /*4410*/  FSETP.GEU.AND P0, PT, R18, -126, PT ;  /* 0xc2fc00001200780b */ /* 0x000fe20003f0e000 */
[----:B--2---:R-:W-:-:S12]  /*4420*/  IMAD R15, R4, 0x4, R15 ;  /* 0x00000004040f7824 */ /* 0x004fd800078e020f */
        /* <DEDUP_REMOVED lines=8> */
[----:B------:R-:W-:Y:S01]  /*44b0*/  IMAD R14, R19, UR15, R6 ;  /* 0x0000000f130e7c24 */ /* 0x000fe2000f8e0206 */
[----:B------:R-:W-:Y:S02]  /*44c0*/  @!P1 MOV R19, 0xff800000 ;  /* 0xff80000000139802 */ /* 0x000fe40000000f00 */
[----:B------:R-:W-:Y:S01]  /*44d0*/  FMUL R21, R21, R8 ;  /* 0x0000000815157220 */ /* 0x000fe20000400000 */
[C---:B------:R-:W-:Y:S01]  /*44e0*/  LEA R6, R4.reuse, R13, 0x2 ;  /* 0x0000000d04067211 */ /* 0x040fe200078e10ff */
[----:B------:R-:W-:Y:S01]  /*44f0*/  IMAD R8, R4, 0x4, R11 ;  /* 0x0000000404087824 */ /* 0x000fe200078e020b */
[----:B------:R-:W-:Y:S01]  /*4500*/  LEA R14, R14, UR10, 0x1 ;  /* 0x0000000a0e0e7c11 */ /* 0x000fe2000f8e08ff */
        /* <DEDUP_REMOVED lines=68> */
.L_x_705:
        /* <DEDUP_REMOVED lines=79> */
.L_x_707:
[----:B------:R-:W-:Y:S05]  /*4e40*/  BRA.U !UP1, `(.L_x_704) ;  /* 0x0000002d09c07547 */ /* 0x000fea000b800000 */
[----:B------:R-:W-:-:S05]  /*4e50*/  UMOV UR6, URZ ;  /* 0x000000ff00067c82 */ /* 0x000fca0008000000 */
.L_x_726:
        /* <DEDUP_REMOVED lines=35> */
.L_x_711:
        /* <DEDUP_REMOVED lines=87> */
.L_x_710:
        /* <DEDUP_REMOVED lines=50> */
.L_x_709:
[----:B------:R-:W-:-:S05]  /*5920*/  UMOV UR7, URZ ;  /* 0x000000ff00077c82 */ /* 0x000fca0008000000 */
.L_x_716:
        /* <DEDUP_REMOVED lines=23> */
.L_x_714:
        /* <DEDUP_REMOVED lines=40> */
.L_x_713:
        /* <DEDUP_REMOVED lines=46> */
.L_x_715:
        /* <DEDUP_REMOVED lines=53> */
.L_x_708:
        /* <DEDUP_REMOVED lines=22> */
.L_x_719:
        /* <DEDUP_REMOVED lines=118> */
.L_x_718:
        /* <DEDUP_REMOVED lines=69> */
.L_x_720:
        /* <DEDUP_REMOVED lines=45> */
.L_x_721:
        /* <DEDUP_REMOVED lines=34> */
.L_x_717:
[----:B------:R-:W-:-:S05]  /*7550*/  UMOV UR7, URZ ;  /* 0x000000ff00077c82 */ /* 0x000fca0008000000 */
.L_x_725:
        /* <DEDUP_REMOVED lines=23> */
.L_x_723:
        /* <DEDUP_REMOVED lines=39> */
.L_x_722:
        /* <DEDUP_REMOVED lines=46> */
.L_x_724:
        /* <DEDUP_REMOVED lines=18> */
.L_x_712:
[----:B------:R-:W-:Y:S05]  /*7d40*/  BRA.U !UP1, `(.L_x_726) ;  /* 0xffffffd109447547 */ /* 0x000fea000b83ffff */
.L_x_704:
[----:B------:R-:W-:Y:S06]  /*7d50*/  BAR.SYNC.DEFER_BLOCKING 0x0 ;  /* 0x0000000000007b1d */ /* 0x000fec0000010000 */
.L_x_698:
[----:B------:R-:W-:Y:S01]  /*7d60*/  UIADD3 UR4, UPT, UPT, UR4, 0x1, URZ ;  /* 0x0000000104047890 */ /* 0x000fe2000fffe0ff */
[----:B-1234-:R-:W-:-:S05]  /*7d70*/  IADD3 R4, PT, PT, R17, R16, RZ ;  /* 0x0000001011047210 */ /* 0x01efca0007ffe0ff */
[----:B------:R-:W-:-:S13]  /*7d80*/  ISETP.LE.AND P0, PT, R4, UR4, PT ;  /* 0x0000000404007c0c */ /* 0x000fda000bf03270 */
[----:B------:R-:W-:Y:S05]  /*7d90*/  @!P0 BRA `(.L_x_727) ;  /* 0xffffff8c00308947 */ /* 0x000fea000383ffff */
.L_x_676:
[----:B------:R-:W3:Y:S01]  /*7da0*/  LDC R0, c[0x0][0x3ec] ;  /* 0x0000fb00ff007b82 */ /* 0x000ee20000000800 */
[----:B------:R-:W3:Y:S02]  /*7db0*/  LDCU UR4, c[0x0][0x3d0] ;  /* 0x00007a00ff0477ac */ /* 0x000ee40008000800 */
[----:B---3--:R-:W-:-:S05]  /*7dc0*/  IMAD R0, R0, UR4, RZ ;  /* 0x0000000400007c24 */ /* 0x008fca000f8e02ff */
[----:B------:R-:W-:-:S04]  /*7dd0*/  SHF.R.S32.HI R3, RZ, 0x1f, R0 ;  /* 0x0000001fff037819 */ /* 0x000fc80000011400 */
[----:B------:R-:W-:-:S04]  /*7de0*/  LEA.HI R3, R3, R0, RZ, 0x7 ;  /* 0x0000000003037211 */ /* 0x000fc800078f38ff */
[----:B------:R-:W-:-:S04]  /*7df0*/  SHF.R.S32.HI R9, RZ, 0x8, R3 ;  /* 0x00000008ff097819 */ /* 0x000fc80000011403 */
[----:B------:R-:W-:-:S13]  /*7e00*/  ISETP.GE.AND P0, PT, R9, 0x1, PT ;  /* 0x000000010900780c */ /* 0x000fda0003f06270 */
[----:B------:R-:W-:Y:S05]  /*7e10*/  @!P0 EXIT ;  /* 0x000000000000894d */ /* 0x000fea0003800000 */
[----:B------:R-:W3:Y:S01]  /*7e20*/  S2UR UR4, SR_CTAID.X ;  /* 0x00000000000479c3 */ /* 0x000ee20000002500 */
[----:B-12---:R-:W1:Y:S01]  /*7e30*/  S2R R6, SR_TID.X ;  /* 0x0000000000067919 */ /* 0x006e620000002100 */
[----:B------:R-:W-:Y:S01]  /*7e40*/  ISETP.GE.U32.AND P0, PT, R9, 0x4, PT ;  /* 0x000000040900780c */ /* 0x000fe20003f06070 */
[----:B------:R-:W-:-:S05]  /*7e50*/  IMAD.MOV.U32 R4, RZ, RZ, RZ ;  /* 0x000000ffff047224 */ /* 0x000fca00078e00ff */
[----:B------:R-:W3:Y:S08]  /*7e60*/  LDC R0, c[0x0][0x3d0] ;  /* 0x0000f400ff007b82 */ /* 0x000ef00000000800 */
[----:B------:R-:W2:Y:S01]  /*7e70*/  LDC R3, c[0x0][0x3e8] ;  /* 0x0000fa00ff037b82 */ /* 0x000ea20000000800 */
[----:B---3--:R-:W-:Y:S01]  /*7e80*/  IMAD R2, R0, UR4, RZ ;  /* 0x0000000400027c24 */ /* 0x008fe2000f8e02ff */
[----:B------:R-:W-:-:S02]  /*7e90*/  LOP3.LUT R0, R9, 0x3, RZ, 0xc0, !PT ;  /* 0x0000000309007812 */ /* 0x000fc400078ec0ff */
[----:B-1----:R-:W-:Y:S02]  /*7ea0*/  SHF.R.U32.HI R7, RZ, 0x5, R6 ;  /* 0x00000005ff077819 */ /* 0x002fe40000011606 */
[----:B------:R-:W-:Y:S01]  /*7eb0*/  ISETP.NE.AND P1, PT, R0, RZ, PT ;  /* 0x000000ff0000720c */ /* 0x000fe20003f25270 */
[----:B--2---:R-:W-:Y:S02]  /*7ec0*/  IMAD R2, R2, R3, UR11 ;  /* 0x0000000b02027e24 */ /* 0x004fe4000f8e0203 */
        /* <DEDUP_REMOVED lines=18> */
.L_x_729:
        /* <DEDUP_REMOVED lines=182> */
.L_x_728:
        /* <DEDUP_REMOVED lines=28> */
.L_x_730:
        /* <DEDUP_REMOVED lines=51> */
.L_x_731:
        /* <DEDUP_REMOVED lines=12> */
.L_x_1445:


//--------------------- .text._Z32block_attn_mask_4warp_n16_kernelP6__halfS0_S0_PKiS2_S2_S2_S0_S2_S2_iiifiiii --------------------------
	.section	.text._Z32block_attn_mask_4warp_n16_kernelP6__halfS0_S0_PKiS2_S2_S2_S0_S2_S2_iiifiiii,"ax",@progbits
	.align	128
        .global         _Z32block_attn_mask_4warp_n16_kernelP6__halfS0_S0_PKiS2_S2_S2_S0_S2_S2_iiifiiii
        .type           _Z32block_attn_mask_4warp_n16_kernelP6__halfS0_S0_PKiS2_S2_S2_S0_S2_S2_iiifiiii,@function
        .size           _Z32block_attn_mask_4warp_n16_kernelP6__halfS0_S0_PKiS2_S2_S2_S0_S2_S2_iiifiiii,(.L_x_1446 - _Z32block_attn_mask_4warp_n16_kernelP6__halfS0_S0_PKiS2_S2_S2_S0_S2_S2_iiifiiii)
        .other          _Z32block_attn_mask_4warp_n16_kernelP6__halfS0_S0_PKiS2_S2_S2_S0_S2_S2_iiifiiii,@"STO_CUDA_ENTRY STV_DEFAULT"
_Z32block_attn_mask_4warp_n16_kernelP6__halfS0_S0_PKiS2_S2_S2_S0_S2_S2_iiifiiii:
.text._Z32block_attn_mask_4warp_n16_kernelP6__halfS0_S0_PKiS2_S2_S2_S0_S2_S2_iiifiiii:
        /* <DEDUP_REMOVED lines=12> */
[----:B------:R-:W2:Y:S04]  /*00c0*/  LDG.E R8, desc[UR18][R4.64] ;  /* 0x0000001204087981 */ /* 0x000ea8000c1e1900 */
[----:B------:R-:W3:Y:S04]  /*00d0*/  LDG.E R16, desc[UR18][R6.64+0x4] ;  /* 0x0000041206107981 */ /* 0x000ee8000c1e1900 */
[----:B------:R-:W3:Y:S01]  /*00e0*/  LDG.E R3, desc[UR18][R6.64] ;  /* 0x0000001206037981 */ /* 0x000ee2000c1e1900 */
[----:B------:R-:W4:Y:S01]  /*00f0*/  S2UR UR8, SR_CgaCtaId ;  /* 0x00000000000879c3 */ /* 0x000f220000008800 */
[----:B-1----:R-:W-:Y:S01]  /*0100*/  UIMAD UR4, UR24, UR16, URZ ;  /* 0x00000010180472a4 */ /* 0x002fe2000f8e02ff */
[----:B------:R-:W-:Y:S01]  /*0110*/  UMOV UR7, 0x400 ;  /* 0x0000040000077882 */ /* 0x000fe20000000000 */
[----:B------:R-:W1:Y:S02]  /*0120*/  S2R R2, SR_TID.X ;  /* 0x0000000000027919 */ /* 0x000e640000002100 */
[----:B------:R-:W-:-:S02]  /*0130*/  ULEA UR10, UR24, UR4, 0x4 ;  /* 0x00000004180a7291 */ /* 0x000fc4000f8e20ff */
[----:B------:R-:W-:Y:S01]  /*0140*/  UIMAD UR5, UR16, UR25, URZ ;  /* 0x00000019100572a4 */ /* 0x000fe2000f8e02ff */
[----:B------:R-:W5:Y:S01]  /*0150*/  S2UR UR12, SR_CTAID.Y ;  /* 0x00000000000c79c3 */ /* 0x000f620000002600 */
[----:B------:R-:W-:Y:S02]  /*0160*/  UIMAD UR6, UR24, UR25, URZ ;  /* 0x00000019180672a4 */ /* 0x000fe4000f8e02ff */
[----:B------:R-:W-:Y:S02]  /*0170*/  ULEA UR11, UR25, UR5, 0x4 ;  /* 0x00000005190b7291 */ /* 0x000fe4000f8e20ff */
[----:B------:R-:W-:-:S03]  /*0180*/  ULEA UR6, UR24, UR6, 0x4 ;  /* 0x0000000618067291 */ /* 0x000fc6000f8e20ff */
[----:B------:R-:W1:Y:S01]  /*0190*/  S2UR UR9, SR_CTAID.Z ;  /* 0x00000000000979c3 */ /* 0x000e620000002700 */
[----:B----4-:R-:W-:Y:S02]  /*01a0*/  ULEA UR8, UR8, UR7, 0x18 ;  /* 0x0000000708087291 */ /* 0x010fe4000f8ec0ff */
[----:B------:R-:W-:Y:S02]  /*01b0*/  USHF.R.S32.HI UR7, URZ, 0x1f, UR4 ;  /* 0x0000001fff077899 */ /* 0x000fe40008011404 */
[----:B------:R-:W-:Y:S02]  /*01c0*/  ULEA UR10, UR10, UR8, 0x1 ;  /* 0x000000080a0a7291 */ /* 0x000fe4000f8e08ff */
[----:B------:R-:W-:Y:S02]  /*01d0*/  ULEA.HI UR7, UR7, UR4, URZ, 0x7 ;  /* 0x0000000407077291 */ /* 0x000fe4000f8f38ff */
[----:B-----5:R-:W-:Y:S02]  /*01e0*/  UIMAD UR12, UR12, UR14, URZ ;  /* 0x0000000e0c0c72a4 */ /* 0x020fe4000f8e02ff */
[----:B------:R-:W-:-:S02]  /*01f0*/  USHF.R.S32.HI UR4, URZ, 0x8, UR7 ;  /* 0x00000008ff047899 */ /* 0x000fc40008011407 */
[----:B------:R-:W-:Y:S02]  /*0200*/  ULEA UR11, UR11, UR10, 0x1 ;  /* 0x0000000a0b0b7291 */ /* 0x000fe4000f8e08ff */
[----:B------:R-:W-:Y:S02]  /*0210*/  UISETP.GE.AND UP0, UPT, UR4, 0x1, UPT ;  /* 0x000000010400788c */ /* 0x000fe4000bf06270 */
[----:B-1----:R-:W-:Y:S02]  /*0220*/  UIMAD UR12, UR9, UR15, UR12 ;  /* 0x0000000f090c72a4 */ /* 0x002fe4000f8e020c */
[----:B------:R-:W-:Y:S01]  /*0230*/  ULEA UR13, UR6, UR11, 0x1 ;  /* 0x0000000b060d7291 */ /* 0x000fe2000f8e08ff */
[----:B--2---:R-:W-:Y:S01]  /*0240*/  IMAD.IADD R17, R17, 0x1, -R8 ;  /* 0x0000000111117824 */ /* 0x004fe200078e0a08 */
[----:B---3--:R-:W-:-:S03]  /*0250*/  IADD3 R16, PT, PT, R16, -R3, RZ ;  /* 0x8000000310107210 */ /* 0x008fc60007ffe0ff */
[----:B------:R-:W-:Y:S07]  /*0260*/  BRA.U !UP0, `(.L_x_732) ;  /* 0x0000000508747547 */ /* 0x000fee000b800000 */
[----:B------:R-:W1:Y:S01]  /*0270*/  LDC R4, c[0x0][0x3e8] ;  /* 0x0000fa00ff047b82 */ /* 0x000e620000000800 */
[----:B------:R-:W-:Y:S01]  /*0280*/  IMAD R3, R0, UR24, RZ ;  /* 0x0000001800037c24 */ /* 0x000fe2000f8e02ff */
[----:B------:R-:W-:Y:S01]  /*0290*/  UISETP.GE.U32.AND UP0, UPT, UR4, 0x4, UPT ;  /* 0x000000040400788c */ /* 0x000fe2000bf06070 */
[----:B------:R-:W-:Y:S01]  /*02a0*/  SHF.R.U32.HI R9, RZ, 0x5, R2 ;  /* 0x00000005ff097819 */ /* 0x000fe20000011602 */
[----:B------:R-:W-:Y:S01]  /*02b0*/  IMAD.MOV.U32 R10, RZ, RZ, RZ ;  /* 0x000000ffff0a7224 */ /* 0x000fe200078e00ff */
[----:B------:R-:W-:Y:S01]  /*02c0*/  ULOP3.LUT UP1, UR6, UR4, 0x3, URZ, 0xc0, !UPT ;  /* 0x0000000304067892 */ /* 0x000fe2000f82c0ff */
[----:B-1----:R-:W-:Y:S01]  /*02d0*/  IMAD R3, R3, R4, UR12 ;  /* 0x0000000c03037e24 */ /* 0x002fe2000f8e0204 */
[----:B------:R-:W-:-:S04]  /*02e0*/  LOP3.LUT R4, R2, 0x1f, RZ, 0xc0, !PT ;  /* 0x0000001f02047812 */ /* 0x000fc800078ec0ff */
[----:B------:R-:W-:Y:S01]  /*02f0*/  LEA.HI R3, R3, R3, RZ, 0x1 ;  /* 0x0000000303037211 */ /* 0x000fe200078f08ff */
[----:B------:R-:W-:-:S03]  /*0300*/  IMAD R9, R9, 0x28, R4 ;  /* 0x0000002809097824 */ /* 0x000fc600078e0204 */
[----:B------:R-:W-:-:S04]  /*0310*/  SHF.R.S32.HI R3, RZ, 0x1, R3 ;  /* 0x00000001ff037819 */ /* 0x000fc80000011403 */
[----:B------:R-:W-:Y:S01]  /*0320*/  SHF.R.S32.HI R8, RZ, 0x1f, R3 ;  /* 0x0000001fff087819 */ /* 0x000fe20000011403 */
[----:B------:R-:W-:Y:S06]  /*0330*/  BRA.U !UP0, `(.L_x_733) ;  /* 0x00000001088c7547 */ /* 0x000fec000b800000 */
[----:B------:R-:W-:Y:S01]  /*0340*/  ULOP3.LUT UR4, UR4, 0x7ffffffc, URZ, 0xc0, !UPT ;  /* 0x7ffffffc04047892 */ /* 0x000fe2000f8ec0ff */
[----:B------:R-:W-:Y:S01]  /*0350*/  MOV R7, RZ ;  /* 0x000000ff00077202 */ /* 0x000fe20000000f00 */
[----:B------:R-:W1:Y:S04]  /*0360*/  LDCU.64 UR14, c[0x0][0x380] ;  /* 0x00007000ff0e77ac */ /* 0x000e680008000a00 */
[----:B------:R-:W-:-:S07]  /*0370*/  IMAD.U32 R10, RZ, RZ, UR4 ;  /* 0x00000004ff0a7e24 */ /* 0x000fce000f8e00ff */
.L_x_734:
        /* <DEDUP_REMOVED lines=31> */
.L_x_733:
[----:B------:R-:W-:Y:S05]  /*0570*/  BRA.U !UP1, `(.L_x_732) ;  /* 0x0000000109b07547 */ /* 0x000fea000b800000 */
[----:B------:R-:W-:Y:S02]  /*0580*/  UISETP.NE.AND UP0, UPT, UR6, 0x1, UPT ;  /* 0x000000010600788c */ /* 0x000fe4000bf05270 */
[----:B------:R-:W-:-:S04]  /*0590*/  USHF.R.S32.HI UR7, URZ, 0x7, UR7 ;  /* 0x00000007ff077899 */ /* 0x000fc80008011407 */
[----:B------:R-:W-:-:S03]  /*05a0*/  ULOP3.LUT UP1, URZ, UR7, 0x2, URZ, 0xc0, !UPT ;  /* 0x0000000207ff7892 */ /* 0x000fc6000f82c0ff */
[----:B------:R-:W-:Y:S08]  /*05b0*/  BRA.U !UP0, `(.L_x_735) ;  /* 0x0000000108647547 */ /* 0x000ff0000b800000 */
        /* <DEDUP_REMOVED lines=25> */
.L_x_735:
[----:B------:R-:W-:Y:S05]  /*0750*/  BRA.U !UP1, `(.L_x_732) ;  /* 0x0000000109387547 */ /* 0x000fea000b800000 */
[----:B------:R-:W3:Y:S01]  /*0760*/  LDCU.64 UR6, c[0x0][0x380] ;  /* 0x00007000ff0677ac */ /* 0x000ee20008000a00 */
[C---:B------:R-:W-:Y:S01]  /*0770*/  LEA R2, R10.reuse, R2, 0x7 ;  /* 0x000000020a027211 */ /* 0x040fe200078e38ff */
[----:B------:R-:W-:-:S03]  /*0780*/  IMAD R9, R10, 0xa0, R9 ;  /* 0x000000a00a097824 */ /* 0x000fc600078e0209 */
[----:B------:R-:W-:Y:S02]  /*0790*/  IADD3 R3, P0, PT, R3, R2, RZ ;  /* 0x0000000203037210 */ /* 0x000fe40007f1e0ff */
[C---:B-12---:R-:W-:Y:S02]  /*07a0*/  LEA R5, R9.reuse, UR8, 0x2 ;  /* 0x0000000809057c11 */ /* 0x046fe4000f8e10ff */
        /* <DEDUP_REMOVED lines=9> */
.L_x_732:
[----:B------:R-:W0:Y:S01]  /*0840*/  LDGDEPBAR ;  /* 0x00000000000079af */ /* 0x000e220000000000 */
[----:B---3--:R-:W-:Y:S01]  /*0850*/  IADD3 R2, PT, PT, R17, R16, RZ ;  /* 0x0000001011027210 */ /* 0x008fe20007ffe0ff */
[----:B------:R-:W-:Y:S02]  /*0860*/  UIADD3 UR21, UPT, UPT, UR25, 0x10, URZ ;  /* 0x0000001019157890 */ /* 0x000fe4000fffe0ff */
[----:B------:R-:W-:Y:S01]  /*0870*/  UIADD3 UR22, UPT, UPT, UR16, 0x10, URZ ;  /* 0x0000001010167890 */ /* 0x000fe2000fffe0ff */
[----:B------:R-:W-:Y:S01]  /*0880*/  ISETP.GE.AND P0, PT, R2, 0x1, PT ;  /* 0x000000010200780c */ /* 0x000fe20003f06270 */
[----:B------:R-:W-:-:S04]  /*0890*/  DEPBAR.LE SB0, 0x0 ;  /* 0x000080000000791a */ /* 0x000fc80000000000 */
[----:B------:R-:W-:Y:S08]  /*08a0*/  BAR.SYNC.DEFER_BLOCKING 0x0 ;  /* 0x0000000000007b1d */ /* 0x000ff00000010000 */
[----:B------:R-:W-:Y:S05]  /*08b0*/  @!P0 BRA `(.L_x_736) ;  /* 0x00000088005c8947 */ /* 0x000fea0003800000 */
[----:B------:R-:W-:Y:S01]  /*08c0*/  IMAD.U32 R2, RZ, RZ, UR24 ;  /* 0x00000018ff027e24 */ /* 0x000fe2000f8e00ff */
[----:B------:R-:W-:Y:S02]  /*08d0*/  ULOP3.LUT UR9, UR24, 0x80, URZ, 0x3c, !UPT ;  /* 0x0000008018097892 */ /* 0x000fe4000f8e3cff */
[----:B------:R-:W-:Y:S02]  /*08e0*/  USHF.R.S32.HI UR8, URZ, 0x1f, UR5 ;  /* 0x0000001fff087899 */ /* 0x000fe40008011405 */
[----:B-12---:R-:W-:Y:S01]  /*08f0*/  IABS R6, R2 ;  /* 0x0000000200067213 */ /* 0x006fe20000000000 */
[----:B------:R-:W-:Y:S01]  /*0900*/  ULEA.HI UR4, UR25, UR25, URZ, 0x1 ;  /* 0x0000001919047291 */ /* 0x000fe2000f8f08ff */
[----:B------:R-:W-:Y:S01]  /*0910*/  ISETP.LE.AND P2, PT, RZ, UR9, PT ;  /* 0x00000009ff007c0c */ /* 0x000fe2000bf43270 */
[----:B------:R-:W-:Y:S01]  /*0920*/  UISETP.LT.AND UP0, UPT, UR24, UR25, UPT ;  /* 0x000000191800728c */ /* 0x000fe2000bf01270 */
[----:B------:R-:W1:Y:S01]  /*0930*/  I2F.RP R4, R6 ;  /* 0x0000000600047306 */ /* 0x000e620000209400 */
[----:B------:R-:W-:-:S02]  /*0940*/  UIADD3 UR6, UPT, UPT, UR25, -0x1, URZ ;  /* 0xffffffff19067890 */ /* 0x000fc4000fffe0ff */
[----:B------:R-:W-:Y:S02]  /*0950*/  UIADD3 UR7, UPT, UPT, UR16, -0x1, URZ ;  /* 0xffffffff10077890 */ /* 0x000fe4000fffe0ff */
[----:B------:R-:W-:Y:S02]  /*0960*/  ULEA.HI UR8, UR8, UR5, URZ, 0x7 ;  /* 0x0000000508087291 */ /* 0x000fe4000f8f38ff */
[----:B------:R-:W-:Y:S02]  /*0970*/  USHF.R.S32.HI UR4, URZ, 0x1, UR4 ;  /* 0x00000001ff047899 */ /* 0x000fe40008011404 */
[----:B------:R-:W-:Y:S02]  /*0980*/  USEL UR5, UR24, UR25, UP0 ;  /* 0x0000001918057287 */ /* 0x000fe40008000000 */
[----:B------:R-:W-:Y:S02]  /*0990*/  ULEA.HI UR6, UR6, 0x1, URZ, 0x1c ;  /* 0x0000000106067891 */ /* 0x000fe4000f8fe0ff */
[----:B------:R-:W-:Y:S01]  /*09a0*/  ULEA.HI UR7, UR7, 0x1, URZ, 0x1c ;  /* 0x0000000107077891 */ /* 0x000fe2000f8fe0ff */
[----:B-1----:R-:W1:Y:S01]  /*09b0*/  MUFU.RCP R4, R4 ;  /* 0x0000000400047308 */ /* 0x002e620000001000 */
[----:B------:R-:W-:-:S02]  /*09c0*/  ULOP3.LUT UR23, UR4, 0x3, URZ, 0xc0, !UPT ;  /* 0x0000000304177892 */ /* 0x000fc4000f8ec0ff */
[----:B------:R-:W-:Y:S02]  /*09d0*/  ULOP3.LUT UR25, UR4, 0x7, URZ, 0xc0, !UPT ;  /* 0x0000000704197892 */ /* 0x000fe4000f8ec0ff */
[----:B------:R-:W-:Y:S02]  /*09e0*/  ULOP3.LUT UR30, UR4, 0x3ffffffc, URZ, 0xc0, !UPT ;  /* 0x3ffffffc041e7892 */ /* 0x000fe4000f8ec0ff */
[----:B------:R-:W-:Y:S02]  /*09f0*/  ULOP3.LUT UR31, UR4, 0x1, URZ, 0xc0, !UPT ;  /* 0x00000001041f7892 */ /* 0x000fe4000f8ec0ff */
[----:B------:R-:W-:Y:S02]  /*0a00*/  ULOP3.LUT UR14, UR4, 0x3ffffff8, URZ, 0xc0, !UPT ;  /* 0x3ffffff8040e7892 */ /* 0x000fe4000f8ec0ff */
[----:B------:R-:W-:Y:S02]  /*0a10*/  UISETP.GE.AND UP1, UPT, UR5, 0x1, UPT ;  /* 0x000000010500788c */ /* 0x000fe4000bf26270 */
[----:B------:R-:W-:-:S02]  /*0a20*/  ULOP3.LUT UR26, UR6, 0x1ffffff0, URZ, 0xc0, !UPT ;  /* 0x1ffffff0061a7892 */ /* 0x000fc4000f8ec0ff */
[----:B------:R-:W-:Y:S01]  /*0a30*/  ULOP3.LUT UR27, UR6, 0x3, URZ, 0xc0, !UPT ;  /* 0x00000003061b7892 */ /* 0x000fe2000f8ec0ff */
[----:B-1----:R-:W-:Y:S01]  /*0a40*/  IADD3 R2, PT, PT, R4, 0xffffffe, RZ ;  /* 0x0ffffffe04027810 */ /* 0x002fe20007ffe0ff */
[----:B------:R-:W-:Y:S02]  /*0a50*/  ULOP3.LUT UR28, UR7, 0x3, URZ, 0xc0, !UPT ;  /* 0x00000003071c7892 */ /* 0x000fe4000f8ec0ff */
[----:B------:R-:W-:Y:S01]  /*0a60*/  ULOP3.LUT UR29, UR7, 0x1ffffffc, URZ, 0xc0, !UPT ;  /* 0x1ffffffc071d7892 */ /* 0x000fe2000f8ec0ff */
[----:B------:R1:W2:Y:S01]  /*0a70*/  F2I.FTZ.U32.TRUNC.NTZ R3, R2 ;  /* 0x0000000200037305 */ /* 0x0002a2000021f000 */
[----:B------:R-:W-:Y:S02]  /*0a80*/  ULOP3.LUT UR15, UR7, 0x1ffffffe, URZ, 0xc0, !UPT ;  /* 0x1ffffffe070f7892 */ /* 0x000fe4000f8ec0ff */
[----:B------:R-:W-:Y:S02]  /*0a90*/  ULOP3.LUT UR16, UR6, 0x1ffffffc, URZ, 0xc0, !UPT ;  /* 0x1ffffffc06107892 */ /* 0x000fe4000f8ec0ff */
[----:B------:R-:W-:Y:S01]  /*0aa0*/  USHF.R.S32.HI UR17, URZ, 0x8, UR8 ;  /* 0x00000008ff117899 */ /* 0x000fe20008011408 */
[----:B------:R-:W-:Y:S01]  /*0ab0*/  UMOV UR4, URZ ;  /* 0x000000ff00047c82 */ /* 0x000fe20008000000 */
[----:B------:R-:W-:Y:S01]  /*0ac0*/  UMOV UR5, URZ ;  /* 0x000000ff00057c82 */ /* 0x000fe20008000000 */
[----:B-1----:R-:W-:Y:S01]  /*0ad0*/  MOV R2, RZ ;  /* 0x000000ff00027202 */ /* 0x002fe20000000f00 */
[----:B--2---:R-:W-:-:S04]  /*0ae0*/  IMAD.MOV R5, RZ, RZ, -R3 ;  /* 0x000000ffff057224 */ /* 0x004fc800078e0a03 */
[----:B------:R-:W-:-:S04]  /*0af0*/  IMAD R5, R5, R6, RZ ;  /* 0x0000000605057224 */ /* 0x000fc800078e02ff */
[----:B------:R-:W-:-:S06]  /*0b00*/  IMAD.HI.U32 R3, R3, R5, R2 ;  /* 0x0000000503037227 */ /* 0x000fcc00078e0002 */
[----:B------:R-:W-:-:S04]  /*0b10*/  IMAD.HI.U32 R2, R3, 0x80, RZ ;  /* 0x0000008003027827 */ /* 0x000fc800078e00ff */
[----:B------:R-:W-:-:S04]  /*0b20*/  IMAD.MOV R3, RZ, RZ, -R2 ;  /* 0x000000ffff037224 */ /* 0x000fc800078e0a02 */
[----:B------:R-:W-:-:S05]  /*0b30*/  IMAD R3, R6, R3, 0x80 ;  /* 0x0000008006037424 */ /* 0x000fca00078e0203 */
[----:B------:R-:W-:-:S13]  /*0b40*/  ISETP.GT.U32.AND P1, PT, R6, R3, PT ;  /* 0x000000030600720c */ /* 0x000fda0003f24070 */
[-C--:B------:R-:W-:Y:S01]  /*0b50*/  @!P1 IADD3 R3, PT, PT, R3, -R6.reuse, RZ ;  /* 0x8000000603039210 */ /* 0x080fe20007ffe0ff */
[----:B------:R-:W-:Y:S01]  /*0b60*/  @!P1 VIADD R2, R2, 0x1 ;  /* 0x0000000102029836 */ /* 0x000fe20000000000 */
[----:B------:R-:W-:Y:S02]  /*0b70*/  ISETP.NE.AND P1, PT, RZ, UR24, PT ;  /* 0x00000018ff007c0c */ /* 0x000fe4000bf25270 */
[----:B------:R-:W-:Y:S02]  /*0b80*/  ISETP.GE.U32.AND P0, PT, R3, R6, PT ;  /* 0x000000060300720c */ /* 0x000fe40003f06070 */
[----:B------:R-:W-:-:S11]  /*0b90*/  MOV R3, RZ ;  /* 0x000000ff00037202 */ /* 0x000fd60000000f00 */
[----:B------:R-:W-:-:S05]  /*0ba0*/  @P0 IADD3 R2, PT, PT, R2, 0x1, RZ ;  /* 0x0000000102020810 */ /* 0x000fca0007ffe0ff */
[----:B------:R-:W-:Y:S01]  /*0bb0*/  @!P2 IMAD.MOV R2, RZ, RZ, -R2 ;  /* 0x000000ffff02a224 */ /* 0x000fe200078e0a02 */
[----:B------:R-:W-:-:S07]  /*0bc0*/  @!P1 LOP3.LUT R2, RZ, UR24, RZ, 0x33, !PT ;  /* 0x00000018ff029c12 */ /* 0x000fce000f8e33ff */
.L_x_795:
[----:B---3--:R-:W1:Y:S01]  /*0bd0*/  S2R R7, SR_CTAID.X ;  /* 0x0000000000077919 */ /* 0x008e620000002500 */
[----:B------:R-:W1:Y:S01]  /*0be0*/  LDC.64 R4, c[0x0][0x3c0] ;  /* 0x0000f000ff047b82 */ /* 0x000e620000000a00 */
[----:B------:R-:W2:Y:S07]  /*0bf0*/  LDCU UR33, c[0x0][0x3d4] ;  /* 0x00007a80ff2177ac */ /* 0x000eae0008000800 */
[----:B------:R-:W3:Y:S01]  /*0c00*/  LDC.64 R20, c[0x0][0x3c8] ;  /* 0x0000f200ff147b82 */ /* 0x000ee20000000a00 */
[----:B-1----:R-:W-:-:S06]  /*0c10*/  IMAD.WIDE.U32 R4, R7, 0x4, R4 ;  /* 0x0000000407047825 */ /* 0x002fcc00078e0004 */
[----:B------:R-:W4:Y:S01]  /*0c20*/  LDG.E R4, desc[UR18][R4.64] ;  /* 0x0000001204047981 */ /* 0x000f22000c1e1900 */
[----:B------:R-:W-:Y:S01]  /*0c30*/  UISETP.GE.AND UP0, UPT, UR17, 0x1, UPT ;  /* 0x000000011100788c */ /* 0x000fe2000bf06270 */
[----:B----4-:R-:W-:-:S04]  /*0c40*/  VIADD R7, R4, UR4 ;  /* 0x0000000404077c36 */ /* 0x010fc80008000000 */
[----:B---3--:R-:W-:-:S06]  /*0c50*/  IMAD.WIDE R20, R7, 0x4, R20 ;  /* 0x0000000407147825 */ /* 0x008fcc00078e0214 */
[----:B------:R-:W2:Y:S02]  /*0c60*/  LDG.E R20, desc[UR18][R20.64] ;  /* 0x0000001214147981 */ /* 0x000ea4000c1e1900 */
[----:B--2---:R-:W-:Y:S01]  /*0c70*/  IMAD R23, R20, UR33, RZ ;  /* 0x0000002114177c24 */ /* 0x004fe2000f8e02ff */
[----:B------:R-:W-:Y:S06]  /*0c80*/  BRA.U !UP0, `(.L_x_737) ;  /* 0x0000000508147547 */ /* 0x000fec000b800000 */
[----:B------:R-:W1:Y:S01]  /*0c90*/  S2R R13, SR_TID.X ;  /* 0x00000000000d7919 */ /* 0x000e620000002100 */
[----:B------:R-:W2:Y:S01]  /*0ca0*/  LDC R4, c[0x0][0x3e8] ;  /* 0x0000fa00ff047b82 */ /* 0x000ea20000000800 */
[----:B------:R-:W-:Y:S01]  /*0cb0*/  UISETP.GE.U32.AND UP0, UPT, UR17, 0x4, UPT ;  /* 0x000000041100788c */ /* 0x000fe2000bf06070 */
[----:B--2---:R-:W-:-:S05]  /*0cc0*/  IMAD R4, R23, R4, UR12 ;  /* 0x0000000c17047e24 */ /* 0x004fca000f8e0204 */
[----:B------:R-:W-:Y:S02]  /*0cd0*/  LEA.HI R5, R4, R4, RZ, 0x1 ;  /* 0x0000000404057211 */ /* 0x000fe400078f08ff */
[----:B-1----:R-:W-:Y:S02]  /*0ce0*/  SHF.R.U32.HI R6, RZ, 0x5, R13 ;  /* 0x00000005ff067819 */ /* 0x002fe4000001160d */
[----:B------:R-:W-:Y:S02]  /*0cf0*/  LOP3.LUT R7, R13, 0x1f, RZ, 0xc0, !PT ;  /* 0x0000001f0d077812 */ /* 0x000fe400078ec0ff */
[----:B------:R-:W-:-:S03]  /*0d00*/  SHF.R.S32.HI R5, RZ, 0x1, R5 ;  /* 0x00000001ff057819 */ /* 0x000fc60000011405 */
[----:B------:R-:W-:Y:S01]  /*0d10*/  IMAD R11, R6, 0x28, R7 ;  /* 0x00000028060b7824 */ /* 0x000fe200078e0207 */
[----:B------:R-:W-:Y:S02]  /*0d20*/  MOV R6, RZ ;  /* 0x000000ff00067202 */ /* 0x000fe40000000f00 */
[----:B------:R-:W-:Y:S01]  /*0d30*/  SHF.R.S32.HI R4, RZ, 0x1f, R5 ;  /* 0x0000001fff047819 */ /* 0x000fe20000011405 */
[----:B------:R-:W-:Y:S06]  /*0d40*/  BRA.U !UP0, `(.L_x_738) ;  /* 0x0000000108547547 */ /* 0x000fec000b800000 */
[----:B------:R-:W-:Y:S01]  /*0d50*/  IMAD.MOV.U32 R8, RZ, RZ, RZ ;  /* 0x000000ffff087224 */ /* 0x000fe200078e00ff */
[----:B------:R-:W1:Y:S01]  /*0d60*/  LDCU.64 UR8, c[0x0][0x388] ;  /* 0x00007100ff0877ac */ /* 0x000e620008000a00 */
[----:B------:R-:W-:-:S12]  /*0d70*/  ULOP3.LUT UR6, UR17, 0x7ffffffc, URZ, 0xc0, !UPT ;  /* 0x7ffffffc11067892 */ /* 0x000fd8000f8ec0ff */
.L_x_739:
[C---:B--2---:R-:W-:Y:S01]  /*0d80*/  LEA R6, R8.reuse, R13, 0x7 ;  /* 0x0000000d08067211 */ /* 0x044fe200078e38ff */
[C---:B------:R-:W-:Y:S01]  /*0d90*/  IMAD R9, R8.reuse, 0xa0, R11 ;  /* 0x000000a008097824 */ /* 0x040fe200078e020b */
[----:B------:R-:W-:Y:S02]  /*0da0*/  IADD3 R8, PT, PT, R8, 0x4, RZ ;  /* 0x0000000408087810 */ /* 0x000fe40007ffe0ff */
        /* <DEDUP_REMOVED lines=15> */
.L_x_738:
        /* <DEDUP_REMOVED lines=17> */
[----:B------:R-:W-:-:S03]  /*0fb0*/  UISETP.NE.AND UP0, UPT, UR6, 0x2, UPT ;  /* 0x000000020600788c */ /* 0x000fc6000bf05270 */
[----:B------:R-:W-:-:S05]  /*0fc0*/  IADD3 R7, P0, PT, R5, R6, RZ ;  /* 0x0000000605077210 */ /* 0x000fca0007f1e0ff */
        /* <DEDUP_REMOVED lines=17> */
.L_x_737:
        /* <DEDUP_REMOVED lines=8> */
.L_x_747:
[----:B-1-3--:R-:W3:Y:S01]  /*1160*/  S2R R4, SR_TID.X ;  /* 0x0000000000047919 */ /* 0x00aee20000002100 */
[----:B----4-:R-:W4:Y:S01]  /*1170*/  LDCU.64 UR32, c[0x0][0x3d0] ;  /* 0x00007a00ff2077ac */ /* 0x010f220008000a00 */
[----:B------:R-:W-:Y:S01]  /*1180*/  UMOV UR7, URZ ;  /* 0x000000ff00077c82 */ /* 0x000fe20008000000 */
[----:B----4-:R-:W-:Y:S01]  /*1190*/  UISETP.GE.U32.AND UP2, UPT, UR33, 0xf1, UPT ;  /* 0x000000f12100788c */ /* 0x010fe2000bf46070 */
[----:B---3--:R-:W-:-:S04]  /*11a0*/  SHF.R.U32.HI R4, RZ, 0x1, R4 ;  /* 0x00000001ff047819 */ /* 0x008fc80000011604 */
[----:B------:R-:W-:-:S04]  /*11b0*/  LOP3.LUT R4, R4, 0x1f0, RZ, 0xc0, !PT ;  /* 0x000001f004047812 */ /* 0x000fc800078ec0ff */
[----:B------:R-:W-:Y:S01]  /*11c0*/  IADD3 R4, PT, PT, R4, UR6, RZ ;  /* 0x0000000604047c10 */ /* 0x000fe2000fffe0ff */
[----:B------:R-:W-:-:S04]  /*11d0*/  UIADD3 UR6, UPT, UPT, UR6, 0x40, URZ ;  /* 0x0000004006067890 */ /* 0x000fc8000fffe0ff */
[----:B------:R-:W-:Y:S01]  /*11e0*/  IMAD R4, R4, UR21, RZ ;  /* 0x0000001504047c24 */ /* 0x000fe2000f8e02ff */
[----:B------:R-:W-:Y:S01]  /*11f0*/  UISETP.GE.AND UP0, UPT, UR6, UR32, UPT ;  /* 0x000000200600728c */ /* 0x000fe2000bf06270 */
[----:B------:R-:W-:Y:S10]  /*1200*/  BRA.U !UP2, `(.L_x_742) ;  /* 0x000000050af87547 */ /* 0x000ff4000b800000 */
[----:B-12---:R-:W1:Y:S01]  /*1210*/  S2R R6, SR_LANEID ;  /* 0x0000000000067919 */ /* 0x006e620000000000 */
[----:B------:R-:W-:Y:S01]  /*1220*/  USHF.R.U32.HI UR9, URZ, 0x1, UR21 ;  /* 0x00000001ff097899 */ /* 0x000fe20008011615 */
[----:B------:R-:W-:Y:S01]  /*1230*/  UMOV UR7, URZ ;  /* 0x000000ff00077c82 */ /* 0x000fe20008000000 */
[----:B------:R-:W-:Y:S01]  /*1240*/  UMOV UR8, URZ ;  /* 0x000000ff00087c82 */ /* 0x000fe20008000000 */
[----:B-1----:R-:W-:Y:S02]  /*1250*/  SHF.R.U32.HI R5, RZ, 0x2, R6 ;  /* 0x00000002ff057819 */ /* 0x002fe40000011606 */
[----:B------:R-:W-:-:S05]  /*1260*/  LOP3.LUT R6, R6, 0x3, RZ, 0xc0, !PT ;  /* 0x0000000306067812 */ /* 0x000fca00078ec0ff */
[----:B------:R-:W-:-:S04]  /*1270*/  IMAD R5, R5, UR9, R6 ;  /* 0x0000000905057c24 */ /* 0x000fc8000f8e0206 */
[----:B------:R-:W-:-:S07]  /*1280*/  IMAD.SHL.U32 R5, R5, 0x4, RZ ;  /* 0x0000000405057824 */ /* 0x000fce00078e00ff */
.L_x_743:
[----:B---3--:R-:W-:Y:S01]  /*1290*/  IADD3 R8, PT, PT, R4, UR7, RZ ;  /* 0x0000000704087c10 */ /* 0x008fe2000fffe0ff */
[----:B------:R-:W-:Y:S01]  /*12a0*/  IMAD.U32 R6, RZ, RZ, UR9 ;  /* 0x00000009ff067e24 */ /* 0x000fe2000f8e00ff */
[----:B------:R-:W-:Y:S02]  /*12b0*/  UIADD3 UR8, UPT, UPT, UR8, 0x10, URZ ;  /* 0x0000001008087890 */ /* 0x000fe4000fffe0ff */
[----:B------:R-:W-:Y:S01]  /*12c0*/  LEA R8, R8, UR11, 0x1 ;  /* 0x0000000b08087c11 */ /* 0x000fe2000f8e08ff */
[----:B------:R-:W-:Y:S02]  /*12d0*/  UIADD3 UR7, UPT, UPT, UR7, 0x100, URZ ;  /* 0x0000010007077890 */ /* 0x000fe4000fffe0ff */
[----:B------:R-:W-:Y:S01]  /*12e0*/  UISETP.NE.AND UP2, UPT, UR8, UR26, UPT ;  /* 0x0000001a0800728c */ /* 0x000fe2000bf45270 */
        /* <DEDUP_REMOVED lines=90> */
[C---:B--2---:R-:W-:Y:S01]  /*1890*/  LEA R7, R6.reuse, R15, 0x5 ;  /* 0x0000000f06077211 */ /* 0x044fe200078e28ff */
[C---:B------:R-:W-:Y:S01]  /*18a0*/  IMAD R8, R6.reuse, 0x20, R13 ;  /* 0x0000002006087824 */ /* 0x040fe200078e020d */
        /* <DEDUP_REMOVED lines=20> */
.L_x_742:
        /* <DEDUP_REMOVED lines=9> */
[----:B------:R-:W-:Y:S01]  /*1a80*/  USHF.R.U32.HI UR8, URZ, 0x1, UR21 ;  /* 0x00000001ff087899 */ /* 0x000fe20008011615 */
[----:B------:R-:W-:Y:S01]  /*1a90*/  VIADD R5, R4, UR7 ;  /* 0x0000000704057c36 */ /* 0x000fe20008000000 */
[----:B------:R-:W-:Y:S01]  /*1aa0*/  UIADD3 UR7, UPT, UPT, UR7, 0x80, URZ ;  /* 0x0000008007077890 */ /* 0x000fe2000fffe0ff */
[----:B-1----:R-:W-:Y:S02]  /*1ab0*/  SHF.R.U32.HI R7, RZ, 0x2, R6 ;  /* 0x00000002ff077819 */ /* 0x002fe40000011606 */
        /* <DEDUP_REMOVED lines=59> */
.L_x_745:
[----:B------:R-:W-:Y:S05]  /*1e70*/  BRA.U !UP3, `(.L_x_744) ;  /* 0x000000050b247547 */ /* 0x000fea000b800000 */
[----:B------:R-:W-:Y:S02]  /*1e80*/  UIADD3 UR9, UPT, UPT, UR9, -0x1, URZ ;  /* 0xffffffff09097890 */ /* 0x000fe4000fffe0ff */
[----:B------:R-:W-:Y:S02]  /*1e90*/  UISETP.NE.AND UP3, UPT, UR27, URZ, UPT ;  /* 0x000000ff1b00728c */ /* 0x000fe4000bf65270 */
[----:B------:R-:W-:-:S09]  /*1ea0*/  UISETP.GE.U32.AND UP2, UPT, UR9, 0x3, UPT ;  /* 0x000000030900788c */ /* 0x000fd2000bf46070 */
[----:B------:R-:W-:Y:S05]  /*1eb0*/  BRA.U !UP2, `(.L_x_746) ;  /* 0x000000010a907547 */ /* 0x000fea000b800000 */
[----:B----4-:R-:W1:Y:S01]  /*1ec0*/  S2R R5, SR_LANEID ;  /* 0x0000000000057919 */ /* 0x010e620000000000 */
[----:B------:R-:W-:-:S06]  /*1ed0*/  USHF.R.U32.HI UR8, URZ, 0x1, UR21 ;  /* 0x00000001ff087899 */ /* 0x000fcc0008011615 */
[----:B---3--:R-:W-:Y:S01]  /*1ee0*/  IMAD.U32 R10, RZ, RZ, UR8 ;  /* 0x00000008ff0a7e24 */ /* 0x008fe2000f8e00ff */
[----:B-12---:R-:W-:Y:S02]  /*1ef0*/  SHF.R.U32.HI R6, RZ, 0x2, R5 ;  /* 0x00000002ff067819 */ /* 0x006fe40000011605 */
[----:B------:R-:W-:Y:S02]  /*1f00*/  LOP3.LUT R7, R5, 0x3, RZ, 0xc0, !PT ;  /* 0x0000000305077812 */ /* 0x000fe400078ec0ff */
[----:B------:R-:W-:Y:S01]  /*1f10*/  IADD3 R5, PT, PT, R4, UR7, RZ ;  /* 0x0000000704057c10 */ /* 0x000fe2000fffe0ff */
        /* <DEDUP_REMOVED lines=30> */
.L_x_746:
[----:B------:R-:W-:Y:S05]  /*2100*/  BRA.U !UP3, `(.L_x_744) ;  /* 0x000000010b807547 */ /* 0x000fea000b800000 */
[----:B-1--4-:R-:W1:Y:S01]  /*2110*/  S2R R5, SR_LANEID ;  /* 0x0000000000057919 */ /* 0x012e620000000000 */
[----:B------:R-:W-:Y:S01]  /*2120*/  USHF.R.U32.HI UR8, URZ, 0x1, UR21 ;  /* 0x00000001ff087899 */ /* 0x000fe20008011615 */
[----:B------:R-:W-:Y:S01]  /*2130*/  VIADD R4, R4, UR7 ;  /* 0x0000000704047c36 */ /* 0x000fe20008000000 */
[----:B------:R-:W-:-:S04]  /*2140*/  UISETP.NE.AND UP2, UPT, UR27, 0x1, UPT ;  /* 0x000000011b00788c */ /* 0x000fc8000bf45270 */
[----:B--23--:R-:W-:Y:S02]  /*2150*/  MOV R9, UR8 ;  /* 0x0000000800097c02 */ /* 0x00cfe40008000f00 */
        /* <DEDUP_REMOVED lines=26> */
[----:B------:R1:W-:Y:S02]  /*2300*/  STS [R4+0x10], RZ ;  /* 0x000010ff04007388 */ /* 0x0003e40000000800 */
.L_x_744:
[----:B------:R-:W-:Y:S05]  /*2310*/  BRA.U !UP0, `(.L_x_747) ;  /* 0xffffffed08907547 */ /* 0x000fea000b83ffff */
[----:B------:R-:W-:Y:S05]  /*2320*/  BRA `(.L_x_740) ;  /* 0x0000000800347947 */ /* 0x000fea0003800000 */
.L_x_741:
[----:B------:R-:W-:-:S05]  /*2330*/  UMOV UR6, URZ ;  /* 0x000000ff00067c82 */ /* 0x000fca0008000000 */
.L_x_752:
[----:B---3--:R-:W3:Y:S01]  /*2340*/  S2R R4, SR_TID.X ;  /* 0x0000000000047919 */ /* 0x008ee20000002100 */
[----:B------:R-:W4:Y:S01]  /*2350*/  LDCU UR7, c[0x0][0x3d0] ;  /* 0x00007a00ff0777ac */ /* 0x000f220008000800 */
[----:B---3--:R-:W-:-:S04]  /*2360*/  SHF.R.U32.HI R4, RZ, 0x1, R4 ;  /* 0x00000001ff047819 */ /* 0x008fc80000011604 */
[----:B------:R-:W-:-:S05]  /*2370*/  LOP3.LUT R4, R4, 0x1f0, RZ, 0xc0, !PT ;  /* 0x000001f004047812 */ /* 0x000fca00078ec0ff */
[----:B------:R-:W-:Y:S01]  /*2380*/  VIADD R21, R4, UR6 ;  /* 0x0000000604157c36 */ /* 0x000fe20008000000 */
[----:B------:R-:W-:-:S03]  /*2390*/  UIADD3 UR6, UPT, UPT, UR6, 0x40, URZ ;  /* 0x0000004006067890 */ /* 0x000fc6000fffe0ff */
[C---:B------:R-:W-:Y:S01]  /*23a0*/  IMAD R22, R21.reuse, UR22, RZ ;  /* 0x0000001615167c24 */ /* 0x040fe2000f8e02ff */
[----:B----4-:R-:W-:Y:S01]  /*23b0*/  UISETP.GE.AND UP0, UPT, UR6, UR7, UPT ;  /* 0x000000070600728c */ /* 0x010fe2000bf06270 */
[----:B------:R-:W-:Y:S02]  /*23c0*/  IMAD R21, R21, UR21, RZ ;  /* 0x0000001515157c24 */ /* 0x000fe4000f8e02ff */
[----:B------:R-:W-:-:S08]  /*23d0*/  UMOV UR7, URZ ;  /* 0x000000ff00077c82 */ /* 0x000fd00008000000 */
.L_x_751:
[----:B---3--:R-:W3:Y:S01]  /*23e0*/  LDCU UR9, c[0x0][0x3ec] ;  /* 0x00007d80ff0977ac */ /* 0x008ee20008000800 */
[----:B-12---:R-:W-:Y:S02]  /*23f0*/  CS2R R6, SRZ ;  /* 0x0000000000067805 */ /* 0x006fe4000001ff00 */
[----:B------:R-:W-:Y:S01]  /*2400*/  CS2R R4, SRZ ;  /* 0x0000000000047805 */ /* 0x000fe2000001ff00 */
[----:B------:R-:W-:Y:S01]  /*2410*/  UIMAD UR24, UR7, UR22, URZ ;  /* 0x00000016071872a4 */ /* 0x000fe2000f8e02ff */
[----:B------:R-:W-:Y:S01]  /*2420*/  UMOV UR8, URZ ;  /* 0x000000ff00087c82 */ /* 0x000fe20008000000 */
[----:B---3--:R-:W-:-:S09]  /*2430*/  UISETP.GE.U32.AND UP2, UPT, UR9, 0x31, UPT ;  /* 0x000000310900788c */ /* 0x008fd2000bf46070 */
        /* <DEDUP_REMOVED lines=22> */
.L_x_749:
[----:B------:R-:W-:Y:S01]  /*25a0*/  IADD3 R27, PT, PT, R22, UR8, RZ ;  /* 0x00000008161b7c10 */ /* 0x000fe2000fffe0ff */
[----:B------:R-:W-:Y:S02]  /*25b0*/  UIADD3 UR20, UPT, UPT, UR24, UR8, URZ ;  /* 0x0000000818147290 */ /* 0x000fe4000fffe0ff */
[----:B------:R-:W-:Y:S01]  /*25c0*/  UIADD3 UR9, UPT, UPT, UR9, 0x4, URZ ;  /* 0x0000000409097890 */ /* 0x000fe2000fffe0ff */
[----:B------:R-:W-:Y:S01]  /*25d0*/  LEA R27, R27, UR32, 0x1 ;  /* 0x000000201b1b7c11 */ /* 0x000fe2000f8e08ff */
[----:B------:R-:W-:Y:S02]  /*25e0*/  ULEA UR20, UR20, UR10, 0x1 ;  /* 0x0000000a14147291 */ /* 0x000fe4000f8e08ff */
[----:B------:R-:W-:Y:S01]  /*25f0*/  UISETP.NE.AND UP2, UPT, UR9, UR29, UPT ;  /* 0x0000001d0900728c */ /* 0x000fe2000bf45270 */
[----:B------:R-:W-:Y:S01]  /*2600*/  IADD3 R29, PT, PT, R24, 0x20, R27 ;  /* 0x00000020181d7810 */ /* 0x000fe20007ffe01b */
[----:B------:R-:W-:Y:S01]  /*2610*/  IMAD.IADD R14, R27, 0x1, R24 ;  /* 0x000000011b0e7824 */ /* 0x000fe200078e0218 */
[----:B------:R-:W-:Y:S01]  /*2620*/  UIADD3 UR8, UPT, UPT, UR8, 0x40, URZ ;  /* 0x0000004008087890 */ /* 0x000fe2000fffe0ff */
[----:B------:R-:W-:-:S03]  /*2630*/  MOV R26, UR20 ;  /* 0x00000014001a7c02 */ /* 0x000fc60008000f00 */
[----:B------:R-:W-:Y:S01]  /*2640*/  LDSM.16.M88.4 R8, [R25+UR20] ;  /* 0x000000141908783b */ /* 0x000fe20008000200 */
[----:B------:R-:W-:-:S03]  /*2650*/  IADD3 R28, PT, PT, R25, 0x20, R26 ;  /* 0x00000020191c7810 */ /* 0x000fc60007ffe01a */
[----:B------:R-:W1:Y:S02]  /*2660*/  LDSM.16.M88.4 R12, [R14] ;  /* 0x000000000e0c783b */ /* 0x000e640000000200 */
[C---:B-1----:R-:W-:Y:S08]  /*2670*/  HMMA.16816.F16 R18, R12.reuse, R8, R4 ;  /* 0x000000080c12723c */ /* 0x042ff00000000804 */
[----:B------:R-:W-:Y:S01]  /*2680*/  HMMA.16816.F16 R12, R12, R10, R6 ;  /* 0x0000000a0c0c723c */ /* 0x000fe20000000806 */
[----:B------:R-:W-:Y:S01]  /*2690*/  LDSM.16.M88.4 R4, [R29] ;  /* 0x000000001d04783b */ /* 0x000fe20000000200 */
[----:B------:R-:W-:-:S02]  /*26a0*/  IADD3 R15, PT, PT, R24, 0x40, R27 ;  /* 0x00000040180f7810 */ /* 0x000fc40007ffe01b */
[C-C-:B------:R-:W-:Y:S01]  /*26b0*/  IADD3 R14, PT, PT, R25.reuse, 0x40, R26.reuse ;  /* 0x00000040190e7810 */ /* 0x140fe20007ffe01a */
[----:B------:R-:W1:Y:S01]  /*26c0*/  LDSM.16.M88.4 R8, [R28] ;  /* 0x000000001c08783b */ /* 0x000e620000000200 */
[----:B------:R-:W-:-:S06]  /*26d0*/  IADD3 R26, PT, PT, R25, 0x60, R26 ;  /* 0x00000060191a7810 */ /* 0x000fcc0007ffe01a */
        /* <DEDUP_REMOVED lines=13> */
.L_x_748:
[----:B------:R-:W-:-:S09]  /*27b0*/  UISETP.NE.AND UP2, UPT, UR28, URZ, UPT ;  /* 0x000000ff1c00728c */ /* 0x000fd2000bf45270 */
[----:B------:R-:W-:Y:S05]  /*27c0*/  BRA.U !UP2, `(.L_x_750) ;  /* 0x000000010ac07547 */ /* 0x000fea000b800000 */
[----:B------:R-:W1:Y:S01]  /*27d0*/  S2R R8, SR_LANEID ;  /* 0x0000000000087919 */ /* 0x000e620000000000 */
[----:B------:R-:W2:Y:S01]  /*27e0*/  S2UR UR20, SR_CgaCtaId ;  /* 0x00000000001479c3 */ /* 0x000ea20000008800 */
[----:B------:R-:W-:Y:S01]  /*27f0*/  UMOV UR9, 0x400 ;  /* 0x0000040000097882 */ /* 0x000fe20000000000 */
[----:B------:R-:W-:Y:S01]  /*2800*/  VIADD R24, R22, UR8 ;  /* 0x0000000816187c36 */ /* 0x000fe20008000000 */
[----:B------:R-:W-:Y:S02]  /*2810*/  UISETP.NE.AND UP2, UPT, UR28, 0x1, UPT ;  /* 0x000000011c00788c */ /* 0x000fe4000bf45270 */
[----:B--2---:R-:W-:Y:S02]  /*2820*/  ULEA UR20, UR20, UR9, 0x18 ;  /* 0x0000000914147291 */ /* 0x004fe4000f8ec0ff */
[----:B------:R-:W-:-:S04]  /*2830*/  UIADD3 UR9, UPT, UPT, UR24, UR8, URZ ;  /* 0x0000000818097290 */ /* 0x000fc8000fffe0ff */
[----:B------:R-:W-:Y:S01]  /*2840*/  ULEA UR9, UR9, UR10, 0x1 ;  /* 0x0000000a09097291 */ /* 0x000fe2000f8e08ff */
[--C-:B-1----:R-:W-:Y:S02]  /*2850*/  SHF.R.U32.HI R9, RZ, 0x3, R8.reuse ;  /* 0x00000003ff097819 */ /* 0x102fe40000011608 */
[----:B------:R-:W-:Y:S02]  /*2860*/  LOP3.LUT R10, R8, 0x7, RZ, 0xc0, !PT ;  /* 0x00000007080a7812 */ /* 0x000fe400078ec0ff */
[----:B------:R-:W-:Y:S01]  /*2870*/  SHF.R.U32.HI R11, RZ, 0x4, R8 ;  /* 0x00000004ff0b7819 */ /* 0x000fe20000011608 */
[C---:B------:R-:W-:Y:S01]  /*2880*/  IMAD.SHL.U32 R13, R9.reuse, 0x8, RZ ;  /* 0x00000008090d7824 */ /* 0x040fe200078e00ff */
[----:B------:R-:W-:Y:S02]  /*2890*/  SHF.L.U32 R18, R9, 0x3, RZ ;  /* 0x0000000309127819 */ /* 0x000fe400000006ff */
[C---:B------:R-:W-:Y:S01]  /*28a0*/  SHF.L.U32 R19, R11.reuse, 0x3, RZ ;  /* 0x000000030b137819 */ /* 0x040fe200000006ff */
[--C-:B------:R-:W-:Y:S01]  /*28b0*/  IMAD R9, R11, 0x8, R10.reuse ;  /* 0x000000080b097824 */ /* 0x100fe200078e020a */
[----:B------:R-:W-:-:S02]  /*28c0*/  LOP3.LUT R8, R13, 0x8, R10, 0xe2, !PT ;  /* 0x000000080d087812 */ /* 0x000fc400078ee20a */
[----:B------:R-:W-:Y:S02]  /*28d0*/  LOP3.LUT R18, R18, 0x8, RZ, 0xe2, !PT ;  /* 0x0000000812127812 */ /* 0x000fe400078ee2ff */
[----:B------:R-:W-:Y:S01]  /*28e0*/  LEA R24, R24, UR20, 0x1 ;  /* 0x0000001418187c11 */ /* 0x000fe2000f8e08ff */
[----:B------:R-:W-:Y:S02]  /*28f0*/  IMAD R19, R8, UR22, R19 ;  /* 0x0000001608137c24 */ /* 0x000fe4000f8e0213 */
[----:B------:R-:W-:-:S03]  /*2900*/  IMAD R18, R9, UR22, R18 ;  /* 0x0000001609127c24 */ /* 0x000fc6000f8e0212 */
[----:B------:R-:W-:Y:S02]  /*2910*/  LEA R8, R19, R24, 0x1 ;  /* 0x0000001813087211 */ /* 0x000fe400078e08ff */
[----:B------:R-:W-:-:S04]  /*2920*/  LEA R12, R18, UR9, 0x1 ;  /* 0x00000009120c7c11 */ /* 0x000fc8000f8e08ff */
[----:B------:R-:W-:Y:S04]  /*2930*/  LDSM.16.M88.4 R8, [R8] ;  /* 0x000000000808783b */ /* 0x000fe80000000200 */
[----:B------:R-:W1:Y:S02]  /*2940*/  LDSM.16.M88.4 R12, [R12] ;  /* 0x000000000c0c783b */ /* 0x000e640000000200 */
[C---:B-1----:R-:W-:Y:S08]  /*2950*/  HMMA.16816.F16 R4, R8.reuse, R12, R4 ;  /* 0x0000000c0804723c */ /* 0x042ff00000000804 */
[----:B------:R-:W-:Y:S01]  /*2960*/  HMMA.16816.F16 R6, R8, R14, R6 ;  /* 0x0000000e0806723c */ /* 0x000fe20000000806 */
[----:B------:R-:W-:-:S04]  /*2970*/  NOP ;  /* 0x0000000000007918 */ /* 0x000fc80000000000 */
[----:B------:R-:W-:-:S15]  /*2980*/  BRA.U !UP2, `(.L_x_750) ;  /* 0x000000010a507547 */ /* 0x000fde000b800000 */
[----:B------:R-:W-:Y:S01]  /*2990*/  UIADD3 UR8, UPT, UPT, UR9, 0x20, URZ ;  /* 0x0000002009087890 */ /* 0x000fe2000fffe0ff */
[----:B------:R-:W-:Y:S01]  /*29a0*/  VIADD R8, R24, 0x20 ;  /* 0x0000002018087836 */ /* 0x000fe20000000000 */
[----:B------:R-:W-:-:S04]  /*29b0*/  UISETP.NE.AND UP2, UPT, UR28, 0x2, UPT ;  /* 0x000000021c00788c */ /* 0x000fc8000bf45270 */
        /* <DEDUP_REMOVED lines=9> */
[----:B------:R-:W-:-:S05]  /*2a50*/  VIADD R24, R24, 0x40 ;  /* 0x0000004018187836 */ /* 0x000fca0000000000 */
[----:B------:R-:W-:Y:S02]  /*2a60*/  LEA R8, R19, R24, 0x1 ;  /* 0x0000001813087211 */ /* 0x000fe400078e08ff */
[----:B------:R-:W-:-:S04]  /*2a70*/  LEA R12, R18, UR8, 0x1 ;  /* 0x00000008120c7c11 */ /* 0x000fc8000f8e08ff */
[----:B------:R-:W-:Y:S04]  /*2a80*/  LDSM.16.M88.4 R8, [R8] ;  /* 0x000000000808783b */ /* 0x000fe80000000200 */
[----:B------:R-:W1:Y:S02]  /*2a90*/  LDSM.16.M88.4 R12, [R12] ;  /* 0x000000000c0c783b */ /* 0x000e640000000200 */
[C---:B-1----:R-:W-:Y:S08]  /*2aa0*/  HMMA.16816.F16 R4, R8.reuse, R12, R4 ;  /* 0x0000000c0804723c */ /* 0x042ff00000000804 */
[----:B------:R-:W-:-:S15]  /*2ab0*/  HMMA.16816.F16 R6, R8, R14, R6 ;  /* 0x0000000e0806723c */ /* 0x000fde0000000806 */
[----:B------:R-:W-:-:S05]  /*2ac0*/  NOP ;  /* 0x0000000000007918 */ /* 0x000fca0000000000 */
.L_x_750:
[----:B------:R-:W1:Y:S01]  /*2ad0*/  S2R R8, SR_LANEID ;  /* 0x0000000000087919 */ /* 0x000e620000000000 */
[----:B------:R-:W-:Y:S01]  /*2ae0*/  USHF.R.U32.HI UR8, URZ, 0x1, UR21 ;  /* 0x00000001ff087899 */ /* 0x000fe20008011615 */
[----:B------:R-:W2:Y:S01]  /*2af0*/  LDCU UR33, c[0x0][0x3d4] ;  /* 0x00007a80ff2177ac */ /* 0x000ea20008000800 */
[----:B-1----:R-:W-:Y:S02]  /*2b00*/  SHF.R.U32.HI R9, RZ, 0x2, R8 ;  /* 0x00000002ff097819 */ /* 0x002fe40000011608 */
[----:B------:R-:W-:Y:S01]  /*2b10*/  LOP3.LUT R10, R8, 0x3, RZ, 0xc0, !PT ;  /* 0x00000003080a7812 */ /* 0x000fe200078ec0ff */
[----:B------:R-:W-:Y:S01]  /*2b20*/  VIADD R8, R21, UR7 ;  /* 0x0000000715087c36 */ /* 0x000fe20008000000 */
[----:B------:R-:W-:-:S03]  /*2b30*/  UIADD3 UR7, UPT, UPT, UR7, 0x10, URZ ;  /* 0x0000001007077890 */ /* 0x000fc6000fffe0ff */
[----:B------:R-:W-:Y:S01]  /*2b40*/  IMAD R9, R9, UR8, R10 ;  /* 0x0000000809097c24 */ /* 0x000fe2000f8e020a */
[----:B------:R-:W-:Y:S01]  /*2b50*/  LEA R8, R8, UR11, 0x1 ;  /* 0x0000000b08087c11 */ /* 0x000fe2000f8e08ff */
[----:B--2---:R-:W-:Y:S01]  /*2b60*/  UISETP.GE.AND UP2, UPT, UR7, UR33, UPT ;  /* 0x000000210700728c */ /* 0x004fe2000bf46270 */
        /* <DEDUP_REMOVED lines=9> */
.L_x_740:
[----:B------:R-:W-:Y:S01]  /*2c00*/  BAR.SYNC.DEFER_BLOCKING 0x0 ;  /* 0x0000000000007b1d */ /* 0x000fe20000010000 */
[----:B------:R-:W-:-:S09]  /*2c10*/  UISETP.GE.AND UP0, UPT, UR17, 0x1, UPT ;  /* 0x000000011100788c */ /* 0x000fd2000bf06270 */
[----:B------:R-:W-:Y:S05]  /*2c20*/  BRA.U !UP0, `(.L_x_753) ;  /* 0x0000000508147547 */ /* 0x000fea000b800000 */
[----:B-1-3--:R-:W1:Y:S01]  /*2c30*/  S2R R13, SR_TID.X ;  /* 0x00000000000d7919 */ /* 0x00ae620000002100 */
[----:B------:R-:W3:Y:S01]  /*2c40*/  LDC R4, c[0x0][0x3e8] ;  /* 0x0000fa00ff047b82 */ /* 0x000ee20000000800 */
[----:B------:R-:W-:Y:S01]  /*2c50*/  UISETP.GE.U32.AND UP0, UPT, UR17, 0x4, UPT ;  /* 0x000000041100788c */ /* 0x000fe2000bf06070 */
[----:B--2-4-:R-:W-:Y:S02]  /*2c60*/  IMAD.MOV.U32 R6, RZ, RZ, RZ ;  /* 0x000000ffff067224 */ /* 0x014fe400078e00ff */
[----:B---3--:R-:W-:-:S05]  /*2c70*/  IMAD R23, R23, R4, UR12 ;  /* 0x0000000c17177e24 */ /* 0x008fca000f8e0204 */
[----:B------:R-:W-:Y:S02]  /*2c80*/  LEA.HI R5, R23, R23, RZ, 0x1 ;  /* 0x0000001717057211 */ /* 0x000fe400078f08ff */
[----:B-1----:R-:W-:Y:S02]  /*2c90*/  SHF.R.U32.HI R4, RZ, 0x5, R13 ;  /* 0x00000005ff047819 */ /* 0x002fe4000001160d */
[----:B------:R-:W-:Y:S02]  /*2ca0*/  LOP3.LUT R7, R13, 0x1f, RZ, 0xc0, !PT ;  /* 0x0000001f0d077812 */ /* 0x000fe400078ec0ff */
[----:B------:R-:W-:-:S03]  /*2cb0*/  SHF.R.S32.HI R5, RZ, 0x1, R5 ;  /* 0x00000001ff057819 */ /* 0x000fc60000011405 */
[----:B------:R-:W-:Y:S01]  /*2cc0*/  IMAD R11, R4, 0x28, R7 ;  /* 0x00000028040b7824 */ /* 0x000fe200078e0207 */
[----:B------:R-:W-:Y:S01]  /*2cd0*/  SHF.R.S32.HI R4, RZ, 0x1f, R5 ;  /* 0x0000001fff047819 */ /* 0x000fe20000011405 */
[----:B------:R-:W-:Y:S06]  /*2ce0*/  BRA.U !UP0, `(.L_x_754) ;  /* 0x0000000108547547 */ /* 0x000fec000b800000 */
[----:B------:R-:W-:Y:S01]  /*2cf0*/  MOV R8, RZ ;  /* 0x000000ff00087202 */ /* 0x000fe20000000f00 */
[----:B------:R-:W1:Y:S01]  /*2d00*/  LDCU.64 UR6, c[0x0][0x390] ;  /* 0x00007200ff0677ac */ /* 0x000e620008000a00 */
[----:B------:R-:W-:-:S12]  /*2d10*/  ULOP3.LUT UR8, UR17, 0x7ffffffc, URZ, 0xc0, !UPT ;  /* 0x7ffffffc11087892 */ /* 0x000fd8000f8ec0ff */
.L_x_755:
        /* <DEDUP_REMOVED lines=18> */
.L_x_754:
[----:B------:R-:W-:-:S09]  /*2e40*/  ULOP3.LUT UP0, UR6, UR17, 0x3, URZ, 0xc0, !UPT ;  /* 0x0000000311067892 */ /* 0x000fd2000f80c0ff */
[----:B------:R-:W-:Y:S05]  /*2e50*/  BRA.U !UP0, `(.L_x_753) ;  /* 0x0000000108887547 */ /* 0x000fea000b800000 */
[----:B------:R-:W1:Y:S01]  /*2e60*/  LDCU.64 UR8, c[0x0][0x390] ;  /* 0x00007200ff0877ac */ /* 0x000e620008000a00 */
[C---:B------:R-:W-:Y:S02]  /*2e70*/  IMAD R12, R6.reuse, 0x80, R13 ;  /* 0x00000080060c7824 */ /* 0x040fe400078e020d */
[----:B------:R-:W-:Y:S01]  /*2e80*/  IMAD R8, R6, 0xa0, R11 ;  /* 0x000000a006087824 */ /* 0x000fe200078e020b */
[----:B------:R-:W-:Y:S02]  /*2e90*/  UISETP.NE.AND UP0, UPT, UR6, 0x1, UPT ;  /* 0x000000010600788c */ /* 0x000fe4000bf05270 */
[----:B------:R-:W-:Y:S02]  /*2ea0*/  IADD3 R7, P0, PT, R5, R12, RZ ;  /* 0x0000000c05077210 */ /* 0x000fe40007f1e0ff */
[----:B------:R-:W-:Y:S02]  /*2eb0*/  LEA R9, R8, UR10, 0x2 ;  /* 0x0000000a08097c11 */ /* 0x000fe4000f8e10ff */
[----:B------:R-:W-:-:S02]  /*2ec0*/  IADD3.X R10, PT, PT, RZ, R4, RZ, P0, !PT ;  /* 0x00000004ff0a7210 */ /* 0x000fc400007fe4ff */
        /* <DEDUP_REMOVED lines=9> */
[----:B------:R-:W-:-:S04]  /*2f60*/  IADD3 R7, P0, PT, R5, R6, RZ ;  /* 0x0000000605077210 */ /* 0x000fc80007f1e0ff */
        /* <DEDUP_REMOVED lines=17> */
.L_x_753:
[----:B---3--:R-:W3:Y:S01]  /*3080*/  S2R R21, SR_TID.X ;  /* 0x0000000000157919 */ /* 0x008ee20000002100 */
[----:B------:R-:W-:Y:S01]  /*3090*/  ISETP.GE.AND P0, PT, R3, R17, PT ;  /* 0x000000110300720c */ /* 0x000fe20003f06270 */
[----:B------:R-:W0:-:S12]  /*30a0*/  LDGDEPBAR ;  /* 0x00000000000079af */ /* 0x000e180000000000 */
[----:B------:R-:W-:Y:S05]  /*30b0*/  @P0 BRA `(.L_x_756) ;  /* 0x0000000000280947 */ /* 0x000fea0003800000 */
[----:B-1--4-:R-:W2:Y:S02]  /*30c0*/  LDC.64 R4, c[0x0][0x398] ;  /* 0x0000e600ff047b82 */ /* 0x012ea40000000a00 */
[----:B--2---:R-:W-:-:S06]  /*30d0*/  IMAD.WIDE.U32 R6, R0, 0x4, R4 ;  /* 0x0000000400067825 */ /* 0x004fcc00078e0004 */
[----:B------:R-:W1:Y:S01]  /*30e0*/  LDC.64 R4, c[0x0][0x3a0] ;  /* 0x0000e800ff047b82 */ /* 0x000e620000000a00 */
[----:B------:R-:W2:Y:S02]  /*30f0*/  LDG.E R6, desc[UR18][R6.64] ;  /* 0x0000001206067981 */ /* 0x000ea4000c1e1900 */
[----:B--2---:R-:W-:-:S04]  /*3100*/  IMAD.IADD R9, R3, 0x1, R6 ;  /* 0x0000000103097824 */ /* 0x004fc800078e0206 */
[----:B-1----:R-:W-:-:S06]  /*3110*/  IMAD.WIDE R4, R9, 0x4, R4 ;  /* 0x0000000409047825 */ /* 0x002fcc00078e0204 */
[----:B------:R-:W2:Y:S02]  /*3120*/  LDG.E R5, desc[UR18][R4.64] ;  /* 0x0000001204057981 */ /* 0x000ea4000c1e1900 */
[----:B--2---:R-:W-:-:S13]  /*3130*/  ISETP.NE.AND P0, PT, R20, R5, PT ;  /* 0x000000051400720c */ /* 0x004fda0003f05270 */
[----:B------:R-:W-:Y:S01]  /*3140*/  @!P0 IADD3 R3, PT, PT, R3, 0x1, RZ ;  /* 0x0000000103038810 */ /* 0x000fe20007ffe0ff */
[----:B------:R-:W-:Y:S06]  /*3150*/  @!P0 BRA `(.L_x_757) ;  /* 0x0000000c002c8947 */ /* 0x000fec0003800000 */
.L_x_756:
[----:B------:R-:W-:-:S13]  /*3160*/  ISETP.LE.AND P0, PT, R16, UR5, PT ;  /* 0x0000000510007c0c */ /* 0x000fda000bf03270 */
[----:B------:R-:W-:Y:S05]  /*3170*/  @P0 BRA `(.L_x_758) ;  /* 0x00000060001c0947 */ /* 0x000fea0003800000 */
[----:B-12-4-:R-:W1:Y:S01]  /*3180*/  S2R R7, SR_CTAID.X ;  /* 0x0000000000077919 */ /* 0x016e620000002500 */
[----:B------:R-:W1:Y:S02]  /*3190*/  LDC.64 R4, c[0x0][0x3a8] ;  /* 0x0000ea00ff047b82 */ /* 0x000e640000000a00 */
[----:B-1----:R-:W-:-:S06]  /*31a0*/  IMAD.WIDE.U32 R6, R7, 0x4, R4 ;  /* 0x0000000407067825 */ /* 0x002fcc00078e0004 */
[----:B------:R-:W1:Y:S01]  /*31b0*/  LDC.64 R4, c[0x0][0x3b0] ;  /* 0x0000ec00ff047b82 */ /* 0x000e620000000a00 */
[----:B------:R-:W2:Y:S02]  /*31c0*/  LDG.E R6, desc[UR18][R6.64] ;  /* 0x0000001206067981 */ /* 0x000ea4000c1e1900 */
[----:B--2---:R-:W-:-:S04]  /*31d0*/  VIADD R9, R6, UR5 ;  /* 0x0000000506097c36 */ /* 0x004fc80008000000 */
[----:B-1----:R-:W-:-:S06]  /*31e0*/  IMAD.WIDE R4, R9, 0x4, R4 ;  /* 0x0000000409047825 */ /* 0x002fcc00078e0204 */
[----:B------:R-:W2:Y:S02]  /*31f0*/  LDG.E R5, desc[UR18][R4.64] ;  /* 0x0000001204057981 */ /* 0x000ea4000c1e1900 */
[----:B--2---:R-:W-:-:S13]  /*3200*/  ISETP.NE.AND P0, PT, R20, R5, PT ;  /* 0x000000051400720c */ /* 0x004fda0003f05270 */
        /* <DEDUP_REMOVED lines=8> */
[----:B------:R-:W1:Y:S01]  /*3290*/  LDCU UR6, c[0x0][0x3d0] ;  /* 0x00007a00ff0677ac */ /* 0x000e620008000800 */
[----:B---3--:R-:W-:Y:S01]  /*32a0*/  SHF.L.U32 R4, R21, 0x1, RZ ;  /* 0x0000000115047819 */ /* 0x008fe200000006ff */
[----:B------:R-:W-:Y:S01]  /*32b0*/  IMAD.MOV.U32 R6, RZ, RZ, RZ ;  /* 0x000000ffff067224 */ /* 0x000fe200078e00ff */
[----:B------:R-:W-:Y:S02]  /*32c0*/  UISETP.GE.U32.AND UP0, UPT, UR8, 0x10, UPT ;  /* 0x000000100800788c */ /* 0x000fe4000bf06070 */
[----:B------:R-:W-:-:S04]  /*32d0*/  LOP3.LUT R4, R4, 0x7f0, RZ, 0xc0, !PT ;  /* 0x000007f004047812 */ /* 0x000fc800078ec0ff */
[----:B------:R-:W-:Y:S01]  /*32e0*/  LOP3.LUT R8, R4, 0x7, R21, 0xf8, !PT ;  /* 0x0000000704087812 */ /* 0x000fe200078ef815 */
[----:B-1----:R-:W-:-:S06]  /*32f0*/  UIMAD UR6, UR6, UR33, URZ ;  /* 0x00000021060672a4 */ /* 0x002fcc000f8e02ff */
[----:B------:R-:W-:-:S05]  /*3300*/  IMAD R5, R9, UR6, RZ ;  /* 0x0000000609057c24 */ /* 0x000fca000f8e02ff */
[----:B------:R-:W-:-:S04]  /*3310*/  LEA.HI R10, R5, R5, RZ, 0x1 ;  /* 0x00000005050a7211 */ /* 0x000fc800078f08ff */
[----:B------:R-:W-:Y:S01]  /*3320*/  LEA.HI.SX32 R9, R10, R21, 0x1f ;  /* 0x000000150a097211 */ /* 0x000fe200078ffaff */
[----:B------:R-:W-:Y:S06]  /*3330*/  BRA.U !UP0, `(.L_x_760) ;  /* 0x00000005082c7547 */ /* 0x000fec000b800000 */
[----:B------:R-:W1:Y:S01]  /*3340*/  LDC.64 R4, c[0x0][0x3b8] ;  /* 0x0000ee00ff047b82 */ /* 0x000e620000000a00 */
[----:B------:R-:W-:-:S07]  /*3350*/  MOV R10, RZ ;  /* 0x000000ff000a7202 */ /* 0x000fce0000000f00 */
.L_x_761:
[----:B------:R-:W-:-:S04]  /*3360*/  IMAD R7, R10, 0x80, R9 ;  /* 0x000000800a077824 */ /* 0x000fc800078e0209 */
[----:B-1-3--:R-:W-:-:S05]  /*3370*/  IMAD.WIDE R6, R7, 0x4, R4 ;  /* 0x0000000407067825 */ /* 0x00afca00078e0204 */
[----:B------:R-:W2:Y:S04]  /*3380*/  LDG.E R20, desc[UR18][R6.64] ;  /* 0x0000001206147981 */ /* 0x000ea8000c1e1900 */
[----:B------:R-:W3:Y:S04]  /*3390*/  LDG.E R23, desc[UR18][R6.64+0x200] ;  /* 0x0002001206177981 */ /* 0x000ee8000c1e1900 */
[----:B------:R-:W4:Y:S04]  /*33a0*/  LDG.E R26, desc[UR18][R6.64+0x400] ;  /* 0x00040012061a7981 */ /* 0x000f28000c1e1900 */
[----:B------:R-:W5:Y:S04]  /*33b0*/  LDG.E R18, desc[UR18][R6.64+0x600] ;  /* 0x0006001206127981 */ /* 0x000f68000c1e1900 */
[----:B------:R-:W5:Y:S04]  /*33c0*/  LDG.E R13, desc[UR18][R6.64+0x800] ;  /* 0x00080012060d7981 */ /* 0x000f68000c1e1900 */
[----:B------:R-:W5:Y:S01]  /*33d0*/  LDG.E R12, desc[UR18][R6.64+0xa00] ;  /* 0x000a0012060c7981 */ /* 0x000f62000c1e1900 */
[----:B------:R-:W-:-:S03]  /*33e0*/  LEA R11, R10, R8, 0x8 ;  /* 0x000000080a0b7211 */ /* 0x000fc600078e40ff */
[----:B------:R-:W5:Y:S01]  /*33f0*/  LDG.E R15, desc[UR18][R6.64+0xe00] ;  /* 0x000e0012060f7981 */ /* 0x000f62000c1e1900 */
[----:B------:R-:W-:-:S03]  /*3400*/  LEA R11, R11, UR11, 0x2 ;  /* 0x0000000b0b0b7c11 */ /* 0x000fc6000f8e10ff */
[----:B------:R-:W5:Y:S04]  /*3410*/  LDG.E R14, desc[UR18][R6.64+0xc00] ;  /* 0x000c0012060e7981 */ /* 0x000f68000c1e1900 */
[----:B------:R-:W2:Y:S04]  /*3420*/  LDS R19, [R11] ;  /* 0x000000000b137984 */ /* 0x000ea80000000800 */
[----:B------:R-:W3:Y:S04]  /*3430*/  LDS R22, [R11+0x400] ;  /* 0x000400000b167984 */ /* 0x000ee80000000800 */
[----:B------:R-:W4:Y:S01]  /*3440*/  LDS R25, [R11+0x800] ;  /* 0x000800000b197984 */ /* 0x000f220000000800 */
[----:B--2---:R-:W-:-:S03]  /*3450*/  HADD2 R24, R19, R20 ;  /* 0x0000001413187230 */ /* 0x004fc60000000000 */
[----:B------:R-:W2:Y:S01]  /*3460*/  LDG.E R19, desc[UR18][R6.64+0x1200] ;  /* 0x0012001206137981 */ /* 0x000ea2000c1e1900 */
[----:B---3--:R-:W-:-:S03]  /*3470*/  HADD2 R28, R22, R23 ;  /* 0x00000017161c7230 */ /* 0x008fc60000000000 */
[----:B------:R-:W5:Y:S04]  /*3480*/  LDS R23, [R11+0xc00] ;  /* 0x000c00000b177984 */ /* 0x000f680000000800 */
[----:B------:R-:W3:Y:S04]  /*3490*/  LDG.E R22, desc[UR18][R6.64+0x1000] ;  /* 0x0010001206167981 */ /* 0x000ee8000c1e1900 */
[----:B------:R-:W3:Y:S01]  /*34a0*/  LDG.E R20, desc[UR18][R6.64+0x1400] ;  /* 0x0014001206147981 */ /* 0x000ee2000c1e1900 */
[----:B----4-:R-:W-:-:S03]  /*34b0*/  HADD2 R27, R25, R26 ;  /* 0x0000001a191b7230 */ /* 0x010fc60000000000 */
[----:B------:R1:W-:Y:S04]  /*34c0*/  STS [R11], R24 ;  /* 0x000000180b007388 */ /* 0x0003e80000000800 */
[----:B------:R-:W4:Y:S04]  /*34d0*/  LDG.E R25, desc[UR18][R6.64+0x1c00] ;  /* 0x001c001206197981 */ /* 0x000f28000c1e1900 */
[----:B------:R-:W4:Y:S04]  /*34e0*/  LDG.E R26, desc[UR18][R6.64+0x1e00] ;  /* 0x001e0012061a7981 */ /* 0x000f28000c1e1900 */
[----:B-1----:R-:W4:Y:S01]  /*34f0*/  LDG.E R24, desc[UR18][R6.64+0x1a00] ;  /* 0x001a001206187981 */ /* 0x002f22000c1e1900 */
[----:B-----5:R-:W-:-:S03]  /*3500*/  HADD2 R29, R23, R18 ;  /* 0x00000012171d7230 */ /* 0x020fc60000000000 */
[----:B------:R-:W5:Y:S04]  /*3510*/  LDG.E R18, desc[UR18][R6.64+0x1600] ;  /* 0x0016001206127981 */ /* 0x000f68000c1e1900 */
[----:B------:R1:W5:Y:S04]  /*3520*/  LDG.E R23, desc[UR18][R6.64+0x1800] ;  /* 0x0018001206177981 */ /* 0x000368000c1e1900 */
[----:B------:R-:W-:Y:S04]  /*3530*/  STS [R11+0x400], R28 ;  /* 0x0004001c0b007388 */ /* 0x000fe80000000800 */
[----:B------:R-:W1:Y:S04]  /*3540*/  LDS R28, [R11+0x1000] ;  /* 0x001000000b1c7984 */ /* 0x000e680000000800 */
[----:B-1----:R-:W-:Y:S04]  /*3550*/  LDS R7, [R11+0x2000] ;  /* 0x002000000b077984 */ /* 0x002fe80000000800 */
[----:B------:R-:W-:Y:S01]  /*3560*/  LDS R6, [R11+0x2400] ;  /* 0x002400000b067984 */ /* 0x000fe20000000800 */
[----:B------:R-:W-:-:S03]  /*3570*/  HADD2 R13, R28, R13 ;  /* 0x0000000d1c0d7230 */ /* 0x000fc60000000000 */
[----:B------:R-:W1:Y:S02]  /*3580*/  LDS R28, [R11+0x1400] ;  /* 0x001400000b1c7984 */ /* 0x000e640000000800 */
[----:B-1----:R-:W-:Y:S02]  /*3590*/  HADD2 R12, R28, R12 ;  /* 0x0000000c1c0c7230 */ /* 0x002fe40000000000 */
[----:B------:R-:W1:Y:S04]  /*35a0*/  LDS R28, [R11+0x1c00] ;  /* 0x001c00000b1c7984 */ /* 0x000e680000000800 */
[----:B------:R-:W-:Y:S04]  /*35b0*/  STS [R11+0x800], R27 ;  /* 0x0008001b0b007388 */ /* 0x000fe80000000800 */
[----:B------:R-:W1:Y:S02]  /*35c0*/  LDS R27, [R11+0x1800] ;  /* 0x001800000b1b7984 */ /* 0x000e640000000800 */
[----:B-1----:R-:W-:-:S02]  /*35d0*/  HADD2 R28, R28, R15 ;  /* 0x0000000f1c1c7230 */ /* 0x002fc40000000000 */
[----:B------:R-:W1:Y:S04]  /*35e0*/  LDS R15, [R11+0x2800] ;  /* 0x002800000b0f7984 */ /* 0x000e680000000800 */
[----:B------:R-:W-:Y:S04]  /*35f0*/  STS [R11+0x1000], R13 ;  /* 0x0010000d0b007388 */ /* 0x000fe80000000800 */
[----:B------:R-:W-:Y:S04]  /*3600*/  STS [R11+0x1400], R12 ;  /* 0x0014000c0b007388 */ /* 0x000fe80000000800 */
[----:B------:R-:W-:Y:S04]  /*3610*/  LDS R13, [R11+0x2c00] ;  /* 0x002c00000b0d7984 */ /* 0x000fe80000000800 */
[----:B------:R-:W-:Y:S01]  /*3620*/  LDS R12, [R11+0x3000] ;  /* 0x003000000b0c7984 */ /* 0x000fe20000000800 */
[----:B------:R-:W-:-:S05]  /*3630*/  HADD2 R14, R27, R14 ;  /* 0x0000000e1b0e7230 */ /* 0x000fca0000000000 */
[----:B------:R-:W-:Y:S01]  /*3640*/  STS [R11+0x1800], R14 ;  /* 0x0018000e0b007388 */ /* 0x000fe20000000800 */
[----:B------:R-:W-:Y:S01]  /*3650*/  ULOP3.LUT UR6, UR8, 0x7ffffff0, URZ, 0xc0, !UPT ;  /* 0x7ffffff008067892 */ /* 0x000fe2000f8ec0ff */
[----:B------:R-:W-:Y:S02]  /*3660*/  VIADD R10, R10, 0x10 ;  /* 0x000000100a0a7836 */ /* 0x000fe40000000000 */
[----:B------:R-:W-:Y:S04]  /*3670*/  STS [R11+0xc00], R29 ;  /* 0x000c001d0b007388 */ /* 0x000fe80000000800 */
[----:B------:R-:W-:Y:S01]  /*3680*/  STS [R11+0x1c00], R28 ;  /* 0x001c001c0b007388 */ /* 0x000fe20000000800 */
[----:B------:R-:W-:Y:S01]  /*3690*/  ISETP.NE.AND P0, PT, R10, UR6, PT ;  /* 0x000000060a007c0c */ /* 0x000fe2000bf05270 */
[----:B--2---:R-:W-:-:S02]  /*36a0*/  HADD2 R6, R6, R19 ;  /* 0x0000001306067230 */ /* 0x004fc40000000000 */
[----:B------:R-:W4:Y:S01]  /*36b0*/  LDS R19, [R11+0x3800] ;  /* 0x003800000b137984 */ /* 0x000f220000000800 */
[----:B---3--:R-:W-:-:S03]  /*36c0*/  HADD2 R22, R7, R22 ;  /* 0x0000001607167230 */ /* 0x008fc60000000000 */
[----:B------:R-:W2:Y:S01]  /*36d0*/  LDS R7, [R11+0x3c00] ;  /* 0x003c00000b077984 */ /* 0x000ea20000000800 */
[----:B-1----:R-:W-:-:S03]  /*36e0*/  HADD2 R20, R15, R20 ;  /* 0x000000140f147230 */ /* 0x002fc60000000000 */
[----:B------:R-:W1:Y:S04]  /*36f0*/  LDS R15, [R11+0x3400] ;  /* 0x003400000b0f7984 */ /* 0x000e680000000800 */
[----:B------:R3:W-:Y:S04]  /*3700*/  STS [R11+0x2000], R22 ;  /* 0x002000160b007388 */ /* 0x0007e80000000800 */
[----:B------:R3:W-:Y:S04]  /*3710*/  STS [R11+0x2400], R6 ;  /* 0x002400060b007388 */ /* 0x0007e80000000800 */
[----:B------:R3:W-:Y:S01]  /*3720*/  STS [R11+0x2800], R20 ;  /* 0x002800140b007388 */ /* 0x0007e20000000800 */
[----:B----4-:R-:W-:-:S02]  /*3730*/  HADD2 R14, R19, R25 ;  /* 0x00000019130e7230 */ /* 0x010fc40000000000 */
[----:B-----5:R-:W-:Y:S02]  /*3740*/  HADD2 R18, R13, R18 ;  /* 0x000000120d127230 */ /* 0x020fe40000000000 */
[----:B------:R-:W-:Y:S02]  /*3750*/  HADD2 R12, R12, R23 ;  /* 0x000000170c0c7230 */ /* 0x000fe40000000000 */
[----:B--2---:R-:W-:Y:S02]  /*3760*/  HADD2 R26, R7, R26 ;  /* 0x0000001a071a7230 */ /* 0x004fe40000000000 */
[----:B-1----:R-:W-:Y:S01]  /*3770*/  HADD2 R24, R15, R24 ;  /* 0x000000180f187230 */ /* 0x002fe20000000000 */
[----:B------:R3:W-:Y:S04]  /*3780*/  STS [R11+0x2c00], R18 ;  /* 0x002c00120b007388 */ /* 0x0007e80000000800 */
[----:B------:R3:W-:Y:S04]  /*3790*/  STS [R11+0x3000], R12 ;  /* 0x0030000c0b007388 */ /* 0x0007e80000000800 */
[----:B------:R3:W-:Y:S04]  /*37a0*/  STS [R11+0x3400], R24 ;  /* 0x003400180b007388 */ /* 0x0007e80000000800 */
[----:B------:R3:W-:Y:S04]  /*37b0*/  STS [R11+0x3800], R14 ;  /* 0x0038000e0b007388 */ /* 0x0007e80000000800 */
[----:B------:R3:W-:Y:S01]  /*37c0*/  STS [R11+0x3c00], R26 ;  /* 0x003c001a0b007388 */ /* 0x0007e20000000800 */
[----:B------:R-:W-:Y:S05]  /*37d0*/  @P0 BRA `(.L_x_761) ;  /* 0xfffffff800e00947 */ /* 0x000fea000383ffff */
[----:B---3--:R-:W-:-:S07]  /*37e0*/  MOV R6, UR6 ;  /* 0x0000000600067c02 */ /* 0x008fce0008000f00 */
.L_x_760:
        /* <DEDUP_REMOVED lines=8> */
[----:B------:R-:W1:Y:S01]  /*3870*/  LDC.64 R4, c[0x0][0x3b8] ;  /* 0x0000ee00ff047b82 */ /* 0x000e620000000a00 */
        /* <DEDUP_REMOVED lines=9> */
[----:B------:R1:W5:Y:S01]  /*3910*/  LDG.E R14, desc[UR18][R4.64+0xe00] ;  /* 0x000e0012040e7981 */ /* 0x000362000c1e1900 */
[C---:B------:R-:W-:Y:S01]  /*3920*/  LEA R18, R6.reuse, R8, 0x8 ;  /* 0x0000000806127211 */ /* 0x040fe200078e40ff */
[----:B------:R-:W-:-:S03]  /*3930*/  VIADD R6, R6, 0x8 ;  /* 0x0000000806067836 */ /* 0x000fc60000000000 */
[----:B------:R-:W-:-:S05]  /*3940*/  LEA R18, R18, UR11, 0x2 ;  /* 0x0000000b12127c11 */ /* 0x000fca000f8e10ff */
[----:B------:R-:W2:Y:S04]  /*3950*/  LDS R19, [R18] ;  /* 0x0000000012137984 */ /* 0x000ea80000000800 */
[----:B------:R-:W3:Y:S04]  /*3960*/  LDS R22, [R18+0x400] ;  /* 0x0004000012167984 */ /* 0x000ee80000000800 */
[----:B------:R-:W4:Y:S04]  /*3970*/  LDS R25, [R18+0x800] ;  /* 0x0008000012197984 */ /* 0x000f280000000800 */
[----:B------:R-:W5:Y:S04]  /*3980*/  LDS R24, [R18+0xc00] ;  /* 0x000c000012187984 */ /* 0x000f680000000800 */
[----:B------:R-:W5:Y:S04]  /*3990*/  LDS R26, [R18+0x1000] ;  /* 0x00100000121a7984 */ /* 0x000f680000000800 */
[----:B-1----:R-:W1:Y:S01]  /*39a0*/  LDS R5, [R18+0x1c00] ;  /* 0x001c000012057984 */ /* 0x002e620000000800 */
[----:B--2---:R-:W-:-:S03]  /*39b0*/  HADD2 R23, R19, R20 ;  /* 0x0000001413177230 */ /* 0x004fc60000000000 */
[----:B------:R-:W2:Y:S01]  /*39c0*/  LDS R20, [R18+0x1400] ;  /* 0x0014000012147984 */ /* 0x000ea20000000800 */
[----:B---3--:R-:W-:-:S03]  /*39d0*/  HADD2 R15, R22, R15 ;  /* 0x0000000f160f7230 */ /* 0x008fc60000000000 */
[----:B------:R-:W3:Y:S01]  /*39e0*/  LDS R19, [R18+0x1800] ;  /* 0x0018000012137984 */ /* 0x000ee20000000800 */
[----:B----4-:R-:W-:-:S03]  /*39f0*/  HADD2 R25, R25, R12 ;  /* 0x0000000c19197230 */ /* 0x010fc60000000000 */
[----:B------:R4:W-:Y:S01]  /*3a00*/  STS [R18], R23 ;  /* 0x0000001712007388 */ /* 0x0009e20000000800 */
[----:B-----5:R-:W-:-:S03]  /*3a10*/  HADD2 R13, R24, R13 ;  /* 0x0000000d180d7230 */ /* 0x020fc60000000000 */
[----:B------:R4:W-:Y:S01]  /*3a20*/  STS [R18+0x400], R15 ;  /* 0x0004000f12007388 */ /* 0x0009e20000000800 */
[----:B------:R-:W-:-:S03]  /*3a30*/  HADD2 R7, R26, R7 ;  /* 0x000000071a077230 */ /* 0x000fc60000000000 */
[----:B------:R4:W-:Y:S04]  /*3a40*/  STS [R18+0x800], R25 ;  /* 0x0008001912007388 */ /* 0x0009e80000000800 */
[----:B------:R4:W-:Y:S04]  /*3a50*/  STS [R18+0xc00], R13 ;  /* 0x000c000d12007388 */ /* 0x0009e80000000800 */
[----:B------:R4:W-:Y:S01]  /*3a60*/  STS [R18+0x1000], R7 ;  /* 0x0010000712007388 */ /* 0x0009e20000000800 */
[----:B-1----:R-:W-:-:S05]  /*3a70*/  HADD2 R5, R5, R14 ;  /* 0x0000000e05057230 */ /* 0x002fca0000000000 */
[----:B------:R4:W-:Y:S01]  /*3a80*/  STS [R18+0x1c00], R5 ;  /* 0x001c000512007388 */ /* 0x0009e20000000800 */
[----:B--2---:R-:W-:Y:S02]  /*3a90*/  HADD2 R11, R20, R11 ;  /* 0x0000000b140b7230 */ /* 0x004fe40000000000 */
[----:B---3--:R-:W-:-:S03]  /*3aa0*/  HADD2 R19, R19, R10 ;  /* 0x0000000a13137230 */ /* 0x008fc60000000000 */
[----:B------:R4:W-:Y:S04]  /*3ab0*/  STS [R18+0x1400], R11 ;  /* 0x0014000b12007388 */ /* 0x0009e80000000800 */
[----:B------:R4:W-:Y:S02]  /*3ac0*/  STS [R18+0x1800], R19 ;  /* 0x0018001312007388 */ /* 0x0009e40000000800 */
.L_x_762:
        /* <DEDUP_REMOVED lines=28> */
.L_x_763:
[----:B------:R-:W-:Y:S05]  /*3c90*/  BRA.U !UP2, `(.L_x_759) ;  /* 0x000000010a547547 */ /* 0x000fea000b800000 */
[----:B----4-:R-:W2:Y:S01]  /*3ca0*/  LDC.64 R4, c[0x0][0x3b8] ;  /* 0x0000ee00ff047b82 */ /* 0x010ea20000000a00 */
[----:B------:R-:W-:-:S04]  /*3cb0*/  IMAD R9, R6, 0x80, R9 ;  /* 0x0000008006097824 */ /* 0x000fc800078e0209 */
[----:B--2---:R-:W-:-:S05]  /*3cc0*/  IMAD.WIDE R4, R9, 0x4, R4 ;  /* 0x0000000409047825 */ /* 0x004fca00078e0204 */
[----:B-1----:R-:W2:Y:S01]  /*3cd0*/  LDG.E R7, desc[UR18][R4.64] ;  /* 0x0000001204077981 */ /* 0x002ea2000c1e1900 */
[----:B------:R-:W-:Y:S01]  /*3ce0*/  LEA R6, R6, R8, 0x8 ;  /* 0x0000000806067211 */ /* 0x000fe200078e40ff */
[----:B------:R-:W-:-:S03]  /*3cf0*/  UISETP.NE.AND UP0, UPT, UR7, 0x1, UPT ;  /* 0x000000010700788c */ /* 0x000fc6000bf05270 */
[----:B------:R-:W-:-:S05]  /*3d00*/  LEA R9, R6, UR11, 0x2 ;  /* 0x0000000b06097c11 */ /* 0x000fca000f8e10ff */
[----:B------:R-:W2:Y:S02]  /*3d10*/  LDS R6, [R9] ;  /* 0x0000000009067984 */ /* 0x000ea40000000800 */
[----:B--2---:R-:W-:-:S05]  /*3d20*/  HADD2 R6, R6, R7 ;  /* 0x0000000706067230 */ /* 0x004fca0000000000 */
[----:B------:R2:W-:Y:S01]  /*3d30*/  STS [R9], R6 ;  /* 0x0000000609007388 */ /* 0x0005e20000000800 */
[----:B------:R-:W-:Y:S05]  /*3d40*/  BRA.U !UP0, `(.L_x_759) ;  /* 0x0000000108287547 */ /* 0x000fea000b800000 */
[----:B------:R-:W3:Y:S01]  /*3d50*/  LDG.E R7, desc[UR18][R4.64+0x200] ;  /* 0x0002001204077981 */ /* 0x000ee2000c1e1900 */
[----:B------:R-:W-:-:S03]  /*3d60*/  UISETP.NE.AND UP0, UPT, UR7, 0x2, UPT ;  /* 0x000000020700788c */ /* 0x000fc6000bf05270 */
[----:B--2---:R-:W3:Y:S02]  /*3d70*/  LDS R6, [R9+0x400] ;  /* 0x0004000009067984 */ /* 0x004ee40000000800 */
[----:B---3--:R-:W-:-:S05]  /*3d80*/  HADD2 R6, R6, R7 ;  /* 0x0000000706067230 */ /* 0x008fca0000000000 */
[----:B------:R1:W-:Y:S01]  /*3d90*/  STS [R9+0x400], R6 ;  /* 0x0004000609007388 */ /* 0x0003e20000000800 */
[----:B------:R-:W-:Y:S05]  /*3da0*/  BRA.U !UP0, `(.L_x_759) ;  /* 0x0000000108107547 */ /* 0x000fea000b800000 */
[----:B------:R-:W2:Y:S04]  /*3db0*/  LDG.E R5, desc[UR18][R4.64+0x400] ;  /* 0x0004001204057981 */ /* 0x000ea8000c1e1900 */
[----:B-1----:R-:W2:Y:S02]  /*3dc0*/  LDS R6, [R9+0x800] ;  /* 0x0008000009067984 */ /* 0x002ea40000000800 */
[----:B--2---:R-:W-:-:S05]  /*3dd0*/  HADD2 R6, R6, R5 ;  /* 0x0000000506067230 */ /* 0x004fca0000000000 */
[----:B------:R1:W-:Y:S02]  /*3de0*/  STS [R9+0x800], R6 ;  /* 0x0008000609007388 */ /* 0x0003e40000000800 */
.L_x_759:
[----:B------:R-:W-:Y:S01]  /*3df0*/  BAR.SYNC.DEFER_BLOCKING 0x0 ;  /* 0x0000000000007b1d */ /* 0x000fe20000010000 */
[----:B------:R-:W-:-:S12]  /*3e00*/  UIADD3 UR5, UPT, UPT, UR5, 0x1, URZ ;  /* 0x0000000105057890 */ /* 0x000fd8000fffe0ff */
.L_x_757:
[-C--:B-1--4-:R-:W-:Y:S01]  /*3e10*/  IABS R7, R2.reuse ;  /* 0x0000000200077213 */ /* 0x092fe20000000000 */
[----:B------:R-:W-:Y:S01]  /*3e20*/  BSSY.RECONVERGENT B0, `(.L_x_764) ;  /* 0x000025e000007945 */ /* 0x000fe20003800200 */
[----:B---3--:R-:W-:Y:S02]  /*3e30*/  IABS R10, R21 ;  /* 0x00000015000a7213 */ /* 0x008fe40000000000 */
[----:B--2---:R-:W1:Y:S01]  /*3e40*/  I2F.RP R6, R7 ;  /* 0x0000000700067306 */ /* 0x004e620000209400 */
[----:B------:R-:W-:-:S07]  /*3e50*/  IABS R11, R2 ;  /* 0x00000002000b7213 */ /* 0x000fce0000000000 */
[----:B-1----:R-:W1:Y:S02]  /*3e60*/  MUFU.RCP R6, R6 ;  /* 0x0000000600067308 */ /* 0x002e640000001000 */
[----:B-1----:R-:W-:Y:S01]  /*3e70*/  VIADD R4, R6, 0xffffffe ;  /* 0x0ffffffe06047836 */ /* 0x002fe20000000000 */
[----:B------:R-:W-:-:S05]  /*3e80*/  IADD3 R6, PT, PT, RZ, -R11, RZ ;  /* 0x8000000bff067210 */ /* 0x000fca0007ffe0ff */
[----:B------:R1:W2:Y:S02]  /*3e90*/  F2I.FTZ.U32.TRUNC.NTZ R5, R4 ;  /* 0x0000000400057305 */ /* 0x0002a4000021f000 */
[----:B-1----:R-:W-:Y:S01]  /*3ea0*/  IMAD.MOV.U32 R4, RZ, RZ, RZ ;  /* 0x000000ffff047224 */ /* 0x002fe200078e00ff */
[----:B--2---:R-:W-:-:S05]  /*3eb0*/  IADD3 R8, PT, PT, RZ, -R5, RZ ;  /* 0x80000005ff087210 */ /* 0x004fca0007ffe0ff */
[----:B------:R-:W-:Y:S01]  /*3ec0*/  IMAD R9, R8, R7, RZ ;  /* 0x0000000708097224 */ /* 0x000fe200078e02ff */
[----:B------:R-:W-:-:S03]  /*3ed0*/  MOV R8, R10 ;  /* 0x0000000a00087202 */ /* 0x000fc60000000f00 */
[----:B------:R-:W-:-:S06]  /*3ee0*/  IMAD.HI.U32 R5, R5, R9, R4 ;  /* 0x0000000905057227 */ /* 0x000fcc00078e0004 */
[----:B------:R-:W-:-:S04]  /*3ef0*/  IMAD.HI.U32 R5, R5, R8, RZ ;  /* 0x0000000805057227 */ /* 0x000fc800078e00ff */
[----:B------:R-:W-:-:S05]  /*3f00*/  IMAD R4, R5, R6, R8 ;  /* 0x0000000605047224 */ /* 0x000fca00078e0208 */
[----:B------:R-:W-:-:S13]  /*3f10*/  ISETP.GT.U32.AND P1, PT, R7, R4, PT ;  /* 0x000000040700720c */ /* 0x000fda0003f24070 */
[-C--:B------:R-:W-:Y:S01]  /*3f20*/  @!P1 IADD3 R4, PT, PT, R4, -R7.reuse, RZ ;  /* 0x8000000704049210 */ /* 0x080fe20007ffe0ff */
[----:B------:R-:W-:Y:S01]  /*3f30*/  @!P1 VIADD R5, R5, 0x1 ;  /* 0x0000000105059836 */ /* 0x000fe20000000000 */
[----:B------:R-:W-:Y:S02]  /*3f40*/  ISETP.NE.AND P1, PT, R2, RZ, PT ;  /* 0x000000ff0200720c */ /* 0x000fe40003f25270 */
[----:B------:R-:W-:Y:S02]  /*3f50*/  ISETP.GE.U32.AND P0, PT, R4, R7, PT ;  /* 0x000000070400720c */ /* 0x000fe40003f06070 */
[----:B------:R-:W-:-:S04]  /*3f60*/  LOP3.LUT R4, R21, R2, RZ, 0x3c, !PT ;  /* 0x0000000215047212 */ /* 0x000fc800078e3cff */
[----:B------:R-:W-:-:S07]  /*3f70*/  ISETP.GE.AND P2, PT, R4, RZ, PT ;  /* 0x000000ff0400720c */ /* 0x000fce0003f46270 */
[----:B------:R-:W-:-:S06]  /*3f80*/  @P0 IADD3 R5, PT, PT, R5, 0x1, RZ ;  /* 0x0000000105050810 */ /* 0x000fcc0007ffe0ff */
[----:B------:R-:W-:Y:S02]  /*3f90*/  @!P2 IADD3 R5, PT, PT, -R5, RZ, RZ ;  /* 0x000000ff0505a210 */ /* 0x000fe40007ffe1ff */
[----:B------:R-:W-:-:S05]  /*3fa0*/  @!P1 LOP3.LUT R5, RZ, R2, RZ, 0x33, !PT ;  /* 0x00000002ff059212 */ /* 0x000fca00078e33ff */
[----:B------:R-:W-:-:S04]  /*3fb0*/  IMAD.MOV R4, RZ, RZ, -R5 ;  /* 0x000000ffff047224 */ /* 0x000fc800078e0a05 */
[----:B------:R-:W-:-:S05]  /*3fc0*/  IMAD R4, R2, R4, R21 ;  /* 0x0000000402047224 */ /* 0x000fca00078e0215 */
[----:B------:R-:W-:-:S13]  /*3fd0*/  ISETP.NE.AND P0, PT, R4, RZ, PT ;  /* 0x000000ff0400720c */ /* 0x000fda0003f05270 */
[----:B------:R-:W-:Y:S05]  /*3fe0*/  @P0 BRA `(.L_x_765) ;  /* 0x0000002400040947 */ /* 0x000fea0003800000 */
[----:B------:R-:W1:Y:S01]  /*3ff0*/  LDCU UR8, c[0x0][0x3ec] ;  /* 0x00007d80ff0877ac */ /* 0x000e620008000800 */
[----:B------:R-:W2:Y:S01]  /*4000*/  LDC R22, c[0x0][0x3d0] ;  /* 0x0000f400ff167b82 */ /* 0x000ea20000000800 */
[----:B------:R-:W-:Y:S01]  /*4010*/  ISETP.NE.AND P0, PT, RZ, UR4, PT ;  /* 0x00000004ff007c0c */ /* 0x000fe2000bf05270 */
[----:B------:R-:W-:Y:S01]  /*4020*/  IMAD R18, R5, UR21, RZ ;  /* 0x0000001505127c24 */ /* 0x000fe2000f8e02ff */
[----:B------:R-:W1:Y:S01]  /*4030*/  LDCU.64 UR6, c[0x0][0x3d0] ;  /* 0x00007a00ff0677ac */ /* 0x000e620008000a00 */
[----:B------:R-:W-:Y:S01]  /*4040*/  IMAD.MOV.U32 R24, RZ, RZ, RZ ;  /* 0x000000ffff187224 */ /* 0x000fe200078e00ff */
[----:B------:R-:W-:Y:S01]  /*4050*/  MOV R25, 0xff800000 ;  /* 0xff80000000197802 */ /* 0x000fe20000000f00 */
[----:B------:R-:W-:Y:S01]  /*4060*/  UISETP.GE.AND UP0, UPT, UR33, 0x2, UPT ;  /* 0x000000022100788c */ /* 0x000fe2000bf06270 */
[----:B------:R-:W-:-:S07]  /*4070*/  LEA R18, R18, UR11, 0x1 ;  /* 0x0000000b12127c11 */ /* 0x000fce000f8e08ff */
[----:B------:R-:W-:Y:S01]  /*4080*/  @!P0 MOV R4, 0xff800000 ;  /* 0xff80000000048802 */ /* 0x000fe20000000f00 */
[----:B-1----:R-:W-:-:S04]  /*4090*/  UIMAD UR8, UR6, UR8, URZ ;  /* 0x00000008060872a4 */ /* 0x002fc8000f8e02ff */
[----:B------:R-:W-:-:S04]  /*40a0*/  ULEA UR8, UR6, UR8, 0x4 ;  /* 0x0000000806087291 */ /* 0x000fc8000f8e20ff */
[----:B------:R-:W-:-:S04]  /*40b0*/  ULEA UR8, UR8, UR13, 0x1 ;  /* 0x0000000d08087291 */ /* 0x000fc8000f8e08ff */
[----:B------:R-:W-:Y:S02]  /*40c0*/  ULEA UR9, UR6, UR8, 0x2 ;  /* 0x0000000806097291 */ /* 0x000fe4000f8e10ff */
[C---:B------:R-:W-:Y:S02]  /*40d0*/  LEA R23, R5.reuse, UR8, 0x2 ;  /* 0x0000000805177c11 */ /* 0x040fe4000f8e10ff */
[----:B------:R-:W-:Y:S02]  /*40e0*/  ULEA UR9, UR6, UR9, 0x2 ;  /* 0x0000000906097291 */ /* 0x000fe4000f8e10ff */
[----:B--2---:R-:W-:Y:S01]  /*40f0*/  LEA R22, R22, R23, 0x2 ;  /* 0x0000001716167211 */ /* 0x004fe200078e10ff */
[----:B------:R1:W-:Y:S01]  /*4100*/  @!P0 STS [R23], R4 ;  /* 0x0000000417008388 */ /* 0x0003e20000000800 */
[----:B------:R-:W-:Y:S02]  /*4110*/  ULEA UR6, UR6, UR9, 0x2 ;  /* 0x0000000906067291 */ /* 0x000fe4000f8e10ff */
[C---:B------:R-:W-:Y:S01]  /*4120*/  LEA R20, R5.reuse, UR9, 0x2 ;  /* 0x0000000905147c11 */ /* 0x040fe2000f8e10ff */
[----:B------:R1:W-:Y:S03]  /*4130*/  @!P0 STS [R22], RZ ;  /* 0x000000ff16008388 */ /* 0x0003e60000000800 */
[----:B------:R-:W-:Y:S01]  /*4140*/  LEA R19, R5, UR6, 0x2 ;  /* 0x0000000605137c11 */ /* 0x000fe2000f8e10ff */
[----:B------:R1:W-:Y:S04]  /*4150*/  @!P0 STS [R20], R4 ;  /* 0x0000000414008388 */ /* 0x0003e80000000800 */
        /* <DEDUP_REMOVED lines=10> */
[----:B------:R-:W-:Y:S01]  /*4200*/  MOV R25, 0xff800000 ;  /* 0xff80000000197802 */ /* 0x000fe20000000f00 */
[----:B------:R-:W-:Y:S01]  /*4210*/  IMAD.MOV.U32 R24, RZ, RZ, RZ ;  /* 0x000000ffff187224 */ /* 0x000fe200078e00ff */
[----:B------:R-:W-:Y:S01]  /*4220*/  MOV R9, RZ ;  /* 0x000000ff00097202 */ /* 0x000fe20000000f00 */
[----:B------:R-:W2:Y:S01]  /*4230*/  LDCU UR6, c[0x0][0x3dc] ;  /* 0x00007b80ff0677ac */ /* 0x000ea20008000800 */
[----:B------:R-:W-:-:S05]  /*4240*/  NOP ;  /* 0x0000000000007918 */ /* 0x000fca0000000000 */
.L_x_768:
[C---:B------:R-:W-:Y:S01]  /*4250*/  LEA R10, R9.reuse, R18, 0x2 ;  /* 0x00000012090a7211 */ /* 0x040fe200078e10ff */
[C---:B------:R-:W-:Y:S01]  /*4260*/  IMAD.SHL.U32 R8, R9.reuse, 0x2, RZ ;  /* 0x0000000209087824 */ /* 0x040fe200078e00ff */
[----:B------:R-:W-:-:S03]  /*4270*/  IADD3 R9, PT, PT, R9, 0x4, RZ ;  /* 0x0000000409097810 */ /* 0x000fc60007ffe0ff */
[----:B------:R-:W1:Y:S01]  /*4280*/  LDS R5, [R10] ;  /* 0x000000000a057984 */ /* 0x000e620000000800 */
[----:B------:R-:W-:-:S03]  /*4290*/  LEA R8, R8, R1, 0x2 ;  /* 0x0000000108087211 */ /* 0x000fc600078e10ff */
[----:B------:R-:W3:Y:S01]  /*42a0*/  LDS R6, [R10+0x4] ;  /* 0x000004000a067984 */ /* 0x000ee20000000800 */
[--C-:B-1----:R-:W-:Y:S02]  /*42b0*/  HADD2.F32 R4, -RZ, R5.reuse.H0_H0 ;  /* 0x20000005ff047230 */ /* 0x102fe40000004100 */
[----:B------:R-:W-:Y:S02]  /*42c0*/  HADD2.F32 R5, -RZ, R5.H1_H1 ;  /* 0x30000005ff057230 */ /* 0x000fe40000004100 */
[--C-:B---3--:R-:W-:Y:S02]  /*42d0*/  HADD2.F32 R7, -RZ, R6.reuse.H0_H0 ;  /* 0x20000006ff077230 */ /* 0x108fe40000004100 */
[----:B--2---:R-:W-:Y:S01]  /*42e0*/  FMUL R4, R4, UR6 ;  /* 0x0000000604047c20 */ /* 0x004fe20008400000 */
[----:B------:R-:W-:Y:S02]  /*42f0*/  HADD2.F32 R11, -RZ, R6.H1_H1 ;  /* 0x30000006ff0b7230 */ /* 0x000fe40000004100 */
[----:B------:R-:W-:Y:S01]  /*4300*/  FMUL R5, R5, UR6 ;  /* 0x0000000605057c20 */ /* 0x000fe20008400000 */
[----:B------:R-:W-:Y:S01]  /*4310*/  FMUL R6, R7, UR6 ;  /* 0x0000000607067c20 */ /* 0x000fe20008400000 */
[----:B------:R-:W-:Y:S01]  /*4320*/  FMNMX R12, R4, R25, !PT ;  /* 0x00000019040c7209 */ /* 0x000fe20007800000 */
[----:B------:R-:W-:-:S02]  /*4330*/  FMUL R7, R11, UR6 ;  /* 0x000000060b077c20 */ /* 0x000fc40008400000 */
[----:B------:R-:W1:Y:S01]  /*4340*/  LDS R11, [R10+0x8] ;  /* 0x000008000a0b7984 */ /* 0x000e620000000800 */
[----:B------:R-:W-:Y:S01]  /*4350*/  FMNMX R27, R5, R12, !PT ;  /* 0x0000000c051b7209 */ /* 0x000fe20007800000 */
[----:B------:R-:W-:Y:S01]  /*4360*/  FADD R13, -R12, R25 ;  /* 0x000000190c0d7221 */ /* 0x000fe20000000100 */
[----:B------:R-:W-:Y:S01]  /*4370*/  FADD R25, R4, -R12 ;  /* 0x8000000c04197221 */ /* 0x000fe20000000000 */
[----:B------:R2:W-:Y:S02]  /*4380*/  STL.128 [R8], R4 ;  /* 0x0000000408007387 */ /* 0x0005e40000100c00 */
[----:B------:R-:W-:Y:S01]  /*4390*/  FMUL R13, R13, 1.4426950216293334961 ;  /* 0x3fb8aa3b0d0d7820 */ /* 0x000fe20000400000 */
[----:B------:R-:W-:Y:S01]  /*43a0*/  FMUL R25, R25, 1.4426950216293334961 ;  /* 0x3fb8aa3b19197820 */ /* 0x000fe20000400000 */
[--C-:B------:R-:W-:Y:S01]  /*43b0*/  FADD R12, R12, -R27.reuse ;  /* 0x8000001b0c0c7221 */ /* 0x100fe20000000000 */
[----:B------:R-:W-:Y:S01]  /*43c0*/  FADD R15, R5, -R27 ;  /* 0x8000001b050f7221 */ /* 0x000fe20000000000 */
[----:B------:R-:W3:Y:S01]  /*43d0*/  LDS R10, [R10+0xc] ;  /* 0x00000c000a0a7984 */ /* 0x000ee20000000800 */
[----:B------:R-:W-:Y:S01]  /*43e0*/  FSETP.GEU.AND P0, PT, R13, -126, PT ;  /* 0xc2fc00000d00780b */ /* 0x000fe20003f0e000 */
[----:B------:R-:W-:Y:S01]  /*43f0*/  FMUL R14, R12, 1.4426950216293334961 ;  /* 0x3fb8aa3b0c0e7820 */ /* 0x000fe20000400000 */
[----:B------:R-:W-:Y:S01]  /*4400*/  FSETP.GEU.AND P1, PT, R25, -126, PT ;  /* 0xc2fc00001900780b */ /* 0x000fe20003f2e000 */
[----:B------:R-:W-:Y:S01]  /*4410*/  FMUL R15, R15, 1.4426950216293334961 ;  /* 0x3fb8aa3b0f0f7820 */ /* 0x000fe20000400000 */
[----:B------:R-:W-:-:S02]  /*4420*/  FMNMX R12, R27, R6, !PT ;  /* 0x000000061b0c7209 */ /* 0x000fc40007800000 */
[----:B------:R-:W-:Y:S02]  /*4430*/  FSETP.GEU.AND P2, PT, R14, -126, PT ;  /* 0xc2fc00000e00780b */ /* 0x000fe40003f4e000 */
[----:B------:R-:W-:Y:S01]  /*4440*/  FSETP.GEU.AND P3, PT, R15, -126, PT ;  /* 0xc2fc00000f00780b */ /* 0x000fe20003f6e000 */
[--C-:B--2---:R-:W-:Y:S01]  /*4450*/  FADD R5, R6, -R12.reuse ;  /* 0x8000000c06057221 */ /* 0x104fe20000000000 */
[----:B------:R-:W-:-:S03]  /*4460*/  FADD R26, R27, -R12 ;  /* 0x8000000c1b1a7221 */ /* 0x000fc60000000000 */
[----:B------:R-:W-:Y:S01]  /*4470*/  @!P0 FMUL R13, R13, 0.5 ;  /* 0x3f0000000d0d8820 */ /* 0x000fe20000400000 */
[----:B------:R-:W-:Y:S01]  /*4480*/  FMUL R5, R5, 1.4426950216293334961 ;  /* 0x3fb8aa3b05057820 */ /* 0x000fe20000400000 */
[----:B------:R-:W-:Y:S01]  /*4490*/  @!P1 FMUL R25, R25, 0.5 ;  /* 0x3f00000019199820 */ /* 0x000fe20000400000 */
[----:B------:R-:W-:-:S03]  /*44a0*/  FMUL R26, R26, 1.4426950216293334961 ;  /* 0x3fb8aa3b1a1a7820 */ /* 0x000fc60000400000 */
[----:B------:R-:W2:Y:S01]  /*44b0*/  MUFU.EX2 R13, R13 ;  /* 0x0000000d000d7308 */ /* 0x000ea20000000800 */
[----:B------:R-:W-:Y:S01]  /*44c0*/  @!P2 FMUL R14, R14, 0.5 ;  /* 0x3f0000000e0ea820 */ /* 0x000fe20000400000 */
[----:B------:R-:W-:Y:S01]  /*44d0*/  @!P3 FMUL R15, R15, 0.5 ;  /* 0x3f0000000f0fb820 */ /* 0x000fe20000400000 */
[----:B------:R-:W-:Y:S02]  /*44e0*/  FSETP.GEU.AND P5, PT, R5, -126, PT ;  /* 0xc2fc00000500780b */ /* 0x000fe40003fae000 */
[----:B------:R-:W-:-:S03]  /*44f0*/  FSETP.GEU.AND P4, PT, R26, -126, PT ;  /* 0xc2fc00001a00780b */ /* 0x000fc60003f8e000 */
[----:B------:R-:W4:Y:S08]  /*4500*/  MUFU.EX2 R4, R25 ;  /* 0x0000001900047308 */ /* 0x000f300000000800 */
[----:B------:R-:W5:Y:S01]  /*4510*/  MUFU.EX2 R14, R14 ;  /* 0x0000000e000e7308 */ /* 0x000f620000000800 */
[----:B--2---:R-:W-:Y:S01]  /*4520*/  @!P0 FMUL R13, R13, R13 ;  /* 0x0000000d0d0d8220 */ /* 0x004fe20000400000 */
[----:B------:R-:W-:Y:S01]  /*4530*/  @!P5 FMUL R5, R5, 0.5 ;  /* 0x3f0000000505d820 */ /* 0x000fe20000400000 */
[----:B------:R-:W-:-:S05]  /*4540*/  @!P4 FMUL R26, R26, 0.5 ;  /* 0x3f0000001a1ac820 */ /* 0x000fca0000400000 */
[----:B------:R-:W2:Y:S01]  /*4550*/  MUFU.EX2 R15, R15 ;  /* 0x0000000f000f7308 */ /* 0x000ea20000000800 */
[----:B----4-:R-:W-:-:S04]  /*4560*/  @!P1 FMUL R4, R4, R4 ;  /* 0x0000000404049220 */ /* 0x010fc80000400000 */
[----:B------:R-:W-:Y:S01]  /*4570*/  FFMA R6, R13, R24, R4 ;  /* 0x000000180d067223 */ /* 0x000fe20000000004 */
[----:B-1----:R-:W-:Y:S01]  /*4580*/  HADD2.F32 R4, -RZ, R11.H0_H0 ;  /* 0x2000000bff047230 */ /* 0x002fe20000004100 */
[C---:B------:R-:W-:Y:S01]  /*4590*/  FMNMX R13, R7.reuse, R12, !PT ;  /* 0x0000000c070d7209 */ /* 0x040fe20007800000 */
[----:B------:R-:W1:Y:S01]  /*45a0*/  MUFU.EX2 R5, R5 ;  /* 0x0000000500057308 */ /* 0x000e620000000800 */
[----:B-----5:R-:W-:Y:S02]  /*45b0*/  @!P2 FMUL R14, R14, R14 ;  /* 0x0000000e0e0ea220 */ /* 0x020fe40000400000 */
[----:B------:R-:W-:Y:S01]  /*45c0*/  FMUL R4, R4, UR6 ;  /* 0x0000000604047c20 */ /* 0x000fe20008400000 */
[--C-:B------:R-:W-:Y:S01]  /*45d0*/  FADD R12, R12, -R13.reuse ;  /* 0x8000000d0c0c7221 */ /* 0x100fe20000000000 */
[----:B------:R-:W-:-:S03]  /*45e0*/  FADD R7, R7, -R13 ;  /* 0x8000000d07077221 */ /* 0x000fc60000000000 */
[----:B------:R-:W4:Y:S01]  /*45f0*/  MUFU.EX2 R26, R26 ;  /* 0x0000001a001a7308 */ /* 0x000f220000000800 */
[----:B--2---:R-:W-:Y:S01]  /*4600*/  @!P3 FMUL R15, R15, R15 ;  /* 0x0000000f0f0fb220 */ /* 0x004fe20000400000 */
[----:B------:R-:W-:Y:S01]  /*4610*/  FMUL R27, R12, 1.4426950216293334961 ;  /* 0x3fb8aa3b0c1b7820 */ /* 0x000fe20000400000 */
[----:B------:R-:W-:Y:S01]  /*4620*/  FMUL R24, R7, 1.4426950216293334961 ;  /* 0x3fb8aa3b07187820 */ /* 0x000fe20000400000 */
[----:B------:R-:W-:Y:S02]  /*4630*/  HADD2.F32 R7, -RZ, R11.H1_H1 ;  /* 0x3000000bff077230 */ /* 0x000fe40000004100 */
[----:B------:R-:W-:Y:S01]  /*4640*/  FFMA R6, R6, R14, R15 ;  /* 0x0000000e06067223 */ /* 0x000fe2000000000f */
[----:B------:R-:W-:Y:S02]  /*4650*/  FMNMX R14, R13, R4, !PT ;  /* 0x000000040d0e7209 */ /* 0x000fe40007800000 */
[----:B------:R-:W-:Y:S01]  /*4660*/  FSETP.GEU.AND P1, PT, R27, -126, PT ;  /* 0xc2fc00001b00780b */ /* 0x000fe20003f2e000 */
[----:B-1----:R-:W-:Y:S01]  /*4670*/  @!P5 FMUL R5, R5, R5 ;  /* 0x000000050505d220 */ /* 0x002fe20000400000 */
[----:B------:R-:W-:Y:S01]  /*4680*/  FSETP.GEU.AND P6, PT, R24, -126, PT ;  /* 0xc2fc00001800780b */ /* 0x000fe20003fce000 */
[--C-:B------:R-:W-:Y:S01]  /*4690*/  FADD R13, R13, -R14.reuse ;  /* 0x8000000e0d0d7221 */ /* 0x100fe20000000000 */
[----:B------:R-:W-:-:S03]  /*46a0*/  FADD R12, R4, -R14 ;  /* 0x8000000e040c7221 */ /* 0x000fc60000000000 */
[----:B------:R-:W-:Y:S01]  /*46b0*/  FMUL R25, R13, 1.4426950216293334961 ;  /* 0x3fb8aa3b0d197820 */ /* 0x000fe20000400000 */
[----:B------:R-:W-:Y:S01]  /*46c0*/  FMUL R12, R12, 1.4426950216293334961 ;  /* 0x3fb8aa3b0c0c7820 */ /* 0x000fe20000400000 */
[----:B----4-:R-:W-:-:S03]  /*46d0*/  @!P4 FMUL R26, R26, R26 ;  /* 0x0000001a1a1ac220 */ /* 0x010fc60000400000 */
[----:B------:R-:W-:Y:S01]  /*46e0*/  FSETP.GEU.AND P5, PT, R25, -126, PT ;  /* 0xc2fc00001900780b */ /* 0x000fe20003fae000 */
[----:B------:R-:W-:Y:S01]  /*46f0*/  FFMA R11, R6, R26, R5 ;  /* 0x0000001a060b7223 */ /* 0x000fe20000000005 */
[----:B------:R-:W-:Y:S01]  /*4700*/  FMUL R5, R7, UR6 ;  /* 0x0000000607057c20 */ /* 0x000fe20008400000 */
[--C-:B---3--:R-:W-:Y:S02]  /*4710*/  HADD2.F32 R6, -RZ, R10.reuse.H0_H0 ;  /* 0x2000000aff067230 */ /* 0x108fe40000004100 */
[----:B------:R-:W-:Y:S01]  /*4720*/  @!P1 FMUL R27, R27, 0.5 ;  /* 0x3f0000001b1b9820 */ /* 0x000fe20000400000 */
[----:B------:R-:W-:Y:S02]  /*4730*/  HADD2.F32 R7, -RZ, R10.H1_H1 ;  /* 0x3000000aff077230 */ /* 0x000fe40000004100 */
[----:B------:R-:W-:Y:S01]  /*4740*/  @!P6 FMUL R24, R24, 0.5 ;  /* 0x3f0000001818e820 */ /* 0x000fe20000400000 */
[----:B------:R-:W-:Y:S01]  /*4750*/  FMNMX R13, R5, R14, !PT ;  /* 0x0000000e050d7209 */ /* 0x000fe20007800000 */
[----:B------:R-:W-:Y:S01]  /*4760*/  FMUL R6, R6, UR6 ;  /* 0x0000000606067c20 */ /* 0x000fe20008400000 */
[----:B------:R1:W2:Y:S01]  /*4770*/  MUFU.EX2 R10, R27 ;  /* 0x0000001b000a7308 */ /* 0x0002a20000000800 */
[----:B------:R-:W-:Y:S01]  /*4780*/  FMUL R7, R7, UR6 ;  /* 0x0000000607077c20 */ /* 0x000fe20008400000 */
[----:B------:R-:W-:Y:S01]  /*4790*/  FSETP.GEU.AND P0, PT, R12, -126, PT ;  /* 0xc2fc00000c00780b */ /* 0x000fe20003f0e000 */
[--C-:B------:R-:W-:Y:S01]  /*47a0*/  FADD R15, R14, -R13.reuse ;  /* 0x8000000d0e0f7221 */ /* 0x100fe20000000000 */
[----:B------:R-:W-:Y:S01]  /*47b0*/  @!P5 FMUL R25, R25, 0.5 ;  /* 0x3f0000001919d820 */ /* 0x000fe20000400000 */
[----:B------:R-:W-:Y:S01]  /*47c0*/  FMNMX R26, R13, R6, !PT ;  /* 0x000000060d1a7209 */ /* 0x000fe20007800000 */
[----:B------:R3:W-:Y:S01]  /*47d0*/  STL.128 [R8+0x10], R4 ;  /* 0x0000100408007387 */ /* 0x0007e20000100c00 */
[----:B------:R-:W-:Y:S01]  /*47e0*/  FMUL R15, R15, 1.4426950216293334961 ;  /* 0x3fb8aa3b0f0f7820 */ /* 0x000fe20000400000 */
[----:B------:R-:W4:Y:S01]  /*47f0*/  MUFU.EX2 R14, R24 ;  /* 0x00000018000e7308 */ /* 0x000f220000000800 */
[----:B-1----:R-:W-:Y:S01]  /*4800*/  FADD R27, R5, -R13 ;  /* 0x8000000d051b7221 */ /* 0x002fe20000000000 */
[----:B------:R-:W-:-:S02]  /*4810*/  FADD R28, R6, -R26 ;  /* 0x8000001a061c7221 */ /* 0x000fc40000000000 */
[----:B------:R-:W-:Y:S01]  /*4820*/  FSETP.GEU.AND P4, PT, R15, -126, PT ;  /* 0xc2fc00000f00780b */ /* 0x000fe20003f8e000 */
[----:B------:R-:W-:Y:S02]  /*4830*/  FMUL R27, R27, 1.4426950216293334961 ;  /* 0x3fb8aa3b1b1b7820 */ /* 0x000fe40000400000 */
[----:B------:R-:W-:Y:S01]  /*4840*/  @!P0 FMUL R12, R12, 0.5 ;  /* 0x3f0000000c0c8820 */ /* 0x000fe20000400000 */
[----:B------:R-:W1:Y:S01]  /*4850*/  MUFU.EX2 R25, R25 ;  /* 0x0000001900197308 */ /* 0x000e620000000800 */
[----:B--2---:R-:W-:Y:S01]  /*4860*/  @!P1 FMUL R10, R10, R10 ;  /* 0x0000000a0a0a9220 */ /* 0x004fe20000400000 */
[----:B------:R-:W-:Y:S02]  /*4870*/  FSETP.GEU.AND P3, PT, R27, -126, PT ;  /* 0xc2fc00001b00780b */ /* 0x000fe40003f6e000 */
[----:B---3--:R-:W-:Y:S01]  /*4880*/  FMNMX R4, R7, R26, !PT ;  /* 0x0000001a07047209 */ /* 0x008fe20007800000 */
[----:B------:R-:W-:Y:S01]  /*4890*/  FADD R8, R13, -R26 ;  /* 0x8000001a0d087221 */ /* 0x000fe20000000000 */
[----:B------:R-:W-:Y:S01]  /*48a0*/  FMUL R5, R28, 1.4426950216293334961 ;  /* 0x3fb8aa3b1c057820 */ /* 0x000fe20000400000 */
[----:B----4-:R-:W-:-:S02]  /*48b0*/  @!P6 FMUL R14, R14, R14 ;  /* 0x0000000e0e0ee220 */ /* 0x010fc40000400000 */
[----:B------:R-:W-:Y:S01]  /*48c0*/  @!P4 FMUL R15, R15, 0.5 ;  /* 0x3f0000000f0fc820 */ /* 0x000fe20000400000 */
[----:B------:R-:W-:Y:S01]  /*48d0*/  FMUL R8, R8, 1.4426950216293334961 ;  /* 0x3fb8aa3b08087820 */ /* 0x000fe20000400000 */
[--C-:B------:R-:W-:Y:S01]  /*48e0*/  FADD R13, R26, -R4.reuse ;  /* 0x800000041a0d7221 */ /* 0x100fe20000000000 */
[----:B------:R-:W-:Y:S01]  /*48f0*/  FADD R7, R7, -R4 ;  /* 0x8000000407077221 */ /* 0x000fe20000000000 */
[----:B------:R-:W-:Y:S01]  /*4900*/  FSETP.GEU.AND P2, PT, R5, -126, PT ;  /* 0xc2fc00000500780b */ /* 0x000fe20003f4e000 */
[----:B------:R-:W2:Y:S01]  /*4910*/  MUFU.EX2 R12, R12 ;  /* 0x0000000c000c7308 */ /* 0x000ea20000000800 */
[----:B------:R-:W-:Y:S01]  /*4920*/  FMUL R13, R13, 1.4426950216293334961 ;  /* 0x3fb8aa3b0d0d7820 */ /* 0x000fe20000400000 */
[----:B------:R-:W-:Y:S01]  /*4930*/  FMUL R7, R7, 1.4426950216293334961 ;  /* 0x3fb8aa3b07077820 */ /* 0x000fe20000400000 */
[----:B------:R-:W-:Y:S01]  /*4940*/  FSETP.GEU.AND P1, PT, R8, -126, PT ;  /* 0xc2fc00000800780b */ /* 0x000fe20003f2e000 */
[----:B-1----:R-:W-:Y:S01]  /*4950*/  @!P5 FMUL R25, R25, R25 ;  /* 0x000000191919d220 */ /* 0x002fe20000400000 */
[----:B------:R-:W-:Y:S01]  /*4960*/  @!P3 FMUL R27, R27, 0.5 ;  /* 0x3f0000001b1bb820 */ /* 0x000fe20000400000 */
[----:B------:R-:W-:Y:S01]  /*4970*/  FSETP.GEU.AND P6, PT, R13, -126, PT ;  /* 0xc2fc00000d00780b */ /* 0x000fe20003fce000 */
[----:B------:R-:W-:Y:S01]  /*4980*/  FFMA R11, R11, R10, R14 ;  /* 0x0000000a0b0b7223 */ /* 0x000fe2000000000e */
[----:B------:R-:W-:Y:S01]  /*4990*/  FSETP.GEU.AND P5, PT, R7, -126, PT ;  /* 0xc2fc00000700780b */ /* 0x000fe20003fae000 */
[----:B------:R-:W1:Y:S03]  /*49a0*/  MUFU.EX2 R15, R15 ;  /* 0x0000000f000f7308 */ /* 0x000e660000000800 */
[----:B------:R-:W-:-:S04]  /*49b0*/  @!P2 FMUL R5, R5, 0.5 ;  /* 0x3f0000000505a820 */ /* 0x000fc80000400000 */
[----:B------:R-:W-:Y:S01]  /*49c0*/  @!P1 FMUL R8, R8, 0.5 ;  /* 0x3f00000008089820 */ /* 0x000fe20000400000 */
[----:B------:R-:W3:Y:S01]  /*49d0*/  MUFU.EX2 R6, R27 ;  /* 0x0000001b00067308 */ /* 0x000ee20000000800 */
[----:B--2---:R-:W-:Y:S01]  /*49e0*/  @!P0 FMUL R12, R12, R12 ;  /* 0x0000000c0c0c8220 */ /* 0x004fe20000400000 */
[----:B------:R-:W-:Y:S01]  /*49f0*/  @!P6 FMUL R13, R13, 0.5 ;  /* 0x3f0000000d0de820 */ /* 0x000fe20000400000 */
[----:B------:R-:W-:Y:S01]  /*4a00*/  ISETP.NE.AND P0, PT, R9, UR30, PT ;  /* 0x0000001e09007c0c */ /* 0x000fe2000bf05270 */
[----:B------:R-:W-:Y:S01]  /*4a10*/  @!P5 FMUL R7, R7, 0.5 ;  /* 0x3f0000000707d820 */ /* 0x000fe20000400000 */
[----:B------:R-:W-:Y:S01]  /*4a20*/  FFMA R11, R11, R25, R12 ;  /* 0x000000190b0b7223 */ /* 0x000fe2000000000c */
[----:B------:R-:W-:Y:S02]  /*4a30*/  IMAD.MOV.U32 R25, RZ, RZ, R4 ;  /* 0x000000ffff197224 */ /* 0x000fe400078e0004 */
        /* <DEDUP_REMOVED lines=13> */
[----:B------:R-:W-:Y:S06]  /*4b10*/  @P0 BRA `(.L_x_768) ;  /* 0xfffffff400cc0947 */ /* 0x000fec000383ffff */
[----:B------:R-:W-:-:S07]  /*4b20*/  MOV R9, UR30 ;  /* 0x0000001e00097c02 */ /* 0x000fce0008000f00 */
.L_x_767:
[----:B------:R-:W-:-:S09]  /*4b30*/  UISETP.NE.AND UP2, UPT, UR23, URZ, UPT ;  /* 0x000000ff1700728c */ /* 0x000fd2000bf45270 */
[----:B------:R-:W-:Y:S05]  /*4b40*/  BRA.U !UP2, `(.L_x_766) ;  /* 0x000000050ac87547 */ /* 0x000fea000b800000 */
[----:B------:R-:W-:Y:S02]  /*4b50*/  UISETP.NE.AND UP2, UPT, UR23, 0x1, UPT ;  /* 0x000000011700788c */ /* 0x000fe4000bf45270 */
[----:B------:R-:W-:-:S07]  /*4b60*/  UISETP.NE.AND UP3, UPT, UR31, URZ, UPT ;  /* 0x000000ff1f00728c */ /* 0x000fce000bf65270 */
[----:B------:R-:W-:Y:S05]  /*4b70*/  BRA.U !UP2, `(.L_x_769) ;  /* 0x000000050a207547 */ /* 0x000fea000b800000 */
[C---:B------:R-:W-:Y:S01]  /*4b80*/  LEA R6, R9.reuse, R18, 0x2 ;  /* 0x0000001209067211 */ /* 0x040fe200078e10ff */
[----:B------:R-:W2:Y:S01]  /*4b90*/  LDCU UR6, c[0x0][0x3dc] ;  /* 0x00007b80ff0677ac */ /* 0x000ea20008000800 */
[C---:B------:R-:W-:Y:S01]  /*4ba0*/  IMAD.SHL.U32 R12, R9.reuse, 0x2, RZ ;  /* 0x00000002090c7824 */ /* 0x040fe200078e00ff */
[----:B------:R-:W-:Y:S02]  /*4bb0*/  IADD3 R9, PT, PT, R9, 0x2, RZ ;  /* 0x0000000209097810 */ /* 0x000fe40007ffe0ff */
[----:B------:R-:W1:Y:S04]  /*4bc0*/  LDS R5, [R6] ;  /* 0x0000000006057984 */ /* 0x000e680000000800 */
[----:B------:R-:W3:Y:S01]  /*4bd0*/  LDS R7, [R6+0x4] ;  /* 0x0000040006077984 */ /* 0x000ee20000000800 */
[----:B-1----:R-:W-:-:S02]  /*4be0*/  HADD2.F32 R4, -RZ, R5.H0_H0 ;  /* 0x20000005ff047230 */ /* 0x002fc40000004100 */
[----:B------:R-:W-:Y:S02]  /*4bf0*/  HADD2.F32 R5, -RZ, R5.H1_H1 ;  /* 0x30000005ff057230 */ /* 0x000fe40000004100 */
[--C-:B---3--:R-:W-:Y:S02]  /*4c00*/  HADD2.F32 R13, -RZ, R7.reuse.H0_H0 ;  /* 0x20000007ff0d7230 */ /* 0x108fe40000004100 */
[----:B--2---:R-:W-:Y:S01]  /*4c10*/  FMUL R4, R4, UR6 ;  /* 0x0000000604047c20 */ /* 0x004fe20008400000 */
[----:B------:R-:W-:Y:S02]  /*4c20*/  HADD2.F32 R7, -RZ, R7.H1_H1 ;  /* 0x30000007ff077230 */ /* 0x000fe40000004100 */
[----:B------:R-:W-:Y:S02]  /*4c30*/  FMUL R5, R5, UR6 ;  /* 0x0000000605057c20 */ /* 0x000fe40008400000 */
[----:B------:R-:W-:Y:S01]  /*4c40*/  FMNMX R10, R25, R4, !PT ;  /* 0x00000004190a7209 */ /* 0x000fe20007800000 */
[----:B------:R-:W-:-:S03]  /*4c50*/  FMUL R7, R7, UR6 ;  /* 0x0000000607077c20 */ /* 0x000fc60008400000 */
[----:B------:R-:W-:Y:S01]  /*4c60*/  FMNMX R8, R5, R10, !PT ;  /* 0x0000000a05087209 */ /* 0x000fe20007800000 */
[--C-:B------:R-:W-:Y:S01]  /*4c70*/  FADD R11, R25, -R10.reuse ;  /* 0x8000000a190b7221 */ /* 0x100fe20000000000 */
[----:B------:R-:W-:Y:S01]  /*4c80*/  FADD R6, R4, -R10 ;  /* 0x8000000a04067221 */ /* 0x000fe20000000000 */
[----:B------:R-:W-:Y:S02]  /*4c90*/  LEA R25, R12, R1, 0x2 ;  /* 0x000000010c197211 */ /* 0x000fe400078e10ff */
[----:B------:R-:W-:Y:S01]  /*4ca0*/  FMUL R11, R11, 1.4426950216293334961 ;  /* 0x3fb8aa3b0b0b7820 */ /* 0x000fe20000400000 */
[----:B------:R-:W-:Y:S01]  /*4cb0*/  FMUL R12, R6, 1.4426950216293334961 ;  /* 0x3fb8aa3b060c7820 */ /* 0x000fe20000400000 */
[----:B------:R-:W-:Y:S01]  /*4cc0*/  FMUL R6, R13, UR6 ;  /* 0x000000060d067c20 */ /* 0x000fe20008400000 */
[--C-:B------:R-:W-:Y:S01]  /*4cd0*/  FADD R10, R10, -R8.reuse ;  /* 0x800000080a0a7221 */ /* 0x100fe20000000000 */
[----:B------:R-:W-:Y:S01]  /*4ce0*/  FADD R14, R5, -R8 ;  /* 0x80000008050e7221 */ /* 0x000fe20000000000 */
[----:B------:R-:W-:-:S02]  /*4cf0*/  FSETP.GEU.AND P6, PT, R11, -126, PT ;  /* 0xc2fc00000b00780b */ /* 0x000fc40003fce000 */
[----:B------:R-:W-:Y:S01]  /*4d00*/  FMNMX R13, R8, R6, !PT ;  /* 0x00000006080d7209 */ /* 0x000fe20007800000 */
[----:B------:R1:W-:Y:S01]  /*4d10*/  STL.128 [R25], R4 ;  /* 0x0000000419007387 */ /* 0x0003e20000100c00 */
[----:B------:R-:W-:Y:S01]  /*4d20*/  FMUL R10, R10, 1.4426950216293334961 ;  /* 0x3fb8aa3b0a0a7820 */ /* 0x000fe20000400000 */
[----:B------:R-:W-:Y:S01]  /*4d30*/  FMUL R14, R14, 1.4426950216293334961 ;  /* 0x3fb8aa3b0e0e7820 */ /* 0x000fe20000400000 */
[----:B------:R-:W-:Y:S01]  /*4d40*/  FSETP.GEU.AND P5, PT, R12, -126, PT ;  /* 0xc2fc00000c00780b */ /* 0x000fe20003fae000 */
[----:B------:R-:W-:Y:S02]  /*4d50*/  FADD R15, R6, -R13 ;  /* 0x8000000d060f7221 */ /* 0x000fe40000000000 */
[----:B------:R-:W-:Y:S02]  /*4d60*/  FSETP.GEU.AND P4, PT, R10, -126, PT ;  /* 0xc2fc00000a00780b */ /* 0x000fe40003f8e000 */
[----:B------:R-:W-:Y:S01]  /*4d70*/  FSETP.GEU.AND P3, PT, R14, -126, PT ;  /* 0xc2fc00000e00780b */ /* 0x000fe20003f6e000 */
[----:B------:R-:W-:Y:S01]  /*4d80*/  FMUL R15, R15, 1.4426950216293334961 ;  /* 0x3fb8aa3b0f0f7820 */ /* 0x000fe20000400000 */
[----:B------:R-:W-:-:S04]  /*4d90*/  @!P6 FMUL R11, R11, 0.5 ;  /* 0x3f0000000b0be820 */ /* 0x000fc80000400000 */
[----:B------:R-:W-:Y:S02]  /*4da0*/  FSETP.GEU.AND P2, PT, R15, -126, PT ;  /* 0xc2fc00000f00780b */ /* 0x000fe40003f4e000 */
[----:B------:R-:W2:Y:S01]  /*4db0*/  MUFU.EX2 R11, R11 ;  /* 0x0000000b000b7308 */ /* 0x000ea20000000800 */
[----:B-1----:R-:W-:Y:S01]  /*4dc0*/  FADD R4, R8, -R13 ;  /* 0x8000000d08047221 */ /* 0x002fe20000000000 */
[----:B------:R-:W-:Y:S01]  /*4dd0*/  FMNMX R25, R7, R13, !PT ;  /* 0x0000000d07197209 */ /* 0x000fe20007800000 */
[----:B------:R-:W-:Y:S01]  /*4de0*/  @!P5 FMUL R12, R12, 0.5 ;  /* 0x3f0000000c0cd820 */ /* 0x000fe20000400000 */
[----:B------:R-:W-:Y:S01]  /*4df0*/  @!P4 FMUL R10, R10, 0.5 ;  /* 0x3f0000000a0ac820 */ /* 0x000fe20000400000 */
[----:B------:R-:W-:Y:S01]  /*4e00*/  FMUL R4, R4, 1.4426950216293334961 ;  /* 0x3fb8aa3b04047820 */ /* 0x000fe20000400000 */
[----:B------:R-:W-:Y:S01]  /*4e10*/  @!P3 FMUL R14, R14, 0.5 ;  /* 0x3f0000000e0eb820 */ /* 0x000fe20000400000 */
[--C-:B------:R-:W-:Y:S01]  /*4e20*/  FADD R13, R13, -R25.reuse ;  /* 0x800000190d0d7221 */ /* 0x100fe20000000000 */
[----:B------:R-:W-:Y:S01]  /*4e30*/  FADD R7, R7, -R25 ;  /* 0x8000001907077221 */ /* 0x000fe20000000000 */
[----:B------:R-:W1:Y:S01]  /*4e40*/  MUFU.EX2 R5, R12 ;  /* 0x0000000c00057308 */ /* 0x000e620000000800 */
[----:B------:R-:W-:Y:S01]  /*4e50*/  FSETP.GEU.AND P1, PT, R4, -126, PT ;  /* 0xc2fc00000400780b */ /* 0x000fe20003f2e000 */
[----:B------:R-:W-:Y:S01]  /*4e60*/  FMUL R13, R13, 1.4426950216293334961 ;  /* 0x3fb8aa3b0d0d7820 */ /* 0x000fe20000400000 */
[----:B------:R-:W-:Y:S01]  /*4e70*/  FMUL R7, R7, 1.4426950216293334961 ;  /* 0x3fb8aa3b07077820 */ /* 0x000fe20000400000 */
[----:B------:R-:W-:-:S03]  /*4e80*/  @!P2 FMUL R15, R15, 0.5 ;  /* 0x3f0000000f0fa820 */ /* 0x000fc60000400000 */
[----:B------:R-:W-:Y:S01]  /*4e90*/  FSETP.GEU.AND P0, PT, R13, -126, PT ;  /* 0xc2fc00000d00780b */ /* 0x000fe20003f0e000 */
[----:B--2---:R-:W-:Y:S01]  /*4ea0*/  @!P6 FMUL R11, R11, R11 ;  /* 0x0000000b0b0be220 */ /* 0x004fe20000400000 */
[----:B------:R-:W-:Y:S01]  /*4eb0*/  FSETP.GEU.AND P6, PT, R7, -126, PT ;  /* 0xc2fc00000700780b */ /* 0x000fe20003fce000 */
[----:B------:R-:W2:Y:S04]  /*4ec0*/  MUFU.EX2 R10, R10 ;  /* 0x0000000a000a7308 */ /* 0x000ea80000000800 */
[----:B------:R-:W-:Y:S01]  /*4ed0*/  @!P1 FMUL R4, R4, 0.5 ;  /* 0x3f00000004049820 */ /* 0x000fe20000400000 */
[----:B-1----:R-:W-:-:S03]  /*4ee0*/  @!P5 FMUL R5, R5, R5 ;  /* 0x000000050505d220 */ /* 0x002fc60000400000 */
[----:B------:R-:W1:Y:S02]  /*4ef0*/  MUFU.EX2 R14, R14 ;  /* 0x0000000e000e7308 */ /* 0x000e640000000800 */
[----:B------:R-:W-:Y:S01]  /*4f00*/  @!P0 FMUL R13, R13, 0.5 ;  /* 0x3f0000000d0d8820 */ /* 0x000fe20000400000 */
[----:B------:R-:W-:Y:S01]  /*4f10*/  FFMA R5, R24, R11, R5 ;  /* 0x0000000b18057223 */ /* 0x000fe20000000005 */
[----:B------:R-:W-:-:S04]  /*4f20*/  @!P6 FMUL R7, R7, 0.5 ;  /* 0x3f0000000707e820 */ /* 0x000fc80000400000 */
[----:B------:R-:W3:Y:S01]  /*4f30*/  MUFU.EX2 R6, R15 ;  /* 0x0000000f00067308 */ /* 0x000ee20000000800 */
[----:B--2---:R-:W-:-:S07]  /*4f40*/  @!P4 FMUL R10, R10, R10 ;  /* 0x0000000a0a0ac220 */ /* 0x004fce0000400000 */
[----:B------:R-:W2:Y:S01]  /*4f50*/  MUFU.EX2 R4, R4 ;  /* 0x0000000400047308 */ /* 0x000ea20000000800 */
[----:B-1----:R-:W-:-:S04]  /*4f60*/  @!P3 FMUL R14, R14, R14 ;  /* 0x0000000e0e0eb220 */ /* 0x002fc80000400000 */
[----:B------:R-:W-:-:S03]  /*4f70*/  FFMA R5, R5, R10, R14 ;  /* 0x0000000a05057223 */ /* 0x000fc6000000000e */
[----:B------:R-:W1:Y:S01]  /*4f80*/  MUFU.EX2 R8, R13 ;  /* 0x0000000d00087308 */ /* 0x000e620000000800 */
[----:B---3--:R-:W-:-:S07]  /*4f90*/  @!P2 FMUL R6, R6, R6 ;  /* 0x000000060606a220 */ /* 0x008fce0000400000 */
[----:B------:R-:W3:Y:S01]  /*4fa0*/  MUFU.EX2 R12, R7 ;  /* 0x00000007000c7308 */ /* 0x000ee20000000800 */
[----:B--2---:R-:W-:-:S04]  /*4fb0*/  @!P1 FMUL R4, R4, R4 ;  /* 0x0000000404049220 */ /* 0x004fc80000400000 */
[----:B------:R-:W-:Y:S01]  /*4fc0*/  FFMA R5, R5, R4, R6 ;  /* 0x0000000405057223 */ /* 0x000fe20000000006 */
[----:B-1----:R-:W-:Y:S01]  /*4fd0*/  @!P0 FMUL R8, R8, R8 ;  /* 0x0000000808088220 */ /* 0x002fe20000400000 */
[----:B---3--:R-:W-:-:S04]  /*4fe0*/  @!P6 FMUL R12, R12, R12 ;  /* 0x0000000c0c0ce220 */ /* 0x008fc80000400000 */
[----:B------:R-:W-:-:S07]  /*4ff0*/  FFMA R24, R5, R8, R12 ;  /* 0x0000000805187223 */ /* 0x000fce000000000c */
.L_x_769:
[----:B------:R-:W-:Y:S05]  /*5000*/  BRA.U !UP3, `(.L_x_766) ;  /* 0x000000010b987547 */ /* 0x000fea000b800000 */
[----:B------:R-:W-:Y:S01]  /*5010*/  IMAD R6, R9, 0x4, R18 ;  /* 0x0000000409067824 */ /* 0x000fe200078e0212 */
[----:B------:R-:W2:Y:S05]  /*5020*/  LDCU UR6, c[0x0][0x3dc] ;  /* 0x00007b80ff0677ac */ /* 0x000eaa0008000800 */
[----:B------:R-:W1:Y:S02]  /*5030*/  LDS R6, [R6] ;  /* 0x0000000006067984 */ /* 0x000e640000000800 */
[--C-:B-1----:R-:W-:Y:S02]  /*5040*/  HADD2.F32 R4, -RZ, R6.reuse.H0_H0 ;  /* 0x20000006ff047230 */ /* 0x102fe40000004100 */
[----:B------:R-:W-:-:S03]  /*5050*/  HADD2.F32 R5, -RZ, R6.H1_H1 ;  /* 0x30000006ff057230 */ /* 0x000fc60000004100 */
[----:B--2---:R-:W-:Y:S02]  /*5060*/  FMUL R4, R4, UR6 ;  /* 0x0000000604047c20 */ /* 0x004fe40008400000 */
[----:B------:R-:W-:-:S03]  /*5070*/  FMUL R5, R5, UR6 ;  /* 0x0000000605057c20 */ /* 0x000fc60008400000 */
[----:B------:R-:W-:-:S05]  /*5080*/  FMNMX R8, R25, R4, !PT ;  /* 0x0000000419087209 */ /* 0x000fca0007800000 */
[--C-:B------:R-:W-:Y:S01]  /*5090*/  FADD R25, R25, -R8.reuse ;  /* 0x8000000819197221 */ /* 0x100fe20000000000 */
[----:B------:R-:W-:-:S03]  /*50a0*/  FADD R10, R4, -R8 ;  /* 0x80000008040a7221 */ /* 0x000fc60000000000 */
[----:B------:R-:W-:Y:S01]  /*50b0*/  FMUL R7, R25, 1.4426950216293334961 ;  /* 0x3fb8aa3b19077820 */ /* 0x000fe20000400000 */
[----:B------:R-:W-:Y:S01]  /*50c0*/  FMNMX R25, R5, R8, !PT ;  /* 0x0000000805197209 */ /* 0x000fe20007800000 */
[----:B------:R-:W-:-:S03]  /*50d0*/  FMUL R10, R10, 1.4426950216293334961 ;  /* 0x3fb8aa3b0a0a7820 */ /* 0x000fc60000400000 */
[----:B------:R-:W-:Y:S01]  /*50e0*/  FSETP.GEU.AND P0, PT, R7, -126, PT ;  /* 0xc2fc00000700780b */ /* 0x000fe20003f0e000 */
[--C-:B------:R-:W-:Y:S01]  /*50f0*/  FADD R8, R8, -R25.reuse ;  /* 0x8000001908087221 */ /* 0x100fe20000000000 */
[----:B------:R-:W-:Y:S01]  /*5100*/  FADD R6, R5, -R25 ;  /* 0x8000001905067221 */ /* 0x000fe20000000000 */
[----:B------:R-:W-:Y:S02]  /*5110*/  FSETP.GEU.AND P1, PT, R10, -126, PT ;  /* 0xc2fc00000a00780b */ /* 0x000fe40003f2e000 */
[----:B------:R-:W-:Y:S01]  /*5120*/  FMUL R8, R8, 1.4426950216293334961 ;  /* 0x3fb8aa3b08087820 */ /* 0x000fe20000400000 */
[----:B------:R-:W-:Y:S01]  /*5130*/  FMUL R12, R6, 1.4426950216293334961 ;  /* 0x3fb8aa3b060c7820 */ /* 0x000fe20000400000 */
[----:B------:R-:W-:-:S03]  /*5140*/  SHF.L.U32 R6, R9, 0x1, RZ ;  /* 0x0000000109067819 */ /* 0x000fc600000006ff */
[----:B------:R-:W-:Y:S02]  /*5150*/  FSETP.GEU.AND P2, PT, R8, -126, PT ;  /* 0xc2fc00000800780b */ /* 0x000fe40003f4e000 */
[----:B------:R-:W-:Y:S01]  /*5160*/  FSETP.GEU.AND P3, PT, R12, -126, PT ;  /* 0xc2fc00000c00780b */ /* 0x000fe20003f6e000 */
[----:B------:R-:W-:Y:S01]  /*5170*/  @!P0 FMUL R7, R7, 0.5 ;  /* 0x3f00000007078820 */ /* 0x000fe20000400000 */
[----:B------:R-:W-:Y:S02]  /*5180*/  LEA R6, R6, R1, 0x2 ;  /* 0x0000000106067211 */ /* 0x000fe400078e10ff */
[----:B------:R-:W-:-:S03]  /*5190*/  @!P1 FMUL R10, R10, 0.5 ;  /* 0x3f0000000a0a9820 */ /* 0x000fc60000400000 */
[----:B------:R-:W1:Y:S01]  /*51a0*/  MUFU.EX2 R7, R7 ;  /* 0x0000000700077308 */ /* 0x000e620000000800 */
[----:B------:R2:W-:Y:S03]  /*51b0*/  STL.64 [R6], R4 ;  /* 0x0000000406007387 */ /* 0x0005e60000100a00 */
[----:B------:R-:W-:Y:S02]  /*51c0*/  @!P2 FMUL R8, R8, 0.5 ;  /* 0x3f0000000808a820 */ /* 0x000fe40000400000 */
[----:B------:R-:W-:Y:S02]  /*51d0*/  @!P3 FMUL R12, R12, 0.5 ;  /* 0x3f0000000c0cb820 */ /* 0x000fe40000400000 */
[----:B------:R-:W3:Y:S08]  /*51e0*/  MUFU.EX2 R11, R10 ;  /* 0x0000000a000b7308 */ /* 0x000ef00000000800 */
[----:B------:R-:W4:Y:S01]  /*51f0*/  MUFU.EX2 R13, R8 ;  /* 0x00000008000d7308 */ /* 0x000f220000000800 */
[----:B-1----:R-:W-:-:S07]  /*5200*/  @!P0 FMUL R7, R7, R7 ;  /* 0x0000000707078220 */ /* 0x002fce0000400000 */
[----:B------:R-:W1:Y:S01]  /*5210*/  MUFU.EX2 R9, R12 ;  /* 0x0000000c00097308 */ /* 0x000e620000000800 */
[----:B---3--:R-:W-:-:S04]  /*5220*/  @!P1 FMUL R11, R11, R11 ;  /* 0x0000000b0b0b9220 */ /* 0x008fc80000400000 */
[----:B------:R-:W-:Y:S01]  /*5230*/  FFMA R24, R24, R7, R11 ;  /* 0x0000000718187223 */ /* 0x000fe2000000000b */
[----:B----4-:R-:W-:Y:S01]  /*5240*/  @!P2 FMUL R13, R13, R13 ;  /* 0x0000000d0d0da220 */ /* 0x010fe20000400000 */
[----:B-1----:R-:W-:-:S04]  /*5250*/  @!P3 FMUL R9, R9, R9 ;  /* 0x000000090909b220 */ /* 0x002fc80000400000 */
[----:B--2---:R-:W-:-:S07]  /*5260*/  FFMA R24, R24, R13, R9 ;  /* 0x0000000d18187223 */ /* 0x004fce0000000009 */
.L_x_766:
[----:B------:R-:W2:Y:S02]  /*5270*/  LDS R26, [R20] ;  /* 0x00000000141a7984 */ /* 0x000ea40000000800 */
[----:B--2---:R-:W-:Y:S01]  /*5280*/  FMNMX R26, R26, R25, !PT ;  /* 0x000000191a1a7209 */ /* 0x004fe20007800000 */
[----:B------:R-:W-:Y:S06]  /*5290*/  BRA.U !UP0, `(.L_x_770) ;  /* 0x0000001108047547 */ /* 0x000fec000b800000 */
[----:B------:R-:W-:Y:S01]  /*52a0*/  ULEA.HI UR7, UR7, UR7, URZ, 0x1 ;  /* 0x0000000707077291 */ /* 0x000fe2000f8f08ff */
[----:B------:R-:W-:-:S03]  /*52b0*/  IMAD.MOV.U32 R13, RZ, RZ, RZ ;  /* 0x000000ffff0d7224 */ /* 0x000fc600078e00ff */
[----:B------:R-:W-:-:S04]  /*52c0*/  USHF.R.S32.HI UR7, URZ, 0x1, UR7 ;  /* 0x00000001ff077899 */ /* 0x000fc80008011407 */
[----:B------:R-:W-:-:S04]  /*52d0*/  UIADD3 UR7, UPT, UPT, UR7, -0x1, URZ ;  /* 0xffffffff07077890 */ /* 0x000fc8000fffe0ff */
[----:B------:R-:W-:-:S09]  /*52e0*/  UISETP.GE.U32.AND UP0, UPT, UR7, 0x7, UPT ;  /* 0x000000070700788c */ /* 0x000fd2000bf06070 */
[----:B------:R-:W-:Y:S05]  /*52f0*/  BRA.U !UP0, `(.L_x_771) ;  /* 0x0000000508f07547 */ /* 0x000fea000b800000 */
[----:B------:R-:W-:-:S07]  /*5300*/  MOV R27, RZ ;  /* 0x000000ff001b7202 */ /* 0x000fce0000000f00 */
.L_x_772:
[----:B-1----:R-:W-:-:S05]  /*5310*/  SHF.L.U32 R4, R27, 0x1, RZ ;  /* 0x000000011b047819 */ /* 0x002fca00000006ff */
[----:B------:R-:W-:-:S05]  /*5320*/  IMAD R29, R4, 0x4, R1 ;  /* 0x00000004041d7824 */ /* 0x000fca00078e0201 */
[----:B------:R-:W2:Y:S04]  /*5330*/  LDL.128 R8, [R29] ;  /* 0x000000001d087983 */ /* 0x000ea80000100c00 */
[----:B------:R-:W3:Y:S01]  /*5340*/  LDL.128 R4, [R29+0x10] ;  /* 0x000010001d047983 */ /* 0x000ee20000100c00 */
[C---:B--2---:R-:W-:Y:S01]  /*5350*/  FADD R9, -R26.reuse, R9 ;  /* 0x000000091a097221 */ /* 0x044fe20000000100 */
[C---:B------:R-:W-:Y:S01]  /*5360*/  FADD R12, -R26.reuse, R10 ;  /* 0x0000000a1a0c7221 */ /* 0x040fe20000000100 */
[C---:B------:R-:W-:Y:S02]  /*5370*/  FADD R8, -R26.reuse, R8 ;  /* 0x000000081a087221 */ /* 0x040fe40000000100 */
[----:B------:R-:W-:Y:S01]  /*5380*/  FMUL R10, R9, 1.4426950216293334961 ;  /* 0x3fb8aa3b090a7820 */ /* 0x000fe20000400000 */
[----:B------:R-:W-:Y:S01]  /*5390*/  FADD R9, -R26, R11 ;  /* 0x0000000b1a097221 */ /* 0x000fe20000000100 */
[----:B------:R-:W-:Y:S01]  /*53a0*/  FMUL R11, R12, 1.4426950216293334961 ;  /* 0x3fb8aa3b0c0b7820 */ /* 0x000fe20000400000 */
[----:B------:R-:W-:-:S02]  /*53b0*/  FMUL R8, R8, 1.4426950216293334961 ;  /* 0x3fb8aa3b08087820 */ /* 0x000fc40000400000 */
[----:B------:R-:W-:Y:S01]  /*53c0*/  FMUL R14, R9, 1.4426950216293334961 ;  /* 0x3fb8aa3b090e7820 */ /* 0x000fe20000400000 */
[----:B------:R-:W-:Y:S02]  /*53d0*/  FSETP.GEU.AND P1, PT, R10, -126, PT ;  /* 0xc2fc00000a00780b */ /* 0x000fe40003f2e000 */
[----:B------:R-:W-:Y:S02]  /*53e0*/  FSETP.GEU.AND P2, PT, R11, -126, PT ;  /* 0xc2fc00000b00780b */ /* 0x000fe40003f4e000 */
[----:B------:R-:W-:Y:S02]  /*53f0*/  FSETP.GEU.AND P3, PT, R14, -126, PT ;  /* 0xc2fc00000e00780b */ /* 0x000fe40003f6e000 */
[----:B------:R-:W-:-:S07]  /*5400*/  FSETP.GEU.AND P0, PT, R8, -126, PT ;  /* 0xc2fc00000800780b */ /* 0x000fce0003f0e000 */
[----:B------:R-:W-:Y:S02]  /*5410*/  @!P1 FMUL R10, R10, 0.5 ;  /* 0x3f0000000a0a9820 */ /* 0x000fe40000400000 */
[----:B------:R-:W-:Y:S02]  /*5420*/  @!P2 FMUL R11, R11, 0.5 ;  /* 0x3f0000000b0ba820 */ /* 0x000fe40000400000 */
[----:B------:R-:W-:Y:S01]  /*5430*/  @!P3 FMUL R14, R14, 0.5 ;  /* 0x3f0000000e0eb820 */ /* 0x000fe20000400000 */
[----:B------:R-:W1:Y:S01]  /*5440*/  MUFU.EX2 R12, R10 ;  /* 0x0000000a000c7308 */ /* 0x000e620000000800 */
[----:B------:R-:W-:-:S07]  /*5450*/  @!P0 FMUL R8, R8, 0.5 ;  /* 0x3f00000008088820 */ /* 0x000fce0000400000 */
[----:B------:R-:W2:Y:S08]  /*5460*/  MUFU.EX2 R13, R11 ;  /* 0x0000000b000d7308 */ /* 0x000eb00000000800 */
[----:B------:R-:W4:Y:S01]  /*5470*/  MUFU.EX2 R28, R14 ;  /* 0x0000000e001c7308 */ /* 0x000f220000000800 */
[----:B-1----:R-:W-:-:S07]  /*5480*/  @!P1 FMUL R12, R12, R12 ;  /* 0x0000000c0c0c9220 */ /* 0x002fce0000400000 */
[----:B------:R-:W1:Y:S01]  /*5490*/  MUFU.EX2 R9, R8 ;  /* 0x0000000800097308 */ /* 0x000e620000000800 */
[----:B--2---:R-:W-:Y:S01]  /*54a0*/  @!P2 FMUL R13, R13, R13 ;  /* 0x0000000d0d0da220 */ /* 0x004fe20000400000 */
[----:B----4-:R-:W-:-:S05]  /*54b0*/  @!P3 FMUL R28, R28, R28 ;  /* 0x0000001c1c1cb220 */ /* 0x010fca0000400000 */
[----:B------:R-:W-:Y:S02]  /*54c0*/  F2FP.F16.F32.PACK_AB R13, R28, R13 ;  /* 0x0000000d1c0d723e */ /* 0x000fe400000000ff */
[----:B------:R-:W-:Y:S01]  /*54d0*/  LEA R28, R27, R18, 0x2 ;  /* 0x000000121b1c7211 */ /* 0x000fe200078e10ff */
[----:B-1----:R-:W-:-:S04]  /*54e0*/  @!P0 FMUL R9, R9, R9 ;  /* 0x0000000909098220 */ /* 0x002fc80000400000 */
[----:B------:R1:W-:Y:S01]  /*54f0*/  STS [R28+0x4], R13 ;  /* 0x0000040d1c007388 */ /* 0x0003e20000000800 */
[----:B------:R-:W-:-:S05]  /*5500*/  F2FP.F16.F32.PACK_AB R9, R12, R9 ;  /* 0x000000090c09723e */ /* 0x000fca00000000ff */
[----:B------:R2:W-:Y:S04]  /*5510*/  STS [R28], R9 ;  /* 0x000000091c007388 */ /* 0x0005e80000000800 */
[----:B-1----:R-:W4:Y:S04]  /*5520*/  LDL.128 R12, [R29+0x30] ;  /* 0x000030001d0c7983 */ /* 0x002f280000100c00 */
[----:B--2---:R1:W2:Y:S01]  /*5530*/  LDL.128 R8, [R29+0x20] ;  /* 0x000020001d087983 */ /* 0x0042a20000100c00 */
[C---:B---3--:R-:W-:Y:S01]  /*5540*/  FADD R5, -R26.reuse, R5 ;  /* 0x000000051a057221 */ /* 0x048fe20000000100 */
[----:B------:R-:W-:-:S03]  /*5550*/  FADD R4, -R26, R4 ;  /* 0x000000041a047221 */ /* 0x000fc60000000100 */
[----:B------:R-:W-:Y:S01]  /*5560*/  FMUL R5, R5, 1.4426950216293334961 ;  /* 0x3fb8aa3b05057820 */ /* 0x000fe20000400000 */
[----:B------:R-:W-:-:S04]  /*5570*/  FMUL R4, R4, 1.4426950216293334961 ;  /* 0x3fb8aa3b04047820 */ /* 0x000fc80000400000 */
[----:B------:R-:W-:Y:S02]  /*5580*/  FSETP.GEU.AND P1, PT, R5, -126, PT ;  /* 0xc2fc00000500780b */ /* 0x000fe40003f2e000 */
[----:B------:R-:W-:-:S11]  /*5590*/  FSETP.GEU.AND P0, PT, R4, -126, PT ;  /* 0xc2fc00000400780b */ /* 0x000fd60003f0e000 */
[----:B------:R-:W-:-:S04]  /*55a0*/  @!P1 FMUL R5, R5, 0.5 ;  /* 0x3f00000005059820 */ /* 0x000fc80000400000 */
[----:B-1----:R-:W1:Y:S01]  /*55b0*/  MUFU.EX2 R29, R5 ;  /* 0x00000005001d7308 */ /* 0x002e620000000800 */
[----:B------:R-:W-:Y:S01]  /*55c0*/  @!P0 FMUL R4, R4, 0.5 ;  /* 0x3f00000004048820 */ /* 0x000fe20000400000 */
[----:B------:R-:W-:-:S06]  /*55d0*/  FADD R7, -R26, R7 ;  /* 0x000000071a077221 */ /* 0x000fcc0000000100 */
[----:B------:R-:W3:Y:S01]  /*55e0*/  MUFU.EX2 R4, R4 ;  /* 0x0000000400047308 */ /* 0x000ee20000000800 */
[----:B------:R-:W-:Y:S01]  /*55f0*/  FMUL R7, R7, 1.4426950216293334961 ;  /* 0x3fb8aa3b07077820 */ /* 0x000fe20000400000 */
[----:B------:R-:W-:Y:S01]  /*5600*/  FADD R6, -R26, R6 ;  /* 0x000000061a067221 */ /* 0x000fe20000000100 */
[----:B-1----:R-:W-:-:S03]  /*5610*/  @!P1 FMUL R29, R29, R29 ;  /* 0x0000001d1d1d9220 */ /* 0x002fc60000400000 */
[----:B------:R-:W-:Y:S01]  /*5620*/  FSETP.GEU.AND P1, PT, R7, -126, PT ;  /* 0xc2fc00000700780b */ /* 0x000fe20003f2e000 */
[----:B------:R-:W-:Y:S01]  /*5630*/  FMUL R6, R6, 1.4426950216293334961 ;  /* 0x3fb8aa3b06067820 */ /* 0x000fe20000400000 */
[----:B---3--:R-:W-:-:S04]  /*5640*/  @!P0 FMUL R4, R4, R4 ;  /* 0x0000000404048220 */ /* 0x008fc80000400000 */
[----:B------:R-:W-:-:S07]  /*5650*/  FSETP.GEU.AND P0, PT, R6, -126, PT ;  /* 0xc2fc00000600780b */ /* 0x000fce0003f0e000 */
[----:B------:R-:W-:Y:S01]  /*5660*/  @!P1 FMUL R7, R7, 0.5 ;  /* 0x3f00000007079820 */ /* 0x000fe20000400000 */
[----:B------:R-:W-:-:S03]  /*5670*/  F2FP.F16.F32.PACK_AB R29, R29, R4 ;  /* 0x000000041d1d723e */ /* 0x000fc600000000ff */
[----:B------:R-:W1:Y:S02]  /*5680*/  MUFU.EX2 R4, R7 ;  /* 0x0000000700047308 */ /* 0x000e640000000800 */
[----:B------:R-:W-:-:S06]  /*5690*/  @!P0 FMUL R6, R6, 0.5 ;  /* 0x3f00000006068820 */ /* 0x000fcc0000400000 */
[----:B------:R-:W3:Y:S01]  /*56a0*/  MUFU.EX2 R5, R6 ;  /* 0x0000000600057308 */ /* 0x000ee20000000800 */
[----:B-1----:R-:W-:Y:S01]  /*56b0*/  @!P1 FMUL R4, R4, R4 ;  /* 0x0000000404049220 */ /* 0x002fe20000400000 */
[----:B---3--:R-:W-:-:S05]  /*56c0*/  @!P0 FMUL R5, R5, R5 ;  /* 0x0000000505058220 */ /* 0x008fca0000400000 */
[----:B------:R-:W-:Y:S01]  /*56d0*/  F2FP.F16.F32.PACK_AB R5, R4, R5 ;  /* 0x000000050405723e */ /* 0x000fe200000000ff */
[----:B------:R1:W-:Y:S01]  /*56e0*/  STS [R28+0x8], R29 ;  /* 0x0000081d1c007388 */ /* 0x0003e20000000800 */
[----:B------:R-:W-:-:S03]  /*56f0*/  IADD3 R27, PT, PT, R27, 0x8, RZ ;  /* 0x000000081b1b7810 */ /* 0x000fc60007ffe0ff */
[----:B------:R3:W-:Y:S01]  /*5700*/  STS [R28+0xc], R5 ;  /* 0x00000c051c007388 */ /* 0x0007e20000000800 */
[----:B--2---:R-:W-:-:S04]  /*5710*/  FADD R8, -R26, R8 ;  /* 0x000000081a087221 */ /* 0x004fc80000000100 */
[----:B------:R-:W-:-:S05]  /*5720*/  FMUL R7, R8, 1.4426950216293334961 ;  /* 0x3fb8aa3b08077820 */ /* 0x000fca0000400000 */
[----:B------:R-:W-:-:S13]  /*5730*/  FSETP.GEU.AND P6, PT, R7, -126, PT ;  /* 0xc2fc00000700780b */ /* 0x000fda0003fce000 */
[----:B------:R-:W-:-:S06]  /*5740*/  @!P6 FMUL R7, R7, 0.5 ;  /* 0x3f0000000707e820 */ /* 0x000fcc0000400000 */
[----:B------:R-:W2:Y:S01]  /*5750*/  MUFU.EX2 R7, R7 ;  /* 0x0000000700077308 */ /* 0x000ea20000000800 */
[C---:B------:R-:W-:Y:S01]  /*5760*/  FADD R9, -R26.reuse, R9 ;  /* 0x000000091a097221 */ /* 0x040fe20000000100 */
[C---:B------:R-:W-:Y:S01]  /*5770*/  FADD R4, -R26.reuse, R10 ;  /* 0x0000000a1a047221 */ /* 0x040fe20000000100 */
[C---:B----4-:R-:W-:Y:S01]  /*5780*/  FADD R12, -R26.reuse, R12 ;  /* 0x0000000c1a0c7221 */ /* 0x050fe20000000100 */
[C---:B------:R-:W-:Y:S01]  /*5790*/  FADD R11, -R26.reuse, R11 ;  /* 0x0000000b1a0b7221 */ /* 0x040fe20000000100 */
[C---:B------:R-:W-:Y:S01]  /*57a0*/  FADD R13, -R26.reuse, R13 ;  /* 0x0000000d1a0d7221 */ /* 0x040fe20000000100 */
[C---:B------:R-:W-:Y:S01]  /*57b0*/  FADD R14, -R26.reuse, R14 ;  /* 0x0000000e1a0e7221 */ /* 0x040fe20000000100 */
        /* <DEDUP_REMOVED lines=9> */
[----:B------:R-:W-:Y:S01]  /*5850*/  FSETP.GEU.AND P4, PT, R4, -126, PT ;  /* 0xc2fc00000400780b */ /* 0x000fe20003f8e000 */
[----:B--2---:R-:W-:Y:S01]  /*5860*/  @!P6 FMUL R7, R7, R7 ;  /* 0x000000070707e220 */ /* 0x004fe20000400000 */
[----:B------:R-:W-:Y:S02]  /*5870*/  FSETP.GEU.AND P2, PT, R8, -126, PT ;  /* 0xc2fc00000800780b */ /* 0x000fe40003f4e000 */
[----:B------:R-:W-:Y:S02]  /*5880*/  FSETP.GEU.AND P3, PT, R6, -126, PT ;  /* 0xc2fc00000600780b */ /* 0x000fe40003f6e000 */
[----:B------:R-:W-:Y:S02]  /*5890*/  FSETP.GEU.AND P1, PT, R9, -126, PT ;  /* 0xc2fc00000900780b */ /* 0x000fe40003f2e000 */
[----:B------:R-:W-:Y:S02]  /*58a0*/  FSETP.GEU.AND P0, PT, R12, -126, PT ;  /* 0xc2fc00000c00780b */ /* 0x000fe40003f0e000 */
[----:B------:R-:W-:Y:S01]  /*58b0*/  FSETP.GEU.AND P6, PT, R15, -126, PT ;  /* 0xc2fc00000f00780b */ /* 0x000fe20003fce000 */
[----:B------:R-:W-:-:S02]  /*58c0*/  @!P5 FMUL R10, R10, 0.5 ;  /* 0x3f0000000a0ad820 */ /* 0x000fc40000400000 */
[----:B------:R-:W-:Y:S02]  /*58d0*/  @!P4 FMUL R4, R4, 0.5 ;  /* 0x3f0000000404c820 */ /* 0x000fe40000400000 */
[----:B------:R-:W-:Y:S02]  /*58e0*/  @!P2 FMUL R8, R8, 0.5 ;  /* 0x3f0000000808a820 */ /* 0x000fe40000400000 */
[----:B------:R-:W-:Y:S02]  /*58f0*/  @!P3 FMUL R6, R6, 0.5 ;  /* 0x3f0000000606b820 */ /* 0x000fe40000400000 */
[----:B------:R-:W-:Y:S02]  /*5900*/  @!P1 FMUL R9, R9, 0.5 ;  /* 0x3f00000009099820 */ /* 0x000fe40000400000 */
[----:B------:R-:W-:Y:S02]  /*5910*/  @!P0 FMUL R12, R12, 0.5 ;  /* 0x3f0000000c0c8820 */ /* 0x000fe40000400000 */
[----:B------:R-:W-:Y:S01]  /*5920*/  @!P6 FMUL R15, R15, 0.5 ;  /* 0x3f0000000f0fe820 */ /* 0x000fe20000400000 */
[----:B------:R-:W2:Y:S08]  /*5930*/  MUFU.EX2 R10, R10 ;  /* 0x0000000a000a7308 */ /* 0x000eb00000000800 */
[----:B------:R-:W4:Y:S08]  /*5940*/  MUFU.EX2 R4, R4 ;  /* 0x0000000400047308 */ /* 0x000f300000000800 */
[----:B------:R-:W5:Y:S08]  /*5950*/  MUFU.EX2 R11, R6 ;  /* 0x00000006000b7308 */ /* 0x000f700000000800 */
[----:B------:R-:W3:Y:S08]  /*5960*/  MUFU.EX2 R8, R8 ;  /* 0x0000000800087308 */ /* 0x000ef00000000800 */
[----:B------:R-:W3:Y:S08]  /*5970*/  MUFU.EX2 R13, R9 ;  /* 0x00000009000d7308 */ /* 0x000ef00000000800 */
[----:B------:R-:W3:Y:S08]  /*5980*/  MUFU.EX2 R14, R12 ;  /* 0x0000000c000e7308 */ /* 0x000ef00000000800 */
[----:B-1----:R-:W1:Y:S01]  /*5990*/  MUFU.EX2 R29, R15 ;  /* 0x0000000f001d7308 */ /* 0x002e620000000800 */
[----:B--2---:R-:W-:Y:S01]  /*59a0*/  @!P5 FMUL R10, R10, R10 ;  /* 0x0000000a0a0ad220 */ /* 0x004fe20000400000 */
[----:B----4-:R-:W-:Y:S01]  /*59b0*/  @!P4 FMUL R4, R4, R4 ;  /* 0x000000040404c220 */ /* 0x010fe20000400000 */
[----:B-----5:R-:W-:Y:S01]  /*59c0*/  @!P3 FMUL R11, R11, R11 ;  /* 0x0000000b0b0bb220 */ /* 0x020fe20000400000 */
[----:B---3--:R-:W-:Y:S01]  /*59d0*/  @!P2 FMUL R8, R8, R8 ;  /* 0x000000080808a220 */ /* 0x008fe20000400000 */
[----:B------:R-:W-:Y:S01]  /*59e0*/  @!P1 FMUL R13, R13, R13 ;  /* 0x0000000d0d0d9220 */ /* 0x000fe20000400000 */
[----:B------:R-:W-:Y:S01]  /*59f0*/  @!P0 FMUL R14, R14, R14 ;  /* 0x0000000e0e0e8220 */ /* 0x000fe20000400000 */
[----:B------:R-:W-:-:S02]  /*5a00*/  F2FP.F16.F32.PACK_AB R7, R10, R7 ;  /* 0x000000070a07723e */ /* 0x000fc400000000ff */
[----:B------:R-:W-:Y:S01]  /*5a10*/  F2FP.F16.F32.PACK_AB R11, R11, R4 ;  /* 0x000000040b0b723e */ /* 0x000fe200000000ff */
[----:B-1----:R-:W-:Y:S01]  /*5a20*/  @!P6 FMUL R29, R29, R29 ;  /* 0x0000001d1d1de220 */ /* 0x002fe20000400000 */
[----:B------:R-:W-:-:S04]  /*5a30*/  F2FP.F16.F32.PACK_AB R13, R13, R8 ;  /* 0x000000080d0d723e */ /* 0x000fc800000000ff */
[----:B------:R-:W-:Y:S01]  /*5a40*/  F2FP.F16.F32.PACK_AB R29, R29, R14 ;  /* 0x0000000e1d1d723e */ /* 0x000fe200000000ff */
[----:B------:R2:W-:Y:S04]  /*5a50*/  STS [R28+0x10], R7 ;  /* 0x000010071c007388 */ /* 0x0005e80000000800 */
[----:B------:R2:W-:Y:S04]  /*5a60*/  STS [R28+0x14], R11 ;  /* 0x0000140b1c007388 */ /* 0x0005e80000000800 */
[----:B------:R2:W-:Y:S04]  /*5a70*/  STS [R28+0x18], R13 ;  /* 0x0000180d1c007388 */ /* 0x0005e80000000800 */
[----:B------:R2:W-:Y:S01]  /*5a80*/  STS [R28+0x1c], R29 ;  /* 0x00001c1d1c007388 */ /* 0x0005e20000000800 */
[----:B------:R-:W-:-:S13]  /*5a90*/  ISETP.NE.AND P0, PT, R27, UR14, PT ;  /* 0x0000000e1b007c0c */ /* 0x000fda000bf05270 */
[----:B--2---:R-:W-:Y:S05]  /*5aa0*/  @P0 BRA `(.L_x_772) ;  /* 0xfffffff800180947 */ /* 0x004fea000383ffff */
[----:B------:R-:W-:-:S07]  /*5ab0*/  IMAD.U32 R13, RZ, RZ, UR14 ;  /* 0x0000000eff0d7e24 */ /* 0x000fce000f8e00ff */
.L_x_771:
[----:B------:R-:W-:-:S09]  /*5ac0*/  UISETP.NE.AND UP0, UPT, UR25, URZ, UPT ;  /* 0x000000ff1900728c */ /* 0x000fd2000bf05270 */
[----:B------:R-:W-:Y:S05]  /*5ad0*/  BRA.U !UP0, `(.L_x_770) ;  /* 0x0000000508f47547 */ /* 0x000fea000b800000 */
[----:B------:R-:W-:Y:S02]  /*5ae0*/  UIADD3 UR6, UPT, UPT, UR25, -0x1, URZ ;  /* 0xffffffff19067890 */ /* 0x000fe4000fffe0ff */
[----:B------:R-:W-:Y:S02]  /*5af0*/  UISETP.NE.AND UP2, UPT, UR23, URZ, UPT ;  /* 0x000000ff1700728c */ /* 0x000fe4000bf45270 */
[----:B------:R-:W-:-:S09]  /*5b00*/  UISETP.GE.U32.AND UP0, UPT, UR6, 0x3, UPT ;  /* 0x000000030600788c */ /* 0x000fd2000bf06070 */
[----:B------:R-:W-:Y:S05]  /*5b10*/  BRA.U !UP0, `(.L_x_773) ;  /* 0x0000000108f87547 */ /* 0x000fea000b800000 */
[----:B-1----:R-:W-:-:S04]  /*5b20*/  SHF.L.U32 R4, R13, 0x1, RZ ;  /* 0x000000010d047819 */ /* 0x002fc800000006ff */
[----:B------:R-:W-:-:S05]  /*5b30*/  LEA R12, R4, R1, 0x2 ;  /* 0x00000001040c7211 */ /* 0x000fca00078e10ff */
[----:B------:R-:W2:Y:S04]  /*5b40*/  LDL.128 R4, [R12] ;  /* 0x000000000c047983 */ /* 0x000ea80000100c00 */
[----:B------:R-:W3:Y:S01]  /*5b50*/  LDL.128 R8, [R12+0x10] ;  /* 0x000010000c087983 */ /* 0x000ee20000100c00 */
        /* <DEDUP_REMOVED lines=38> */
[----:B------:R-:W-:Y:S01]  /*5dc0*/  F2FP.F16.F32.PACK_AB R4, R5, R4 ;  /* 0x000000040504723e */ /* 0x000fe200000000ff */
[C---:B------:R-:W-:Y:S01]  /*5dd0*/  IMAD R5, R13.reuse, 0x4, R18 ;  /* 0x000000040d057824 */ /* 0x040fe200078e0212 */
[----:B------:R-:W-:-:S03]  /*5de0*/  IADD3 R13, PT, PT, R13, 0x4, RZ ;  /* 0x000000040d0d7810 */ /* 0x000fc60007ffe0ff */
        /* <DEDUP_REMOVED lines=17> */
.L_x_773:
[----:B------:R-:W-:Y:S05]  /*5f00*/  BRA.U !UP2, `(.L_x_770) ;  /* 0x000000010ae87547 */ /* 0x000fea000b800000 */
[----:B------:R-:W-:Y:S02]  /*5f10*/  UISETP.NE.AND UP0, UPT, UR23, 0x1, UPT ;  /* 0x000000011700788c */ /* 0x000fe4000bf05270 */
[----:B------:R-:W-:-:S07]  /*5f20*/  UISETP.NE.AND UP2, UPT, UR31, URZ, UPT ;  /* 0x000000ff1f00728c */ /* 0x000fce000bf45270 */
[----:B------:R-:W-:Y:S05]  /*5f30*/  BRA.U !UP0, `(.L_x_774) ;  /* 0x0000000108907547 */ /* 0x000fea000b800000 */
[----:B----4-:R-:W-:-:S05]  /*5f40*/  SHF.L.U32 R6, R13, 0x1, RZ ;  /* 0x000000010d067819 */ /* 0x010fca00000006ff */
[C---:B------:R-:W-:Y:S01]  /*5f50*/  IMAD R5, R6.reuse, 0x4, R1 ;  /* 0x0000000406057824 */ /* 0x040fe200078e0201 */
[----:B------:R-:W-:-:S05]  /*5f60*/  IADD3 R6, PT, PT, R6, 0x2, RZ ;  /* 0x0000000206067810 */ /* 0x000fca0007ffe0ff */
[----:B-1----:R-:W2:Y:S01]  /*5f70*/  LDL.64 R4, [R5] ;  /* 0x0000000005047983 */ /* 0x002ea20000100a00 */
[----:B------:R-:W-:-:S06]  /*5f80*/  LEA R6, R6, R1, 0x2 ;  /* 0x0000000106067211 */ /* 0x000fcc00078e10ff */
[----:B------:R-:W3:Y:S01]  /*5f90*/  LDL.64 R6, [R6] ;  /* 0x0000000006067983 */ /* 0x000ee20000100a00 */
[----:B--2---:R-:W-:-:S04]  /*5fa0*/  FADD R4, -R26, R4 ;  /* 0x000000041a047221 */ /* 0x004fc80000000100 */
[----:B------:R-:W-:Y:S01]  /*5fb0*/  FMUL R8, R4, 1.4426950216293334961 ;  /* 0x3fb8aa3b04087820 */ /* 0x000fe20000400000 */
[C---:B------:R-:W-:Y:S01]  /*5fc0*/  FADD R4, -R26.reuse, R5 ;  /* 0x000000051a047221 */ /* 0x040fe20000000100 */
[----:B---3--:R-:W-:-:S03]  /*5fd0*/  FADD R7, -R26, R7 ;  /* 0x000000071a077221 */ /* 0x008fc60000000100 */
[----:B------:R-:W-:Y:S01]  /*5fe0*/  FMUL R10, R4, 1.4426950216293334961 ;  /* 0x3fb8aa3b040a7820 */ /* 0x000fe20000400000 */
[----:B------:R-:W-:Y:S01]  /*5ff0*/  FADD R4, -R26, R6 ;  /* 0x000000061a047221 */ /* 0x000fe20000000100 */
[----:B------:R-:W-:Y:S01]  /*6000*/  FMUL R7, R7, 1.4426950216293334961 ;  /* 0x3fb8aa3b07077820 */ /* 0x000fe20000400000 */
[----:B------:R-:W-:Y:S02]  /*6010*/  FSETP.GEU.AND P2, PT, R8, -126, PT ;  /* 0xc2fc00000800780b */ /* 0x000fe40003f4e000 */
[----:B------:R-:W-:Y:S01]  /*6020*/  FMUL R4, R4, 1.4426950216293334961 ;  /* 0x3fb8aa3b04047820 */ /* 0x000fe20000400000 */
[----:B------:R-:W-:Y:S02]  /*6030*/  FSETP.GEU.AND P3, PT, R10, -126, PT ;  /* 0xc2fc00000a00780b */ /* 0x000fe40003f6e000 */
[----:B------:R-:W-:Y:S02]  /*6040*/  FSETP.GEU.AND P1, PT, R7, -126, PT ;  /* 0xc2fc00000700780b */ /* 0x000fe40003f2e000 */
[----:B------:R-:W-:-:S06]  /*6050*/  FSETP.GEU.AND P0, PT, R4, -126, PT ;  /* 0xc2fc00000400780b */ /* 0x000fcc0003f0e000 */
[----:B------:R-:W-:-:S03]  /*6060*/  @!P2 FMUL R8, R8, 0.5 ;  /* 0x3f0000000808a820 */ /* 0x000fc60000400000 */
[----:B------:R-:W-:Y:S01]  /*6070*/  @!P3 FMUL R10, R10, 0.5 ;  /* 0x3f0000000a0ab820 */ /* 0x000fe20000400000 */
[----:B------:R1:W2:Y:S01]  /*6080*/  MUFU.EX2 R9, R8 ;  /* 0x0000000800097308 */ /* 0x0002a20000000800 */
[----:B------:R-:W-:Y:S02]  /*6090*/  @!P1 FMUL R7, R7, 0.5 ;  /* 0x3f00000007079820 */ /* 0x000fe40000400000 */
[----:B------:R-:W-:-:S05]  /*60a0*/  @!P0 FMUL R4, R4, 0.5 ;  /* 0x3f00000004048820 */ /* 0x000fca0000400000 */
[----:B------:R-:W3:Y:S01]  /*60b0*/  MUFU.EX2 R12, R10 ;  /* 0x0000000a000c7308 */ /* 0x000ee20000000800 */
[C---:B-1----:R-:W-:Y:S01]  /*60c0*/  IMAD R8, R13.reuse, 0x4, R18 ;  /* 0x000000040d087824 */ /* 0x042fe200078e0212 */
[----:B------:R-:W-:-:S06]  /*60d0*/  IADD3 R13, PT, PT, R13, 0x2, RZ ;  /* 0x000000020d0d7810 */ /* 0x000fcc0007ffe0ff */
        /* <DEDUP_REMOVED lines=10> */
.L_x_774:
[----:B------:R-:W-:Y:S05]  /*6180*/  BRA.U !UP2, `(.L_x_770) ;  /* 0x000000010a487547 */ /* 0x000fea000b800000 */
[----:B-1--4-:R-:W-:-:S05]  /*6190*/  SHF.L.U32 R4, R13, 0x1, RZ ;  /* 0x000000010d047819 */ /* 0x012fca00000006ff */
[----:B------:R-:W-:-:S06]  /*61a0*/  IMAD R4, R4, 0x4, R1 ;  /* 0x0000000404047824 */ /* 0x000fcc00078e0201 */
[----:B---3--:R-:W2:Y:S01]  /*61b0*/  LDL.64 R4, [R4] ;  /* 0x0000000004047983 */ /* 0x008ea20000100a00 */
        /* <DEDUP_REMOVED lines=15> */
.L_x_770:
[----:B--234-:R-:W1:Y:S01]  /*62b0*/  LDS R5, [R20] ;  /* 0x0000000014057984 */ /* 0x01ce620000000800 */
        /* <DEDUP_REMOVED lines=20> */
.L_x_765:
[----:B------:R-:W-:Y:S05]  /*6400*/  BSYNC.RECONVERGENT B0 ;  /* 0x0000000000007941 */ /* 0x000fea0003800200 */
.L_x_764:
        /* <DEDUP_REMOVED lines=8> */
.L_x_794:
[----:B--2---:R-:W2:Y:S01]  /*6490*/  LDCU UR7, c[0x0][0x3d0] ;  /* 0x00007a00ff0777ac */ /* 0x004ea20008000800 */
[----:B-1--4-:R-:W-:Y:S01]  /*64a0*/  SHF.R.U32.HI R4, RZ, 0x1, R21 ;  /* 0x00000001ff047819 */ /* 0x012fe20000011615 */
[----:B------:R-:W-:-:S03]  /*64b0*/  UISETP.NE.AND UP2, UPT, UR4, URZ, UPT ;  /* 0x000000ff0400728c */ /* 0x000fc6000bf45270 */
[----:B------:R-:W-:-:S04]  /*64c0*/  LOP3.LUT R4, R4, 0x1f0, RZ, 0xc0, !PT ;  /* 0x000001f004047812 */ /* 0x000fc800078ec0ff */
[----:B------:R-:W-:Y:S01]  /*64d0*/  IADD3 R23, PT, PT, R4, UR6, RZ ;  /* 0x0000000604177c10 */ /* 0x000fe2000fffe0ff */
[----:B------:R-:W-:-:S04]  /*64e0*/  UIADD3 UR6, UPT, UPT, UR6, 0x40, URZ ;  /* 0x0000004006067890 */ /* 0x000fc8000fffe0ff */
[C---:B---3--:R-:W-:Y:S02]  /*64f0*/  IMAD R22, R23.reuse, UR21, RZ ;  /* 0x0000001517167c24 */ /* 0x048fe4000f8e02ff */
[----:B------:R-:W-:Y:S01]  /*6500*/  IMAD R20, R23, UR22, RZ ;  /* 0x0000001617147c24 */ /* 0x000fe2000f8e02ff */
[----:B--2---:R-:W-:Y:S01]  /*6510*/  UISETP.GE.AND UP0, UPT, UR6, UR7, UPT ;  /* 0x000000070600728c */ /* 0x004fe2000bf06270 */
[----:B------:R-:W-:Y:S10]  /*6520*/  BRA.U !UP2, `(.L_x_776) ;  /* 0x000000110aec7547 */ /* 0x000ff4000b800000 */
[----:B------:R-:W1:Y:S01]  /*6530*/  LDCU UR7, c[0x0][0x3d0] ;  /* 0x00007a00ff0777ac */ /* 0x000e620008000800 */
[----:B------:R-:W-:Y:S01]  /*6540*/  LOP3.LUT R4, R21, 0x1f, RZ, 0xc0, !PT ;  /* 0x0000001f15047812 */ /* 0x000fe200078ec0ff */
[----:B------:R-:W1:Y:S03]  /*6550*/  LDCU UR8, c[0x0][0x3ec] ;  /* 0x00007d80ff0877ac */ /* 0x000e660008000800 */
[----:B------:R-:W-:Y:S01]  /*6560*/  LEA.HI R23, R4, R23, RZ, 0x1e ;  /* 0x0000001704177211 */ /* 0x000fe200078ff0ff */
[----:B------:R-:W2:Y:S01]  /*6570*/  LDCU UR20, c[0x0][0x3d4] ;  /* 0x00007a80ff1477ac */ /* 0x000ea20008000800 */
[----:B-1----:R-:W-:-:S04]  /*6580*/  UIMAD UR8, UR7, UR8, URZ ;  /* 0x00000008070872a4 */ /* 0x002fc8000f8e02ff */
[----:B------:R-:W-:Y:S02]  /*6590*/  ULEA UR8, UR7, UR8, 0x4 ;  /* 0x0000000807087291 */ /* 0x000fe4000f8e20ff */
[----:B--2---:R-:W-:Y:S02]  /*65a0*/  UISETP.GE.AND UP2, UPT, UR20, 0x1, UPT ;  /* 0x000000011400788c */ /* 0x004fe4000bf46270 */
[----:B------:R-:W-:-:S04]  /*65b0*/  ULEA UR8, UR8, UR13, 0x1 ;  /* 0x0000000d08087291 */ /* 0x000fc8000f8e08ff */
[----:B------:R-:W-:Y:S02]  /*65c0*/  ULEA UR9, UR7, UR8, 0x2 ;  /* 0x0000000807097291 */ /* 0x000fe4000f8e10ff */
[----:B------:R-:W-:Y:S02]  /*65d0*/  LEA R24, R23, UR8, 0x2 ;  /* 0x0000000817187c11 */ /* 0x000fe4000f8e10ff */
        /* <DEDUP_REMOVED lines=10> */
[----:B------:R-:W-:Y:S01]  /*6680*/  USHF.R.U32.HI UR9, URZ, 0x1, UR22 ;  /* 0x00000001ff097899 */ /* 0x000fe20008011616 */
[----:B------:R-:W-:Y:S01]  /*6690*/  UMOV UR7, URZ ;  /* 0x000000ff00077c82 */ /* 0x000fe20008000000 */
[----:B------:R-:W-:Y:S01]  /*66a0*/  UMOV UR8, URZ ;  /* 0x000000ff00087c82 */ /* 0x000fe20008000000 */
[----:B-1----:R-:W-:Y:S02]  /*66b0*/  SHF.R.U32.HI R5, RZ, 0x2, R4 ;  /* 0x00000002ff057819 */ /* 0x002fe40000011604 */
[----:B------:R-:W-:-:S05]  /*66c0*/  LOP3.LUT R4, R4, 0x3, RZ, 0xc0, !PT ;  /* 0x0000000304047812 */ /* 0x000fca00078ec0ff */
[----:B------:R-:W-:-:S04]  /*66d0*/  IMAD R4, R5, UR9, R4 ;  /* 0x0000000905047c24 */ /* 0x000fc8000f8e0204 */
[----:B------:R-:W-:-:S07]  /*66e0*/  IMAD.SHL.U32 R4, R4, 0x4, RZ ;  /* 0x0000000404047824 */ /* 0x000fce00078e00ff */
.L_x_779:
[----:B------:R-:W-:Y:S01]  /*66f0*/  LDS R5, [R24] ;  /* 0x0000000018057984 */ /* 0x000fe20000000800 */
[----:B--2---:R-:W-:Y:S01]  /*6700*/  MOV R6, 0x3bbb989d ;  /* 0x3bbb989d00067802 */ /* 0x004fe20000000f00 */
[----:B------:R-:W-:Y:S01]  /*6710*/  VIADD R9, R20, UR7 ;  /* 0x0000000714097c36 */ /* 0x000fe20008000000 */
[----:B------:R-:W-:Y:S01]  /*6720*/  MOV R7, UR9 ;  /* 0x0000000900077c02 */ /* 0x000fe20008000f00 */
[----:B------:R-:W1:Y:S01]  /*6730*/  LDS R8, [R23] ;  /* 0x0000000017087984 */ /* 0x000e620000000800 */
[----:B------:R-:W-:Y:S02]  /*6740*/  UIADD3 UR8, UPT, UPT, UR8, 0x2, URZ ;  /* 0x0000000208087890 */ /* 0x000fe4000fffe0ff */
[----:B------:R-:W-:Y:S01]  /*6750*/  LEA R9, R9, UR13, 0x1 ;  /* 0x0000000d09097c11 */ /* 0x000fe2000f8e08ff */
[----:B------:R-:W-:Y:S01]  /*6760*/  LDS R25, [R24+0x20] ;  /* 0x0000200018197984 */ /* 0x000fe20000000800 */
[----:B------:R-:W-:Y:S02]  /*6770*/  UISETP.NE.AND UP3, UPT, UR8, UR15, UPT ;  /* 0x0000000f0800728c */ /* 0x000fe4000bf65270 */
[----:B------:R-:W-:Y:S01]  /*6780*/  UIADD3 UR7, UPT, UPT, UR7, 0x20, URZ ;  /* 0x0000002007077890 */ /* 0x000fe2000fffe0ff */
[----:B------:R-:W2:Y:S01]  /*6790*/  LDS R10, [R23+0x20] ;  /* 0x00002000170a7984 */ /* 0x000ea20000000800 */
[----:B-1----:R-:W-:Y:S01]  /*67a0*/  FADD R13, R5, -R8 ;  /* 0x80000008050d7221 */ /* 0x002fe20000000000 */
[----:B------:R-:W-:-:S03]  /*67b0*/  MOV R5, 0x437c0000 ;  /* 0x437c000000057802 */ /* 0x000fc60000000f00 */
[----:B------:R-:W-:-:S04]  /*67c0*/  FFMA.SAT R8, R13, R6, 0.5 ;  /* 0x3f0000000d087423 */ /* 0x000fc80000002006 */
[-C--:B------:R-:W-:Y:S01]  /*67d0*/  FFMA.RM R8, R8, R5.reuse, 12582913 ;  /* 0x4b40000108087423 */ /* 0x080fe20000004005 */
[----:B--2---:R-:W-:Y:S01]  /*67e0*/  FADD R25, R25, -R10 ;  /* 0x8000000a19197221 */ /* 0x004fe20000000000 */
[----:B------:R-:W-:Y:S02]  /*67f0*/  IADD3 R10, PT, PT, R9, R4, RZ ;  /* 0x00000004090a7210 */ /* 0x000fe40007ffe0ff */
[----:B------:R-:W-:Y:S01]  /*6800*/  FADD R12, R8, -12583039 ;  /* 0xcb40007f080c7421 */ /* 0x000fe20000000000 */
[----:B------:R-:W-:Y:S02]  /*6810*/  FFMA.SAT R18, R25, R6, 0.5 ;  /* 0x3f00000019127423 */ /* 0x000fe40000002006 */
[----:B------:R-:W-:Y:S02]  /*6820*/  IMAD R11, R7, 0x20, R10 ;  /* 0x00000020070b7824 */ /* 0x000fe400078e020a */
[C---:B------:R-:W-:Y:S01]  /*6830*/  FFMA R14, R13.reuse, 1.4426950216293334961, -R12 ;  /* 0x3fb8aa3b0d0e7823 */ /* 0x040fe2000000080c */
[----:B------:R-:W-:Y:S01]  /*6840*/  FFMA.RM R12, R18, R5, 12582913 ;  /* 0x4b400001120c7423 */ /* 0x000fe20000004005 */
[----:B------:R-:W1:Y:S02]  /*6850*/  LDS R27, [R10] ;  /* 0x000000000a1b7984 */ /* 0x000e640000000800 */
[----:B------:R-:W-:Y:S01]  /*6860*/  FFMA R14, R13, 1.925963033500011079e-08, R14 ;  /* 0x32a570600d0e7823 */ /* 0x000fe2000000000e */
[C---:B------:R-:W-:Y:S01]  /*6870*/  FADD R18, R12.reuse, -12583039 ;  /* 0xcb40007f0c127421 */ /* 0x040fe20000000000 */
[----:B------:R-:W2:Y:S01]  /*6880*/  LDS R19, [R11] ;  /* 0x000000000b137984 */ /* 0x000ea20000000800 */
[----:B------:R-:W-:-:S02]  /*6890*/  SHF.L.U32 R12, R12, 0x17, RZ ;  /* 0x000000170c0c7819 */ /* 0x000fc400000006ff */
[C---:B------:R-:W-:Y:S01]  /*68a0*/  FFMA R18, R25.reuse, 1.4426950216293334961, -R18 ;  /* 0x3fb8aa3b19127823 */ /* 0x040fe20000000812 */
[----:B------:R-:W3:Y:S01]  /*68b0*/  LDS R15, [R10+0x10] ;  /* 0x000010000a0f7984 */ /* 0x000ee20000000800 */
[----:B------:R-:W4:Y:S02]  /*68c0*/  MUFU.EX2 R14, R14 ;  /* 0x0000000e000e7308 */ /* 0x000f240000000800 */
[----:B------:R-:W-:Y:S01]  /*68d0*/  FFMA R18, R25, 1.925963033500011079e-08, R18 ;  /* 0x32a5706019127823 */ /* 0x000fe20000000012 */
[----:B------:R-:W5:Y:S01]  /*68e0*/  LDS R13, [R11+0x10] ;  /* 0x000010000b0d7984 */ /* 0x000f620000000800 */
[----:B------:R-:W-:-:S04]  /*68f0*/  SHF.L.U32 R25, R8, 0x17, RZ ;  /* 0x0000001708197819 */ /* 0x000fc800000006ff */
[----:B------:R-:W1:Y:S01]  /*6900*/  MUFU.EX2 R29, R18 ;  /* 0x00000012001d7308 */ /* 0x000e620000000800 */
[----:B----4-:R-:W-:-:S05]  /*6910*/  FMUL R25, R25, R14 ;  /* 0x0000000e19197220 */ /* 0x010fca0000400000 */
[----:B------:R-:W-:Y:S01]  /*6920*/  F2FP.F16.F32.PACK_AB R25, RZ, R25 ;  /* 0x00000019ff19723e */ /* 0x000fe200000000ff */
[----:B-1----:R-:W-:-:S05]  /*6930*/  FMUL R12, R12, R29 ;  /* 0x0000001d0c0c7220 */ /* 0x002fca0000400000 */
[----:B------:R-:W-:Y:S01]  /*6940*/  F2FP.F16.F32.PACK_AB R12, RZ, R12 ;  /* 0x0000000cff0c723e */ /* 0x000fe200000000ff */
[----:B------:R-:W-:-:S04]  /*6950*/  HFMA2 R27, R27, R25.H0_H0, RZ.H0_H0 ;  /* 0x200000191b1b7231 */ /* 0x000fc800000400ff */
[-C--:B--2---:R-:W-:Y:S01]  /*6960*/  HFMA2 R8, R19, R12.reuse.H0_H0, RZ.H0_H0 ;  /* 0x2000000c13087231 */ /* 0x084fe200000400ff */
[----:B------:R-:W-:Y:S01]  /*6970*/  STS [R10], R27 ;  /* 0x0000001b0a007388 */ /* 0x000fe20000000800 */
[----:B------:R-:W-:Y:S02]  /*6980*/  VIADD R19, R9, 0x20 ;  /* 0x0000002009137836 */ /* 0x000fe40000000000 */
[----:B---3--:R-:W-:Y:S01]  /*6990*/  HFMA2 R15, R15, R25.H0_H0, RZ.H0_H0 ;  /* 0x200000190f0f7231 */ /* 0x008fe200000400ff */
[----:B------:R1:W-:Y:S01]  /*69a0*/  STS [R11], R8 ;  /* 0x000000080b007388 */ /* 0x0003e20000000800 */
[----:B-----5:R-:W-:-:S03]  /*69b0*/  HFMA2 R12, R13, R12.H0_H0, RZ.H0_H0 ;  /* 0x2000000c0d0c7231 */ /* 0x020fc600000400ff */
[----:B------:R-:W-:Y:S04]  /*69c0*/  STS [R10+0x10], R15 ;  /* 0x0000100f0a007388 */ /* 0x000fe80000000800 */
[----:B------:R-:W-:Y:S01]  /*69d0*/  STS [R11+0x10], R12 ;  /* 0x0000100c0b007388 */ /* 0x000fe20000000800 */
[----:B-1----:R-:W-:-:S03]  /*69e0*/  IADD3 R8, PT, PT, R19, R4, RZ ;  /* 0x0000000413087210 */ /* 0x002fc60007ffe0ff */
[----:B------:R-:W-:Y:S01]  /*69f0*/  LDS R13, [R24] ;  /* 0x00000000180d7984 */ /* 0x000fe20000000800 */
[----:B------:R-:W-:-:S03]  /*6a00*/  LEA R7, R7, R8, 0x5 ;  /* 0x0000000807077211 */ /* 0x000fc600078e28ff */
[----:B------:R-:W1:Y:S04]  /*6a10*/  LDS R14, [R23] ;  /* 0x00000000170e7984 */ /* 0x000e680000000800 */
[----:B------:R-:W-:Y:S04]  /*6a20*/  LDS R18, [R24+0x20] ;  /* 0x0000200018127984 */ /* 0x000fe80000000800 */
[----:B------:R-:W2:Y:S04]  /*6a30*/  LDS R25, [R23+0x20] ;  /* 0x0000200017197984 */ /* 0x000ea80000000800 */
[----:B------:R-:W3:Y:S04]  /*6a40*/  LDS R19, [R8] ;  /* 0x0000000008137984 */ /* 0x000ee80000000800 */
[----:B------:R-:W4:Y:S04]  /*6a50*/  LDS R11, [R8+0x10] ;  /* 0x00001000080b7984 */ /* 0x000f280000000800 */
[----:B------:R-:W-:Y:S01]  /*6a60*/  LDS R15, [R7+0x10] ;  /* 0x00001000070f7984 */ /* 0x000fe20000000800 */
[----:B-1----:R-:W-:-:S04]  /*6a70*/  FADD R13, R13, -R14 ;  /* 0x8000000e0d0d7221 */ /* 0x002fc80000000000 */
[----:B------:R-:W-:Y:S01]  /*6a80*/  FFMA.SAT R14, R13, R6, 0.5 ;  /* 0x3f0000000d0e7423 */ /* 0x000fe20000002006 */
[----:B--2---:R-:W-:-:S04]  /*6a90*/  FADD R9, R18, -R25 ;  /* 0x8000001912097221 */ /* 0x004fc80000000000 */
[----:B------:R-:W-:Y:S01]  /*6aa0*/  FFMA.SAT R10, R9, R6, 0.5 ;  /* 0x3f000000090a7423 */ /* 0x000fe20000002006 */
[----:B------:R-:W-:-:S03]  /*6ab0*/  FFMA.RM R6, R14, R5, 12582913 ;  /* 0x4b4000010e067423 */ /* 0x000fc60000004005 */
[----:B------:R-:W-:Y:S01]  /*6ac0*/  FFMA.RM R10, R10, R5, 12582913 ;  /* 0x4b4000010a0a7423 */ /* 0x000fe20000004005 */
[C---:B------:R-:W-:Y:S01]  /*6ad0*/  FADD R12, R6.reuse, -12583039 ;  /* 0xcb40007f060c7421 */ /* 0x040fe20000000000 */
[----:B------:R-:W1:Y:S01]  /*6ae0*/  LDS R5, [R7] ;  /* 0x0000000007057984 */ /* 0x000e620000000800 */
[----:B------:R-:W-:Y:S02]  /*6af0*/  IMAD.SHL.U32 R6, R6, 0x800000, RZ ;  /* 0x0080000006067824 */ /* 0x000fe400078e00ff */
[C---:B------:R-:W-:Y:S01]  /*6b00*/  FADD R14, R10.reuse, -12583039 ;  /* 0xcb40007f0a0e7421 */ /* 0x040fe20000000000 */
[----:B------:R-:W-:Y:S01]  /*6b10*/  FFMA R12, R13, 1.4426950216293334961, -R12 ;  /* 0x3fb8aa3b0d0c7823 */ /* 0x000fe2000000080c */
[----:B------:R-:W-:Y:S02]  /*6b20*/  SHF.L.U32 R10, R10, 0x17, RZ ;  /* 0x000000170a0a7819 */ /* 0x000fe400000006ff */
[----:B------:R-:W-:Y:S01]  /*6b30*/  FFMA R14, R9, 1.4426950216293334961, -R14 ;  /* 0x3fb8aa3b090e7823 */ /* 0x000fe2000000080e */
[----:B------:R-:W-:-:S03]  /*6b40*/  FFMA R12, R13, 1.925963033500011079e-08, R12 ;  /* 0x32a570600d0c7823 */ /* 0x000fc6000000000c */
[----:B------:R-:W-:Y:S01]  /*6b50*/  FFMA R14, R9, 1.925963033500011079e-08, R14 ;  /* 0x32a57060090e7823 */ /* 0x000fe2000000000e */
[----:B------:R-:W2:Y:S08]  /*6b60*/  MUFU.EX2 R13, R12 ;  /* 0x0000000c000d7308 */ /* 0x000eb00000000800 */
[----:B------:R-:W5:Y:S01]  /*6b70*/  MUFU.EX2 R9, R14 ;  /* 0x0000000e00097308 */ /* 0x000f620000000800 */
[----:B--2---:R-:W-:-:S05]  /*6b80*/  FMUL R6, R6, R13 ;  /* 0x0000000d06067220 */ /* 0x004fca0000400000 */
[----:B------:R-:W-:Y:S01]  /*6b90*/  F2FP.F16.F32.PACK_AB R6, RZ, R6 ;  /* 0x00000006ff06723e */ /* 0x000fe200000000ff */
[----:B-----5:R-:W-:-:S04]  /*6ba0*/  FMUL R9, R10, R9 ;  /* 0x000000090a097220 */ /* 0x020fc80000400000 */
[-C--:B---3--:R-:W-:Y:S02]  /*6bb0*/  HFMA2 R19, R19, R6.reuse.H0_H0, RZ.H0_H0 ;  /* 0x2000000613137231 */ /* 0x088fe400000400ff */
[----:B----4-:R-:W-:Y:S01]  /*6bc0*/  HFMA2 R11, R11, R6.H0_H0, RZ.H0_H0 ;  /* 0x200000060b0b7231 */ /* 0x010fe200000400ff */
[----:B------:R-:W-:Y:S02]  /*6bd0*/  F2FP.F16.F32.PACK_AB R9, RZ, R9 ;  /* 0x00000009ff09723e */ /* 0x000fe400000000ff */
[----:B------:R2:W-:Y:S03]  /*6be0*/  STS [R8], R19 ;  /* 0x0000001308007388 */ /* 0x0005e60000000800 */
[-C--:B-1----:R-:W-:Y:S02]  /*6bf0*/  HFMA2 R10, R5, R9.reuse.H0_H0, RZ.H0_H0 ;  /* 0x20000009050a7231 */ /* 0x082fe400000400ff */
[----:B------:R-:W-:-:S03]  /*6c00*/  HFMA2 R6, R15, R9.H0_H0, RZ.H0_H0 ;  /* 0x200000090f067231 */ /* 0x000fc600000400ff */
[----:B------:R2:W-:Y:S04]  /*6c10*/  STS [R7], R10 ;  /* 0x0000000a07007388 */ /* 0x0005e80000000800 */
[----:B------:R2:W-:Y:S04]  /*6c20*/  STS [R8+0x10], R11 ;  /* 0x0000100b08007388 */ /* 0x0005e80000000800 */
[----:B------:R2:W-:Y:S01]  /*6c30*/  STS [R7+0x10], R6 ;  /* 0x0000100607007388 */ /* 0x0005e20000000800 */
[----:B------:R-:W-:Y:S05]  /*6c40*/  BRA.U UP3, `(.L_x_779) ;  /* 0xfffffff903a87547 */ /* 0x000fea000b83ffff */
.L_x_778:
[----:B------:R-:W-:Y:S05]  /*6c50*/  BRA.U UP2, `(.L_x_780) ;  /* 0x00000025025c7547 */ /* 0x000fea000b800000 */
[----:B--2---:R-:W-:Y:S01]  /*6c60*/  LDS R8, [R24] ;  /* 0x0000000018087984 */ /* 0x004fe20000000800 */
[----:B------:R-:W-:Y:S01]  /*6c70*/  USHF.R.U32.HI UR8, URZ, 0x1, UR22 ;  /* 0x00000001ff087899 */ /* 0x000fe20008011616 */
[----:B------:R-:W-:Y:S01]  /*6c80*/  IADD3 R20, PT, PT, R20, UR7, RZ ;  /* 0x0000000714147c10 */ /* 0x000fe2000fffe0ff */
[----:B------:R-:W-:Y:S01]  /*6c90*/  IMAD.MOV.U32 R11, RZ, RZ, 0x3bbb989d ;  /* 0x3bbb989dff0b7424 */ /* 0x000fe200078e00ff */
[----:B------:R-:W1:Y:S01]  /*6ca0*/  LDS R5, [R23] ;  /* 0x0000000017057984 */ /* 0x000e620000000800 */
[----:B------:R-:W-:Y:S01]  /*6cb0*/  MOV R12, 0x437c0000 ;  /* 0x437c0000000c7802 */ /* 0x000fe20000000f00 */
[----:B------:R-:W2:Y:S02]  /*6cc0*/  S2R R4, SR_LANEID ;  /* 0x0000000000047919 */ /* 0x000ea40000000000 */
[----:B------:R-:W-:Y:S04]  /*6cd0*/  LDS R6, [R24+0x20] ;  /* 0x0000200018067984 */ /* 0x000fe80000000800 */
[----:B------:R-:W3:Y:S01]  /*6ce0*/  LDS R7, [R23+0x20] ;  /* 0x0000200017077984 */ /* 0x000ee20000000800 */
[----:B--2---:R-:W-:-:S02]  /*6cf0*/  SHF.R.U32.HI R9, RZ, 0x2, R4 ;  /* 0x00000002ff097819 */ /* 0x004fc40000011604 */
[----:B------:R-:W-:Y:S01]  /*6d00*/  LOP3.LUT R4, R4, 0x3, RZ, 0xc0, !PT ;  /* 0x0000000304047812 */ /* 0x000fe200078ec0ff */
[----:B-1----:R-:W-:-:S04]  /*6d10*/  FADD R8, R8, -R5 ;  /* 0x8000000508087221 */ /* 0x002fc80000000000 */
[----:B------:R-:W-:Y:S01]  /*6d20*/  IMAD R9, R9, UR8, R4 ;  /* 0x0000000809097c24 */ /* 0x000fe2000f8e0204 */
[----:B------:R-:W-:Y:S01]  /*6d30*/  LEA R4, R20, UR13, 0x1 ;  /* 0x0000000d14047c11 */ /* 0x000fe2000f8e08ff */
[----:B------:R-:W-:-:S03]  /*6d40*/  FFMA.SAT R5, R8, R11, 0.5 ;  /* 0x3f00000008057423 */ /* 0x000fc6000000200b */
[----:B------:R-:W-:Y:S01]  /*6d50*/  LEA R4, R9, R4, 0x2 ;  /* 0x0000000409047211 */ /* 0x000fe200078e10ff */
[----:B------:R-:W-:Y:S02]  /*6d60*/  IMAD.U32 R9, RZ, RZ, UR8 ;  /* 0x00000008ff097e24 */ /* 0x000fe4000f8e00ff */
[----:B------:R-:W-:Y:S01]  /*6d70*/  FFMA.RM R10, R5, R12, 12582913 ;  /* 0x4b400001050a7423 */ /* 0x000fe2000000400c */
[----:B---3--:R-:W-:Y:S01]  /*6d80*/  FADD R6, R6, -R7 ;  /* 0x8000000706067221 */ /* 0x008fe20000000000 */
[----:B------:R-:W1:Y:S01]  /*6d90*/  LDS R13, [R4] ;  /* 0x00000000040d7984 */ /* 0x000e620000000800 */
[----:B------:R-:W-:Y:S01]  /*6da0*/  LEA R5, R9, R4, 0x5 ;  /* 0x0000000409057211 */ /* 0x000fe200078e28ff */
[----:B------:R-:W-:Y:S01]  /*6db0*/  FADD R9, R10, -12583039 ;  /* 0xcb40007f0a097421 */ /* 0x000fe20000000000 */
[----:B------:R-:W-:Y:S01]  /*6dc0*/  FFMA.SAT R7, R6, R11, 0.5 ;  /* 0x3f00000006077423 */ /* 0x000fe2000000200b */
[----:B------:R-:W-:Y:S01]  /*6dd0*/  SHF.L.U32 R10, R10, 0x17, RZ ;  /* 0x000000170a0a7819 */ /* 0x000fe200000006ff */
[----:B------:R-:W2:Y:S01]  /*6de0*/  LDS R11, [R4+0x10] ;  /* 0x00001000040b7984 */ /* 0x000ea20000000800 */
[----:B------:R-:W-:Y:S01]  /*6df0*/  FFMA R15, R8, 1.4426950216293334961, -R9 ;  /* 0x3fb8aa3b080f7823 */ /* 0x000fe20000000809 */
[----:B------:R-:W-:-:S02]  /*6e00*/  FFMA.RM R12, R7, R12, 12582913 ;  /* 0x4b400001070c7423 */ /* 0x000fc4000000400c */
[----:B------:R-:W3:Y:S01]  /*6e10*/  LDS R7, [R5] ;  /* 0x0000000005077984 */ /* 0x000ee20000000800 */
[----:B------:R-:W-:Y:S01]  /*6e20*/  FFMA R15, R8, 1.925963033500011079e-08, R15 ;  /* 0x32a57060080f7823 */ /* 0x000fe2000000000f */
[C---:B------:R-:W-:Y:S01]  /*6e30*/  FADD R19, R12.reuse, -12583039 ;  /* 0xcb40007f0c137421 */ /* 0x040fe20000000000 */
[----:B------:R-:W-:Y:S01]  /*6e40*/  IMAD.SHL.U32 R12, R12, 0x800000, RZ ;  /* 0x008000000c0c7824 */ /* 0x000fe200078e00ff */
[----:B------:R-:W4:Y:S02]  /*6e50*/  LDS R9, [R5+0x10] ;  /* 0x0000100005097984 */ /* 0x000f240000000800 */
[C---:B------:R-:W-:Y:S01]  /*6e60*/  FFMA R19, R6.reuse, 1.4426950216293334961, -R19 ;  /* 0x3fb8aa3b06137823 */ /* 0x040fe20000000813 */
[----:B------:R-:W5:Y:S03]  /*6e70*/  MUFU.EX2 R15, R15 ;  /* 0x0000000f000f7308 */ /* 0x000f660000000800 */
[----:B------:R-:W-:-:S06]  /*6e80*/  FFMA R19, R6, 1.925963033500011079e-08, R19 ;  /* 0x32a5706006137823 */ /* 0x000fcc0000000013 */
        /* <DEDUP_REMOVED lines=14> */
.L_x_777:
[----:B------:R-:W-:-:S05]  /*6f70*/  UMOV UR7, URZ ;  /* 0x000000ff00077c82 */ /* 0x000fca0008000000 */
.L_x_784:
[----:B-1----:R-:W1:Y:S01]  /*6f80*/  LDCU UR9, c[0x0][0x3d4] ;  /* 0x00007a80ff0977ac */ /* 0x002e620008000800 */
        /* <DEDUP_REMOVED lines=21> */
.L_x_782:
[----:B------:R-:W-:Y:S01]  /*70e0*/  IADD3 R27, PT, PT, R22, UR8, RZ ;  /* 0x00000008161b7c10 */ /* 0x000fe2000fffe0ff */
[----:B------:R-:W-:Y:S02]  /*70f0*/  UIMAD UR20, UR8, UR22, UR7 ;  /* 0x00000016081472a4 */ /* 0x000fe4000f8e0207 */
[----:B------:R-:W-:Y:S01]  /*7100*/  UIADD3 UR9, UPT, UPT, UR9, 0x4, URZ ;  /* 0x0000000409097890 */ /* 0x000fe2000fffe0ff */
[----:B------:R-:W-:Y:S01]  /*7110*/  LEA R27, R27, UR11, 0x1 ;  /* 0x0000000b1b1b7c11 */ /* 0x000fe2000f8e08ff */
[----:B------:R-:W-:Y:S02]  /*7120*/  ULEA UR20, UR20, UR10, 0x1 ;  /* 0x0000000a14147291 */ /* 0x000fe4000f8e08ff */
[----:B------:R-:W-:Y:S01]  /*7130*/  UISETP.NE.AND UP3, UPT, UR9, UR16, UPT ;  /* 0x000000100900728c */ /* 0x000fe2000bf65270 */
[----:B------:R-:W-:Y:S01]  /*7140*/  IADD3 R28, PT, PT, R26, 0x20, R27 ;  /* 0x000000201a1c7810 */ /* 0x000fe20007ffe01b */
[----:B------:R-:W-:Y:S01]  /*7150*/  IMAD.IADD R15, R27, 0x1, R26 ;  /* 0x000000011b0f7824 */ /* 0x000fe200078e021a */
[----:B------:R-:W-:-:S02]  /*7160*/  ULEA UR24, UR22, UR20, 0x5 ;  /* 0x0000001416187291 */ /* 0x000fc4000f8e28ff */
[----:B------:R-:W-:Y:S02]  /*7170*/  UIADD3 UR8, UPT, UPT, UR8, 0x40, URZ ;  /* 0x0000004008087890 */ /* 0x000fe4000fffe0ff */
[----:B------:R-:W-:Y:S01]  /*7180*/  LDSM.16.MT88.4 R8, [R25+UR20] ;  /* 0x000000141908783b */ /* 0x000fe20008004200 */
[----:B------:R-:W-:-:S03]  /*7190*/  ULEA UR20, UR22, UR20, 0x6 ;  /* 0x0000001416147291 */ /* 0x000fc6000f8e30ff */
[----:B------:R-:W1:Y:S02]  /*71a0*/  LDSM.16.M88.4 R12, [R15] ;  /* 0x000000000f0c783b */ /* 0x000e640000000200 */
[C---:B-1----:R-:W-:Y:S08]  /*71b0*/  HMMA.16816.F16 R18, R12.reuse, R8, R4 ;  /* 0x000000080c12723c */ /* 0x042ff00000000804 */
[----:B------:R-:W-:Y:S01]  /*71c0*/  HMMA.16816.F16 R12, R12, R10, R6 ;  /* 0x0000000a0c0c723c */ /* 0x000fe20000000806 */
[----:B------:R-:W-:Y:S01]  /*71d0*/  LDSM.16.M88.4 R4, [R28] ;  /* 0x000000001c04783b */ /* 0x000fe20000000200 */
[----:B------:R-:W-:-:S03]  /*71e0*/  IADD3 R14, PT, PT, R26, 0x40, R27 ;  /* 0x000000401a0e7810 */ /* 0x000fc60007ffe01b */
[----:B------:R-:W1:Y:S07]  /*71f0*/  LDSM.16.MT88.4 R8, [R25+UR24] ;  /* 0x000000181908783b */ /* 0x000e6e0008004200 */
[C---:B-1----:R-:W-:Y:S08]  /*7200*/  HMMA.16816.F16 R18, R4.reuse, R8, R18 ;  /* 0x000000080412723c */ /* 0x042ff00000000812 */
[----:B------:R-:W-:Y:S01]  /*7210*/  HMMA.16816.F16 R12, R4, R10, R12 ;  /* 0x0000000a040c723c */ /* 0x000fe2000000080c */
[----:B------:R-:W-:Y:S04]  /*7220*/  LDSM.16.M88.4 R4, [R14] ;  /* 0x000000000e04783b */ /* 0x000fe80000000200 */
[----:B------:R-:W1:Y:S01]  /*7230*/  LDSM.16.MT88.4 R8, [R25+UR20] ;  /* 0x000000141908783b */ /* 0x000e620008004200 */
[----:B------:R-:W-:-:S06]  /*7240*/  ULEA UR20, UR22, UR20, 0x5 ;  /* 0x0000001416147291 */ /* 0x000fcc000f8e28ff */
[----:B-1----:R-:W-:Y:S01]  /*7250*/  HMMA.16816.F16 R18, R4, R8, R18 ;  /* 0x000000080412723c */ /* 0x002fe20000000812 */
[----:B------:R-:W-:-:S07]  /*7260*/  IADD3 R8, PT, PT, R26, 0x60, R27 ;  /* 0x000000601a087810 */ /* 0x000fce0007ffe01b */
[----:B------:R-:W-:Y:S01]  /*7270*/  HMMA.16816.F16 R12, R4, R10, R12 ;  /* 0x0000000a040c723c */ /* 0x000fe2000000080c */
[----:B------:R-:W-:Y:S04]  /*7280*/  LDSM.16.M88.4 R8, [R8] ;  /* 0x000000000808783b */ /* 0x000fe80000000200 */
[----:B------:R-:W1:Y:S07]  /*7290*/  LDSM.16.MT88.4 R4, [R25+UR20] ;  /* 0x000000141904783b */ /* 0x000e6e0008004200 */
[C---:B-1----:R-:W-:Y:S08]  /*72a0*/  HMMA.16816.F16 R4, R8.reuse, R4, R18 ;  /* 0x000000040804723c */ /* 0x042ff00000000812 */
[----:B------:R-:W-:Y:S01]  /*72b0*/  HMMA.16816.F16 R6, R8, R6, R12 ;  /* 0x000000060806723c */ /* 0x000fe2000000080c */
[----:B------:R-:W-:-:S04]  /*72c0*/  NOP ;  /* 0x0000000000007918 */ /* 0x000fc80000000000 */
[----:B------:R-:W-:-:S15]  /*72d0*/  BRA.U UP3, `(.L_x_782) ;  /* 0xfffffffd03807547 */ /* 0x000fde000b83ffff */
.L_x_781:
[----:B------:R-:W-:Y:S05]  /*72e0*/  BRA.U !UP2, `(.L_x_783) ;  /* 0x000000010aa87547 */ /* 0x000fea000b800000 */
[----:B------:R-:W1:Y:S01]  /*72f0*/  S2R R8, SR_LANEID ;  /* 0x0000000000087919 */ /* 0x000e620000000000 */
[----:B------:R-:W-:Y:S02]  /*7300*/  UIMAD UR9, UR8, UR22, UR7 ;  /* 0x00000016080972a4 */ /* 0x000fe4000f8e0207 */
[----:B------:R-:W-:Y:S01]  /*7310*/  VIADD R26, R22, UR8 ;  /* 0x00000008161a7c36 */ /* 0x000fe20008000000 */
[----:B------:R-:W-:Y:S02]  /*7320*/  UISETP.NE.AND UP2, UPT, UR27, 0x1, UPT ;  /* 0x000000011b00788c */ /* 0x000fe4000bf45270 */
[----:B------:R-:W-:Y:S02]  /*7330*/  ULEA UR9, UR9, UR10, 0x1 ;  /* 0x0000000a09097291 */ /* 0x000fe4000f8e08ff */
[----:B------:R-:W-:Y:S02]  /*7340*/  LEA R26, R26, UR11, 0x1 ;  /* 0x0000000b1a1a7c11 */ /* 0x000fe4000f8e08ff */
[----:B-1----:R-:W-:-:S02]  /*7350*/  SHF.R.U32.HI R9, RZ, 0x3, R8 ;  /* 0x00000003ff097819 */ /* 0x002fc40000011608 */
[----:B------:R-:W-:Y:S02]  /*7360*/  LOP3.LUT R10, R8, 0x7, RZ, 0xc0, !PT ;  /* 0x00000007080a7812 */ /* 0x000fe400078ec0ff */
[----:B------:R-:W-:Y:S02]  /*7370*/  SHF.R.U32.HI R8, RZ, 0x4, R8 ;  /* 0x00000004ff087819 */ /* 0x000fe40000011608 */
[----:B------:R-:W-:Y:S02]  /*7380*/  SHF.L.U32 R9, R9, 0x3, RZ ;  /* 0x0000000309097819 */ /* 0x000fe400000006ff */
[----:B------:R-:W-:Y:S02]  /*7390*/  SHF.L.U32 R8, R8, 0x3, RZ ;  /* 0x0000000308087819 */ /* 0x000fe400000006ff */
[----:B------:R-:W-:-:S05]  /*73a0*/  LOP3.LUT R9, R9, 0x8, R10, 0xe2, !PT ;  /* 0x0000000809097812 */ /* 0x000fca00078ee20a */
[C-C-:B------:R-:W-:Y:S02]  /*73b0*/  IMAD R19, R9.reuse, UR21, R8.reuse ;  /* 0x0000001509137c24 */ /* 0x140fe4000f8e0208 */
[----:B------:R-:W-:-:S03]  /*73c0*/  IMAD R18, R9, UR22, R8 ;  /* 0x0000001609127c24 */ /* 0x000fc6000f8e0208 */
[----:B------:R-:W-:Y:S02]  /*73d0*/  LEA R8, R19, R26, 0x1 ;  /* 0x0000001a13087211 */ /* 0x000fe400078e08ff */
[----:B------:R-:W-:-:S04]  /*73e0*/  LEA R12, R18, UR9, 0x1 ;  /* 0x00000009120c7c11 */ /* 0x000fc8000f8e08ff */
[----:B------:R-:W-:Y:S04]  /*73f0*/  LDSM.16.M88.4 R8, [R8] ;  /* 0x000000000808783b */ /* 0x000fe80000000200 */
[----:B------:R-:W1:Y:S02]  /*7400*/  LDSM.16.MT88.4 R12, [R12] ;  /* 0x000000000c0c783b */ /* 0x000e640000004200 */
[C---:B-1----:R-:W-:Y:S08]  /*7410*/  HMMA.16816.F16 R4, R8.reuse, R12, R4 ;  /* 0x0000000c0804723c */ /* 0x042ff00000000804 */
[----:B------:R-:W-:Y:S01]  /*7420*/  HMMA.16816.F16 R6, R8, R14, R6 ;  /* 0x0000000e0806723c */ /* 0x000fe20000000806 */
[----:B------:R-:W-:-:S04]  /*7430*/  NOP ;  /* 0x0000000000007918 */ /* 0x000fc80000000000 */
[----:B------:R-:W-:-:S15]  /*7440*/  BRA.U !UP2, `(.L_x_783) ;  /* 0x000000010a507547 */ /* 0x000fde000b800000 */
[----:B------:R-:W-:Y:S01]  /*7450*/  ULEA UR8, UR22, UR9, 0x5 ;  /* 0x0000000916087291 */ /* 0x000fe2000f8e28ff */
[----:B------:R-:W-:Y:S01]  /*7460*/  IADD3 R8, PT, PT, R26, 0x20, RZ ;  /* 0x000000201a087810 */ /* 0x000fe20007ffe0ff */
[----:B------:R-:W-:-:S04]  /*7470*/  UISETP.NE.AND UP2, UPT, UR27, 0x2, UPT ;  /* 0x000000021b00788c */ /* 0x000fc8000bf45270 */
[----:B------:R-:W-:Y:S01]  /*7480*/  IMAD.U32 R8, R19, 0x2, R8 ;  /* 0x0000000213087824 */ /* 0x000fe200078e0008 */
[----:B------:R-:W-:-:S05]  /*7490*/  LEA R12, R18, UR8, 0x1 ;  /* 0x00000008120c7c11 */ /* 0x000fca000f8e08ff */
[----:B------:R-:W-:Y:S04]  /*74a0*/  LDSM.16.M88.4 R8, [R8] ;  /* 0x000000000808783b */ /* 0x000fe80000000200 */
[----:B------:R-:W1:Y:S02]  /*74b0*/  LDSM.16.MT88.4 R12, [R12] ;  /* 0x000000000c0c783b */ /* 0x000e640000004200 */
[C---:B-1----:R-:W-:Y:S08]  /*74c0*/  HMMA.16816.F16 R4, R8.reuse, R12, R4 ;  /* 0x0000000c0804723c */ /* 0x042ff00000000804 */
[----:B------:R-:W-:Y:S01]  /*74d0*/  HMMA.16816.F16 R6, R8, R14, R6 ;  /* 0x0000000e0806723c */ /* 0x000fe20000000806 */
[----:B------:R-:W-:-:S04]  /*74e0*/  NOP ;  /* 0x0000000000007918 */ /* 0x000fc80000000000 */
[----:B------:R-:W-:-:S15]  /*74f0*/  BRA.U !UP2, `(.L_x_783) ;  /* 0x000000010a247547 */ /* 0x000fde000b800000 */
[----:B------:R-:W-:Y:S01]  /*7500*/  ULEA UR8, UR22, UR9, 0x6 ;  /* 0x0000000916087291 */ /* 0x000fe2000f8e30ff */
[----:B------:R-:W-:-:S04]  /*7510*/  IADD3 R26, PT, PT, R26, 0x40, RZ ;  /* 0x000000401a1a7810 */ /* 0x000fc80007ffe0ff */
[----:B------:R-:W-:Y:S02]  /*7520*/  LEA R8, R19, R26, 0x1 ;  /* 0x0000001a13087211 */ /* 0x000fe400078e08ff */
[----:B------:R-:W-:-:S04]  /*7530*/  LEA R12, R18, UR8, 0x1 ;  /* 0x00000008120c7c11 */ /* 0x000fc8000f8e08ff */
[----:B------:R-:W-:Y:S04]  /*7540*/  LDSM.16.M88.4 R8, [R8] ;  /* 0x000000000808783b */ /* 0x000fe80000000200 */
[----:B------:R-:W1:Y:S02]  /*7550*/  LDSM.16.MT88.4 R12, [R12] ;  /* 0x000000000c0c783b */ /* 0x000e640000004200 */
[C---:B-1----:R-:W-:Y:S08]  /*7560*/  HMMA.16816.F16 R4, R8.reuse, R12, R4 ;  /* 0x0000000c0804723c */ /* 0x042ff00000000804 */
[----:B------:R-:W-:-:S15]  /*7570*/  HMMA.16816.F16 R6, R8, R14, R6 ;  /* 0x0000000e0806723c */ /* 0x000fde0000000806 */
[----:B------:R-:W-:-:S05]  /*7580*/  NOP ;  /* 0x0000000000007918 */ /* 0x000fca0000000000 */
.L_x_783:
[----:B------:R-:W-:Y:S01]  /*7590*/  LDS R12, [R24] ;  /* 0x00000000180c7984 */ /* 0x000fe20000000800 */
[----:B------:R-:W-:Y:S01]  /*75a0*/  IMAD.MOV.U32 R11, RZ, RZ, 0x3bbb989d ;  /* 0x3bbb989dff0b7424 */ /* 0x000fe200078e00ff */
[----:B------:R-:W-:Y:S01]  /*75b0*/  USHF.R.U32.HI UR8, URZ, 0x1, UR22 ;  /* 0x00000001ff087899 */ /* 0x000fe20008011616 */
[----:B------:R-:W-:Y:S01]  /*75c0*/  MOV R14, 0x437c0000 ;  /* 0x437c0000000e7802 */ /* 0x000fe20000000f00 */
[----:B------:R-:W1:Y:S04]  /*75d0*/  LDS R9, [R23] ;  /* 0x0000000017097984 */ /* 0x000e680000000800 */
[----:B------:R-:W-:Y:S04]  /*75e0*/  LDS R8, [R24+0x20] ;  /* 0x0000200018087984 */ /* 0x000fe80000000800 */
[----:B------:R-:W2:Y:S01]  /*75f0*/  LDS R13, [R23+0x20] ;  /* 0x00002000170d7984 */ /* 0x000ea20000000800 */
[----:B------:R-:W3:Y:S01]  /*7600*/  S2R R10, SR_LANEID ;  /* 0x00000000000a7919 */ /* 0x000ee20000000000 */
[----:B-1----:R-:W-:Y:S01]  /*7610*/  FADD R12, R12, -R9 ;  /* 0x800000090c0c7221 */ /* 0x002fe20000000000 */
[----:B---3--:R-:W-:-:S03]  /*7620*/  SHF.R.U32.HI R15, RZ, 0x2, R10 ;  /* 0x00000002ff0f7819 */ /* 0x008fc6000001160a */
[-C--:B------:R-:W-:Y:S01]  /*7630*/  FFMA.SAT R9, R12, R11.reuse, 0.5 ;  /* 0x3f0000000c097423 */ /* 0x080fe2000000200b */
[----:B------:R-:W-:Y:S02]  /*7640*/  LOP3.LUT R18, R10, 0x3, RZ, 0xc0, !PT ;  /* 0x000000030a127812 */ /* 0x000fe400078ec0ff */
[----:B------:R-:W-:Y:S01]  /*7650*/  IADD3 R10, PT, PT, R20, UR7, RZ ;  /* 0x00000007140a7c10 */ /* 0x000fe2000fffe0ff */
[-C--:B------:R-:W-:Y:S01]  /*7660*/  FFMA.RM R9, R9, R14.reuse, 12582913 ;  /* 0x4b40000109097423 */ /* 0x080fe2000000400e */
[----:B--2---:R-:W-:Y:S01]  /*7670*/  FADD R8, R8, -R13 ;  /* 0x8000000d08087221 */ /* 0x004fe20000000000 */
[----:B------:R-:W-:Y:S01]  /*7680*/  IMAD R15, R15, UR8, R18 ;  /* 0x000000080f0f7c24 */ /* 0x000fe2000f8e0212 */
[----:B------:R-:W-:Y:S01]  /*7690*/  LEA R10, R10, UR13, 0x1 ;  /* 0x0000000d0a0a7c11 */ /* 0x000fe2000f8e08ff */
[C---:B------:R-:W-:Y:S01]  /*76a0*/  FADD R13, R9.reuse, -12583039 ;  /* 0xcb40007f090d7421 */ /* 0x040fe20000000000 */
[----:B------:R-:W-:Y:S01]  /*76b0*/  FFMA.SAT R11, R8, R11, 0.5 ;  /* 0x3f000000080b7423 */ /* 0x000fe2000000200b */
[----:B------:R-:W-:Y:S01]  /*76c0*/  IMAD.SHL.U32 R9, R9, 0x800000, RZ ;  /* 0x0080000009097824 */ /* 0x000fe200078e00ff */
[----:B------:R-:W-:Y:S01]  /*76d0*/  UIADD3 UR7, UPT, UPT, UR7, 0x10, URZ ;  /* 0x0000001007077890 */ /* 0x000fe2000fffe0ff */
[----:B------:R-:W-:Y:S01]  /*76e0*/  IMAD.U32 R10, R15, 0x4, R10 ;  /* 0x000000040f0a7824 */ /* 0x000fe200078e000a */
[----:B------:R-:W-:Y:S01]  /*76f0*/  MOV R15, UR8 ;  /* 0x00000008000f7c02 */ /* 0x000fe20008000f00 */
[C---:B------:R-:W-:Y:S01]  /*7700*/  FFMA R13, R12.reuse, 1.4426950216293334961, -R13 ;  /* 0x3fb8aa3b0c0d7823 */ /* 0x040fe2000000080d */
[----:B------:R-:W-:Y:S01]  /*7710*/  FFMA.RM R14, R11, R14, 12582913 ;  /* 0x4b4000010b0e7423 */ /* 0x000fe2000000400e */
[----:B------:R-:W1:Y:S01]  /*7720*/  LDCU UR8, c[0x0][0x3ec] ;  /* 0x00007d80ff0877ac */ /* 0x000e620008000800 */
[----:B------:R-:W-:Y:S01]  /*7730*/  LEA R11, R15, R10, 0x5 ;  /* 0x0000000a0f0b7211 */ /* 0x000fe200078e28ff */
[----:B------:R-:W2:Y:S01]  /*7740*/  LDS R19, [R10+0x10] ;  /* 0x000010000a137984 */ /* 0x000ea20000000800 */
[----:B------:R-:W-:Y:S01]  /*7750*/  FFMA R18, R12, 1.925963033500011079e-08, R13 ;  /* 0x32a570600c127823 */ /* 0x000fe2000000000d */
[C---:B------:R-:W-:Y:S01]  /*7760*/  FADD R25, R14.reuse, -12583039 ;  /* 0xcb40007f0e197421 */ /* 0x040fe20000000000 */
[----:B------:R-:W-:Y:S01]  /*7770*/  SHF.L.U32 R14, R14, 0x17, RZ ;  /* 0x000000170e0e7819 */ /* 0x000fe200000006ff */
[----:B------:R-:W3:Y:S02]  /*7780*/  LDS R15, [R10] ;  /* 0x000000000a0f7984 */ /* 0x000ee40000000800 */
[C---:B------:R-:W-:Y:S01]  /*7790*/  FFMA R25, R8.reuse, 1.4426950216293334961, -R25 ;  /* 0x3fb8aa3b08197823 */ /* 0x040fe20000000819 */
[----:B------:R-:W4:Y:S01]  /*77a0*/  MUFU.EX2 R18, R18 ;  /* 0x0000001200127308 */ /* 0x000f220000000800 */
[----:B------:R-:W5:Y:S02]  /*77b0*/  LDS R13, [R11] ;  /* 0x000000000b0d7984 */ /* 0x000f640000000800 */
[----:B------:R-:W-:-:S02]  /*77c0*/  FFMA R25, R8, 1.925963033500011079e-08, R25 ;  /* 0x32a5706008197823 */ /* 0x000fc40000000019 */
[----:B------:R-:W5:Y:S04]  /*77d0*/  LDS R12, [R11+0x10] ;  /* 0x000010000b0c7984 */ /* 0x000f680000000800 */
[----:B------:R-:W2:Y:S01]  /*77e0*/  MUFU.EX2 R25, R25 ;  /* 0x0000001900197308 */ /* 0x000ea20000000800 */
[----:B-1----:R-:W-:Y:S01]  /*77f0*/  UISETP.GE.AND UP2, UPT, UR7, UR8, UPT ;  /* 0x000000080700728c */ /* 0x002fe2000bf46270 */
[----:B----4-:R-:W-:-:S05]  /*7800*/  FMUL R9, R9, R18 ;  /* 0x0000001209097220 */ /* 0x010fca0000400000 */
[----:B------:R-:W-:Y:S01]  /*7810*/  F2FP.F16.F32.PACK_AB R9, RZ, R9 ;  /* 0x00000009ff09723e */ /* 0x000fe200000000ff */
[----:B--2---:R-:W-:-:S05]  /*7820*/  FMUL R14, R14, R25 ;  /* 0x000000190e0e7220 */ /* 0x004fca0000400000 */
[----:B------:R-:W-:Y:S01]  /*7830*/  F2FP.F16.F32.PACK_AB R14, RZ, R14 ;  /* 0x0000000eff0e723e */ /* 0x000fe200000000ff */
[-C--:B------:R-:W-:Y:S02]  /*7840*/  HFMA2 R19, R19, R9.reuse.H0_H0, R6 ;  /* 0x2000000913137231 */ /* 0x080fe40000000006 */
[----:B---3--:R-:W-:Y:S02]  /*7850*/  HFMA2 R9, R15, R9.H0_H0, R4 ;  /* 0x200000090f097231 */ /* 0x008fe40000000004 */
[----:B-----5:R-:W-:-:S03]  /*7860*/  HFMA2 R4, R13, R14.H0_H0, R5 ;  /* 0x2000000e0d047231 */ /* 0x020fc60000000005 */
[----:B------:R1:W-:Y:S01]  /*7870*/  STS [R10], R9 ;  /* 0x000000090a007388 */ /* 0x0003e20000000800 */
[----:B------:R-:W-:-:S03]  /*7880*/  HFMA2 R12, R12, R14.H0_H0, R7 ;  /* 0x2000000e0c0c7231 */ /* 0x000fc60000000007 */
[----:B------:R1:W-:Y:S04]  /*7890*/  STS [R11], R4 ;  /* 0x000000040b007388 */ /* 0x0003e80000000800 */
[----:B------:R1:W-:Y:S04]  /*78a0*/  STS [R10+0x10], R19 ;  /* 0x000010130a007388 */ /* 0x0003e80000000800 */
[----:B------:R1:W-:Y:S01]  /*78b0*/  STS [R11+0x10], R12 ;  /* 0x0000100c0b007388 */ /* 0x0003e20000000800 */
[----:B------:R-:W-:Y:S05]  /*78c0*/  BRA.U !UP2, `(.L_x_784) ;  /* 0xfffffff50aac7547 */ /* 0x000fea000b83ffff */
[----:B------:R-:W-:Y:S05]  /*78d0*/  BRA `(.L_x_780) ;  /* 0x00000018003c7947 */ /* 0x000fea0003800000 */
.L_x_776:
        /* <DEDUP_REMOVED lines=11> */
[----:B------:R-:W-:Y:S02]  /*7990*/  USHF.R.U32.HI UR32, URZ, 0x1, UR22 ;  /* 0x00000001ff207899 */ /* 0x000fe40008011616 */
        /* <DEDUP_REMOVED lines=9> */
.L_x_787:
[----:B---3--:R-:W-:Y:S01]  /*7a30*/  VIADD R7, R20, UR7 ;  /* 0x0000000714077c36 */ /* 0x008fe20008000000 */
[----:B------:R-:W-:Y:S01]  /*7a40*/  MOV R5, UR32 ;  /* 0x0000002000057c02 */ /* 0x000fe20008000f00 */
[----:B------:R-:W-:Y:S02]  /*7a50*/  UIADD3 UR8, UPT, UPT, UR8, 0x10, URZ ;  /* 0x0000001008087890 */ /* 0x000fe4000fffe0ff */
[----:B------:R-:W-:Y:S01]  /*7a60*/  UIADD3 UR7, UPT, UPT, UR7, 0x100, URZ ;  /* 0x0000010007077890 */ /* 0x000fe2000fffe0ff */
[----:B------:R-:W-:Y:S01]  /*7a70*/  LEA R7, R7, UR13, 0x1 ;  /* 0x0000000d07077c11 */ /* 0x000fe2000f8e08ff */
[----:B------:R-:W-:-:S03]  /*7a80*/  UISETP.NE.AND UP3, UPT, UR8, UR9, UPT ;  /* 0x000000090800728c */ /* 0x000fc6000bf65270 */
[C---:B------:R-:W-:Y:S01]  /*7a90*/  IADD3 R10, PT, PT, R7.reuse, R4, RZ ;  /* 0x00000004070a7210 */ /* 0x040fe20007ffe0ff */
[C---:B------:R-:W-:Y:S01]  /*7aa0*/  VIADD R9, R7.reuse, 0x20 ;  /* 0x0000002007097836 */ /* 0x040fe20000000000 */
[----:B------:R-:W-:Y:S02]  /*7ab0*/  IADD3 R11, PT, PT, R7, 0x40, RZ ;  /* 0x00000040070b7810 */ /* 0x000fe40007ffe0ff */
[----:B------:R-:W-:Y:S01]  /*7ac0*/  LEA R6, R5, R10, 0x5 ;  /* 0x0000000a05067211 */ /* 0x000fe200078e28ff */
[----:B------:R-:W-:Y:S01]  /*7ad0*/  IMAD.IADD R14, R9, 0x1, R4 ;  /* 0x00000001090e7824 */ /* 0x000fe200078e0204 */
[----:B------:R-:W-:Y:S01]  /*7ae0*/  IADD3 R9, PT, PT, R7, 0x60, RZ ;  /* 0x0000006007097810 */ /* 0x000fe20007ffe0ff */
[----:B------:R-:W-:Y:S01]  /*7af0*/  STS [R10], RZ ;  /* 0x000000ff0a007388 */ /* 0x000fe20000000800 */
[-C--:B------:R-:W-:Y:S01]  /*7b00*/  IADD3 R12, PT, PT, R11, R4.reuse, RZ ;  /* 0x000000040b0c7210 */ /* 0x080fe20007ffe0ff */
[----:B------:R-:W-:Y:S01]  /*7b10*/  IMAD R8, R5, 0x20, R14 ;  /* 0x0000002005087824 */ /* 0x000fe200078e020e */
[----:B------:R-:W-:Y:S01]  /*7b20*/  IADD3 R22, PT, PT, R9, R4, RZ ;  /* 0x0000000409167210 */ /* 0x000fe20007ffe0ff */
[----:B------:R-:W-:Y:S01]  /*7b30*/  STS [R6], RZ ;  /* 0x000000ff06007388 */ /* 0x000fe20000000800 */
[----:B------:R-:W-:Y:S01]  /*7b40*/  LEA R9, R5, R12, 0x5 ;  /* 0x0000000c05097211 */ /* 0x000fe200078e28ff */
[C---:B------:R-:W-:Y:S01]  /*7b50*/  VIADD R11, R7.reuse, 0x80 ;  /* 0x00000080070b7836 */ /* 0x040fe20000000000 */
[----:B------:R-:W-:Y:S01]  /*7b60*/  IADD3 R13, PT, PT, R7, 0xa0, RZ ;  /* 0x000000a0070d7810 */ /* 0x000fe20007ffe0ff */
[----:B------:R1:W-:Y:S02]  /*7b70*/  STS [R10+0x10], RZ ;  /* 0x000010ff0a007388 */ /* 0x0003e40000000800 */
[----:B------:R-:W-:Y:S01]  /*7b80*/  IMAD.IADD R18, R11, 0x1, R4 ;  /* 0x000000010b127824 */ /* 0x000fe200078e0204 */
[----:B------:R-:W-:Y:S01]  /*7b90*/  IADD3 R11, PT, PT, R7, 0xc0, RZ ;  /* 0x000000c0070b7810 */ /* 0x000fe20007ffe0ff */
        /* <DEDUP_REMOVED lines=35> */
[----:B-1----:R-:W-:Y:S01]  /*7dd0*/  IADD3 R14, PT, PT, R11, R4, RZ ;  /* 0x000000040b0e7210 */ /* 0x002fe20007ffe0ff */
[----:B------:R-:W-:-:S02]  /*7de0*/  VIADD R11, R7, 0x140 ;  /* 0x00000140070b7836 */ /* 0x000fc40000000000 */
[----:B------:R-:W-:Y:S01]  /*7df0*/  STS [R9], RZ ;  /* 0x000000ff09007388 */ /* 0x000fe20000000800 */
[C---:B--2---:R-:W-:Y:S02]  /*7e00*/  LEA R8, R5.reuse, R18, 0x5 ;  /* 0x0000001205087211 */ /* 0x044fe400078e28ff */
[----:B------:R-:W-:Y:S01]  /*7e10*/  LEA R10, R5, R14, 0x5 ;  /* 0x0000000e050a7211 */ /* 0x000fe200078e28ff */
        /* <DEDUP_REMOVED lines=19> */
[----:B--2---:R-:W-:Y:S01]  /*7f50*/  LEA R8, R5, R22, 0x5 ;  /* 0x0000001605087211 */ /* 0x004fe200078e28ff */
[----:B------:R-:W-:Y:S01]  /*7f60*/  VIADD R7, R7, 0x1e0 ;  /* 0x000001e007077836 */ /* 0x000fe20000000000 */
[----:B------:R-:W-:Y:S01]  /*7f70*/  LEA R9, R5, R18, 0x5 ;  /* 0x0000001205097211 */ /* 0x000fe200078e28ff */
[----:B------:R1:W-:Y:S04]  /*7f80*/  STS [R14+0x10], RZ ;  /* 0x000010ff0e007388 */ /* 0x0003e80000000800 */
[----:B------:R2:W-:Y:S04]  /*7f90*/  STS [R10+0x10], RZ ;  /* 0x000010ff0a007388 */ /* 0x0005e80000000800 */
[----:B------:R-:W-:Y:S01]  /*7fa0*/  STS [R12], RZ ;  /* 0x000000ff0c007388 */ /* 0x000fe20000000800 */
[----:B-1----:R-:W-:-:S03]  /*7fb0*/  IADD3 R14, PT, PT, R11, R4, RZ ;  /* 0x000000040b0e7210 */ /* 0x002fc60007ffe0ff */
[----:B------:R-:W-:Y:S01]  /*7fc0*/  STS [R6], RZ ;  /* 0x000000ff06007388 */ /* 0x000fe20000000800 */
[----:B--2---:R-:W-:-:S03]  /*7fd0*/  IMAD.IADD R10, R7, 0x1, R4 ;  /* 0x00000001070a7824 */ /* 0x004fc600078e0204 */
[----:B------:R1:W-:Y:S04]  /*7fe0*/  STS [R12+0x10], RZ ;  /* 0x000010ff0c007388 */ /* 0x0003e80000000800 */
[----:B------:R2:W-:Y:S04]  /*7ff0*/  STS [R6+0x10], RZ ;  /* 0x000010ff06007388 */ /* 0x0005e80000000800 */
[----:B------:R3:W-:Y:S01]  /*8000*/  STS [R22], RZ ;  /* 0x000000ff16007388 */ /* 0x0007e20000000800 */
[----:B-1----:R-:W-:-:S03]  /*8010*/  IADD3 R12, PT, PT, R13, R4, RZ ;  /* 0x000000040d0c7210 */ /* 0x002fc60007ffe0ff */
[----:B------:R3:W-:Y:S01]  /*8020*/  STS [R8], RZ ;  /* 0x000000ff08007388 */ /* 0x0007e20000000800 */
[C---:B--2---:R-:W-:Y:S02]  /*8030*/  LEA R6, R5.reuse, R14, 0x5 ;  /* 0x0000000e05067211 */ /* 0x044fe400078e28ff */
[C---:B------:R-:W-:Y:S01]  /*8040*/  LEA R7, R5.reuse, R12, 0x5 ;  /* 0x0000000c05077211 */ /* 0x040fe200078e28ff */
[----:B------:R3:W-:Y:S01]  /*8050*/  STS [R22+0x10], RZ ;  /* 0x000010ff16007388 */ /* 0x0007e20000000800 */
[----:B------:R-:W-:-:S03]  /*8060*/  IMAD R5, R5, 0x20, R10 ;  /* 0x0000002005057824 */ /* 0x000fc600078e020a */
        /* <DEDUP_REMOVED lines=18> */
.L_x_786:
[----:B------:R-:W-:Y:S05]  /*8190*/  BRA.U !UP2, `(.L_x_780) ;  /* 0x000000110a0c7547 */ /* 0x000fea000b800000 */
[----:B------:R-:W-:Y:S02]  /*81a0*/  UIADD3 UR20, UPT, UPT, UR20, -0x1, URZ ;  /* 0xffffffff14147890 */ /* 0x000fe4000fffe0ff */
[----:B------:R-:W-:Y:S02]  /*81b0*/  ULOP3.LUT UP3, UR8, UR24, 0x7, URZ, 0xc0, !UPT ;  /* 0x0000000718087892 */ /* 0x000fe4000f86c0ff */
[----:B------:R-:W-:-:S09]  /*81c0*/  UISETP.GE.U32.AND UP2, UPT, UR20, 0x7, UPT ;  /* 0x000000071400788c */ /* 0x000fd2000bf46070 */
[----:B------:R-:W-:Y:S05]  /*81d0*/  BRA.U !UP2, `(.L_x_788) ;  /* 0x000000050a007547 */ /* 0x000fea000b800000 */
[----:B---3--:R-:W1:Y:S01]  /*81e0*/  S2R R5, SR_LANEID ;  /* 0x0000000000057919 */ /* 0x008e620000000000 */
[----:B------:R-:W-:Y:S01]  /*81f0*/  USHF.R.U32.HI UR9, URZ, 0x1, UR22 ;  /* 0x00000001ff097899 */ /* 0x000fe20008011616 */
[----:B------:R-:W-:Y:S01]  /*8200*/  IADD3 R4, PT, PT, R20, UR7, RZ ;  /* 0x0000000714047c10 */ /* 0x000fe2000fffe0ff */
        /* <DEDUP_REMOVED lines=10> */
[C---:B------:R-:W-:Y:S01]  /*82b0*/  LEA R27, R14.reuse, R5, 0x2 ;  /* 0x000000050e1b7211 */ /* 0x040fe200078e10ff */
[C---:B------:R-:W-:Y:S01]  /*82c0*/  VIADD R12, R5.reuse, 0xe0 ;  /* 0x000000e0050c7836 */ /* 0x040fe20000000000 */
[C---:B------:R-:W-:Y:S01]  /*82d0*/  IADD3 R10, PT, PT, R5.reuse, 0xa0, RZ ;  /* 0x000000a0050a7810 */ /* 0x040fe20007ffe0ff */
[C---:B------:R-:W-:Y:S01]  /*82e0*/  IMAD.U32 R23, R14.reuse, 0x4, R7 ;  /* 0x000000040e177824 */ /* 0x040fe200078e0007 */
[----:B------:R-:W-:Y:S01]  /*82f0*/  IADD3 R11, PT, PT, R5, 0xc0, RZ ;  /* 0x000000c0050b7810 */ /* 0x000fe20007ffe0ff */
[----:B------:R-:W-:Y:S01]  /*8300*/  STS [R27], RZ ;  /* 0x000000ff1b007388 */ /* 0x000fe20000000800 */
[C---:B------:R-:W-:Y:S01]  /*8310*/  LEA R25, R14.reuse, R6, 0x2 ;  /* 0x000000060e197211 */ /* 0x040fe200078e10ff */
[----:B------:R-:W-:Y:S01]  /*8320*/  IMAD.U32 R13, R14, 0x4, R10 ;  /* 0x000000040e0d7824 */ /* 0x000fe200078e000a */
[----:B------:R-:W-:-:S02]  /*8330*/  LEA R5, R4, R27, 0x5 ;  /* 0x0000001b04057211 */ /* 0x000fc400078e28ff */
[----:B------:R-:W-:Y:S02]  /*8340*/  LEA R6, R4, R25, 0x5 ;  /* 0x0000001904067211 */ /* 0x000fe400078e28ff */
        /* <DEDUP_REMOVED lines=41> */
.L_x_788:
[----:B------:R-:W-:Y:S05]  /*85e0*/  BRA.U !UP3, `(.L_x_780) ;  /* 0x000000090bf87547 */ /* 0x000fea000b800000 */
[----:B------:R-:W-:Y:S02]  /*85f0*/  UIADD3 UR8, UPT, UPT, UR8, -0x1, URZ ;  /* 0xffffffff08087890 */ /* 0x000fe4000fffe0ff */
[----:B------:R-:W-:Y:S02]  /*8600*/  UISETP.NE.AND UP3, UPT, UR28, URZ, UPT ;  /* 0x000000ff1c00728c */ /* 0x000fe4000bf65270 */
[----:B------:R-:W-:-:S09]  /*8610*/  UISETP.GE.U32.AND UP2, UPT, UR8, 0x3, UPT ;  /* 0x000000030800788c */ /* 0x000fd2000bf46070 */
[----:B------:R-:W-:Y:S05]  /*8620*/  BRA.U !UP2, `(.L_x_789) ;  /* 0x000000010a907547 */ /* 0x000fea000b800000 */
[----:B--2---:R-:W1:Y:S01]  /*8630*/  S2R R4, SR_LANEID ;  /* 0x0000000000047919 */ /* 0x004e620000000000 */
[----:B------:R-:W-:-:S06]  /*8640*/  USHF.R.U32.HI UR8, URZ, 0x1, UR22 ;  /* 0x00000001ff087899 */ /* 0x000fcc0008011616 */
[----:B---3--:R-:W-:Y:S01]  /*8650*/  IMAD.U32 R9, RZ, RZ, UR8 ;  /* 0x00000008ff097e24 */ /* 0x008fe2000f8e00ff */
[----:B-1----:R-:W-:Y:S02]  /*8660*/  SHF.R.U32.HI R5, RZ, 0x2, R4 ;  /* 0x00000002ff057819 */ /* 0x002fe40000011604 */
[----:B------:R-:W-:Y:S02]  /*8670*/  LOP3.LUT R6, R4, 0x3, RZ, 0xc0, !PT ;  /* 0x0000000304067812 */ /* 0x000fe400078ec0ff */
[----:B------:R-:W-:Y:S01]  /*8680*/  IADD3 R4, PT, PT, R20, UR7, RZ ;  /* 0x0000000714047c10 */ /* 0x000fe2000fffe0ff */
[----:B------:R-:W-:Y:S02]  /*8690*/  UIADD3 UR7, UPT, UPT, UR7, 0x40, URZ ;  /* 0x0000004007077890 */ /* 0x000fe4000fffe0ff */
[----:B------:R-:W-:Y:S01]  /*86a0*/  IMAD R5, R5, UR8, R6 ;  /* 0x0000000805057c24 */ /* 0x000fe2000f8e0206 */
        /* <DEDUP_REMOVED lines=28> */
.L_x_789:
[----:B------:R-:W-:Y:S05]  /*8870*/  BRA.U !UP3, `(.L_x_780) ;  /* 0x000000090b547547 */ /* 0x000fea000b800000 */
[----:B-12---:R-:W1:Y:S01]  /*8880*/  S2R R4, SR_LANEID ;  /* 0x0000000000047919 */ /* 0x006e620000000000 */
[----:B------:R-:W-:Y:S01]  /*8890*/  USHF.R.U32.HI UR8, URZ, 0x1, UR22 ;  /* 0x00000001ff087899 */ /* 0x000fe20008011616 */
[----:B------:R-:W-:Y:S01]  /*88a0*/  VIADD R20, R20, UR7 ;  /* 0x0000000714147c36 */ /* 0x000fe20008000000 */
[----:B------:R-:W-:-:S04]  /*88b0*/  UISETP.NE.AND UP2, UPT, UR28, 0x1, UPT ;  /* 0x000000011c00788c */ /* 0x000fc8000bf45270 */
[----:B------:R-:W-:Y:S02]  /*88c0*/  LEA R20, R20, UR13, 0x1 ;  /* 0x0000000d14147c11 */ /* 0x000fe4000f8e08ff */
[----:B---3--:R-:W-:Y:S02]  /*88d0*/  MOV R7, UR8 ;  /* 0x0000000800077c02 */ /* 0x008fe40008000f00 */
[----:B-1----:R-:W-:Y:S02]  /*88e0*/  SHF.R.U32.HI R5, RZ, 0x2, R4 ;  /* 0x00000002ff057819 */ /* 0x002fe40000011604 */
[----:B------:R-:W-:-:S05]  /*88f0*/  LOP3.LUT R4, R4, 0x3, RZ, 0xc0, !PT ;  /* 0x0000000304047812 */ /* 0x000fca00078ec0ff */
[----:B------:R-:W-:-:S05]  /*8900*/  IMAD R5, R5, UR8, R4 ;  /* 0x0000000805057c24 */ /* 0x000fca000f8e0204 */
        /* <DEDUP_REMOVED lines=8> */
[----:B------:R-:W-:-:S03]  /*8990*/  UISETP.NE.AND UP2, UPT, UR28, 0x2, UPT ;  /* 0x000000021c00788c */ /* 0x000fc6000bf45270 */
[----:B------:R-:W-:-:S05]  /*89a0*/  LEA R4, R5, R4, 0x2 ;  /* 0x0000000405047211 */ /* 0x000fca00078e10ff */
[----:B------:R-:W-:Y:S01]  /*89b0*/  IMAD R6, R7, 0x20, R4 ;  /* 0x0000002007067824 */ /* 0x000fe200078e0204 */
[----:B------:R1:W-:Y:S04]  /*89c0*/  STS [R4], RZ ;  /* 0x000000ff04007388 */ /* 0x0003e80000000800 */
[----:B------:R1:W-:Y:S04]  /*89d0*/  STS [R6], RZ ;  /* 0x000000ff06007388 */ /* 0x0003e80000000800 */
[----:B------:R1:W-:Y:S04]  /*89e0*/  STS [R4+0x10], RZ ;  /* 0x000010ff04007388 */ /* 0x0003e80000000800 */
[----:B------:R1:W-:Y:S01]  /*89f0*/  STS [R6+0x10], RZ ;  /* 0x000010ff06007388 */ /* 0x0003e20000000800 */
[----:B------:R-:W-:Y:S05]  /*8a00*/  BRA.U !UP2, `(.L_x_780) ;  /* 0x000000050af07547 */ /* 0x000fea000b800000 */
[----:B-1----:R-:W-:-:S04]  /*8a10*/  IADD3 R4, PT, PT, R20, 0x40, RZ ;  /* 0x0000004014047810 */ /* 0x002fc80007ffe0ff */
[----:B------:R-:W-:-:S05]  /*8a20*/  LEA R5, R5, R4, 0x2 ;  /* 0x0000000405057211 */ /* 0x000fca00078e10ff */
[----:B------:R-:W-:Y:S01]  /*8a30*/  IMAD R4, R7, 0x20, R5 ;  /* 0x0000002007047824 */ /* 0x000fe200078e0205 */
[----:B------:R1:W-:Y:S04]  /*8a40*/  STS [R5], RZ ;  /* 0x000000ff05007388 */ /* 0x0003e80000000800 */
[----:B------:R1:W-:Y:S04]  /*8a50*/  STS [R4], RZ ;  /* 0x000000ff04007388 */ /* 0x0003e80000000800 */
[----:B------:R1:W-:Y:S04]  /*8a60*/  STS [R5+0x10], RZ ;  /* 0x000010ff05007388 */ /* 0x0003e80000000800 */
[----:B------:R1:W-:Y:S01]  /*8a70*/  STS [R4+0x10], RZ ;  /* 0x000010ff04007388 */ /* 0x0003e20000000800 */
[----:B------:R-:W-:Y:S05]  /*8a80*/  BRA `(.L_x_780) ;  /* 0x0000000400d07947 */ /* 0x000fea0003800000 */
.L_x_785:
[----:B------:R-:W-:-:S05]  /*8a90*/  UMOV UR7, URZ ;  /* 0x000000ff00077c82 */ /* 0x000fca0008000000 */
.L_x_793:
[----:B------:R-:W1:Y:S01]  /*8aa0*/  LDCU UR9, c[0x0][0x3d4] ;  /* 0x00007a80ff0977ac */ /* 0x000e620008000800 */
        /* <DEDUP_REMOVED lines=21> */
.L_x_791:
        /* <DEDUP_REMOVED lines=32> */
.L_x_790:
        /* <DEDUP_REMOVED lines=43> */
.L_x_792:
[----:B------:R-:W1:Y:S01]  /*90b0*/  S2R R8, SR_LANEID ;  /* 0x0000000000087919 */ /* 0x000e620000000000 */
[----:B------:R-:W-:Y:S01]  /*90c0*/  USHF.R.U32.HI UR8, URZ, 0x1, UR22 ;  /* 0x00000001ff087899 */ /* 0x000fe20008011616 */
[----:B-1----:R-:W-:Y:S02]  /*90d0*/  SHF.R.U32.HI R9, RZ, 0x2, R8 ;  /* 0x00000002ff097819 */ /* 0x002fe40000011608 */
[----:B------:R-:W-:Y:S01]  /*90e0*/  LOP3.LUT R10, R8, 0x3, RZ, 0xc0, !PT ;  /* 0x00000003080a7812 */ /* 0x000fe200078ec0ff */
[----:B------:R-:W-:Y:S01]  /*90f0*/  VIADD R8, R20, UR7 ;  /* 0x0000000714087c36 */ /* 0x000fe20008000000 */
[----:B------:R-:W-:-:S03]  /*9100*/  UIADD3 UR7, UPT, UPT, UR7, 0x10, URZ ;  /* 0x0000001007077890 */ /* 0x000fc6000fffe0ff */
[----:B------:R-:W-:Y:S01]  /*9110*/  IMAD R9, R9, UR8, R10 ;  /* 0x0000000809097c24 */ /* 0x000fe2000f8e020a */
[----:B------:R-:W-:Y:S02]  /*9120*/  LEA R8, R8, UR13, 0x1 ;  /* 0x0000000d08087c11 */ /* 0x000fe4000f8e08ff */
[----:B------:R-:W-:Y:S01]  /*9130*/  MOV R10, UR8 ;  /* 0x00000008000a7c02 */ /* 0x000fe20008000f00 */
[----:B------:R-:W1:Y:S01]  /*9140*/  LDCU UR8, c[0x0][0x3ec] ;  /* 0x00007d80ff0877ac */ /* 0x000e620008000800 */
        /* <DEDUP_REMOVED lines=8> */
.L_x_780:
[----:B------:R-:W-:Y:S05]  /*91d0*/  BRA.U !UP0, `(.L_x_794) ;  /* 0xffffffd108ac7547 */ /* 0x000fea000b83ffff */
.L_x_775:
[----:B------:R-:W-:Y:S06]  /*91e0*/  BAR.SYNC.DEFER_BLOCKING 0x0 ;  /* 0x0000000000007b1d */ /* 0x000fec0000010000 */
.L_x_758:
[----:B------:R-:W-:Y:S01]  /*91f0*/  UIADD3 UR4, UPT, UPT, UR4, 0x1, URZ ;  /* 0x0000000104047890 */ /* 0x000fe2000fffe0ff */
[----:B-12-4-:R-:W-:-:S05]  /*9200*/  IADD3 R4, PT, PT, R17, R16, RZ ;  /* 0x0000001011047210 */ /* 0x016fca0007ffe0ff */
[----:B------:R-:W-:-:S13]  /*9210*/  ISETP.LE.AND P0, PT, R4, UR4, PT ;  /* 0x0000000404007c0c */ /* 0x000fda000bf03270 */
[----:B------:R-:W-:Y:S05]  /*9220*/  @!P0 BRA `(.L_x_795) ;  /* 0xffffff7800688947 */ /* 0x000fea000383ffff */
.L_x_736:
[----:B------:R-:W4:Y:S08]  /*9230*/  LDC R0, c[0x0][0x3ec] ;  /* 0x0000fb00ff007b82 */ /* 0x000f300000000800 */
[----:B-123--:R-:W4:Y:S02]  /*9240*/  LDC.64 R4, c[0x0][0x3d0] ;  /* 0x0000f400ff047b82 */ /* 0x00ef240000000a00 */
[----:B----4-:R-:W-:-:S05]  /*9250*/  IMAD R3, R4, R0, RZ ;  /* 0x0000000004037224 */ /* 0x010fca00078e02ff */
        /* <DEDUP_REMOVED lines=10> */
[----:B------:R-:W-:Y:S01]  /*9300*/  IMAD R6, R5, 0x10, R6 ;  /* 0x0000001005067824 */ /* 0x000fe200078e0206 */
[----:B------:R-:W-:Y:S01]  /*9310*/  ISETP.GE.U32.AND P0, PT, R2, 0x4, PT ;  /* 0x000000040200780c */ /* 0x000fe20003f06070 */
[----:B------:R-:W-:-:S03]  /*9320*/  IMAD R5, R4, R5, RZ ;  /* 0x0000000504057224 */ /* 0x000fc600078e02ff */
[----:B------:R-:W2:Y:S01]  /*9330*/  LDC R0, c[0x0][0x3d0] ;  /* 0x0000f400ff007b82 */ /* 0x000ea20000000800 */
[----:B------:R-:W-:-:S07]  /*9340*/  IMAD R5, R4, 0x10, R5 ;  /* 0x0000001004057824 */ /* 0x000fce00078e0205 */
[----:B------:R-:W3:Y:S01]  /*9350*/  LDC R3, c[0x0][0x3e8] ;  /* 0x0000fa00ff037b82 */ /* 0x000ee20000000800 */
[----:B-1----:R-:W-:Y:S02]  /*9360*/  LEA R9, R10, R7, 0x18 ;  /* 0x000000070a097211 */ /* 0x002fe400078ec0ff */
[----:B------:R-:W1:Y:S01]  /*9370*/  S2R R7, SR_TID.X ;  /* 0x0000000000077919 */ /* 0x000e620000002100 */
[----:B--2---:R-:W-:Y:S01]  /*9380*/  IMAD R0, R0, UR4, RZ ;  /* 0x0000000400007c24 */ /* 0x004fe2000f8e02ff */
[----:B------:R-:W-:-:S04]  /*9390*/  LEA R9, R8, R9, 0x1 ;  /* 0x0000000908097211 */ /* 0x000fc800078e08ff */
[----:B------:R-:W-:Y:S01]  /*93a0*/  LEA R6, R6, R9, 0x1 ;  /* 0x0000000906067211 */ /* 0x000fe200078e08ff */
[----:B---3--:R-:W-:-:S03]  /*93b0*/  IMAD R3, R0, R3, UR12 ;  /* 0x0000000c00037e24 */ /* 0x008fc6000f8e0203 */
[----:B------:R-:W-:Y:S02]  /*93c0*/  LEA R5, R5, R6, 0x1 ;  /* 0x0000000605057211 */ /* 0x000fe400078e08ff */
[----:B------:R-:W-:Y:S02]  /*93d0*/  LOP3.LUT R0, R2, 0x3, RZ, 0xc0, !PT ;  /* 0x0000000302007812 */ /* 0x000fe400078ec0ff */
[----:B------:R-:W-:Y:S02]  /*93e0*/  LEA R5, R8, R5, 0x1 ;  /* 0x0000000508057211 */ /* 0x000fe400078e08ff */
[----:B------:R-:W-:Y:S02]  /*93f0*/  LEA.HI R6, R3, R3, RZ, 0x1 ;  /* 0x0000000303067211 */ /* 0x000fe400078f08ff */
[----:B------:R-:W-:Y:S01]  /*9400*/  ISETP.NE.AND P4, PT, R0, RZ, PT ;  /* 0x000000ff0000720c */ /* 0x000fe20003f85270 */
[----:B------:R-:W-:-:S05]  /*9410*/  IMAD R5, R4, 0x4, R5 ;  /* 0x0000000404057824 */ /* 0x000fca00078e0205 */
[----:B------:R-:W-:-:S04]  /*9420*/  LEA R5, R4, R5, 0x2 ;  /* 0x0000000504057211 */ /* 0x000fc800078e10ff */
[----:B------:R-:W-:Y:S01]  /*9430*/  LEA R4, R4, R5, 0x2 ;  /* 0x0000000504047211 */ /* 0x000fe200078e10ff */
[----:B------:R-:W-:Y:S01]  /*9440*/  IMAD.MOV.U32 R5, RZ, RZ, RZ ;  /* 0x000000ffff057224 */ /* 0x000fe200078e00ff */
[----:B-1----:R-:W-:Y:S02]  /*9450*/  SHF.R.U32.HI R8, RZ, 0x5, R7 ;  /* 0x00000005ff087819 */ /* 0x002fe40000011607 */
[----:B------:R-:W-:Y:S02]  /*9460*/  LEA.HI.SX32 R6, R6, R7, 0x1f ;  /* 0x0000000706067211 */ /* 0x000fe400078ffaff */
[----:B------:R-:W-:Y:S01]  /*9470*/  LOP3.LUT R7, R7, 0x1f, RZ, 0xc0, !PT ;  /* 0x0000001f07077812 */ /* 0x000fe200078ec0ff */
[----:B------:R-:W-:Y:S01]  /*9480*/  IMAD R8, R8, 0x28, RZ ;  /* 0x0000002808087824 */ /* 0x000fe200078e02ff */
[----:B------:R-:W-:Y:S06]  /*9490*/  @!P0 BRA `(.L_x_796) ;  /* 0x0000000800fc8947 */ /* 0x000fec0003800000 */
[----:B------:R-:W-:Y:S01]  /*94a0*/  MOV R27, UR22 ;  /* 0x00000016001b7c02 */ /* 0x000fe20008000f00 */
[----:B------:R-:W-:Y:S01]  /*94b0*/  IMAD.MOV.U32 R13, RZ, RZ, RZ ;  /* 0x000000ffff0d7224 */ /* 0x000fe200078e00ff */
[----:B------:R-:W-:Y:S02]  /*94c0*/  LOP3.LUT R5, R2, 0x7ffffffc, RZ, 0xc0, !PT ;  /* 0x7ffffffc02057812 */ /* 0x000fe400078ec0ff */
[----:B------:R-:W-:Y:S02]  /*94d0*/  IABS R9, R27 ;  /* 0x0000001b00097213 */ /* 0x000fe40000000000 */
[----:B------:R-:W-:Y:S02]  /*94e0*/  MOV R2, RZ ;  /* 0x000000ff00027202 */ /* 0x000fe40000000f00 */
[----:B------:R-:W1:Y:S08]  /*94f0*/  I2F.RP R12, R9 ;  /* 0x00000009000c7306 */ /* 0x000e700000209400 */
[----:B-1----:R-:W1:Y:S02]  /*9500*/  MUFU.RCP R12, R12 ;  /* 0x0000000c000c7308 */ /* 0x002e640000001000 */
[----:B-1----:R-:W-:-:S06]  /*9510*/  IADD3 R3, PT, PT, R12, 0xffffffe, RZ ;  /* 0x0ffffffe0c037810 */ /* 0x002fcc0007ffe0ff */
[----:B------:R-:W1:Y:S02]  /*9520*/  F2I.FTZ.U32.TRUNC.NTZ R3, R3 ;  /* 0x0000000300037305 */ /* 0x000e64000021f000 */
[----:B-1----:R-:W-:-:S04]  /*9530*/  IMAD.MOV R10, RZ, RZ, -R3 ;  /* 0x000000ffff0a7224 */ /* 0x002fc800078e0a03 */
[----:B------:R-:W-:Y:S01]  /*9540*/  IMAD R11, R10, R9, RZ ;  /* 0x000000090a0b7224 */ /* 0x000fe200078e02ff */
[----:B------:R-:W-:-:S03]  /*9550*/  IADD3 R10, PT, PT, R7, R8, RZ ;  /* 0x00000008070a7210 */ /* 0x000fc60007ffe0ff */
[----:B------:R-:W-:-:S07]  /*9560*/  IMAD.HI.U32 R11, R3, R11, R2 ;  /* 0x0000000b030b7227 */ /* 0x000fce00078e0002 */
.L_x_797:
[-C--:B------:R-:W-:Y:S01]  /*9570*/  IABS R19, R27.reuse ;  /* 0x0000001b00137213 */ /* 0x080fe20000000000 */
[----:B------:R-:W-:Y:S01]  /*9580*/  IMAD R14, R13, 0xa0, R10 ;  /* 0x000000a00d0e7824 */ /* 0x000fe200078e020a */
[----:B-1----:R-:W-:Y:S02]  /*9590*/  IABS R3, R27 ;  /* 0x0000001b00037213 */ /* 0x002fe40000000000 */
[----:B------:R-:W1:Y:S01]  /*95a0*/  I2F.RP R12, R19 ;  /* 0x00000013000c7306 */ /* 0x000e620000209400 */
[----:B------:R-:W-:Y:S02]  /*95b0*/  ISETP.NE.AND P5, PT, RZ, UR22, PT ;  /* 0x00000016ff007c0c */ /* 0x000fe4000bfa5270 */
[----:B------:R-:W-:Y:S02]  /*95c0*/  SHF.L.U32 R16, R14, 0x1, RZ ;  /* 0x000000010e107819 */ /* 0x000fe400000006ff */
[----:B------:R-:W-:Y:S02]  /*95d0*/  IADD3 R17, PT, PT, RZ, -R3, RZ ;  /* 0x80000003ff117210 */ /* 0x000fe40007ffe0ff */
[----:B------:R-:W-:-:S02]  /*95e0*/  IABS R2, R16 ;  /* 0x0000001000027213 */ /* 0x000fc40000000000 */
[----:B------:R-:W-:Y:S02]  /*95f0*/  LOP3.LUT R22, RZ, UR22, RZ, 0x33, !PT ;  /* 0x00000016ff167c12 */ /* 0x000fe4000f8e33ff */
[----:B------:R-:W-:Y:S01]  /*9600*/  LEA R14, R14, UR13, 0x2 ;  /* 0x0000000d0e0e7c11 */ /* 0x000fe2000f8e10ff */
[----:B------:R-:W-:Y:S01]  /*9610*/  IMAD.HI.U32 R18, R11, R2, RZ ;  /* 0x000000020b127227 */ /* 0x000fe200078e00ff */
[----:B-1----:R-:W1:Y:S03]  /*9620*/  MUFU.RCP R12, R12 ;  /* 0x0000000c000c7308 */ /* 0x002e660000001000 */
[----:B------:R-:W-:-:S05]  /*9630*/  IMAD R2, R18, R17, R2 ;  /* 0x0000001112027224 */ /* 0x000fca00078e0202 */
[----:B------:R-:W-:Y:S01]  /*9640*/  ISETP.GT.U32.AND P1, PT, R9, R2, PT ;  /* 0x000000020900720c */ /* 0x000fe20003f24070 */
[----:B-1----:R-:W-:-:S12]  /*9650*/  VIADD R3, R12, 0xffffffe ;  /* 0x0ffffffe0c037836 */ /* 0x002fd80000000000 */
[----:B------:R-:W-:Y:S01]  /*9660*/  @!P1 IADD3 R2, PT, PT, R2, -R19, RZ ;  /* 0x8000001302029210 */ /* 0x000fe20007ffe0ff */
[----:B------:R-:W-:Y:S01]  /*9670*/  VIADD R12, R16, 0x140 ;  /* 0x00000140100c7836 */ /* 0x000fe20000000000 */
[----:B------:R-:W-:Y:S01]  /*9680*/  @!P1 IADD3 R18, PT, PT, R18, 0x1, RZ ;  /* 0x0000000112129810 */ /* 0x000fe20007ffe0ff */
[----:B------:R-:W1:Y:S01]  /*9690*/  F2I.FTZ.U32.TRUNC.NTZ R3, R3 ;  /* 0x0000000300037305 */ /* 0x000e62000021f000 */
[----:B------:R-:W-:Y:S02]  /*96a0*/  ISETP.GE.U32.AND P0, PT, R2, R9, PT ;  /* 0x000000090200720c */ /* 0x000fe40003f06070 */
[----:B------:R-:W-:Y:S02]  /*96b0*/  MOV R2, RZ ;  /* 0x000000ff00027202 */ /* 0x000fe40000000f00 */
[----:B------:R-:W-:-:S09]  /*96c0*/  MOV R9, R19 ;  /* 0x0000001300097202 */ /* 0x000fd20000000f00 */
[----:B------:R-:W-:Y:S01]  /*96d0*/  @P0 VIADD R18, R18, 0x1 ;  /* 0x0000000112120836 */ /* 0x000fe20000000000 */
[----:B-1----:R-:W-:-:S05]  /*96e0*/  IADD3 R20, PT, PT, RZ, -R3, RZ ;  /* 0x80000003ff147210 */ /* 0x002fca0007ffe0ff */
[----:B------:R-:W-:Y:S01]  /*96f0*/  IMAD R11, R20, R19, RZ ;  /* 0x00000013140b7224 */ /* 0x000fe200078e02ff */
[----:B------:R-:W-:Y:S02]  /*9700*/  IABS R20, R12 ;  /* 0x0000000c00147213 */ /* 0x000fe40000000000 */
[----:B------:R-:W-:Y:S01]  /*9710*/  LOP3.LUT R12, R12, UR22, RZ, 0x3c, !PT ;  /* 0x000000160c0c7c12 */ /* 0x000fe2000f8e3cff */
[----:B------:R-:W-:Y:S01]  /*9720*/  IMAD.HI.U32 R11, R3, R11, R2 ;  /* 0x0000000b030b7227 */ /* 0x000fe200078e0002 */
[----:B------:R-:W-:-:S04]  /*9730*/  LOP3.LUT R2, R16, UR22, RZ, 0x3c, !PT ;  /* 0x0000001610027c12 */ /* 0x000fc8000f8e3cff */
[----:B------:R-:W-:Y:S01]  /*9740*/  ISETP.GE.AND P2, PT, R2, RZ, PT ;  /* 0x000000ff0200720c */ /* 0x000fe20003f46270 */
[----:B------:R-:W-:-:S04]  /*9750*/  IMAD.HI.U32 R2, R11, R20, RZ ;  /* 0x000000140b027227 */ /* 0x000fc800078e00ff */
[----:B------:R-:W-:-:S05]  /*9760*/  IMAD R20, R2, R17, R20 ;  /* 0x0000001102147224 */ /* 0x000fca00078e0214 */
[----:B------:R-:W-:-:S03]  /*9770*/  ISETP.GT.U32.AND P1, PT, R9, R20, PT ;  /* 0x000000140900720c */ /* 0x000fc60003f24070 */
[----:B------:R-:W-:Y:S02]  /*9780*/  @!P2 IADD3 R18, PT, PT, -R18, RZ, RZ ;  /* 0x000000ff1212a210 */ /* 0x000fe40007ffe1ff */
[----:B------:R-:W-:Y:S02]  /*9790*/  ISETP.GE.AND P2, PT, R12, RZ, PT ;  /* 0x000000ff0c00720c */ /* 0x000fe40003f46270 */
[----:B------:R-:W-:Y:S02]  /*97a0*/  SEL R3, R22, R18, !P5 ;  /* 0x0000001216037207 */ /* 0x000fe40006800000 */
[----:B------:R-:W1:Y:S03]  /*97b0*/  LDS R18, [R14] ;  /* 0x000000000e127984 */ /* 0x000e660000000800 */
[----:B------:R-:W-:Y:S01]  /*97c0*/  IMAD R3, R3, 0x4, R4 ;  /* 0x0000000403037824 */ /* 0x000fe200078e0204 */
[----:B------:R-:W-:-:S02]  /*97d0*/  @!P1 IADD3 R20, PT, PT, R20, -R19, RZ ;  /* 0x8000001314149210 */ /* 0x000fc40007ffe0ff */
[----:B------:R-:W-:Y:S02]  /*97e0*/  @!P1 IADD3 R2, PT, PT, R2, 0x1, RZ ;  /* 0x0000000102029810 */ /* 0x000fe40007ffe0ff */
[----:B------:R-:W-:Y:S01]  /*97f0*/  ISETP.GE.U32.AND P0, PT, R20, R9, PT ;  /* 0x000000091400720c */ /* 0x000fe20003f06070 */
[----:B------:R-:W2:-:S12]  /*9800*/  LDS R3, [R3] ;  /* 0x0000000003037984 */ /* 0x000e980000000800 */
[----:B------:R-:W-:-:S05]  /*9810*/  @P0 VIADD R2, R2, 0x1 ;  /* 0x0000000102020836 */ /* 0x000fca0000000000 */
[----:B------:R-:W-:-:S04]  /*9820*/  @!P2 IADD3 R2, PT, PT, -R2, RZ, RZ ;  /* 0x000000ff0202a210 */ /* 0x000fc80007ffe1ff */
[----:B------:R-:W-:Y:S02]  /*9830*/  SEL R15, R22, R2, !P5 ;  /* 0x00000002160f7207 */ /* 0x000fe40006800000 */
[----:B------:R-:W3:Y:S02]  /*9840*/  LDS R2, [R14+0x280] ;  /* 0x000280000e027984 */ /* 0x000ee40000000800 */
[----:B------:R-:W-:-:S06]  /*9850*/  LEA R21, R15, R4, 0x2 ;  /* 0x000000040f157211 */ /* 0x000fcc00078e10ff */
[----:B------:R-:W4:Y:S01]  /*9860*/  LDS R21, [R21] ;  /* 0x0000000015157984 */ /* 0x000f220000000800 */
[--C-:B-1----:R-:W-:Y:S02]  /*9870*/  HADD2.F32 R29, -RZ, R18.reuse.H0_H0 ;  /* 0x20000012ff1d7230 */ /* 0x102fe40000004100 */
[----:B------:R-:W-:Y:S01]  /*9880*/  HADD2.F32 R18, -RZ, R18.H1_H1 ;  /* 0x30000012ff127230 */ /* 0x000fe20000004100 */
[----:B--2---:R-:W-:-:S05]  /*9890*/  F2FP.F16.F32.PACK_AB R3, RZ, R3 ;  /* 0x00000003ff03723e */ /* 0x004fca00000000ff */
[----:B------:R-:W-:-:S04]  /*98a0*/  HADD2.F32 R20, -RZ, R3.H0_H0 ;  /* 0x20000003ff147230 */ /* 0x000fc80000004100 */
[----:B------:R-:W1:Y:S01]  /*98b0*/  MUFU.RCP R26, R20 ;  /* 0x00000014001a7308 */ /* 0x000e620000001000 */
[----:B---3--:R-:W-:Y:S02]  /*98c0*/  HADD2.F32 R28, -RZ, R2.H0_H0 ;  /* 0x20000002ff1c7230 */ /* 0x008fe40000004100 */
[----:B-1----:R-:W-:Y:S01]  /*98d0*/  FMUL R23, R29, R26 ;  /* 0x0000001a1d177220 */ /* 0x002fe20000400000 */
[----:B------:R-:W-:Y:S01]  /*98e0*/  FMUL R15, R26, R18 ;  /* 0x000000121a0f7220 */ /* 0x000fe20000400000 */
[----:B----4-:R-:W-:-:S03]  /*98f0*/  F2FP.F16.F32.PACK_AB R3, RZ, R21 ;  /* 0x00000015ff03723e */ /* 0x010fc600000000ff */
[----:B------:R-:W-:Y:S02]  /*9900*/  F2FP.F16.F32.PACK_AB R25, RZ, R23 ;  /* 0x00000017ff19723e */ /* 0x000fe400000000ff */
[----:B------:R-:W-:Y:S01]  /*9910*/  F2FP.F16.F32.PACK_AB R12, RZ, R15 ;  /* 0x0000000fff0c723e */ /* 0x000fe200000000ff */
[----:B------:R-:W-:Y:S02]  /*9920*/  HADD2.F32 R3, -RZ, R3.H0_H0 ;  /* 0x20000003ff037230 */ /* 0x000fe40000004100 */
[C---:B------:R-:W-:Y:S02]  /*9930*/  HSETP2.GEU.AND P2, PT, |R25|.reuse.H0_H0, 8.523464202880859375e-06, 8.523464202880859375e-06, PT ;  /* 0x008f008f19007434 */ /* 0x040fe40003f4ea00 */
[----:B------:R-:W-:Y:S01]  /*9940*/  HSETP2.GT.AND P0, PT, |R25|.H0_H0, RZ.H0_H0, PT ;  /* 0x200000ff19007234 */ /* 0x000fe20003f04a00 */
[----:B------:R-:W1:Y:S01]  /*9950*/  MUFU.RCP R21, R3 ;  /* 0x0000000300157308 */ /* 0x000e620000001000 */
[C---:B------:R-:W-:Y:S02]  /*9960*/  HSETP2.GEU.AND P3, PT, |R12|.reuse.H0_H0, 8.523464202880859375e-06, 8.523464202880859375e-06, PT ;  /* 0x008f008f0c007434 */ /* 0x040fe40003f6ea00 */
[----:B------:R-:W-:-:S02]  /*9970*/  HSETP2.GT.AND P1, PT, |R12|.H0_H0, RZ.H0_H0, PT ;  /* 0x200000ff0c007234 */ /* 0x000fc40003f24a00 */
[----:B------:R-:W-:-:S03]  /*9980*/  PLOP3.LUT P0, PT, P2, P0, PT, 0xf2, 0x2f ;  /* 0x00000000002f781c */ /* 0x000fc60001701e72 */
[----:B------:R-:W-:-:S10]  /*9990*/  PLOP3.LUT P1, PT, P3, P1, PT, 0xf2, 0x2f ;  /* 0x00000000002f781c */ /* 0x000fd40001f23e72 */
[C---:B------:R-:W-:Y:S01]  /*99a0*/  @!P0 FFMA R24, -R20.reuse, R23, R29 ;  /* 0x0000001714188223 */ /* 0x040fe2000000011d */
[----:B------:R-:W-:Y:S02]  /*99b0*/  HADD2.F32 R29, -RZ, R2.H1_H1 ;  /* 0x30000002ff1d7230 */ /* 0x000fe40000004100 */
[----:B------:R-:W-:Y:S01]  /*99c0*/  @!P1 FFMA R20, -R20, R15, R18 ;  /* 0x0000000f14149223 */ /* 0x000fe20000000112 */
[----:B-1----:R-:W-:Y:S01]  /*99d0*/  FMUL R18, R28, R21 ;  /* 0x000000151c127220 */ /* 0x002fe20000400000 */
[C---:B------:R-:W-:Y:S01]  /*99e0*/  @!P0 FFMA R24, R26.reuse, R24, R23 ;  /* 0x000000181a188223 */ /* 0x040fe20000000017 */
[----:B------:R-:W-:Y:S01]  /*99f0*/  FMUL R2, R21, R29 ;  /* 0x0000001d15027220 */ /* 0x000fe20000400000 */
[----:B------:R-:W-:Y:S02]  /*9a00*/  @!P1 FFMA R26, R26, R20, R15 ;  /* 0x000000141a1a9223 */ /* 0x000fe4000000000f */
[----:B------:R-:W-:Y:S02]  /*9a10*/  F2FP.F16.F32.PACK_AB R20, RZ, R18 ;  /* 0x00000012ff14723e */ /* 0x000fe400000000ff */
[----:B------:R-:W-:-:S02]  /*9a20*/  F2FP.F16.F32.PACK_AB R15, RZ, R2 ;  /* 0x00000002ff0f723e */ /* 0x000fc400000000ff */
[----:B------:R-:W-:Y:S02]  /*9a30*/  @!P0 F2FP.F16.F32.PACK_AB R25, RZ, R24 ;  /* 0x00000018ff19823e */ /* 0x000fe400000000ff */
[C---:B------:R-:W-:Y:S02]  /*9a40*/  HSETP2.GEU.AND P2, PT, |R20|.reuse.H0_H0, 8.523464202880859375e-06, 8.523464202880859375e-06, PT ;  /* 0x008f008f14007434 */ /* 0x040fe40003f4ea00 */
[----:B------:R-:W-:Y:S02]  /*9a50*/  HSETP2.GT.AND P3, PT, |R20|.H0_H0, RZ.H0_H0, PT ;  /* 0x200000ff14007234 */ /* 0x000fe40003f64a00 */
[----:B------:R-:W-:Y:S02]  /*9a60*/  HSETP2.GEU.AND P6, PT, |R15|.H0_H0, 8.523464202880859375e-06, 8.523464202880859375e-06, PT ;  /* 0x008f008f0f007434 */ /* 0x000fe40003fcea00 */
[----:B------:R-:W-:Y:S02]  /*9a70*/  @!P1 F2FP.F16.F32.PACK_AB R12, RZ, R26 ;  /* 0x0000001aff0c923e */ /* 0x000fe400000000ff */
[----:B------:R-:W-:-:S02]  /*9a80*/  PLOP3.LUT P3, PT, P2, P3, PT, 0xf2, 0x2f ;  /* 0x00000000002f781c */ /* 0x000fc40001767e72 */
[----:B------:R-:W-:Y:S02]  /*9a90*/  HSETP2.GT.AND P2, PT, |R15|.H0_H0, RZ.H0_H0, PT ;  /* 0x200000ff0f007234 */ /* 0x000fe40003f44a00 */
[----:B------:R-:W-:-:S03]  /*9aa0*/  PRMT R25, R25, 0x5410, R12 ;  /* 0x0000541019197816 */ /* 0x000fc6000000000c */
[----:B------:R-:W-:-:S06]  /*9ab0*/  PLOP3.LUT P2, PT, P6, P2, PT, 0xf2, 0x2f ;  /* 0x00000000002f781c */ /* 0x000fcc0003745e72 */
[----:B------:R-:W-:Y:S01]  /*9ac0*/  @!P3 FFMA R23, -R3, R18, R28 ;  /* 0x000000120317b223 */ /* 0x000fe2000000011c */
[C---:B------:R-:W-:Y:S01]  /*9ad0*/  VIADD R28, R16.reuse, 0x280 ;  /* 0x00000280101c7836 */ /* 0x040fe20000000000 */
[----:B------:R-:W-:Y:S02]  /*9ae0*/  IADD3 R16, PT, PT, R16, 0x3c0, RZ ;  /* 0x000003c010107810 */ /* 0x000fe40007ffe0ff */
[----:B------:R-:W-:-:S03]  /*9af0*/  @!P3 FFMA R23, R21, R23, R18 ;  /* 0x000000171517b223 */ /* 0x000fc60000000012 */
[----:B------:R-:W-:Y:S01]  /*9b00*/  @!P2 FFMA R3, -R3, R2, R29 ;  /* 0x000000020303a223 */ /* 0x000fe2000000011d */
[----:B------:R-:W-:Y:S02]  /*9b10*/  IABS R29, R28 ;  /* 0x0000001c001d7213 */ /* 0x000fe40000000000 */
[----:B------:R-:W-:Y:S01]  /*9b20*/  LOP3.LUT R28, R28, UR22, RZ, 0x3c, !PT ;  /* 0x000000161c1c7c12 */ /* 0x000fe2000f8e3cff */
[----:B------:R-:W-:Y:S01]  /*9b30*/  @!P2 FFMA R21, R21, R3, R2 ;  /* 0x000000031515a223 */ /* 0x000fe20000000002 */
[----:B------:R-:W-:Y:S01]  /*9b40*/  @!P3 F2FP.F16.F32.PACK_AB R20, RZ, R23 ;  /* 0x00000017ff14b23e */ /* 0x000fe200000000ff */
[----:B------:R-:W-:Y:S01]  /*9b50*/  IMAD.HI.U32 R18, R11, R29, RZ ;  /* 0x0000001d0b127227 */ /* 0x000fe200078e00ff */
[----:B------:R-:W1:Y:S02]  /*9b60*/  LDC.64 R2, c[0x0][0x380] ;  /* 0x0000e000ff027b82 */ /* 0x000e640000000a00 */
[----:B------:R-:W-:Y:S01]  /*9b70*/  @!P2 F2FP.F16.F32.PACK_AB R15, RZ, R21 ;  /* 0x00000015ff0fa23e */ /* 0x000fe200000000ff */
[----:B------:R-:W-:-:S03]  /*9b80*/  IMAD R29, R18, R17, R29 ;  /* 0x00000011121d7224 */ /* 0x000fc600078e021d */
[----:B------:R-:W-:Y:S02]  /*9b90*/  PRMT R20, R20, 0x5410, R15 ;  /* 0x0000541014147816 */ /* 0x000fe4000000000f */
[----:B------:R-:W-:-:S13]  /*9ba0*/  ISETP.GT.U32.AND P6, PT, R9, R29, PT ;  /* 0x0000001d0900720c */ /* 0x000fda0003fc4070 */
[----:B------:R-:W-:Y:S02]  /*9bb0*/  @!P6 IADD3 R29, PT, PT, R29, -R19, RZ ;  /* 0x800000131d1de210 */ /* 0x000fe40007ffe0ff */
[----:B------:R-:W-:Y:S02]  /*9bc0*/  @!P6 IADD3 R18, PT, PT, R18, 0x1, RZ ;  /* 0x000000011212e810 */ /* 0x000fe40007ffe0ff */
[----:B------:R-:W-:-:S13]  /*9bd0*/  ISETP.GE.U32.AND P6, PT, R29, R9, PT ;  /* 0x000000091d00720c */ /* 0x000fda0003fc6070 */
[----:B------:R-:W-:Y:S01]  /*9be0*/  @P6 VIADD R18, R18, 0x1 ;  /* 0x0000000112126836 */ /* 0x000fe20000000000 */
[----:B------:R-:W-:-:S13]  /*9bf0*/  ISETP.GE.AND P6, PT, R28, RZ, PT ;  /* 0x000000ff1c00720c */ /* 0x000fda0003fc6270 */
[----:B------:R-:W-:-:S04]  /*9c00*/  @!P6 IADD3 R18, PT, PT, -R18, RZ, RZ ;  /* 0x000000ff1212e210 */ /* 0x000fc80007ffe1ff */
[----:B------:R-:W-:Y:S02]  /*9c10*/  SEL R29, R22, R18, !P5 ;  /* 0x00000012161d7207 */ /* 0x000fe40006800000 */
[----:B------:R-:W-:Y:S02]  /*9c20*/  LDS R18, [R14+0x500] ;  /* 0x000500000e127984 */ /* 0x000fe40000000800 */
[----:B------:R-:W-:Y:S02]  /*9c30*/  LEA R28, R29, R4, 0x2 ;  /* 0x000000041d1c7211 */ /* 0x000fe400078e10ff */
[----:B------:R-:W-:Y:S04]  /*9c40*/  LDS R14, [R14+0x780] ;  /* 0x000780000e0e7984 */ /* 0x000fe80000000800 */
[----:B------:R-:W2:Y:S02]  /*9c50*/  LDS R28, [R28] ;  /* 0x000000001c1c7984 */ /* 0x000ea40000000800 */
[----:B--2---:R-:W-:Y:S01]  /*9c60*/  F2FP.F16.F32.PACK_AB R29, RZ, R28 ;  /* 0x0000001cff1d723e */ /* 0x004fe200000000ff */
[----:B------:R-:W-:-:S04]  /*9c70*/  HADD2.F32 R28, -RZ, R18.H0_H0 ;  /* 0x20000012ff1c7230 */ /* 0x000fc80000004100 */
[----:B------:R-:W-:Y:S02]  /*9c80*/  HADD2.F32 R24, -RZ, R29.H0_H0 ;  /* 0x2000001dff187230 */ /* 0x000fe40000004100 */
[C---:B------:R-:W-:Y:S01]  /*9c90*/  IMAD R29, R13.reuse, 0x80, R6 ;  /* 0x000000800d1d7824 */ /* 0x040fe200078e0206 */
[----:B------:R-:W-:Y:S01]  /*9ca0*/  IADD3 R13, PT, PT, R13, 0x4, RZ ;  /* 0x000000040d0d7810 */ /* 0x000fe20007ffe0ff */
[----:B------:R-:W2:Y:S02]  /*9cb0*/  MUFU.RCP R26, R24 ;  /* 0x00000018001a7308 */ /* 0x000ea40000001000 */
[----:B-1----:R-:W-:-:S05]  /*9cc0*/  IMAD.WIDE R2, R29, 0x4, R2 ;  /* 0x000000041d027825 */ /* 0x002fca00078e0202 */
[----:B------:R1:W-:Y:S04]  /*9cd0*/  STG.E desc[UR18][R2.64], R25 ;  /* 0x0000001902007986 */ /* 0x0003e8000c101912 */
[----:B------:R-:W-:Y:S01]  /*9ce0*/  STG.E desc[UR18][R2.64+0x200], R20 ;  /* 0x0002001402007986 */ /* 0x000fe2000c101912 */
[----:B--2---:R-:W-:Y:S01]  /*9cf0*/  FMUL R29, R28, R26 ;  /* 0x0000001a1c1d7220 */ /* 0x004fe20000400000 */
[----:B-1----:R-:W-:-:S04]  /*9d00*/  HADD2.F32 R25, -RZ, R18.H1_H1 ;  /* 0x30000012ff197230 */ /* 0x002fc80000004100 */
[----:B------:R-:W-:-:S05]  /*9d10*/  F2FP.F16.F32.PACK_AB R12, RZ, R29 ;  /* 0x0000001dff0c723e */ /* 0x000fca00000000ff */
[C---:B------:R-:W-:Y:S02]  /*9d20*/  HSETP2.GEU.AND P1, PT, |R12|.reuse.H0_H0, 8.523464202880859375e-06, 8.523464202880859375e-06, PT ;  /* 0x008f008f0c007434 */ /* 0x040fe40003f2ea00 */
[----:B------:R-:W-:-:S05]  /*9d30*/  HSETP2.GT.AND P0, PT, |R12|.H0_H0, RZ.H0_H0, PT ;  /* 0x200000ff0c007234 */ /* 0x000fca0003f04a00 */
[----:B------:R-:W-:-:S13]  /*9d40*/  PLOP3.LUT P0, PT, P1, P0, PT, 0xf2, 0x2f ;  /* 0x00000000002f781c */ /* 0x000fda0000f01e72 */
[----:B------:R-:W-:Y:S01]  /*9d50*/  @!P0 FFMA R23, -R24, R29, R28 ;  /* 0x0000001d18178223 */ /* 0x000fe2000000011c */
[----:B------:R-:W-:Y:S02]  /*9d60*/  IABS R28, R16 ;  /* 0x00000010001c7213 */ /* 0x000fe40000000000 */
[----:B------:R-:W-:Y:S01]  /*9d70*/  LOP3.LUT R16, R16, UR22, RZ, 0x3c, !PT ;  /* 0x0000001610107c12 */ /* 0x000fe2000f8e3cff */
[C---:B------:R-:W-:Y:S01]  /*9d80*/  @!P0 FFMA R18, R26.reuse, R23, R29 ;  /* 0x000000171a128223 */ /* 0x040fe2000000001d */
[----:B------:R-:W-:Y:S02]  /*9d90*/  FMUL R23, R26, R25 ;  /* 0x000000191a177220 */ /* 0x000fe40000400000 */
[----:B------:R-:W-:Y:S01]  /*9da0*/  ISETP.GE.AND P6, PT, R16, RZ, PT ;  /* 0x000000ff1000720c */ /* 0x000fe20003fc6270 */
[----:B------:R-:W-:Y:S01]  /*9db0*/  HADD2.F32 R16, -RZ, R14.H0_H0 ;  /* 0x2000000eff107230 */ /* 0x000fe20000004100 */
[----:B------:R-:W-:Y:S02]  /*9dc0*/  @!P0 F2FP.F16.F32.PACK_AB R12, RZ, R18 ;  /* 0x00000012ff0c823e */ /* 0x000fe400000000ff */
[----:B------:R-:W-:-:S02]  /*9dd0*/  F2FP.F16.F32.PACK_AB R21, RZ, R23 ;  /* 0x00000017ff15723e */ /* 0x000fc400000000ff */
[----:B------:R-:W-:-:S03]  /*9de0*/  ISETP.NE.AND P0, PT, R13, R5, PT ;  /* 0x000000050d00720c */ /* 0x000fc60003f05270 */
[C---:B------:R-:W-:Y:S02]  /*9df0*/  HSETP2.GEU.AND P2, PT, |R21|.reuse.H0_H0, 8.523464202880859375e-06, 8.523464202880859375e-06, PT ;  /* 0x008f008f15007434 */ /* 0x040fe40003f4ea00 */
[----:B------:R-:W-:-:S05]  /*9e00*/  HSETP2.GT.AND P1, PT, |R21|.H0_H0, RZ.H0_H0, PT ;  /* 0x200000ff15007234 */ /* 0x000fca0003f24a00 */
[----:B------:R-:W-:-:S13]  /*9e10*/  PLOP3.LUT P1, PT, P2, P1, PT, 0xf2, 0x2f ;  /* 0x00000000002f781c */ /* 0x000fda0001723e72 */
[----:B------:R-:W-:Y:S01]  /*9e20*/  @!P1 FFMA R24, -R24, R23, R25 ;  /* 0x0000001718189223 */ /* 0x000fe20000000119 */
[----:B------:R-:W-:-:S04]  /*9e30*/  IMAD.HI.U32 R25, R11, R28, RZ ;  /* 0x0000001c0b197227 */ /* 0x000fc800078e00ff */
[----:B------:R-:W-:Y:S01]  /*9e40*/  @!P1 FFMA R24, R26, R24, R23 ;  /* 0x000000181a189223 */ /* 0x000fe20000000017 */
[----:B------:R-:W-:-:S04]  /*9e50*/  IMAD R28, R25, R17, R28 ;  /* 0x00000011191c7224 */ /* 0x000fc800078e021c */
[----:B------:R-:W-:Y:S02]  /*9e60*/  @!P1 F2FP.F16.F32.PACK_AB R21, RZ, R24 ;  /* 0x00000018ff15923e */ /* 0x000fe400000000ff */
[----:B------:R-:W-:Y:S02]  /*9e70*/  ISETP.GT.U32.AND P3, PT, R9, R28, PT ;  /* 0x0000001c0900720c */ /* 0x000fe40003f64070 */
[----:B------:R-:W-:-:S05]  /*9e80*/  PRMT R12, R12, 0x5410, R21 ;  /* 0x000054100c0c7816 */ /* 0x000fca0000000015 */
[----:B------:R-:W-:Y:S06]  /*9e90*/  STG.E desc[UR18][R2.64+0x400], R12 ;  /* 0x0004000c02007986 */ /* 0x000fec000c101912 */
[----:B------:R-:W-:Y:S01]  /*9ea0*/  @!P3 IADD3 R28, PT, PT, R28, -R19, RZ ;  /* 0x800000131c1cb210 */ /* 0x000fe20007ffe0ff */
[----:B------:R-:W-:-:S03]  /*9eb0*/  @!P3 VIADD R25, R25, 0x1 ;  /* 0x000000011919b836 */ /* 0x000fc60000000000 */
[----:B------:R-:W-:Y:S01]  /*9ec0*/  ISETP.GE.U32.AND P2, PT, R28, R9, PT ;  /* 0x000000091c00720c */ /* 0x000fe20003f46070 */
[----:B------:R-:W-:-:S12]  /*9ed0*/  HADD2.F32 R28, -RZ, R14.H1_H1 ;  /* 0x3000000eff1c7230 */ /* 0x000fd80000004100 */
[----:B------:R-:W-:-:S04]  /*9ee0*/  @P2 IADD3 R25, PT, PT, R25, 0x1, RZ ;  /* 0x0000000119192810 */ /* 0x000fc80007ffe0ff */
[----:B------:R-:W-:-:S04]  /*9ef0*/  @!P6 IADD3 R25, PT, PT, -R25, RZ, RZ ;  /* 0x000000ff1919e210 */ /* 0x000fc80007ffe1ff */
[----:B------:R-:W-:-:S05]  /*9f00*/  SEL R25, R22, R25, !P5 ;  /* 0x0000001916197207 */ /* 0x000fca0006800000 */
[----:B------:R-:W-:-:S06]  /*9f10*/  IMAD R29, R25, 0x4, R4 ;  /* 0x00000004191d7824 */ /* 0x000fcc00078e0204 */
        /* <DEDUP_REMOVED lines=16> */
[----:B------:R-:W-:-:S03]  /*a020*/  @!P5 FFMA R22, R19, R16, R22 ;  /* 0x000000101316d223 */ /* 0x000fc60000000016 */
[----:B------:R-:W-:Y:S02]  /*a030*/  @!P2 FFMA R28, R19, R28, R17 ;  /* 0x0000001c131ca223 */ /* 0x000fe40000000011 */
[----:B------:R-:W-:-:S03]  /*a040*/  @!P5 F2FP.F16.F32.PACK_AB R26, RZ, R22 ;  /* 0x00000016ff1ad23e */ /* 0x000fc600000000ff */
[----:B------:R-:W-:-:S04]  /*a050*/  @!P2 F2FP.F16.F32.PACK_AB R23, RZ, R28 ;  /* 0x0000001cff17a23e */ /* 0x000fc800000000ff */
[----:B------:R-:W-:-:S05]  /*a060*/  PRMT R26, R26, 0x5410, R23 ;  /* 0x000054101a1a7816 */ /* 0x000fca0000000017 */
[----:B------:R1:W-:Y:S01]  /*a070*/  STG.E desc[UR18][R2.64+0x600], R26 ;  /* 0x0006001a02007986 */ /* 0x0003e2000c101912 */
[----:B------:R-:W-:Y:S05]  /*a080*/  @P0 BRA `(.L_x_797) ;  /* 0xfffffff400380947 */ /* 0x000fea000383ffff */
.L_x_796:
[----:B------:R-:W-:Y:S05]  /*a090*/  @!P4 EXIT ;  /* 0x000000000000c94d */ /* 0x000fea0003800000 */
[----:B------:R-:W-:Y:S01]  /*a0a0*/  MOV R13, UR22 ;  /* 0x00000016000d7c02 */ /* 0x000fe20008000f00 */
[----:B------:R-:W2:Y:S01]  /*a0b0*/  LDCU.64 UR6, c[0x0][0x3d0] ;  /* 0x00007a00ff0677ac */ /* 0x000ea20008000a00 */
[----:B------:R-:W3:Y:S01]  /*a0c0*/  S2UR UR8, SR_CgaCtaId ;  /* 0x00000000000879c3 */ /* 0x000ee20000008800 */
[C---:B------:R-:W-:Y:S01]  /*a0d0*/  IMAD R8, R5.reuse, 0xa0, R8 ;  /* 0x000000a005087824 */ /* 0x040fe200078e0208 */
[----:B------:R-:W-:Y:S02]  /*a0e0*/  IABS R9, R13 ;  /* 0x0000000d00097213 */ /* 0x000fe40000000000 */
[----:B------:R-:W-:Y:S01]  /*a0f0*/  LEA R5, R5, R6, 0x7 ;  /* 0x0000000605057211 */ /* 0x000fe200078e38ff */
[----:B------:R-:W-:Y:S01]  /*a100*/  IMAD.IADD R7, R7, 0x1, R8 ;  /* 0x0000000107077824 */ /* 0x000fe200078e0208 */
[----:B------:R-:W4:Y:S01]  /*a110*/  I2F.RP R12, R9 ;  /* 0x00000009000c7306 */ /* 0x000f220000209400 */
[----:B------:R-:W-:Y:S01]  /*a120*/  IADD3 R0, PT, PT, -R0, RZ, RZ ;  /* 0x000000ff00007210 */ /* 0x000fe20007ffe1ff */
[----:B-1----:R-:W1:Y:S01]  /*a130*/  LDC.64 R2, c[0x0][0x380] ;  /* 0x0000e000ff027b82 */ /* 0x002e620000000a00 */
[----:B--2---:R-:W-:-:S02]  /*a140*/  UIADD3 UR5, UPT, UPT, UR6, UR7, URZ ;  /* 0x0000000706057290 */ /* 0x004fc4000fffe0ff */
[----:B------:R-:W-:-:S03]  /*a150*/  UIMAD UR4, UR21, UR6, URZ ;  /* 0x00000006150472a4 */ /* 0x000fc6000f8e02ff */
[----:B----4-:R-:W2:Y:S01]  /*a160*/  MUFU.RCP R12, R12 ;  /* 0x0000000c000c7308 */ /* 0x010ea20000001000 */
[----:B------:R-:W-:Y:S02]  /*a170*/  USHF.L.U32 UR5, UR5, 0x1, URZ ;  /* 0x0000000105057899 */ /* 0x000fe400080006ff */
[----:B------:R-:W-:-:S04]  /*a180*/  USHF.L.U32 UR4, UR4, 0x1, URZ ;  /* 0x0000000104047899 */ /* 0x000fc800080006ff */
[----:B------:R-:W-:-:S03]  /*a190*/  UIMAD UR4, UR5, UR22, UR4 ;  /* 0x00000016050472a4 */ /* 0x000fc6000f8e0204 */
[----:B------:R-:W-:Y:S02]  /*a1a0*/  UMOV UR5, 0x400 ;  /* 0x0000040000057882 */ /* 0x000fe40000000000 */
[----:B---3--:R-:W-:Y:S01]  /*a1b0*/  ULEA UR5, UR8, UR5, 0x18 ;  /* 0x0000000508057291 */ /* 0x008fe2000f8ec0ff */
[C---:B------:R-:W-:Y:S01]  /*a1c0*/  LEA R8, R7.reuse, UR4, 0x2 ;  /* 0x0000000407087c11 */ /* 0x040fe2000f8e10ff */
[----:B------:R-:W-:Y:S02]  /*a1d0*/  IMAD.SHL.U32 R7, R7, 0x2, RZ ;  /* 0x0000000207077824 */ /* 0x000fe400078e00ff */
[----:B--2---:R-:W-:Y:S02]  /*a1e0*/  VIADD R10, R12, 0xffffffe ;  /* 0x0ffffffe0c0a7836 */ /* 0x004fe40000000000 */
[----:B------:R-:W-:Y:S02]  /*a1f0*/  IADD3 R8, PT, PT, R8, UR5, RZ ;  /* 0x0000000508087c10 */ /* 0x000fe4000fffe0ff */
[----:B------:R2:W3:Y:S02]  /*a200*/  F2I.FTZ.U32.TRUNC.NTZ R11, R10 ;  /* 0x0000000a000b7305 */ /* 0x0004e4000021f000 */
[----:B--2---:R-:W-:-:S02]  /*a210*/  MOV R10, RZ ;  /* 0x000000ff000a7202 */ /* 0x004fc40000000f00 */
[----:B---3--:R-:W-:-:S05]  /*a220*/  IADD3 R12, PT, PT, RZ, -R11, RZ ;  /* 0x8000000bff0c7210 */ /* 0x008fca0007ffe0ff */
[----:B------:R-:W-:-:S04]  /*a230*/  IMAD R15, R12, R9, RZ ;  /* 0x000000090c0f7224 */ /* 0x000fc800078e02ff */
[----:B-1----:R-:W-:-:S07]  /*a240*/  IMAD.HI.U32 R6, R11, R15, R10 ;  /* 0x0000000f0b067227 */ /* 0x002fce00078e000a */
.L_x_798:
        /* <DEDUP_REMOVED lines=51> */
.L_x_799:
        /* <DEDUP_REMOVED lines=16> */
.L_x_1446:


//--------------------- .text._Z33block_attn_mask_2warp_n128_kernelP6__halfS0_S0_PKiS2_S2_S2_S0_S2_S2_iiifiiii --------------------------
	.section	.text._Z33block_attn_mask_2warp_n128_kernelP6__halfS0_S0_PKiS2_S2_S2_S0_S2_S2_iiifiiii,"ax",@progbits
	.align	128
        .global         _Z33block_attn_mask_2warp_n128_kernelP6__halfS0_S0_PKiS2_S2_S2_S0_S2_S2_iiifiiii
        .type           _Z33block_attn_mask_2warp_n128_kernelP6__halfS0_S0_PKiS2_S2_S2_S0_S2_S2_iiifiiii,@function
        .size           _Z33block_attn_mask_2warp_n128_kernelP6__halfS0_S0_PKiS2_S2_S2_S0_S2_S2_iiifiiii,(.L_x_1447 - _Z33block_attn_mask_2warp_n128_kernelP6__halfS0_S0_PKiS2_S2_S2_S0_S2_S2_iiifiiii)
        .other          _Z33block_attn_mask_2warp_n128_kernelP6__halfS0_S0_PKiS2_S2_S2_S0_S2_S2_iiifiiii,@"STO_CUDA_ENTRY STV_DEFAULT"
_Z33block_attn_mask_2warp_n128_kernelP6__halfS0_S0_PKiS2_S2_S2_S0_S2_S2_iiifiiii:
.text._Z33block_attn_mask_2warp_n128_kernelP6__halfS0_S0_PKiS2_S2_S2_S0_S2_S2_iiifiiii:
        /* <DEDUP_REMOVED lines=9> */
[----:B------:R-:W-:-:S04]  /*0090*/  MOV R2, 0x400 ;  /* 0x0000040000027802 */ /* 0x000fc80000000f00 */
        /* <DEDUP_REMOVED lines=11> */
[----:B------:R-:W2:Y:S01]  /*0150*/  S2R R0, SR_TID.X ;  /* 0x0000000000007919 */ /* 0x000ea20000002100 */
[----:B------:R-:W-:Y:S01]  /*0160*/  ULEA UR4, UR18, UR7, 0x4 ;  /* 0x0000000712047291 */ /* 0x000fe2000f8e20ff */
[----:B------:R-:W-:Y:S01]  /*0170*/  R2UR UR20, R1 ;  /* 0x00000000011472ca */ /* 0x000fe200000e0000 */
[----:B------:R-:W-:Y:S01]  /*0180*/  IMAD.U32 R3, RZ, RZ, UR7 ;  /* 0x00000007ff037e24 */ /* 0x000fe2000f8e00ff */
[----:B------:R-:W-:-:S02]  /*0190*/  UIMAD UR5, UR18, UR19, URZ ;  /* 0x00000013120572a4 */ /* 0x000fc4000f8e02ff */
[----:B------:R-:W-:Y:S01]  /*01a0*/  UIMAD UR12, UR12, UR8, URZ ;  /* 0x000000080c0c72a4 */ /* 0x000fe2000f8e02ff */
[----:B------:R-:W-:Y:S01]  /*01b0*/  IMAD.U32 R33, RZ, RZ, UR4 ;  /* 0x00000004ff217e24 */ /* 0x000fe2000f8e00ff */
[----:B------:R-:W-:Y:S01]  /*01c0*/  SHF.R.S32.HI R3, RZ, 0x1f, R3 ;  /* 0x0000001fff037819 */ /* 0x000fe20000011403 */
[----:B------:R-:W-:Y:S02]  /*01d0*/  UIMAD UR4, UR10, UR19, URZ ;  /* 0x000000130a0472a4 */ /* 0x000fe4000f8e02ff */
[----:B------:R-:W-:Y:S01]  /*01e0*/  ULEA UR5, UR18, UR5, 0x4 ;  /* 0x0000000512057291 */ /* 0x000fe2000f8e20ff */
[----:B-1----:R-:W-:Y:S01]  /*01f0*/  LEA R4, R33, R2, 0x1 ;  /* 0x0000000221047211 */ /* 0x002fe200078e08ff */
[----:B------:R-:W-:Y:S01]  /*0200*/  ULEA UR4, UR19, UR4, 0x4 ;  /* 0x0000000413047291 */ /* 0x000fe2000f8e20ff */
[----:B------:R-:W-:Y:S02]  /*0210*/  LEA.HI R6, R3, UR7, RZ, 0x6 ;  /* 0x0000000703067c11 */ /* 0x000fe4000f8f30ff */
[----:B------:R-:W-:-:S02]  /*0220*/  R2UR UR15, R4 ;  /* 0x00000000040f72ca */ /* 0x000fc400000e0000 */
[----:B------:R-:W-:Y:S02]  /*0230*/  SHF.R.S32.HI R5, RZ, 0x7, R6 ;  /* 0x00000007ff057819 */ /* 0x000fe40000011406 */
[----:B------:R-:W-:Y:S02]  /*0240*/  MOV R34, UR5 ;  /* 0x0000000500227c02 */ /* 0x000fe40008000f00 */
[----:B------:R-:W-:Y:S01]  /*0250*/  ISETP.GE.AND P0, PT, R5, 0x1, PT ;  /* 0x000000010500780c */ /* 0x000fe20003f06270 */
[----:B----4-:R-:W-:-:S06]  /*0260*/  UIMAD UR12, UR6, UR9, UR12 ;  /* 0x00000009060c72a4 */ /* 0x010fcc000f8e020c */
[----:B------:R-:W-:-:S06]  /*0270*/  ULEA UR11, UR4, UR15, 0x1 ;  /* 0x0000000f040b7291 */ /* 0x000fcc000f8e08ff */
[----:B------:R-:W-:Y:S01]  /*0280*/  LEA R34, R34, UR11, 0x1 ;  /* 0x0000000b22227c11 */ /* 0x000fe2000f8e08ff */
[----:B--2---:R-:W-:Y:S01]  /*0290*/  IMAD.IADD R35, R35, 0x1, -R8 ;  /* 0x0000000123237824 */ /* 0x004fe200078e0a08 */
[----:B---3--:R-:W-:Y:S01]  /*02a0*/  IADD3 R32, PT, PT, R32, -R9, RZ ;  /* 0x8000000920207210 */ /* 0x008fe20007ffe0ff */
[----:B------:R-:W-:Y:S06]  /*02b0*/  @!P0 BRA `(.L_x_800) ;  /* 0x0000000400708947 */ /* 0x000fec0003800000 */
[----:B------:R-:W1:Y:S01]  /*02c0*/  LDC R4, c[0x0][0x3e8] ;  /* 0x0000fa00ff047b82 */ /* 0x000e620000000800 */
[----:B------:R-:W-:Y:S01]  /*02d0*/  IMAD R3, R11, UR18, RZ ;  /* 0x000000120b037c24 */ /* 0x000fe2000f8e02ff */
[C---:B------:R-:W-:Y:S01]  /*02e0*/  ISETP.GE.U32.AND P0, PT, R5.reuse, 0x4, PT ;  /* 0x000000040500780c */ /* 0x040fe20003f06070 */
[----:B------:R-:W-:Y:S01]  /*02f0*/  IMAD.MOV.U32 R9, RZ, RZ, RZ ;  /* 0x000000ffff097224 */ /* 0x000fe200078e00ff */
[----:B------:R-:W-:Y:S01]  /*0300*/  LOP3.LUT P1, R13, R5, 0x3, RZ, 0xc0, !PT ;  /* 0x00000003050d7812 */ /* 0x000fe2000782c0ff */
[----:B-1----:R-:W-:Y:S01]  /*0310*/  IMAD R7, R3, R4, UR12 ;  /* 0x0000000c03077e24 */ /* 0x002fe2000f8e0204 */
[----:B------:R-:W-:Y:S02]  /*0320*/  SHF.R.U32.HI R3, RZ, 0x5, R0 ;  /* 0x00000005ff037819 */ /* 0x000fe40000011600 */
[----:B------:R-:W-:Y:S02]  /*0330*/  LOP3.LUT R4, R0, 0x1f, RZ, 0xc0, !PT ;  /* 0x0000001f00047812 */ /* 0x000fe400078ec0ff */
[----:B------:R-:W-:-:S03]  /*0340*/  LEA.HI R7, R7, R7, RZ, 0x1 ;  /* 0x0000000707077211 */ /* 0x000fc600078f08ff */
[----:B------:R-:W-:Y:S01]  /*0350*/  IMAD R3, R3, 0x28, R4 ;  /* 0x0000002803037824 */ /* 0x000fe200078e0204 */
[----:B------:R-:W-:-:S04]  /*0360*/  SHF.R.S32.HI R8, RZ, 0x1, R7 ;  /* 0x00000001ff087819 */ /* 0x000fc80000011407 */
[----:B------:R-:W-:Y:S01]  /*0370*/  SHF.R.S32.HI R12, RZ, 0x1f, R8 ;  /* 0x0000001fff0c7819 */ /* 0x000fe20000011408 */
[----:B------:R-:W-:Y:S06]  /*0380*/  @!P0 BRA `(.L_x_801) ;  /* 0x0000000000888947 */ /* 0x000fec0003800000 */
[----:B------:R-:W-:Y:S01]  /*0390*/  LOP3.LUT R9, R5, 0x7ffffffc, RZ, 0xc0, !PT ;  /* 0x7ffffffc05097812 */ /* 0x000fe200078ec0ff */
[----:B------:R-:W1:Y:S01]  /*03a0*/  LDCU.64 UR4, c[0x0][0x380] ;  /* 0x00007000ff0477ac */ /* 0x000e620008000a00 */
[----:B------:R-:W-:-:S07]  /*03b0*/  MOV R10, RZ ;  /* 0x000000ff000a7202 */ /* 0x000fce0000000f00 */
.L_x_802:
[C---:B--2---:R-:W-:Y:S02]  /*03c0*/  IMAD R5, R10.reuse, 0x40, R0 ;  /* 0x000000400a057824 */ /* 0x044fe400078e0200 */
[C---:B------:R-:W-:Y:S02]  /*03d0*/  IMAD R7, R10.reuse, 0x50, R3 ;  /* 0x000000500a077824 */ /* 0x040fe400078e0203 */
[----:B------:R-:W-:Y:S01]  /*03e0*/  VIADD R10, R10, 0x4 ;  /* 0x000000040a0a7836 */ /* 0x000fe20000000000 */
[----:B------:R-:W-:Y:S01]  /*03f0*/  IADD3 R5, P0, PT, R8, R5, RZ ;  /* 0x0000000508057210 */ /* 0x000fe20007f1e0ff */
[C---:B------:R-:W-:Y:S01]  /*0400*/  IMAD R11, R7.reuse, 0x4, R2 ;  /* 0x00000004070b7824 */ /* 0x040fe200078e0202 */
[----:B------:R-:W-:Y:S02]  /*0410*/  LEA R7, R7, R34, 0x2 ;  /* 0x0000002207077211 */ /* 0x000fe400078e10ff */
[----:B------:R-:W-:Y:S02]  /*0420*/  IADD3.X R14, PT, PT, RZ, R12, RZ, P0, !PT ;  /* 0x0000000cff0e7210 */ /* 0x000fe400007fe4ff */
        /* <DEDUP_REMOVED lines=24> */
.L_x_801:
        /* <DEDUP_REMOVED lines=10> */
[C---:B------:R-:W-:Y:S02]  /*0650*/  IADD3 R5, P0, PT, R8.reuse, R5, RZ ;  /* 0x0000000508057210 */ /* 0x040fe40007f1e0ff */
[C---:B------:R-:W-:Y:S01]  /*0660*/  LEA R13, R11.reuse, R2, 0x2 ;  /* 0x000000020b0d7211 */ /* 0x040fe200078e10ff */
[----:B------:R-:W-:Y:S01]  /*0670*/  IMAD R11, R11, 0x4, R34 ;  /* 0x000000040b0b7824 */ /* 0x000fe200078e0222 */
[----:B------:R-:W-:Y:S02]  /*0680*/  IADD3 R7, P2, PT, R8, R7, RZ ;  /* 0x0000000708077210 */ /* 0x000fe40007f5e0ff */
[----:B------:R-:W-:-:S03]  /*0690*/  IADD3.X R14, PT, PT, RZ, R12, RZ, P0, !PT ;  /* 0x0000000cff0e7210 */ /* 0x000fc600007fe4ff */
        /* <DEDUP_REMOVED lines=15> */
.L_x_803:
[----:B------:R-:W-:Y:S05]  /*0790*/  @!P1 BRA `(.L_x_800) ;  /* 0x0000000000389947 */ /* 0x000fea0003800000 */
[----:B------:R-:W3:Y:S01]  /*07a0*/  LDCU.64 UR4, c[0x0][0x380] ;  /* 0x00007000ff0477ac */ /* 0x000ee20008000a00 */
[C---:B-12---:R-:W-:Y:S02]  /*07b0*/  IMAD R5, R9.reuse, 0x40, R0 ;  /* 0x0000004009057824 */ /* 0x046fe400078e0200 */
[----:B------:R-:W-:-:S03]  /*07c0*/  IMAD R3, R9, 0x50, R3 ;  /* 0x0000005009037824 */ /* 0x000fc600078e0203 */
[----:B------:R-:W-:Y:S01]  /*07d0*/  IADD3 R5, P0, PT, R8, R5, RZ ;  /* 0x0000000508057210 */ /* 0x000fe20007f1e0ff */
[C---:B------:R-:W-:Y:S01]  /*07e0*/  IMAD R7, R3.reuse, 0x4, R2 ;  /* 0x0000000403077824 */ /* 0x040fe200078e0202 */
[----:B------:R-:W-:Y:S02]  /*07f0*/  LEA R3, R3, R34, 0x2 ;  /* 0x0000002203037211 */ /* 0x000fe400078e10ff */
[----:B------:R-:W-:Y:S02]  /*0800*/  IADD3.X R12, PT, PT, RZ, R12, RZ, P0, !PT ;  /* 0x0000000cff0c7210 */ /* 0x000fe400007fe4ff */
[----:B---3--:R-:W-:-:S04]  /*0810*/  LEA R4, P0, R5, UR4, 0x2 ;  /* 0x0000000405047c11 */ /* 0x008fc8000f8010ff */
[----:B------:R-:W-:-:S05]  /*0820*/  LEA.HI.X R5, R5, UR5, R12, 0x2, P0 ;  /* 0x0000000505057c11 */ /* 0x000fca00080f140c */
[----:B------:R-:W-:Y:S01]  /*0830*/  @!PT LDS RZ, [RZ] ;  /* 0x00000000fffff984 */ /* 0x000fe20000000800 */
[----:B------:R-:W-:Y:S01]  /*0840*/  @!PT LDS RZ, [RZ] ;  /* 0x00000000fffff984 */ /* 0x000fe20000000800 */
[----:B------:R-:W-:Y:S01]  /*0850*/  @!PT LDS RZ, [RZ] ;  /* 0x00000000fffff984 */ /* 0x000fe20000000800 */
[----:B------:R3:W-:Y:S04]  /*0860*/  LDGSTS.E [R7], desc[UR16][R4.64] ;  /* 0x0000000004077fae */ /* 0x0007e8000b9a1010 */
[----:B------:R3:W-:Y:S02]  /*0870*/  STS [R3], RZ ;  /* 0x000000ff03007388 */ /* 0x0007e40000000800 */
.L_x_800:
[----:B------:R-:W0:Y:S01]  /*0880*/  LDGDEPBAR ;  /* 0x00000000000079af */ /* 0x000e220000000000 */
[----:B------:R-:W-:Y:S01]  /*0890*/  IMAD.IADD R2, R35, 0x1, R32 ;  /* 0x0000000123027824 */ /* 0x000fe200078e0220 */
[----:B-123--:R-:W-:Y:S01]  /*08a0*/  MOV R5, UR10 ;  /* 0x0000000a00057c02 */ /* 0x00efe20008000f00 */
[----:B------:R-:W-:Y:S01]  /*08b0*/  UIADD3 UR21, UPT, UPT, UR19, 0x10, URZ ;  /* 0x0000001013157890 */ /* 0x000fe2000fffe0ff */
[----:B------:R-:W-:Y:S02]  /*08c0*/  IMAD R33, R33, 0x2, R34 ;  /* 0x0000000221217824 */ /* 0x000fe400078e0222 */
[----:B------:R-:W-:Y:S02]  /*08d0*/  ISETP.GE.AND P0, PT, R2, 0x1, PT ;  /* 0x000000010200780c */ /* 0x000fe40003f06270 */
[----:B------:R-:W-:Y:S01]  /*08e0*/  IADD3 R2, PT, PT, R5, 0x10, RZ ;  /* 0x0000001005027810 */ /* 0x000fe20007ffe0ff */
[----:B------:R-:W-:-:S04]  /*08f0*/  DEPBAR.LE SB0, 0x0 ;  /* 0x000080000000791a */ /* 0x000fc80000000000 */
[----:B------:R-:W-:Y:S06]  /*0900*/  BAR.SYNC.DEFER_BLOCKING 0x0 ;  /* 0x0000000000007b1d */ /* 0x000fec0000010000 */
[----:B------:R-:W-:Y:S05]  /*0910*/  @!P0 BRA `(.L_x_804) ;  /* 0x0000008800ac8947 */ /* 0x000fea0003800000 */
[----:B------:R-:W-:Y:S01]  /*0920*/  IMAD.U32 R3, RZ, RZ, UR18 ;  /* 0x00000012ff037e24 */ /* 0x000fe2000f8e00ff */
[----:B------:R-:W-:Y:S01]  /*0930*/  UMOV UR4, URZ ;  /* 0x000000ff00047c82 */ /* 0x000fe20008000000 */
[----:B------:R-:W-:Y:S01]  /*0940*/  UISETP.LT.AND UP1, UPT, UR18, UR19, UPT ;  /* 0x000000131200728c */ /* 0x000fe2000bf21270 */
[----:B------:R-:W-:Y:S02]  /*0950*/  SHF.R.U32.HI R31, RZ, 0x1, R0 ;  /* 0x00000001ff1f7819 */ /* 0x000fe40000011600 */
[----:B------:R-:W-:Y:S02]  /*0960*/  IABS R3, R3 ;  /* 0x0000000300037213 */ /* 0x000fe40000000000 */
        /* <DEDUP_REMOVED lines=27> */
[----:B------:R-:W-:Y:S01]  /*0b20*/  IMAD.U32 R3, RZ, RZ, UR4 ;  /* 0x00000004ff037e24 */ /* 0x000fe2000f8e00ff */
[----:B------:R-:W-:-:S03]  /*0b30*/  UMOV UR4, URZ ;  /* 0x000000ff00047c82 */ /* 0x000fc60008000000 */
[----:B------:R-:W-:Y:S01]  /*0b40*/  UMOV UR13, UR5 ;  /* 0x00000005000d7c82 */ /* 0x000fe20008000000 */
[----:B------:R-:W-:Y:S01]  /*0b50*/  UIADD3 UR5, UPT, UPT, UR19, -0x1, URZ ;  /* 0xffffffff13057890 */ /* 0x000fe2000fffe0ff */
[----:B------:R-:W-:Y:S01]  /*0b60*/  ISETP.GE.AND P0, PT, R3, 0x1, PT ;  /* 0x000000010300780c */ /* 0x000fe20003f06270 */
[----:B------:R-:W-:Y:S01]  /*0b70*/  @!UP0 UIADD3 UR13, UPT, UPT, -UR13, URZ, URZ ;  /* 0x000000ff0d0d8290 */ /* 0x000fe2000fffe1ff */
[----:B------:R-:W-:Y:S01]  /*0b80*/  IADD3 R3, PT, PT, R5, -0x1, RZ ;  /* 0xffffffff05037810 */ /* 0x000fe20007ffe0ff */
        /* <DEDUP_REMOVED lines=16> */
.L_x_863:
        /* <DEDUP_REMOVED lines=33> */
.L_x_807:
        /* <DEDUP_REMOVED lines=18> */
.L_x_806:
        /* <DEDUP_REMOVED lines=36> */
.L_x_805:
        /* <DEDUP_REMOVED lines=8> */
.L_x_815:
        /* <DEDUP_REMOVED lines=9> */
[----:B------:R-:W-:Y:S01]  /*1310*/  IADD3 R16, PT, PT, R31, UR23, RZ ;  /* 0x000000171f107c10 */ /* 0x000fe2000fffe0ff */
[----:B------:R-:W-:Y:S01]  /*1320*/  UMOV UR8, URZ ;  /* 0x000000ff00087c82 */ /* 0x000fe20008000000 */
[----:B------:R-:W-:Y:S01]  /*1330*/  UMOV UR9, URZ ;  /* 0x000000ff00097c82 */ /* 0x000fe20008000000 */
[----:B-1----:R-:W-:Y:S02]  /*1340*/  SHF.R.U32.HI R8, RZ, 0x2, R9 ;  /* 0x00000002ff087819 */ /* 0x002fe40000011609 */
[----:B------:R-:W-:-:S05]  /*1350*/  LOP3.LUT R9, R9, 0x3, RZ, 0xc0, !PT ;  /* 0x0000000309097812 */ /* 0x000fca00078ec0ff */
[----:B------:R-:W-:-:S04]  /*1360*/  IMAD R8, R8, UR10, R9 ;  /* 0x0000000a08087c24 */ /* 0x000fc8000f8e0209 */
[----:B------:R-:W-:-:S07]  /*1370*/  IMAD.SHL.U32 R8, R8, 0x4, RZ ;  /* 0x0000000408087824 */ /* 0x000fce00078e00ff */
.L_x_811:
        /* <DEDUP_REMOVED lines=19> */
[----:B------:R-:W-:Y:S01]  /*14b0*/  IMAD R13, R9, 0x20, R18 ;  /* 0x00000020090d7824 */ /* 0x000fe200078e0212 */
[----:B------:R-:W-:Y:S01]  /*14c0*/  ISETP.NE.AND P1, PT, R30, UR9, PT ;  /* 0x000000091e007c0c */ /* 0x000fe2000bf25270 */
        /* <DEDUP_REMOVED lines=97> */
.L_x_810:
        /* <DEDUP_REMOVED lines=28> */
[----:B------:R-:W-:Y:S01]  /*1ca0*/  STS [R20], RZ ;  /* 0x000000ff14007388 */ /* 0x000fe20000000800 */
[C---:B------:R-:W-:Y:S01]  /*1cb0*/  IMAD R8, R22.reuse, 0x20, R20 ;  /* 0x0000002016087824 */ /* 0x040fe200078e0214 */
[C---:B------:R-:W-:Y:S01]  /*1cc0*/  LEA R10, R22.reuse, R18, 0x5 ;  /* 0x00000012160a7211 */ /* 0x040fe200078e28ff */
[C---:B------:R-:W-:Y:S01]  /*1cd0*/  IMAD R9, R22.reuse, 0x20, R19 ;  /* 0x0000002016097824 */ /* 0x040fe200078e0213 */
[C---:B------:R-:W-:Y:S01]  /*1ce0*/  LEA R16, R21.reuse, R12, 0x2 ;  /* 0x0000000c15107211 */ /* 0x040fe200078e10ff */
[C---:B------:R-:W-:Y:S01]  /*1cf0*/  IMAD.U32 R17, R21.reuse, 0x4, R11 ;  /* 0x0000000415117824 */ /* 0x040fe200078e000b */
[----:B------:R-:W-:Y:S01]  /*1d00*/  STS [R8], RZ ;  /* 0x000000ff08007388 */ /* 0x000fe20000000800 */
[C---:B------:R-:W-:Y:S01]  /*1d10*/  LEA R13, R21.reuse, R13, 0x2 ;  /* 0x0000000d150d7211 */ /* 0x040fe200078e10ff */
[C---:B------:R-:W-:Y:S01]  /*1d20*/  IMAD.U32 R14, R21.reuse, 0x4, R14 ;  /* 0x00000004150e7824 */ /* 0x040fe200078e000e */
[----:B------:R-:W-:Y:S01]  /*1d30*/  LEA R15, R21, R15, 0x2 ;  /* 0x0000000f150f7211 */ /* 0x000fe200078e10ff */
[----:B------:R-:W-:Y:S01]  /*1d40*/  STS [R20+0x10], RZ ;  /* 0x000010ff14007388 */ /* 0x000fe20000000800 */
[----:B------:R-:W-:-:S03]  /*1d50*/  IMAD R11, R22, 0x20, R17 ;  /* 0x00000020160b7824 */ /* 0x000fc600078e0211 */
[----:B------:R1:W-:Y:S01]  /*1d60*/  STS [R8+0x10], RZ ;  /* 0x000010ff08007388 */ /* 0x0003e20000000800 */
[----:B------:R-:W-:-:S03]  /*1d70*/  IMAD R12, R22, 0x20, R15 ;  /* 0x00000020160c7824 */ /* 0x000fc600078e020f */
        /* <DEDUP_REMOVED lines=31> */
.L_x_813:
[----:B------:R-:W-:Y:S05]  /*1f70*/  BRA.U !UP2, `(.L_x_812) ;  /* 0x000000050a2c7547 */ /* 0x000fea000b800000 */
[----:B------:R-:W-:Y:S01]  /*1f80*/  UIADD3 UR10, UPT, UPT, UR10, -0x1, URZ ;  /* 0xffffffff0a0a7890 */ /* 0x000fe2000fffe0ff */
[----:B------:R-:W-:-:S03]  /*1f90*/  ISETP.NE.AND P1, PT, R29, RZ, PT ;  /* 0x000000ff1d00720c */ /* 0x000fc60003f25270 */
        /* <DEDUP_REMOVED lines=39> */
.L_x_814:
[----:B------:R-:W-:Y:S05]  /*2210*/  @!P1 BRA `(.L_x_812) ;  /* 0x0000000000849947 */ /* 0x000fea0003800000 */
[----:B-123--:R-:W1:Y:S01]  /*2220*/  S2R R8, SR_LANEID ;  /* 0x0000000000087919 */ /* 0x00ee620000000000 */
[----:B----4-:R-:W-:Y:S01]  /*2230*/  IMAD.U32 R12, RZ, RZ, UR8 ;  /* 0x00000008ff0c7e24 */ /* 0x010fe2000f8e00ff */
[----:B------:R-:W-:Y:S01]  /*2240*/  USHF.R.U32.HI UR9, URZ, 0x1, UR21 ;  /* 0x00000001ff097899 */ /* 0x000fe20008011615 */
[----:B------:R-:W-:-:S05]  /*2250*/  ISETP.NE.AND P1, PT, R29, 0x1, PT ;  /* 0x000000011d00780c */ /* 0x000fca0003f25270 */
[----:B------:R-:W-:Y:S02]  /*2260*/  MOV R13, UR9 ;  /* 0x00000009000d7c02 */ /* 0x000fe40008000f00 */
[----:B-1----:R-:W-:Y:S02]  /*2270*/  SHF.R.U32.HI R9, RZ, 0x2, R8 ;  /* 0x00000002ff097819 */ /* 0x002fe40000011608 */
[----:B------:R-:W-:Y:S02]  /*2280*/  LOP3.LUT R10, R8, 0x3, RZ, 0xc0, !PT ;  /* 0x00000003080a7812 */ /* 0x000fe400078ec0ff */
[----:B------:R-:W-:-:S03]  /*2290*/  IADD3 R8, PT, PT, R12, UR23, R31 ;  /* 0x000000170c087c10 */ /* 0x000fc6000fffe01f */
        /* <DEDUP_REMOVED lines=11> */
[----:B------:R-:W-:-:S05]  /*2350*/  LEA R8, R11, R8, 0x2 ;  /* 0x000000080b087211 */ /* 0x000fca00078e10ff */
[----:B------:R-:W-:Y:S01]  /*2360*/  IMAD R10, R13, 0x20, R8 ;  /* 0x000000200d0a7824 */ /* 0x000fe200078e0208 */
        /* <DEDUP_REMOVED lines=11> */
[----:B------:R1:W-:Y:S02]  /*2420*/  STS [R8+0x10], RZ ;  /* 0x000010ff08007388 */ /* 0x0003e40000000800 */
.L_x_812:
[----:B------:R-:W-:Y:S05]  /*2430*/  BRA.U !UP0, `(.L_x_815) ;  /* 0xffffffed08907547 */ /* 0x000fea000b83ffff */
[----:B------:R-:W-:Y:S05]  /*2440*/  BRA `(.L_x_808) ;  /* 0x00000008002c7947 */ /* 0x000fea0003800000 */
.L_x_809:
[----:B------:R-:W-:-:S05]  /*2450*/  UMOV UR7, URZ ;  /* 0x000000ff00077c82 */ /* 0x000fca0008000000 */
.L_x_820:
[----:B----4-:R-:W4:Y:S01]  /*2460*/  LDCU UR8, c[0x0][0x3d0] ;  /* 0x00007a00ff0877ac */ /* 0x010f220008000800 */
[----:B------:R-:W-:Y:S01]  /*2470*/  IMAD R36, R2, UR7, RZ ;  /* 0x0000000702247c24 */ /* 0x000fe2000f8e02ff */
[----:B------:R-:W-:Y:S02]  /*2480*/  UIMAD UR18, UR7, UR21, URZ ;  /* 0x00000015071272a4 */ /* 0x000fe4000f8e02ff */
[----:B------:R-:W-:-:S04]  /*2490*/  UIADD3 UR7, UPT, UPT, UR7, 0x10, URZ ;  /* 0x0000001007077890 */ /* 0x000fc8000fffe0ff */
[----:B----4-:R-:W-:-:S03]  /*24a0*/  UISETP.GE.AND UP1, UPT, UR7, UR8, UPT ;  /* 0x000000080700728c */ /* 0x010fc6000bf26270 */
[----:B------:R-:W-:-:S08]  /*24b0*/  UMOV UR8, URZ ;  /* 0x000000ff00087c82 */ /* 0x000fd00008000000 */
.L_x_819:
[----:B----4-:R-:W4:Y:S01]  /*24c0*/  LDCU UR10, c[0x0][0x3ec] ;  /* 0x00007d80ff0a77ac */ /* 0x010f220008000800 */
[----:B-123--:R-:W-:Y:S01]  /*24d0*/  VIADD R9, R31, UR8 ;  /* 0x000000081f097c36 */ /* 0x00efe20008000000 */
[----:B------:R-:W-:Y:S02]  /*24e0*/  ISETP.NE.AND P2, PT, R28, RZ, PT ;  /* 0x000000ff1c00720c */ /* 0x000fe40003f45270 */
[----:B------:R-:W-:Y:S02]  /*24f0*/  CS2R R26, SRZ ;  /* 0x00000000001a7805 */ /* 0x000fe4000001ff00 */
[----:B------:R-:W-:Y:S01]  /*2500*/  CS2R R24, SRZ ;  /* 0x0000000000187805 */ /* 0x000fe2000001ff00 */
[----:B------:R-:W-:Y:S01]  /*2510*/  IMAD R38, R9, R2, RZ ;  /* 0x0000000209267224 */ /* 0x000fe200078e02ff */
[----:B------:R-:W-:Y:S01]  /*2520*/  UMOV UR9, URZ ;  /* 0x000000ff00097c82 */ /* 0x000fe20008000000 */
        /* <DEDUP_REMOVED lines=11> */
[C---:B------:R-:W-:Y:S01]  /*25e0*/  SHF.L.U32 R12, R8.reuse, 0x3, RZ ;  /* 0x00000003080c7819 */ /* 0x040fe200000006ff */
[----:B------:R-:W-:Y:S01]  /*25f0*/  IMAD.SHL.U32 R11, R8, 0x8, RZ ;  /* 0x00000008080b7824 */ /* 0x000fe200078e00ff */
[----:B------:R-:W-:Y:S02]  /*2600*/  SHF.R.U32.HI R10, RZ, 0x4, R10 ;  /* 0x00000004ff0a7819 */ /* 0x000fe4000001160a */
[----:B------:R-:W-:Y:S02]  /*2610*/  LOP3.LUT R8, R12, 0x8, R9, 0xe2, !PT ;  /* 0x000000080c087812 */ /* 0x000fe400078ee209 */
[C---:B------:R-:W-:Y:S01]  /*2620*/  LEA R12, R10.reuse, R9, 0x3 ;  /* 0x000000090a0c7211 */ /* 0x040fe200078e18ff */
[----:B------:R-:W-:Y:S01]  /*2630*/  IMAD.SHL.U32 R9, R10, 0x8, RZ ;  /* 0x000000080a097824 */ /* 0x000fe200078e00ff */
[----:B------:R-:W-:Y:S02]  /*2640*/  LOP3.LUT R11, R11, 0x8, RZ, 0xe2, !PT ;  /* 0x000000080b0b7812 */ /* 0x000fe400078ee2ff */
[----:B--2---:R-:W-:Y:S01]  /*2650*/  LEA R37, R14, R37, 0x18 ;  /* 0x000000250e257211 */ /* 0x004fe200078ec0ff */
[----:B------:R-:W-:-:S02]  /*2660*/  IMAD R8, R8, R2, R9 ;  /* 0x0000000208087224 */ /* 0x000fc400078e0209 */
[----:B------:R-:W-:-:S03]  /*2670*/  IMAD R11, R12, R2, R11 ;  /* 0x000000020c0b7224 */ /* 0x000fc600078e020b */
[----:B------:R-:W-:Y:S01]  /*2680*/  SHF.L.U32 R39, R8, 0x1, RZ ;  /* 0x0000000108277819 */ /* 0x000fe200000006ff */
[----:B------:R-:W-:-:S07]  /*2690*/  IMAD.SHL.U32 R40, R11, 0x2, RZ ;  /* 0x000000020b287824 */ /* 0x000fce00078e00ff */
.L_x_817:
[----:B------:R-:W-:Y:S01]  /*26a0*/  IADD3 R42, PT, PT, R36, UR9, RZ ;  /* 0x00000009242a7c10 */ /* 0x000fe2000fffe0ff */
[----:B------:R-:W-:Y:S01]  /*26b0*/  VIADD R41, R38, UR9 ;  /* 0x0000000926297c36 */ /* 0x000fe20008000000 */
[----:B------:R-:W-:Y:S02]  /*26c0*/  UIADD3 UR10, UPT, UPT, UR10, 0x4, URZ ;  /* 0x000000040a0a7890 */ /* 0x000fe4000fffe0ff */
[----:B------:R-:W-:Y:S01]  /*26d0*/  LEA R42, R42, R37, 0x1 ;  /* 0x000000252a2a7211 */ /* 0x000fe200078e08ff */
[----:B------:R-:W-:Y:S01]  /*26e0*/  UIADD3 UR9, UPT, UPT, UR9, 0x40, URZ ;  /* 0x0000004009097890 */ /* 0x000fe2000fffe0ff */
[----:B------:R-:W-:Y:S02]  /*26f0*/  LEA R41, R41, UR15, 0x1 ;  /* 0x0000000f29297c11 */ /* 0x000fe4000f8e08ff */
[----:B------:R-:W-:Y:S01]  /*2700*/  IADD3 R8, PT, PT, R39, 0x20, R42 ;  /* 0x0000002027087810 */ /* 0x000fe20007ffe02a */
[----:B------:R-:W-:Y:S01]  /*2710*/  IMAD.IADD R17, R42, 0x1, R39 ;  /* 0x000000012a117824 */ /* 0x000fe200078e0227 */
[----:B------:R-:W-:-:S02]  /*2720*/  IADD3 R43, PT, PT, R41, R40, RZ ;  /* 0x00000028292b7210 */ /* 0x000fc40007ffe0ff */
[----:B------:R-:W-:Y:S02]  /*2730*/  IADD3 R13, PT, PT, R40, 0x20, R41 ;  /* 0x00000020280d7810 */ /* 0x000fe40007ffe029 */
[----:B------:R-:W-:Y:S01]  /*2740*/  LDSM.16.M88.4 R8, [R8] ;  /* 0x000000000808783b */ /* 0x000fe20000000200 */
[----:B------:R-:W-:-:S03]  /*2750*/  ISETP.NE.AND P1, PT, R7, UR10, PT ;  /* 0x0000000a07007c0c */ /* 0x000fc6000bf25270 */
[----:B------:R-:W-:Y:S04]  /*2760*/  LDSM.16.M88.4 R16, [R17] ;  /* 0x000000001110783b */ /* 0x000fe80000000200 */
[----:B------:R-:W1:Y:S04]  /*2770*/  LDSM.16.M88.4 R20, [R43] ;  /* 0x000000002b14783b */ /* 0x000e680000000200 */
        /* <DEDUP_REMOVED lines=19> */
.L_x_816:
[----:B------:R-:W-:Y:S05]  /*28b0*/  @!P2 BRA `(.L_x_818) ;  /* 0x0000000000c0a947 */ /* 0x000fea0003800000 */
[----:B------:R-:W1:Y:S01]  /*28c0*/  S2R R10, SR_LANEID ;  /* 0x00000000000a7919 */ /* 0x000e620000000000 */
[----:B------:R-:W-:Y:S02]  /*28d0*/  MOV R8, 0x400 ;  /* 0x0000040000087802 */ /* 0x000fe40000000f00 */
[----:B------:R-:W-:Y:S01]  /*28e0*/  IADD3 R18, PT, PT, R36, UR9, RZ ;  /* 0x0000000924127c10 */ /* 0x000fe2000fffe0ff */
[----:B------:R-:W2:Y:S01]  /*28f0*/  S2R R9, SR_CgaCtaId ;  /* 0x0000000000097919 */ /* 0x000ea20000008800 */
[----:B------:R-:W-:Y:S02]  /*2900*/  IADD3 R19, PT, PT, R38, UR9, RZ ;  /* 0x0000000926137c10 */ /* 0x000fe4000fffe0ff */
[----:B------:R-:W-:Y:S02]  /*2910*/  ISETP.NE.AND P1, PT, R28, 0x1, PT ;  /* 0x000000011c00780c */ /* 0x000fe40003f25270 */
[----:B------:R-:W-:Y:S02]  /*2920*/  LEA R19, R19, UR15, 0x1 ;  /* 0x0000000f13137c11 */ /* 0x000fe4000f8e08ff */
[----:B-1----:R-:W-:-:S02]  /*2930*/  SHF.R.U32.HI R11, RZ, 0x3, R10 ;  /* 0x00000003ff0b7819 */ /* 0x002fc4000001160a */
[----:B------:R-:W-:Y:S02]  /*2940*/  SHF.R.U32.HI R13, RZ, 0x4, R10 ;  /* 0x00000004ff0d7819 */ /* 0x000fe4000001160a */
[----:B--2---:R-:W-:Y:S01]  /*2950*/  LEA R9, R9, R8, 0x18 ;  /* 0x0000000809097211 */ /* 0x004fe200078ec0ff */
[C---:B------:R-:W-:Y:S01]  /*2960*/  IMAD.SHL.U32 R15, R11.reuse, 0x8, RZ ;  /* 0x000000080b0f7824 */ /* 0x040fe200078e00ff */
[----:B------:R-:W-:Y:S01]  /*2970*/  LOP3.LUT R8, R10, 0x7, RZ, 0xc0, !PT ;  /* 0x000000070a087812 */ /* 0x000fe200078ec0ff */
[----:B------:R-:W-:Y:S02]  /*2980*/  IMAD.SHL.U32 R11, R11, 0x8, RZ ;  /* 0x000000080b0b7824 */ /* 0x000fe400078e00ff */
[----:B------:R-:W-:Y:S01]  /*2990*/  IMAD.SHL.U32 R17, R13, 0x8, RZ ;  /* 0x000000080d117824 */ /* 0x000fe200078e00ff */
[----:B------:R-:W-:Y:S01]  /*29a0*/  LOP3.LUT R10, R15, 0x8, R8, 0xe2, !PT ;  /* 0x000000080f0a7812 */ /* 0x000fe200078ee208 */
[----:B------:R-:W-:Y:S01]  /*29b0*/  IMAD R18, R18, 0x2, R9 ;  /* 0x0000000212127824 */ /* 0x000fe200078e0209 */
[----:B------:R-:W-:-:S02]  /*29c0*/  LEA R16, R13, R8, 0x3 ;  /* 0x000000080d107211 */ /* 0x000fc400078e18ff */
[----:B------:R-:W-:Y:S01]  /*29d0*/  LOP3.LUT R11, R11, 0x8, RZ, 0xe2, !PT ;  /* 0x000000080b0b7812 */ /* 0x000fe200078ee2ff */
[----:B------:R-:W-:-:S04]  /*29e0*/  IMAD R17, R10, R2, R17 ;  /* 0x000000020a117224 */ /* 0x000fc800078e0211 */
[----:B------:R-:W-:Y:S01]  /*29f0*/  IMAD R16, R16, R2, R11 ;  /* 0x0000000210107224 */ /* 0x000fe200078e020b */
        /* <DEDUP_REMOVED lines=28> */
.L_x_818:
        /* <DEDUP_REMOVED lines=20> */
.L_x_808:
[----:B------:R-:W5:Y:S01]  /*2d00*/  LDCU UR23, c[0x0][0x3ec] ;  /* 0x00007d80ff1777ac */ /* 0x000f620008000800 */
[----:B------:R-:W5:Y:S02]  /*2d10*/  LDCU.64 UR24, c[0x0][0x3d0] ;  /* 0x00007a00ff1877ac */ /* 0x000f640008000a00 */
[----:B-----5:R-:W-:-:S04]  /*2d20*/  UIMAD UR18, UR23, UR25, URZ ;  /* 0x00000019171272a4 */ /* 0x020fc8000f8e02ff */
[----:B------:R-:W-:-:S04]  /*2d30*/  USHF.R.S32.HI UR7, URZ, 0x1f, UR18 ;  /* 0x0000001fff077899 */ /* 0x000fc80008011412 */
[----:B------:R-:W-:-:S04]  /*2d40*/  ULEA.HI UR7, UR7, UR18, URZ, 0x6 ;  /* 0x0000001207077291 */ /* 0x000fc8000f8f30ff */
[----:B------:R-:W-:-:S04]  /*2d50*/  USHF.R.S32.HI UR9, URZ, 0x7, UR7 ;  /* 0x00000007ff097899 */ /* 0x000fc80008011407 */
[----:B------:R-:W-:Y:S01]  /*2d60*/  UISETP.GE.AND UP0, UPT, UR9, 0x1, UPT ;  /* 0x000000010900788c */ /* 0x000fe2000bf06270 */
[----:B------:R-:W-:Y:S08]  /*2d70*/  BAR.SYNC.DEFER_BLOCKING 0x0 ;  /* 0x0000000000007b1d */ /* 0x000ff00000010000 */
[----:B------:R-:W-:Y:S05]  /*2d80*/  BRA.U !UP0, `(.L_x_821) ;  /* 0x0000000508147547 */ /* 0x000fea000b800000 */
[----:B------:R-:W5:Y:S01]  /*2d90*/  LDCU UR8, c[0x0][0x3e8] ;  /* 0x00007d00ff0877ac */ /* 0x000f620008000800 */
[----:B-1234-:R-:W-:Y:S02]  /*2da0*/  SHF.R.U32.HI R8, RZ, 0x5, R0 ;  /* 0x00000005ff087819 */ /* 0x01efe40000011600 */
[----:B------:R-:W-:Y:S01]  /*2db0*/  LOP3.LUT R9, R0, 0x1f, RZ, 0xc0, !PT ;  /* 0x0000001f00097812 */ /* 0x000fe200078ec0ff */
[----:B------:R-:W-:Y:S02]  /*2dc0*/  UIMAD UR7, UR28, UR19, URZ ;  /* 0x000000131c0772a4 */ /* 0x000fe4000f8e02ff */
[----:B------:R-:W-:Y:S02]  /*2dd0*/  UISETP.GE.U32.AND UP0, UPT, UR9, 0x4, UPT ;  /* 0x000000040900788c */ /* 0x000fe4000bf06070 */
[----:B------:R-:W-:Y:S02]  /*2de0*/  IMAD R14, R8, 0x28, R9 ;  /* 0x00000028080e7824 */ /* 0x000fe400078e0209 */
[----:B------:R-:W-:Y:S01]  /*2df0*/  IMAD.MOV.U32 R9, RZ, RZ, RZ ;  /* 0x000000ffff097224 */ /* 0x000fe200078e00ff */
[----:B-----5:R-:W-:-:S04]  /*2e00*/  UIMAD UR7, UR8, UR7, UR12 ;  /* 0x00000007080772a4 */ /* 0x020fc8000f8e020c */
[----:B------:R-:W-:-:S04]  /*2e10*/  ULEA.HI UR7, UR7, UR7, URZ, 0x1 ;  /* 0x0000000707077291 */ /* 0x000fc8000f8f08ff */
[----:B------:R-:W-:-:S04]  /*2e20*/  USHF.R.S32.HI UR7, URZ, 0x1, UR7 ;  /* 0x00000001ff077899 */ /* 0x000fc80008011407 */
[----:B------:R-:W-:Y:S01]  /*2e30*/  USHF.R.S32.HI UR10, URZ, 0x1f, UR7 ;  /* 0x0000001fff0a7899 */ /* 0x000fe20008011407 */
[----:B------:R-:W-:Y:S11]  /*2e40*/  BRA.U !UP0, `(.L_x_822) ;  /* 0x0000000108547547 */ /* 0x000ff6000b800000 */
[----:B------:R-:W-:Y:S01]  /*2e50*/  MOV R11, RZ ;  /* 0x000000ff000b7202 */ /* 0x000fe20000000f00 */
[----:B------:R-:W1:Y:S01]  /*2e60*/  LDCU.64 UR26, c[0x0][0x390] ;  /* 0x00007200ff1a77ac */ /* 0x000e620008000a00 */
[----:B------:R-:W-:-:S12]  /*2e70*/  ULOP3.LUT UR8, UR9, 0x7ffffffc, URZ, 0xc0, !UPT ;  /* 0x7ffffffc09087892 */ /* 0x000fd8000f8ec0ff */
.L_x_823:
        /* <DEDUP_REMOVED lines=18> */
.L_x_822:
        /* <DEDUP_REMOVED lines=36> */
.L_x_821:
[----:B------:R-:W-:Y:S01]  /*31e0*/  ISETP.LE.AND P1, PT, R35, UR6, PT ;  /* 0x0000000623007c0c */ /* 0x000fe2000bf23270 */
[----:B------:R-:W0:-:S12]  /*31f0*/  LDGDEPBAR ;  /* 0x00000000000079af */ /* 0x000e180000000000 */
[----:B------:R-:W-:Y:S05]  /*3200*/  @P1 BRA `(.L_x_824) ;  /* 0x0000000000301947 */ /* 0x000fea0003800000 */
[----:B-1234-:R-:W1:Y:S01]  /*3210*/  S2R R11, SR_CTAID.X ;  /* 0x00000000000b7919 */ /* 0x01ee620000002500 */
        /* <DEDUP_REMOVED lines=11> */
.L_x_824:
[----:B------:R-:W-:-:S13]  /*32d0*/  ISETP.LE.AND P1, PT, R32, UR5, PT ;  /* 0x0000000520007c0c */ /* 0x000fda000bf23270 */
[----:B------:R-:W-:Y:S05]  /*32e0*/  @P1 BRA `(.L_x_826) ;  /* 0x0000006000281947 */ /* 0x000fea0003800000 */
[----:B-1234-:R-:W1:Y:S01]  /*32f0*/  S2R R11, SR_CTAID.X ;  /* 0x00000000000b7919 */ /* 0x01ee620000002500 */
        /* <DEDUP_REMOVED lines=24> */
.L_x_829:
        /* <DEDUP_REMOVED lines=27> */
[----:B-1----:R-:W1:Y:S01]  /*3630*/  LDS R9, [R21+0xa20] ;  /* 0x000a200015097984 */ /* 0x002e620000000800 */
        /* <DEDUP_REMOVED lines=16> */
[----:B------:R-:W5:Y:S04]  /*3740*/  LDS R36, [R21+0xfc0] ;  /* 0x000fc00015247984 */ /* 0x000f680000000800 */
[----:B------:R-:W5:Y:S01]  /*3750*/  LDS R27, [R21+0x10e0] ;  /* 0x0010e000151b7984 */ /* 0x000f620000000800 */
[----:B-1----:R-:W-:-:S02]  /*3760*/  HADD2 R18, R9, R18 ;  /* 0x0000001209127230 */ /* 0x002fc40000000000 */
[----:B--2---:R-:W-:Y:S02]  /*3770*/  HADD2 R16, R23, R16 ;  /* 0x0000001017107230 */ /* 0x004fe40000000000 */
[----:B---3--:R-:W-:Y:S02]  /*3780*/  HADD2 R20, R25, R20 ;  /* 0x0000001419147230 */ /* 0x008fe40000000000 */
[----:B----4-:R-:W-:Y:S02]  /*3790*/  HADD2 R26, R26, R19 ;  /* 0x000000131a1a7230 */ /* 0x010fe40000000000 */
[----:B-----5:R-:W-:Y:S02]  /*37a0*/  HADD2 R24, R24, R17 ;  /* 0x0000001118187230 */ /* 0x020fe40000000000 */
[----:B------:R-:W-:Y:S02]  /*37b0*/  HADD2 R38, R38, R15 ;  /* 0x0000000f26267230 */ /* 0x000fe40000000000 */
[----:B------:R-:W-:-:S02]  /*37c0*/  HADD2 R12, R39, R12 ;  /* 0x0000000c270c7230 */ /* 0x000fc40000000000 */
[----:B------:R-:W-:Y:S02]  /*37d0*/  HADD2 R14, R37, R14 ;  /* 0x0000000e250e7230 */ /* 0x000fe40000000000 */
[----:B------:R-:W-:Y:S02]  /*37e0*/  HADD2 R36, R36, R13 ;  /* 0x0000000d24247230 */ /* 0x000fe40000000000 */
[----:B------:R-:W-:Y:S01]  /*37f0*/  HADD2 R22, R27, R22 ;  /* 0x000000161b167230 */ /* 0x000fe20000000000 */
[----:B------:R1:W-:Y:S04]  /*3800*/  STS [R21], R42 ;  /* 0x0000002a15007388 */ /* 0x0003e80000000800 */
        /* <DEDUP_REMOVED lines=17> */
.L_x_828:
        /* <DEDUP_REMOVED lines=46> */
.L_x_830:
        /* <DEDUP_REMOVED lines=28> */
.L_x_831:
[----:B------:R-:W-:Y:S05]  /*3dc0*/  BRA.U !UP1, `(.L_x_827) ;  /* 0x0000000109547547 */ /* 0x000fea000b800000 */
[----:B-1----:R-:W1:Y:S01]  /*3dd0*/  LDC.64 R12, c[0x0][0x3b8] ;  /* 0x0000ee00ff0c7b82 */ /* 0x002e620000000a00 */
[----:B--23--:R-:W-:-:S05]  /*3de0*/  LEA R11, R9, R10, 0x6 ;  /* 0x0000000a090b7211 */ /* 0x00cfca00078e30ff */
[----:B-1----:R-:W-:-:S05]  /*3df0*/  IMAD.WIDE R10, R11, 0x4, R12 ;  /* 0x000000040b0a7825 */ /* 0x002fca00078e020c */
[----:B------:R-:W2:Y:S01]  /*3e00*/  LDG.E R13, desc[UR16][R10.64] ;  /* 0x000000100a0d7981 */ /* 0x000ea2000c1e1900 */
        /* <DEDUP_REMOVED lines=17> */
.L_x_827:
[----:B------:R-:W-:Y:S01]  /*3f20*/  BAR.SYNC.DEFER_BLOCKING 0x0 ;  /* 0x0000000000007b1d */ /* 0x000fe20000010000 */
[----:B------:R-:W-:-:S12]  /*3f30*/  UIADD3 UR5, UPT, UPT, UR5, 0x1, URZ ;  /* 0x0000000105057890 */ /* 0x000fd8000fffe0ff */
.L_x_825:
[----:B--23--:R-:W-:Y:S01]  /*3f40*/  IABS R11, UR13 ;  /* 0x0000000d000b7c13 */ /* 0x00cfe20008000000 */
[----:B------:R-:W-:Y:S01]  /*3f50*/  BSSY.RECONVERGENT B0, `(.L_x_832) ;  /* 0x000026a000007945 */ /* 0x000fe20003800200 */
[----:B-1----:R-:W-:Y:S02]  /*3f60*/  IABS R14, R0 ;  /* 0x00000000000e7213 */ /* 0x002fe40000000000 */
[----:B------:R-:W1:Y:S01]  /*3f70*/  I2F.RP R10, R11 ;  /* 0x0000000b000a7306 */ /* 0x000e620000209400 */
[----:B----4-:R-:W-:-:S07]  /*3f80*/  IABS R15, UR13 ;  /* 0x0000000d000f7c13 */ /* 0x010fce0008000000 */
        /* <DEDUP_REMOVED lines=54> */
[----:B------:R-:W-:Y:S01]  /*42f0*/  ULEA.HI UR7, UR25, UR25, URZ, 0x1 ;  /* 0x0000001919077291 */ /* 0x000fe2000f8f08ff */
[----:B------:R-:W-:-:S03]  /*4300*/  IMAD R24, R24, UR21, RZ ;  /* 0x0000001518187c24 */ /* 0x000fc6000f8e02ff */
[----:B------:R3:W-:Y:S01]  /*4310*/  @!P1 STS [R25], RZ ;  /* 0x000000ff19009388 */ /* 0x0007e20000000800 */
[----:B------:R-:W-:Y:S01]  /*4320*/  USHF.R.S32.HI UR9, URZ, 0x1, UR7 ;  /* 0x00000001ff097899 */ /* 0x000fe20008011407 */
[----:B------:R-:W-:-:S03]  /*4330*/  LEA R24, R24, UR11, 0x1 ;  /* 0x0000000b18187c11 */ /* 0x000fc6000f8e08ff */
[----:B------:R-:W-:Y:S02]  /*4340*/  ULOP3.LUT UR26, UR9, 0x1, URZ, 0xc0, !UPT ;  /* 0x00000001091a7892 */ /* 0x000fe4000f8ec0ff */
[----:B------:R-:W-:Y:S02]  /*4350*/  UIADD3 UR27, UPT, UPT, UR9, -0x1, URZ ;  /* 0xffffffff091b7890 */ /* 0x000fe4000fffe0ff */
[----:B------:R-:W-:Y:S01]  /*4360*/  ULOP3.LUT UR28, UR9, 0x3, URZ, 0xc0, !UPT ;  /* 0x00000003091c7892 */ /* 0x000fe2000f8ec0ff */
[----:B---3--:R-:W-:Y:S11]  /*4370*/  BRA.U !UP0, `(.L_x_834) ;  /* 0x0000001108307547 */ /* 0x008ff6000b800000 */
[----:B------:R-:W-:Y:S01]  /*4380*/  UISETP.GE.U32.AND UP1, UPT, UR27, 0x3, UPT ;  /* 0x000000031b00788c */ /* 0x000fe2000bf26070 */
[----:B------:R-:W-:Y:S01]  /*4390*/  MOV R39, 0xff800000 ;  /* 0xff80000000277802 */ /* 0x000fe20000000f00 */
[----:B------:R-:W-:Y:S01]  /*43a0*/  IMAD.MOV.U32 R37, RZ, RZ, RZ ;  /* 0x000000ffff257224 */ /* 0x000fe200078e00ff */
[----:B------:R-:W-:-:S06]  /*43b0*/  MOV R13, RZ ;  /* 0x000000ff000d7202 */ /* 0x000fcc0000000f00 */
[----:B------:R-:W-:Y:S05]  /*43c0*/  BRA.U !UP1, `(.L_x_835) ;  /* 0x0000000909487547 */ /* 0x000fea000b800000 */
[----:B------:R-:W-:Y:S01]  /*43d0*/  IMAD.MOV.U32 R39, RZ, RZ, -0x800000 ;  /* 0xff800000ff277424 */ /* 0x000fe200078e00ff */
[----:B------:R-:W-:Y:S01]  /*43e0*/  MOV R37, RZ ;  /* 0x000000ff00257202 */ /* 0x000fe20000000f00 */
[----:B------:R-:W1:Y:S01]  /*43f0*/  LDCU UR10, c[0x0][0x3dc] ;  /* 0x00007b80ff0a77ac */ /* 0x000e620008000800 */
[----:B------:R-:W-:-:S05]  /*4400*/  UMOV UR7, URZ ;  /* 0x000000ff00077c82 */ /* 0x000fca0008000000 */
.L_x_836:
[----:B------:R-:W-:Y:S01]  /*4410*/  IMAD.U32 R15, RZ, RZ, UR7 ;  /* 0x00000007ff0f7e24 */ /* 0x000fe2000f8e00ff */
[----:B------:R-:W-:Y:S02]  /*4420*/  USHF.L.U32 UR8, UR7, 0x1, URZ ;  /* 0x0000000107087899 */ /* 0x000fe400080006ff */
[----:B------:R-:W-:Y:S02]  /*4430*/  UIADD3 UR7, UPT, UPT, UR7, 0x4, URZ ;  /* 0x0000000407077890 */ /* 0x000fe4000fffe0ff */
[----:B------:R-:W-:Y:S01]  /*4440*/  LEA R15, R15, R24, 0x2 ;  /* 0x000000180f0f7211 */ /* 0x000fe200078e10ff */
[----:B------:R-:W-:Y:S02]  /*4450*/  ULEA UR8, UR8, UR20, 0x2 ;  /* 0x0000001408087291 */ /* 0x000fe4000f8e10ff */
[----:B------:R-:W-:Y:S02]  /*4460*/  UISETP.NE.AND UP1, UPT, UR7, UR22, UPT ;  /* 0x000000160700728c */ /* 0x000fe4000bf25270 */
[----:B------:R-:W2:Y:S04]  /*4470*/  LDS R9, [R15] ;  /* 0x000000000f097984 */ /* 0x000ea80000000800 */
        /* <DEDUP_REMOVED lines=135> */
.L_x_835:
[----:B------:R-:W-:-:S09]  /*4cf0*/  UISETP.NE.AND UP1, UPT, UR28, URZ, UPT ;  /* 0x000000ff1c00728c */ /* 0x000fd2000bf25270 */
[----:B------:R-:W-:Y:S05]  /*4d00*/  BRA.U !UP1, `(.L_x_834) ;  /* 0x0000000509cc7547 */ /* 0x000fea000b800000 */
[----:B------:R-:W-:Y:S02]  /*4d10*/  UISETP.NE.AND UP1, UPT, UR28, 0x1, UPT ;  /* 0x000000011c00788c */ /* 0x000fe4000bf25270 */
[----:B------:R-:W-:-:S07]  /*4d20*/  UISETP.NE.AND UP2, UPT, UR26, URZ, UPT ;  /* 0x000000ff1a00728c */ /* 0x000fce000bf45270 */
[----:B------:R-:W-:Y:S05]  /*4d30*/  BRA.U !UP1, `(.L_x_837) ;  /* 0x0000000509207547 */ /* 0x000fea000b800000 */
[----:B------:R-:W-:Y:S01]  /*4d40*/  LEA R10, R13, R24, 0x2 ;  /* 0x000000180d0a7211 */ /* 0x000fe200078e10ff */
[----:B------:R-:W1:Y:S04]  /*4d50*/  LDCU UR7, c[0x0][0x3dc] ;  /* 0x00007b80ff0777ac */ /* 0x000e680008000800 */
[----:B------:R-:W2:Y:S04]  /*4d60*/  LDS R9, [R10] ;  /* 0x000000000a097984 */ /* 0x000ea80000000800 */
        /* <DEDUP_REMOVED lines=58> */
[----:B------:R-:W4:Y:S01]  /*5110*/  MUFU.EX2 R21, R21 ;  /* 0x0000001500157308 */ /* 0x000f220000000800 */
[----:B-1----:R-:W-:-:S04]  /*5120*/  @!P3 FMUL R17, R17, R17 ;  /* 0x000000111111b220 */ /* 0x002fc80000400000 */
[----:B------:R-:W-:-:S03]  /*5130*/  FFMA R12, R12, R15, R17 ;  /* 0x0000000f0c0c7223 */ /* 0x000fc60000000011 */
[----:B------:R-:W1:Y:S01]  /*5140*/  MUFU.EX2 R23, R20 ;  /* 0x0000001400177308 */ /* 0x000e620000000800 */
[----:B--2---:R-:W-:-:S07]  /*5150*/  @!P4 FMUL R19, R19, R19 ;  /* 0x000000131313c220 */ /* 0x004fce0000400000 */
[----:B------:R-:W2:Y:S01]  /*5160*/  MUFU.EX2 R41, R22 ;  /* 0x0000001600297308 */ /* 0x000ea20000000800 */
[----:B----4-:R-:W-:-:S04]  /*5170*/  @!P5 FMUL R21, R21, R21 ;  /* 0x000000151515d220 */ /* 0x010fc80000400000 */
[----:B------:R-:W-:Y:S01]  /*5180*/  FFMA R12, R12, R19, R21 ;  /* 0x000000130c0c7223 */ /* 0x000fe20000000015 */
[----:B-1----:R-:W-:Y:S01]  /*5190*/  @!P6 FMUL R23, R23, R23 ;  /* 0x000000171717e220 */ /* 0x002fe20000400000 */
[----:B--2---:R-:W-:-:S04]  /*51a0*/  @!P1 FMUL R41, R41, R41 ;  /* 0x0000002929299220 */ /* 0x004fc80000400000 */
[----:B---3--:R-:W-:-:S07]  /*51b0*/  FFMA R37, R12, R23, R41 ;  /* 0x000000170c257223 */ /* 0x008fce0000000029 */
.L_x_837:
[----:B------:R-:W-:Y:S05]  /*51c0*/  BRA.U !UP2, `(.L_x_834) ;  /* 0x000000010a9c7547 */ /* 0x000fea000b800000 */
[C---:B------:R-:W-:Y:S01]  /*51d0*/  IMAD R10, R13.reuse, 0x4, R24 ;  /* 0x000000040d0a7824 */ /* 0x040fe200078e0218 */
[----:B------:R-:W1:Y:S01]  /*51e0*/  LDCU UR7, c[0x0][0x3dc] ;  /* 0x00007b80ff0777ac */ /* 0x000e620008000800 */
[----:B------:R-:W-:-:S04]  /*51f0*/  SHF.L.U32 R13, R13, 0x1, RZ ;  /* 0x000000010d0d7819 */ /* 0x000fc800000006ff */
[----:B------:R-:W2:Y:S01]  /*5200*/  LDS R10, [R10] ;  /* 0x000000000a0a7984 */ /* 0x000ea20000000800 */
[----:B------:R-:W-:Y:S01]  /*5210*/  LEA R13, R13, UR20, 0x2 ;  /* 0x000000140d0d7c11 */ /* 0x000fe2000f8e10ff */
[--C-:B--2---:R-:W-:Y:S02]  /*5220*/  HADD2.F32 R8, -RZ, R10.reuse.H0_H0 ;  /* 0x2000000aff087230 */ /* 0x104fe40000004100 */
        /* <DEDUP_REMOVED lines=33> */
.L_x_834:
[----:B------:R-:W1:Y:S02]  /*5440*/  LDS R38, [R26] ;  /* 0x000000001a267984 */ /* 0x000e640000000800 */
[----:B-1----:R-:W-:Y:S01]  /*5450*/  FMNMX R38, R38, R39, !PT ;  /* 0x0000002726267209 */ /* 0x002fe20007800000 */
[----:B------:R-:W-:Y:S06]  /*5460*/  BRA.U !UP0, `(.L_x_838) ;  /* 0x00000011080c7547 */ /* 0x000fec000b800000 */
[----:B------:R-:W-:Y:S01]  /*5470*/  UISETP.GE.U32.AND UP0, UPT, UR27, 0x7, UPT ;  /* 0x000000071b00788c */ /* 0x000fe2000bf06070 */
[----:B------:R-:W-:-:S08]  /*5480*/  UMOV UR7, URZ ;  /* 0x000000ff00077c82 */ /* 0x000fd00008000000 */
[----:B------:R-:W-:Y:S05]  /*5490*/  BRA.U !UP0, `(.L_x_839) ;  /* 0x0000000508f47547 */ /* 0x000fea000b800000 */
[----:B------:R-:W-:-:S05]  /*54a0*/  UMOV UR7, URZ ;  /* 0x000000ff00077c82 */ /* 0x000fca0008000000 */
.L_x_840:
[----:B------:R-:W-:-:S04]  /*54b0*/  USHF.L.U32 UR8, UR7, 0x1, URZ ;  /* 0x0000000107087899 */ /* 0x000fc800080006ff */
[----:B------:R-:W-:-:S09]  /*54c0*/  ULEA UR8, UR8, UR20, 0x2 ;  /* 0x0000001408087291 */ /* 0x000fd2000f8e10ff */
[----:B---3--:R-:W2:Y:S04]  /*54d0*/  LDL.128 R8, [UR8] ;  /* 0x00000008ff087983 */ /* 0x008ea80008100c00 */
        /* <DEDUP_REMOVED lines=80> */
[----:B------:R-:W4:Y:S01]  /*59e0*/  MUFU.EX2 R14, R14 ;  /* 0x0000000e000e7308 */ /* 0x000f220000000800 */
        /* <DEDUP_REMOVED lines=11> */
[----:B----4-:R-:W-:Y:S01]  /*5aa0*/  @!P2 FMUL R14, R14, R14 ;  /* 0x0000000e0e0ea220 */ /* 0x010fe20000400000 */
[----:B------:R-:W-:Y:S01]  /*5ab0*/  FSETP.GEU.AND P2, PT, R40, -126, PT ;  /* 0xc2fc00002800780b */ /* 0x000fe20003f4e000 */
[----:B------:R3:W-:Y:S04]  /*5ac0*/  STS [R8+0x10], R17 ;  /* 0x0000101108007388 */ /* 0x0007e80000000800 */
[----:B------:R-:W-:Y:S01]  /*5ad0*/  @!P5 FMUL R20, R20, 0.5 ;  /* 0x3f0000001414d820 */ /* 0x000fe20000400000 */
[----:B------:R-:W4:Y:S01]  /*5ae0*/  MUFU.EX2 R19, R19 ;  /* 0x0000001300137308 */ /* 0x000f220000000800 */
        /* <DEDUP_REMOVED lines=9> */
[----:B----4-:R-:W-:-:S05]  /*5b80*/  @!P1 FMUL R19, R19, R19 ;  /* 0x0000001313139220 */ /* 0x010fca0000400000 */
[----:B------:R-:W-:Y:S02]  /*5b90*/  F2FP.F16.F32.PACK_AB R19, R19, R18 ;  /* 0x000000121313723e */ /* 0x000fe400000000ff */
[----:B------:R-:W4:Y:S01]  /*5ba0*/  MUFU.EX2 R23, R41 ;  /* 0x0000002900177308 */ /* 0x000f220000000800 */
[----:B-1----:R-:W-:Y:S02]  /*5bb0*/  @!P4 FMUL R21, R21, R21 ;  /* 0x000000151515c220 */ /* 0x002fe40000400000 */
[----:B------:R3:W-:Y:S05]  /*5bc0*/  STS [R8+0x14], R19 ;  /* 0x0000141308007388 */ /* 0x0007ea0000000800 */
[----:B------:R-:W1:Y:S01]  /*5bd0*/  MUFU.EX2 R20, R20 ;  /* 0x0000001400147308 */ /* 0x000e620000000800 */
[----:B--2---:R-:W-:Y:S01]  /*5be0*/  @!P2 FMUL R22, R22, R22 ;  /* 0x000000161616a220 */ /* 0x004fe20000400000 */
[----:B----4-:R-:W-:-:S05]  /*5bf0*/  @!P3 FMUL R23, R23, R23 ;  /* 0x000000171717b220 */ /* 0x010fca0000400000 */
[----:B------:R-:W-:Y:S01]  /*5c00*/  F2FP.F16.F32.PACK_AB R23, R23, R22 ;  /* 0x000000161717723e */ /* 0x000fe200000000ff */
[----:B-1----:R-:W-:-:S04]  /*5c10*/  @!P5 FMUL R20, R20, R20 ;  /* 0x000000141414d220 */ /* 0x002fc80000400000 */
[----:B------:R3:W-:Y:S01]  /*5c20*/  STS [R8+0x18], R23 ;  /* 0x0000181708007388 */ /* 0x0007e20000000800 */
[----:B------:R-:W-:-:S05]  /*5c30*/  F2FP.F16.F32.PACK_AB R21, R20, R21 ;  /* 0x000000151415723e */ /* 0x000fca00000000ff */
[----:B------:R3:W-:Y:S01]  /*5c40*/  STS [R8+0x1c], R21 ;  /* 0x00001c1508007388 */ /* 0x0007e20000000800 */
[----:B------:R-:W-:Y:S05]  /*5c50*/  BRA.U UP0, `(.L_x_840) ;  /* 0xfffffff900147547 */ /* 0x000fea000b83ffff */
[----:B------:R-:W-:-:S05]  /*5c60*/  UMOV UR7, UR14 ;  /* 0x0000000e00077c82 */ /* 0x000fca0008000000 */
.L_x_839:
[----:B------:R-:W-:-:S04]  /*5c70*/  ULOP3.LUT UR8, UR9, 0x7, URZ, 0xc0, !UPT ;  /* 0x0000000709087892 */ /* 0x000fc8000f8ec0ff */
[----:B------:R-:W-:-:S09]  /*5c80*/  UISETP.NE.AND UP0, UPT, UR8, URZ, UPT ;  /* 0x000000ff0800728c */ /* 0x000fd2000bf05270 */
[----:B------:R-:W-:Y:S05]  /*5c90*/  BRA.U !UP0, `(.L_x_838) ;  /* 0x0000000908007547 */ /* 0x000fea000b800000 */
[----:B------:R-:W-:Y:S02]  /*5ca0*/  UIADD3 UR8, UPT, UPT, UR8, -0x1, URZ ;  /* 0xffffffff08087890 */ /* 0x000fe4000fffe0ff */
[----:B------:R-:W-:Y:S02]  /*5cb0*/  UISETP.NE.AND UP1, UPT, UR28, URZ, UPT ;  /* 0x000000ff1c00728c */ /* 0x000fe4000bf25270 */
[----:B------:R-:W-:-:S09]  /*5cc0*/  UISETP.GE.U32.AND UP0, UPT, UR8, 0x3, UPT ;  /* 0x000000030800788c */ /* 0x000fd2000bf06070 */
[----:B------:R-:W-:Y:S05]  /*5cd0*/  BRA.U !UP0, `(.L_x_841) ;  /* 0x0000000108fc7547 */ /* 0x000fea000b800000 */
[----:B------:R-:W-:-:S04]  /*5ce0*/  USHF.L.U32 UR8, UR7, 0x1, URZ ;  /* 0x0000000107087899 */ /* 0x000fc800080006ff */
[----:B------:R-:W-:-:S09]  /*5cf0*/  ULEA UR8, UR8, UR20, 0x2 ;  /* 0x0000001408087291 */ /* 0x000fd2000f8e10ff */
[----:B---3--:R-:W2:Y:S04]  /*5d00*/  LDL.128 R8, [UR8] ;  /* 0x00000008ff087983 */ /* 0x008ea80008100c00 */
        /* <DEDUP_REMOVED lines=60> */
.L_x_841:
[----:B------:R-:W-:Y:S05]  /*60d0*/  BRA.U !UP1, `(.L_x_838) ;  /* 0x0000000109f07547 */ /* 0x000fea000b800000 */
[----:B------:R-:W-:Y:S02]  /*60e0*/  UISETP.NE.AND UP0, UPT, UR28, 0x1, UPT ;  /* 0x000000011c00788c */ /* 0x000fe4000bf05270 */
[----:B------:R-:W-:-:S07]  /*60f0*/  UISETP.NE.AND UP1, UPT, UR26, URZ, UPT ;  /* 0x000000ff1a00728c */ /* 0x000fce000bf25270 */
[----:B------:R-:W-:Y:S05]  /*6100*/  BRA.U !UP0, `(.L_x_842) ;  /* 0x0000000108947547 */ /* 0x000fea000b800000 */
[----:B------:R-:W-:-:S04]  /*6110*/  USHF.L.U32 UR8, UR7, 0x1, URZ ;  /* 0x0000000107087899 */ /* 0x000fc800080006ff */
[----:B------:R-:W-:Y:S02]  /*6120*/  ULEA UR9, UR8, UR20, 0x2 ;  /* 0x0000001408097291 */ /* 0x000fe4000f8e10ff */
[----:B------:R-:W-:-:S04]  /*6130*/  UIADD3 UR8, UPT, UPT, UR8, 0x2, URZ ;  /* 0x0000000208087890 */ /* 0x000fc8000fffe0ff */
[----:B------:R-:W-:-:S03]  /*6140*/  ULEA UR8, UR8, UR20, 0x2 ;  /* 0x0000001408087291 */ /* 0x000fc6000f8e10ff */
[----:B-1-3--:R-:W2:Y:S06]  /*6150*/  LDL.64 R8, [UR9] ;  /* 0x00000009ff087983 */ /* 0x00aeac0008100a00 */
        /* <DEDUP_REMOVED lines=32> */
.L_x_842:
        /* <DEDUP_REMOVED lines=20> */
.L_x_838:
[----:B-123--:R-:W1:Y:S01]  /*64a0*/  LDS R9, [R26] ;  /* 0x000000001a097984 */ /* 0x00ee620000000800 */
[----:B------:R-:W-:-:S04]  /*64b0*/  FADD R39, -R38, R39 ;  /* 0x0000002726277221 */ /* 0x000fc80000000100 */
[----:B------:R-:W-:-:S05]  /*64c0*/  FMUL R39, R39, 1.4426950216293334961 ;  /* 0x3fb8aa3b27277820 */ /* 0x000fca0000400000 */
[----:B------:R-:W-:-:S13]  /*64d0*/  FSETP.GEU.AND P2, PT, R39, -126, PT ;  /* 0xc2fc00002700780b */ /* 0x000fda0003f4e000 */
[----:B------:R-:W-:-:S04]  /*64e0*/  @!P2 FMUL R39, R39, 0.5 ;  /* 0x3f0000002727a820 */ /* 0x000fc80000400000 */
[----:B----4-:R-:W2:Y:S01]  /*64f0*/  MUFU.EX2 R12, R39 ;  /* 0x00000027000c7308 */ /* 0x010ea20000000800 */
        /* <DEDUP_REMOVED lines=15> */
.L_x_833:
[----:B------:R-:W-:Y:S05]  /*65f0*/  BSYNC.RECONVERGENT B0 ;  /* 0x0000000000007941 */ /* 0x000fea0003800200 */
.L_x_832:
        /* <DEDUP_REMOVED lines=8> */
.L_x_862:
[----:B------:R-:W-:Y:S01]  /*6680*/  UISETP.NE.AND UP0, UPT, UR4, URZ, UPT ;  /* 0x000000ff0400728c */ /* 0x000fe2000bf05270 */
[C---:B------:R-:W-:Y:S02]  /*6690*/  IMAD R37, R39.reuse, UR21, RZ ;  /* 0x0000001527257c24 */ /* 0x040fe4000f8e02ff */
[----:B------:R-:W-:-:S06]  /*66a0*/  IMAD R36, R39, R2, RZ ;  /* 0x0000000227247224 */ /* 0x000fcc00078e02ff */
[----:B-1234-:R-:W-:Y:S05]  /*66b0*/  BRA.U !UP0, `(.L_x_844) ;  /* 0x0000001108e07547 */ /* 0x01efea000b800000 */
[----:B-1----:R-:W1:Y:S01]  /*66c0*/  LDC.64 R8, c[0x0][0x3d0] ;  /* 0x0000f400ff087b82 */ /* 0x002e620000000a00 */
[----:B------:R-:W-:-:S05]  /*66d0*/  LEA.HI R26, R0, R39, RZ, 0x1e ;  /* 0x00000027001a7211 */ /* 0x000fca00078ff0ff */
[--C-:B------:R-:W-:Y:S01]  /*66e0*/  IMAD R38, R26, 0x4, R33.reuse ;  /* 0x000000041a267824 */ /* 0x100fe200078e0221 */
[----:B-1----:R-:W-:Y:S01]  /*66f0*/  ISETP.GE.AND P1, PT, R9, 0x1, PT ;  /* 0x000000010900780c */ /* 0x002fe20003f26270 */
[----:B------:R-:W-:-:S05]  /*6700*/  IMAD R11, R8, 0x4, R33 ;  /* 0x00000004080b7824 */ /* 0x000fca00078e0221 */
[----:B------:R-:W-:-:S04]  /*6710*/  LEA R11, R8, R11, 0x2 ;  /* 0x0000000b080b7211 */ /* 0x000fc800078e10ff */
[----:B------:R-:W-:-:S03]  /*6720*/  LEA R26, R26, R11, 0x2 ;  /* 0x0000000b1a1a7211 */ /* 0x000fc600078e10ff */
[----:B------:R-:W-:Y:S05]  /*6730*/  @P1 BRA `(.L_x_845) ;  /* 0x0000000800541947 */ /* 0x000fea0003800000 */
        /* <DEDUP_REMOVED lines=15> */
.L_x_847:
        /* <DEDUP_REMOVED lines=85> */
.L_x_846:
[----:B------:R-:W-:Y:S05]  /*6d80*/  BRA.U UP0, `(.L_x_848) ;  /* 0x00000025006c7547 */ /* 0x000fea000b800000 */
[----:B------:R-:W2:Y:S01]  /*6d90*/  S2R R9, SR_LANEID ;  /* 0x0000000000097919 */ /* 0x000ea20000000000 */
[----:B-1----:R-:W-:Y:S02]  /*6da0*/  SHF.R.U32.HI R15, RZ, 0x1, R2 ;  /* 0x00000001ff0f7819 */ /* 0x002fe40000011602 */
[----:B------:R-:W-:Y:S01]  /*6db0*/  MOV R19, 0x3bbb989d ;  /* 0x3bbb989d00137802 */ /* 0x000fe20000000f00 */
[----:B------:R-:W-:Y:S01]  /*6dc0*/  LDS R8, [R38] ;  /* 0x0000000026087984 */ /* 0x000fe20000000800 */
[----:B------:R-:W-:-:S03]  /*6dd0*/  MOV R16, 0x437c0000 ;  /* 0x437c000000107802 */ /* 0x000fc60000000f00 */
[----:B------:R-:W1:Y:S04]  /*6de0*/  LDS R11, [R26] ;  /* 0x000000001a0b7984 */ /* 0x000e680000000800 */
[----:B------:R-:W-:Y:S04]  /*6df0*/  LDS R12, [R38+0x20] ;  /* 0x00002000260c7984 */ /* 0x000fe80000000800 */
[----:B------:R-:W3:Y:S01]  /*6e00*/  LDS R13, [R26+0x20] ;  /* 0x000020001a0d7984 */ /* 0x000ee20000000800 */
[----:B--2---:R-:W-:Y:S02]  /*6e10*/  SHF.R.U32.HI R10, RZ, 0x2, R9 ;  /* 0x00000002ff0a7819 */ /* 0x004fe40000011609 */
[----:B------:R-:W-:-:S05]  /*6e20*/  LOP3.LUT R9, R9, 0x3, RZ, 0xc0, !PT ;  /* 0x0000000309097812 */ /* 0x000fca00078ec0ff */
[----:B------:R-:W-:Y:S01]  /*6e30*/  IMAD R17, R10, R15, R9 ;  /* 0x0000000f0a117224 */ /* 0x000fe200078e0209 */
[----:B------:R-:W-:Y:S01]  /*6e40*/  IADD3 R9, PT, PT, R36, UR7, R31 ;  /* 0x0000000724097c10 */ /* 0x000fe2000fffe01f */
[----:B-1----:R-:W-:-:S04]  /*6e50*/  FADD R10, R8, -R11 ;  /* 0x8000000b080a7221 */ /* 0x002fc80000000000 */
[----:B------:R-:W-:Y:S02]  /*6e60*/  IMAD R8, R9, 0x2, R34 ;  /* 0x0000000209087824 */ /* 0x000fe400078e0222 */
[-C--:B------:R-:W-:Y:S02]  /*6e70*/  FFMA.SAT R9, R10, R19.reuse, 0.5 ;  /* 0x3f0000000a097423 */ /* 0x080fe40000002013 */
        /* <DEDUP_REMOVED lines=33> */
.L_x_845:
[----:B------:R-:W-:-:S05]  /*7090*/  UMOV UR7, URZ ;  /* 0x000000ff00077c82 */ /* 0x000fca0008000000 */
.L_x_852:
        /* <DEDUP_REMOVED lines=23> */
.L_x_850:
[----:B------:R-:W-:Y:S01]  /*7210*/  IADD3 R44, PT, PT, R37, R42, RZ ;  /* 0x0000002a252c7210 */ /* 0x000fe20007ffe0ff */
[C---:B------:R-:W-:Y:S01]  /*7220*/  IMAD R21, R42.reuse, R2, R27 ;  /* 0x000000022a157224 */ /* 0x040fe200078e021b */
[----:B------:R-:W-:Y:S01]  /*7230*/  UIADD3 UR8, UPT, UPT, UR8, 0x4, URZ ;  /* 0x0000000408087890 */ /* 0x000fe2000fffe0ff */
[----:B------:R-:W-:Y:S01]  /*7240*/  VIADD R42, R42, 0x40 ;  /* 0x000000402a2a7836 */ /* 0x000fe20000000000 */
[----:B------:R-:W-:Y:S02]  /*7250*/  LEA R44, R44, UR11, 0x1 ;  /* 0x0000000b2c2c7c11 */ /* 0x000fe4000f8e08ff */
[----:B------:R-:W-:Y:S02]  /*7260*/  LEA R21, R21, UR15, 0x1 ;  /* 0x0000000f15157c11 */ /* 0x000fe4000f8e08ff */
[----:B------:R-:W-:Y:S01]  /*7270*/  ISETP.NE.AND P1, PT, R6, UR8, PT ;  /* 0x0000000806007c0c */ /* 0x000fe2000bf25270 */
[----:B------:R-:W-:Y:S01]  /*7280*/  IMAD.IADD R23, R44, 0x1, R41 ;  /* 0x000000012c177824 */ /* 0x000fe200078e0229 */
[----:B------:R-:W-:Y:S01]  /*7290*/  IADD3 R22, PT, PT, R21, R40, RZ ;  /* 0x0000002815167210 */ /* 0x000fe20007ffe0ff */
[----:B------:R-:W-:-:S03]  /*72a0*/  IMAD R43, R2, 0x40, R21 ;  /* 0x00000040022b7824 */ /* 0x000fc600078e0215 */
[----:B------:R-:W-:Y:S02]  /*72b0*/  LDSM.16.M88.4 R12, [R23] ;  /* 0x00000000170c783b */ /* 0x000fe40000000200 */
[-C--:B------:R-:W-:Y:S01]  /*72c0*/  IADD3 R45, PT, PT, R43, R40.reuse, RZ ;  /* 0x000000282b2d7210 */ /* 0x080fe20007ffe0ff */
[C---:B------:R-:W-:Y:S01]  /*72d0*/  IMAD R43, R2.reuse, 0x20, R43 ;  /* 0x00000020022b7824 */ /* 0x040fe200078e022b */
[----:B------:R-:W1:Y:S04]  /*72e0*/  LDSM.16.MT88.4 R16, [R22] ;  /* 0x000000001610783b */ /* 0x000e680000004200 */
[----:B------:R-:W-:Y:S01]  /*72f0*/  IADD3 R43, PT, PT, R43, R40, RZ ;  /* 0x000000282b2b7210 */ /* 0x000fe20007ffe0ff */
[----:B-1----:R-:W-:Y:S01]  /*7300*/  HMMA.16816.F16 R16, R12, R16, R8 ;  /* 0x000000100c10723c */ /* 0x002fe20000000808 */
[----:B------:R-:W-:Y:S01]  /*7310*/  IMAD R9, R2, 0x20, R21 ;  /* 0x0000002002097824 */ /* 0x000fe200078e0215 */
[----:B------:R-:W-:-:S04]  /*7320*/  IADD3 R8, PT, PT, R41, 0x20, R44 ;  /* 0x0000002029087810 */ /* 0x000fc80007ffe02c */
[----:B------:R-:W-:Y:S02]  /*7330*/  IADD3 R20, PT, PT, R9, R40, RZ ;  /* 0x0000002809147210 */ /* 0x000fe40007ffe0ff */
[----:B------:R-:W-:Y:S01]  /*7340*/  HMMA.16816.F16 R18, R12, R18, R10 ;  /* 0x000000120c12723c */ /* 0x000fe2000000080a */
[----:B------:R-:W-:Y:S04]  /*7350*/  LDSM.16.M88.4 R8, [R8] ;  /* 0x000000000808783b */ /* 0x000fe80000000200 */
[----:B------:R-:W1:Y:S04]  /*7360*/  LDSM.16.MT88.4 R12, [R20] ;  /* 0x00000000140c783b */ /* 0x000e680000004200 */
[----:B------:R-:W-:Y:S03]  /*7370*/  LDSM.16.MT88.4 R20, [R45] ;  /* 0x000000002d14783b */ /* 0x000fe60000004200 */
[----:B-1----:R-:W-:Y:S01]  /*7380*/  HMMA.16816.F16 R12, R8, R12, R16 ;  /* 0x0000000c080c723c */ /* 0x002fe20000000810 */
[----:B------:R-:W-:-:S07]  /*7390*/  IADD3 R16, PT, PT, R41, 0x40, R44 ;  /* 0x0000004029107810 */ /* 0x000fce0007ffe02c */
[----:B------:R-:W-:Y:S01]  /*73a0*/  HMMA.16816.F16 R24, R8, R14, R18 ;  /* 0x0000000e0818723c */ /* 0x000fe20000000812 */
[----:B------:R-:W1:Y:S01]  /*73b0*/  LDSM.16.M88.4 R16, [R16] ;  /* 0x000000001010783b */ /* 0x000e620000000200 */
[----:B------:R-:W-:-:S03]  /*73c0*/  IADD3 R14, PT, PT, R41, 0x60, R44 ;  /* 0x00000060290e7810 */ /* 0x000fc60007ffe02c */
[----:B------:R-:W-:Y:S07]  /*73d0*/  LDSM.16.MT88.4 R8, [R43] ;  /* 0x000000002b08783b */ /* 0x000fee0000004200 */
[C---:B-1----:R-:W-:Y:S01]  /*73e0*/  HMMA.16816.F16 R20, R16.reuse, R20, R12 ;  /* 0x000000141014723c */ /* 0x042fe2000000080c */
[----:B------:R-:W1:Y:S07]  /*73f0*/  LDSM.16.M88.4 R12, [R14] ;  /* 0x000000000e0c783b */ /* 0x000e6e0000000200 */
[----:B------:R-:W-:-:S12]  /*7400*/  HMMA.16816.F16 R22, R16, R22, R24 ;  /* 0x000000161016723c */ /* 0x000fd80000000818 */
[C---:B-1----:R-:W-:Y:S08]  /*7410*/  HMMA.16816.F16 R8, R12.reuse, R8, R20 ;  /* 0x000000080c08723c */ /* 0x042ff00000000814 */
[----:B------:R-:W-:Y:S01]  /*7420*/  HMMA.16816.F16 R10, R12, R10, R22 ;  /* 0x0000000a0c0a723c */ /* 0x000fe20000000816 */
[----:B------:R-:W-:-:S04]  /*7430*/  NOP ;  /* 0x0000000000007918 */ /* 0x000fc80000000000 */
[----:B------:R-:W-:-:S15]  /*7440*/  @P1 BRA `(.L_x_850) ;  /* 0xfffffffc00701947 */ /* 0x000fde000383ffff */
.L_x_849:
[----:B------:R-:W-:Y:S05]  /*7450*/  @!P2 BRA `(.L_x_851) ;  /* 0x0000000000a8a947 */ /* 0x000fea0003800000 */
[----:B------:R-:W1:Y:S01]  /*7460*/  S2R R12, SR_LANEID ;  /* 0x00000000000c7919 */ /* 0x000e620000000000 */
[----:B------:R-:W-:Y:S01]  /*7470*/  IADD3 R22, PT, PT, R37, R42, RZ ;  /* 0x0000002a25167210 */ /* 0x000fe20007ffe0ff */
[----:B------:R-:W-:Y:S01]  /*7480*/  IMAD R23, R42, R2, R27 ;  /* 0x000000022a177224 */ /* 0x000fe200078e021b */
[----:B------:R-:W-:Y:S02]  /*7490*/  ISETP.NE.AND P1, PT, R5, 0x1, PT ;  /* 0x000000010500780c */ /* 0x000fe40003f25270 */
[----:B------:R-:W-:Y:S02]  /*74a0*/  LEA R22, R22, UR11, 0x1 ;  /* 0x0000000b16167c11 */ /* 0x000fe4000f8e08ff */
[----:B------:R-:W-:Y:S02]  /*74b0*/  LEA R23, R23, UR15, 0x1 ;  /* 0x0000000f17177c11 */ /* 0x000fe4000f8e08ff */
[----:B-1----:R-:W-:Y:S02]  /*74c0*/  SHF.R.U32.HI R13, RZ, 0x3, R12 ;  /* 0x00000003ff0d7819 */ /* 0x002fe4000001160c */
[----:B------:R-:W-:-:S02]  /*74d0*/  LOP3.LUT R14, R12, 0x7, RZ, 0xc0, !PT ;  /* 0x000000070c0e7812 */ /* 0x000fc400078ec0ff */
[----:B------:R-:W-:Y:S02]  /*74e0*/  SHF.R.U32.HI R12, RZ, 0x4, R12 ;  /* 0x00000004ff0c7819 */ /* 0x000fe4000001160c */
[----:B------:R-:W-:-:S03]  /*74f0*/  SHF.L.U32 R15, R13, 0x3, RZ ;  /* 0x000000030d0f7819 */ /* 0x000fc600000006ff */
[----:B------:R-:W-:Y:S01]  /*7500*/  IMAD.SHL.U32 R13, R12, 0x8, RZ ;  /* 0x000000080c0d7824 */ /* 0x000fe200078e00ff */
[----:B------:R-:W-:-:S05]  /*7510*/  LOP3.LUT R14, R15, 0x8, R14, 0xe2, !PT ;  /* 0x000000080f0e7812 */ /* 0x000fca00078ee20e */
[C-C-:B------:R-:W-:Y:S02]  /*7520*/  IMAD R20, R14.reuse, R2, R13.reuse ;  /* 0x000000020e147224 */ /* 0x140fe400078e020d */
        /* <DEDUP_REMOVED lines=29> */
.L_x_851:
[----:B------:R-:W-:Y:S01]  /*7700*/  LDS R18, [R38] ;  /* 0x0000000026127984 */ /* 0x000fe20000000800 */
[----:B------:R-:W-:Y:S01]  /*7710*/  SHF.R.U32.HI R19, RZ, 0x1, R2 ;  /* 0x00000001ff137819 */ /* 0x000fe20000011602 */
[----:B------:R-:W-:Y:S01]  /*7720*/  IMAD.IADD R27, R36, 0x1, R27 ;  /* 0x00000001241b7824 */ /* 0x000fe200078e021b */
[----:B------:R-:W-:Y:S01]  /*7730*/  MOV R21, 0x3bbb989d ;  /* 0x3bbb989d00157802 */ /* 0x000fe20000000f00 */
[----:B------:R-:W1:Y:S01]  /*7740*/  LDS R13, [R26] ;  /* 0x000000001a0d7984 */ /* 0x000e620000000800 */
[----:B------:R-:W-:Y:S01]  /*7750*/  MOV R22, 0x437c0000 ;  /* 0x437c000000167802 */ /* 0x000fe20000000f00 */
        /* <DEDUP_REMOVED lines=10> */
[----:B------:R-:W-:Y:S02]  /*7800*/  IMAD R12, R27, 0x2, R34 ;  /* 0x000000021b0c7824 */ /* 0x000fe400078e0222 */
[----:B---3--:R-:W-:Y:S01]  /*7810*/  FADD R16, R16, -R15 ;  /* 0x8000000f10107221 */ /* 0x008fe20000000000 */
[----:B------:R-:W-:Y:S01]  /*7820*/  FFMA.RM R20, R13, R22, 12582913 ;  /* 0x4b4000010d147423 */ /* 0x000fe20000004016 */
[----:B------:R-:W-:Y:S02]  /*7830*/  IMAD R17, R14, R19, R17 ;  /* 0x000000130e117224 */ /* 0x000fe400078e0211 */
[----:B------:R-:W-:Y:S01]  /*7840*/  FFMA.SAT R14, R16, R21, 0.5 ;  /* 0x3f000000100e7423 */ /* 0x000fe20000002015 */
[C---:B------:R-:W-:Y:S01]  /*7850*/  FADD R15, R20.reuse, -12583039 ;  /* 0xcb40007f140f7421 */ /* 0x040fe20000000000 */
[----:B------:R-:W-:-:S02]  /*7860*/  IMAD.SHL.U32 R20, R20, 0x800000, RZ ;  /* 0x0080000014147824 */ /* 0x000fc400078e00ff */
[----:B------:R-:W-:Y:S02]  /*7870*/  IMAD.U32 R12, R17, 0x4, R12 ;  /* 0x00000004110c7824 */ /* 0x000fe400078e000c */
[----:B------:R-:W-:Y:S01]  /*7880*/  FFMA.RM R22, R14, R22, 12582913 ;  /* 0x4b4000010e167423 */ /* 0x000fe20000004016 */
[----:B------:R-:W-:Y:S02]  /*7890*/  FFMA R21, R18, 1.4426950216293334961, -R15 ;  /* 0x3fb8aa3b12157823 */ /* 0x000fe4000000080f */
        /* <DEDUP_REMOVED lines=26> */
.L_x_844:
        /* <DEDUP_REMOVED lines=22> */
.L_x_855:
[----:B--2---:R-:W-:Y:S01]  /*7ba0*/  VIADD R11, R15, UR7 ;  /* 0x000000070f0b7c36 */ /* 0x004fe20008000000 */
[----:B------:R-:W-:Y:S02]  /*7bb0*/  UIADD3 UR8, UPT, UPT, UR8, 0x10, URZ ;  /* 0x0000001008087890 */ /* 0x000fe4000fffe0ff */
[----:B------:R-:W-:Y:S02]  /*7bc0*/  UIADD3 UR7, UPT, UPT, UR7, 0x200, URZ ;  /* 0x0000020007077890 */ /* 0x000fe4000fffe0ff */
[----:B------:R-:W-:Y:S01]  /*7bd0*/  LEA R10, R11, R34, 0x1 ;  /* 0x000000220b0a7211 */ /* 0x000fe200078e08ff */
[----:B------:R-:W-:-:S03]  /*7be0*/  UISETP.NE.AND UP0, UPT, UR8, UR9, UPT ;  /* 0x000000090800728c */ /* 0x000fc6000bf05270 */
[C---:B------:R-:W-:Y:S01]  /*7bf0*/  IADD3 R12, PT, PT, R10.reuse, 0x40, RZ ;  /* 0x000000400a0c7810 */ /* 0x040fe20007ffe0ff */
[C-C-:B------:R-:W-:Y:S01]  /*7c00*/  IMAD.IADD R21, R10.reuse, 0x1, R9.reuse ;  /* 0x000000010a157824 */ /* 0x140fe200078e0209 */
[C---:B------:R-:W-:Y:S01]  /*7c10*/  IADD3 R16, PT, PT, R10.reuse, 0xc0, RZ ;  /* 0x000000c00a107810 */ /* 0x040fe20007ffe0ff */
[----:B------:R-:W-:Y:S01]  /*7c20*/  VIADD R14, R10, 0x80 ;  /* 0x000000800a0e7836 */ /* 0x000fe20000000000 */
[----:B------:R-:W-:Y:S01]  /*7c30*/  IADD3 R19, PT, PT, R12, R9, RZ ;  /* 0x000000090c137210 */ /* 0x000fe20007ffe0ff */
[----:B------:R-:W-:Y:S01]  /*7c40*/  VIADD R18, R10, 0x140 ;  /* 0x000001400a127836 */ /* 0x000fe20000000000 */
[----:B------:R-:W-:Y:S01]  /*7c50*/  LEA R11, R8, R21, 0x5 ;  /* 0x00000015080b7211 */ /* 0x000fe200078e28ff */
[----:B------:R-:W-:Y:S01]  /*7c60*/  STS [R21], RZ ;  /* 0x000000ff15007388 */ /* 0x000fe20000000800 */
[----:B------:R-:W-:Y:S01]  /*7c70*/  IMAD.IADD R17, R14, 0x1, R9 ;  /* 0x000000010e117824 */ /* 0x000fe200078e0209 */
[----:B------:R-:W-:Y:S02]  /*7c80*/  LEA R12, R8, R19, 0x5 ;  /* 0x00000013080c7211 */ /* 0x000fe400078e28ff */
[----:B------:R-:W-:Y:S01]  /*7c90*/  STS [R11], RZ ;  /* 0x000000ff0b007388 */ /* 0x000fe20000000800 */
[----:B------:R-:W-:Y:S01]  /*7ca0*/  IADD3 R23, PT, PT, R16, R9, RZ ;  /* 0x0000000910177210 */ /* 0x000fe20007ffe0ff */
[----:B------:R-:W-:Y:S01]  /*7cb0*/  IMAD R13, R8, 0x20, R17 ;  /* 0x00000020080d7824 */ /* 0x000fe200078e0211 */
[----:B------:R-:W-:Y:S01]  /*7cc0*/  IADD3 R16, PT, PT, R10, 0x100, RZ ;  /* 0x000001000a107810 */ /* 0x000fe20007ffe0ff */
[----:B------:R1:W-:Y:S01]  /*7cd0*/  STS [R21+0x10], RZ ;  /* 0x000010ff15007388 */ /* 0x0003e20000000800 */
[----:B------:R-:W-:-:S03]  /*7ce0*/  LEA R14, R8, R23, 0x5 ;  /* 0x00000017080e7211 */ /* 0x000fc600078e28ff */
        /* <DEDUP_REMOVED lines=10> */
[C---:B------:R-:W-:Y:S01]  /*7d90*/  VIADD R18, R10.reuse, 0x2c0 ;  /* 0x000002c00a127836 */ /* 0x040fe20000000000 */
[----:B------:R-:W-:Y:S01]  /*7da0*/  STS [R13], RZ ;  /* 0x000000ff0d007388 */ /* 0x000fe20000000800 */
[----:B--2---:R-:W-:-:S02]  /*7db0*/  IADD3 R12, PT, PT, R10, 0x180, RZ ;  /* 0x000001800a0c7810 */ /* 0x004fc40007ffe0ff */
[----:B------:R-:W-:Y:S01]  /*7dc0*/  IMAD.IADD R25, R18, 0x1, R9 ;  /* 0x0000000112197824 */ /* 0x000fe200078e0209 */
[----:B------:R1:W-:Y:S04]  /*7dd0*/  STS [R17+0x10], RZ ;  /* 0x000010ff11007388 */ /* 0x0003e80000000800 */
[----:B------:R2:W-:Y:S04]  /*7de0*/  STS [R13+0x10], RZ ;  /* 0x000010ff0d007388 */ /* 0x0005e80000000800 */
[----:B------:R-:W-:Y:S01]  /*7df0*/  STS [R23], RZ ;  /* 0x000000ff17007388 */ /* 0x000fe20000000800 */
[----:B-1----:R-:W-:Y:S01]  /*7e00*/  IADD3 R17, PT, PT, R12, R9, RZ ;  /* 0x000000090c117210 */ /* 0x002fe20007ffe0ff */
[----:B------:R-:W-:-:S02]  /*7e10*/  IMAD R12, R8, 0x20, R19 ;  /* 0x00000020080c7824 */ /* 0x000fc400078e0213 */
[----:B------:R-:W-:Y:S01]  /*7e20*/  STS [R14], RZ ;  /* 0x000000ff0e007388 */ /* 0x000fe20000000800 */
[----:B--2---:R-:W-:-:S03]  /*7e30*/  LEA R13, R8, R17, 0x5 ;  /* 0x00000011080d7211 */ /* 0x004fc600078e28ff */
[----:B------:R1:W-:Y:S04]  /*7e40*/  STS [R23+0x10], RZ ;  /* 0x000010ff17007388 */ /* 0x0003e80000000800 */
[----:B------:R2:W-:Y:S04]  /*7e50*/  STS [R14+0x10], RZ ;  /* 0x000010ff0e007388 */ /* 0x0005e80000000800 */
[----:B------:R-:W-:Y:S01]  /*7e60*/  STS [R21], RZ ;  /* 0x000000ff15007388 */ /* 0x000fe20000000800 */
[----:B-1----:R-:W-:Y:S02]  /*7e70*/  IADD3 R23, PT, PT, R16, R9, RZ ;  /* 0x0000000910177210 */ /* 0x002fe40007ffe0ff */
[C---:B------:R-:W-:Y:S01]  /*7e80*/  IADD3 R16, PT, PT, R10.reuse, 0x240, RZ ;  /* 0x000002400a107810 */ /* 0x040fe20007ffe0ff */
        /* <DEDUP_REMOVED lines=16> */
[----:B------:R1:W-:Y:S04]  /*7f90*/  STS [R17+0x10], RZ ;  /* 0x000010ff11007388 */ /* 0x0003e80000000800 */
[----:B------:R-:W-:Y:S04]  /*7fa0*/  STS [R13+0x10], RZ ;  /* 0x000010ff0d007388 */ /* 0x000fe80000000800 */
[----:B------:R-:W-:Y:S01]  /*7fb0*/  STS [R23], RZ ;  /* 0x000000ff17007388 */ /* 0x000fe20000000800 */
[-C--:B-1----:R-:W-:Y:S02]  /*7fc0*/  IADD3 R17, PT, PT, R16, R9.reuse, RZ ;  /* 0x0000000910117210 */ /* 0x082fe40007ffe0ff */
[----:B------:R-:W-:Y:S01]  /*7fd0*/  IADD3 R16, PT, PT, R10, 0x300, RZ ;  /* 0x000003000a107810 */ /* 0x000fe20007ffe0ff */
[----:B------:R-:W-:Y:S04]  /*7fe0*/  STS [R11], RZ ;  /* 0x000000ff0b007388 */ /* 0x000fe80000000800 */
[----:B------:R1:W-:Y:S04]  /*7ff0*/  STS [R23+0x10], RZ ;  /* 0x000010ff17007388 */ /* 0x0003e80000000800 */
[----:B------:R2:W-:Y:S04]  /*8000*/  STS [R11+0x10], RZ ;  /* 0x000010ff0b007388 */ /* 0x0005e80000000800 */
[----:B------:R-:W-:Y:S01]  /*8010*/  STS [R21], RZ ;  /* 0x000000ff15007388 */ /* 0x000fe20000000800 */
[----:B-1----:R-:W-:-:S02]  /*8020*/  IADD3 R23, PT, PT, R16, R9, RZ ;  /* 0x0000000910177210 */ /* 0x002fc40007ffe0ff */
[----:B------:R-:W-:Y:S01]  /*8030*/  IADD3 R16, PT, PT, R10, 0x340, RZ ;  /* 0x000003400a107810 */ /* 0x000fe20007ffe0ff */
[----:B------:R-:W-:Y:S01]  /*8040*/  STS [R12], RZ ;  /* 0x000000ff0c007388 */ /* 0x000fe20000000800 */
[C---:B--2---:R-:W-:Y:S02]  /*8050*/  LEA R11, R8.reuse, R17, 0x5 ;  /* 0x00000011080b7211 */ /* 0x044fe400078e28ff */
[----:B------:R-:W-:Y:S01]  /*8060*/  LEA R13, R8, R23, 0x5 ;  /* 0x00000017080d7211 */ /* 0x000fe200078e28ff */
        /* <DEDUP_REMOVED lines=40> */
.L_x_854:
[----:B------:R-:W-:Y:S05]  /*82f0*/  BRA.U !UP1, `(.L_x_848) ;  /* 0x0000001109107547 */ /* 0x000fea000b800000 */
[----:B------:R-:W-:Y:S02]  /*8300*/  UIADD3 UR10, UPT, UPT, UR10, -0x1, URZ ;  /* 0xffffffff0a0a7890 */ /* 0x000fe4000fffe0ff */
[----:B------:R-:W-:Y:S02]  /*8310*/  ULOP3.LUT UP1, UR8, UR18, 0x7, URZ, 0xc0, !UPT ;  /* 0x0000000712087892 */ /* 0x000fe4000f82c0ff */
[----:B------:R-:W-:-:S09]  /*8320*/  UISETP.GE.U32.AND UP0, UPT, UR10, 0x7, UPT ;  /* 0x000000070a00788c */ /* 0x000fd2000bf06070 */
[----:B------:R-:W-:Y:S05]  /*8330*/  BRA.U !UP0, `(.L_x_856) ;  /* 0x0000000108fc7547 */ /* 0x000fea000b800000 */
[----:B--2---:R-:W2:Y:S01]  /*8340*/  S2R R10, SR_LANEID ;  /* 0x00000000000a7919 */ /* 0x004ea20000000000 */
[----:B-1----:R-:W-:Y:S02]  /*8350*/  SHF.R.U32.HI R8, RZ, 0x1, R2 ;  /* 0x00000001ff087819 */ /* 0x002fe40000011602 */
[----:B------:R-:W-:Y:S01]  /*8360*/  IADD3 R9, PT, PT, R36, UR7, R31 ;  /* 0x0000000724097c10 */ /* 0x000fe2000fffe01f */
[----:B------:R-:W-:-:S03]  /*8370*/  UIADD3 UR7, UPT, UPT, UR7, 0x100, URZ ;  /* 0x0000010007077890 */ /* 0x000fc6000fffe0ff */
[----:B------:R-:W-:-:S04]  /*8380*/  LEA R9, R9, R34, 0x1 ;  /* 0x0000002209097211 */ /* 0x000fc800078e08ff */
[C---:B------:R-:W-:Y:S01]  /*8390*/  IADD3 R12, PT, PT, R9.reuse, 0xc0, RZ ;  /* 0x000000c0090c7810 */ /* 0x040fe20007ffe0ff */
[C---:B------:R-:W-:Y:S01]  /*83a0*/  VIADD R13, R9.reuse, 0x100 ;  /* 0x00000100090d7836 */ /* 0x040fe20000000000 */
[C---:B------:R-:W-:Y:S01]  /*83b0*/  IADD3 R14, PT, PT, R9.reuse, 0x140, RZ ;  /* 0x00000140090e7810 */ /* 0x040fe20007ffe0ff */
[C---:B------:R-:W-:Y:S01]  /*83c0*/  VIADD R16, R9.reuse, 0x1c0 ;  /* 0x000001c009107836 */ /* 0x040fe20000000000 */
[----:B------:R-:W-:Y:S02]  /*83d0*/  IADD3 R15, PT, PT, R9, 0x180, RZ ;  /* 0x00000180090f7810 */ /* 0x000fe40007ffe0ff */
[----:B--2---:R-:W-:Y:S02]  /*83e0*/  SHF.R.U32.HI R11, RZ, 0x2, R10 ;  /* 0x00000002ff0b7819 */ /* 0x004fe4000001160a */
[----:B------:R-:W-:-:S05]  /*83f0*/  LOP3.LUT R10, R10, 0x3, RZ, 0xc0, !PT ;  /* 0x000000030a0a7812 */ /* 0x000fca00078ec0ff */
        /* <DEDUP_REMOVED lines=51> */
.L_x_856:
        /* <DEDUP_REMOVED lines=40> */
.L_x_857:
        /* <DEDUP_REMOVED lines=33> */
.L_x_853:
[----:B------:R-:W-:-:S05]  /*8bc0*/  UMOV UR7, URZ ;  /* 0x000000ff00077c82 */ /* 0x000fca0008000000 */
.L_x_861:
[----:B--2---:R-:W2:Y:S01]  /*8bd0*/  LDCU UR8, c[0x0][0x3d4] ;  /* 0x00007a80ff0877ac */ /* 0x004ea20008000800 */
[----:B------:R-:W-:Y:S01]  /*8be0*/  ISETP.NE.AND P2, PT, R5, RZ, PT ;  /* 0x000000ff0500720c */ /* 0x000fe20003f45270 */
[----:B------:R-:W-:Y:S01]  /*8bf0*/  IMAD.MOV.U32 R42, RZ, RZ, RZ ;  /* 0x000000ffff2a7224 */ /* 0x000fe200078e00ff */
[----:B------:R-:W-:Y:S02]  /*8c00*/  IADD3 R41, PT, PT, R31, UR7, RZ ;  /* 0x000000071f297c10 */ /* 0x000fe4000fffe0ff */
[----:B-1----:R-:W-:Y:S02]  /*8c10*/  CS2R R24, SRZ ;  /* 0x0000000000187805 */ /* 0x002fe4000001ff00 */
[----:B------:R-:W-:Y:S01]  /*8c20*/  CS2R R16, SRZ ;  /* 0x0000000000107805 */ /* 0x000fe2000001ff00 */
        /* <DEDUP_REMOVED lines=17> */
.L_x_859:
        /* <DEDUP_REMOVED lines=36> */
.L_x_858:
        /* <DEDUP_REMOVED lines=43> */
.L_x_860:
        /* <DEDUP_REMOVED lines=17> */
.L_x_848:
[----:B------:R-:W5:Y:S01]  /*9340*/  LDCU UR7, c[0x0][0x3d0] ;  /* 0x00007a00ff0777ac */ /* 0x000f620008000800 */
[----:B------:R-:W-:-:S05]  /*9350*/  VIADD R39, R39, 0x10 ;  /* 0x0000001027277836 */ /* 0x000fca0000000000 */
[----:B-----5:R-:W-:-:S13]  /*9360*/  ISETP.GE.AND P1, PT, R39, UR7, PT ;  /* 0x0000000727007c0c */ /* 0x020fda000bf26270 */
[----:B------:R-:W-:Y:S05]  /*9370*/  @!P1 BRA `(.L_x_862) ;  /* 0xffffffd000c09947 */ /* 0x000fea000383ffff */
.L_x_843:
[----:B------:R-:W-:Y:S06]  /*9380*/  BAR.SYNC.DEFER_BLOCKING 0x0 ;  /* 0x0000000000007b1d */ /* 0x000fec0000010000 */
.L_x_826:
[----:B------:R-:W-:Y:S01]  /*9390*/  UIADD3 UR4, UPT, UPT, UR4, 0x1, URZ ;  /* 0x0000000104047890 */ /* 0x000fe2000fffe0ff */
[----:B-1234-:R-:W-:-:S05]  /*93a0*/  IADD3 R8, PT, PT, R35, R32, RZ ;  /* 0x0000002023087210 */ /* 0x01efca0007ffe0ff */
[----:B------:R-:W-:-:S13]  /*93b0*/  ISETP.LE.AND P1, PT, R8, UR4, PT ;  /* 0x0000000408007c0c */ /* 0x000fda000bf23270 */
[----:B------:R-:W-:Y:S05]  /*93c0*/  @!P1 BRA `(.L_x_863) ;  /* 0xffffff7800309947 */ /* 0x000fea000383ffff */
.L_x_804:
        /* <DEDUP_REMOVED lines=51> */
.L_x_865:
        /* <DEDUP_REMOVED lines=179> */
.L_x_864:
        /* <DEDUP_REMOVED lines=29> */
.L_x_866:
        /* <DEDUP_REMOVED lines=51> */
.L_x_867:
        /* <DEDUP_REMOVED lines=13> */
.L_x_1447:


//--------------------- .text._Z32block_attn_mask_2warp_n64_kernelP6__halfS0_S0_PKiS2_S2_S2_S0_S2_S2_iiifiiii --------------------------
	.section	.text._Z32block_attn_mask_2warp_n64_kernelP6__halfS0_S0_PKiS2_S2_S2_S0_S2_S2_iiifiiii,"ax",@progbits
	.align	128
        .global         _Z32block_attn_mask_2warp_n64_kernelP6__halfS0_S0_PKiS2_S2_S2_S0_S2_S2_iiifiiii
        .type           _Z32block_attn_mask_2warp_n64_kernelP6__halfS0_S0_PKiS2_S2_S2_S0_S2_S2_iiifiiii,@function
        .size           _Z32block_attn_mask_2warp_n64_kernelP6__halfS0_S0_PKiS2_S2_S2_S0_S2_S2_iiifiiii,(.L_x_1448 - _Z32block_attn_mask_2warp_n64_kernelP6__halfS0_S0_PKiS2_S2_S2_S0_S2_S2_iiifiiii)
        .other          _Z32block_attn_mask_2warp_n64_kernelP6__halfS0_S0_PKiS2_S2_S2_S0_S2_S2_iiifiiii,@"STO_CUDA_ENTRY STV_DEFAULT"
_Z32block_attn_mask_2warp_n64_kernelP6__halfS0_S0_PKiS2_S2_S2_S0_S2_S2_iiifiiii:
.text._Z32block_attn_mask_2warp_n64_kernelP6__halfS0_S0_PKiS2_S2_S2_S0_S2_S2_iiifiiii:
[----:B------:R-:W1:Y:S01]  /*0000*/  LDC R1, c[0x0][0x37c] ;  /* 0x0000df00ff017b82 */ /* 0x000e620000000800 */
[----:B------:R-:W2:Y:S01]  /*0010*/  S2R R0, SR_TID.X ;  /* 0x0000000000007919 */ /* 0x000ea20000002100 */
[----:B------:R-:W3:Y:S01]  /*0020*/  LDCU UR17, c[0x0][0x3d0] ;  /* 0x00007a00ff1177ac */ /* 0x000ee20008000800 */
[----:B-1----:R-:W-:Y:S01]  /*0030*/  IADD3 R1, PT, PT, R1, -0x100, RZ ;  /* 0xffffff0001017810 */ /* 0x002fe20007ffe0ff */
[----:B------:R-:W1:Y:S01]  /*0040*/  S2R R11, SR_CTAID.X ;  /* 0x00000000000b7919 */ /* 0x000e620000002500 */
[----:B------:R-:W4:Y:S02]  /*0050*/  LDCU.64 UR20, c[0x0][0x358] ;  /* 0x00006b00ff1477ac */ /* 0x000f240008000a00 */
[----:B------:R-:W-:Y:S01]  /*0060*/  R2UR UR19, R1 ;  /* 0x00000000011372ca */ /* 0x000fe200000e0000 */
[----:B---3--:R-:W-:Y:S01]  /*0070*/  UISETP.GT.AND UP0, UPT, UR17, 0x20, UPT ;  /* 0x000000201100788c */ /* 0x008fe2000bf04270 */
[----:B--2---:R-:W-:Y:S02]  /*0080*/  SHF.R.U32.HI R22, RZ, 0x5, R0 ;  /* 0x00000005ff167819 */ /* 0x004fe40000011600 */
[----:B------:R-:W-:-:S06]  /*0090*/  LOP3.LUT R5, R0, 0x1f, RZ, 0xc0, !PT ;  /* 0x0000001f00057812 */ /* 0x000fcc00078ec0ff */
[----:B------:R-:W-:Y:S05]  /*00a0*/  BRA.U UP0, `(.L_x_868) ;  /* 0x00000001006c7547 */ /* 0x000fea000b800000 */
[----:B------:R-:W-:Y:S01]  /*00b0*/  MOV R2, UR17 ;  /* 0x0000001100027c02 */ /* 0x000fe20008000f00 */
[----:B------:R-:W-:-:S03]  /*00c0*/  UMOV UR4, URZ ;  /* 0x000000ff00047c82 */ /* 0x000fc60008000000 */
[----:B------:R-:W-:-:S04]  /*00d0*/  IABS R2, R2 ;  /* 0x0000000200027213 */ /* 0x000fc80000000000 */
[----:B------:R-:W-:-:S13]  /*00e0*/  R2UR UR7, R2 ;  /* 0x00000000020772ca */ /* 0x000fda00000e0000 */
[----:B------:R-:W2:Y:S08]  /*00f0*/  I2F.RP R2, UR7 ;  /* 0x0000000700027d06 */ /* 0x000eb00008209400 */
[----:B--2---:R-:W2:Y:S02]  /*0100*/  MUFU.RCP R2, R2 ;  /* 0x0000000200027308 */ /* 0x004ea40000001000 */
[----:B--2---:R-:W-:-:S06]  /*0110*/  VIADD R3, R2, 0xffffffe ;  /* 0x0ffffffe02037836 */ /* 0x004fcc0000000000 */
[----:B------:R-:W2:Y:S02]  /*0120*/  F2I.FTZ.U32.TRUNC.NTZ R3, R3 ;  /* 0x0000000300037305 */ /* 0x000ea4000021f000 */
[----:B--2---:R-:W-:-:S13]  /*0130*/  R2UR UR5, R3 ;  /* 0x00000000030572ca */ /* 0x004fda00000e0000 */
[----:B------:R-:W-:-:S04]  /*0140*/  UIADD3 UR6, UPT, UPT, URZ, -UR5, URZ ;  /* 0x80000005ff067290 */ /* 0x000fc8000fffe0ff */
[----:B------:R-:W-:-:S04]  /*0150*/  UIMAD UR6, UR6, UR7, URZ ;  /* 0x00000007060672a4 */ /* 0x000fc8000f8e02ff */
[----:B------:R-:W-:-:S04]  /*0160*/  UIMAD.WIDE.U32 UR4, UR5, UR6, UR4 ;  /* 0x00000006050472a5 */ /* 0x000fc8000f8e0004 */
[----:B------:R-:W-:-:S04]  /*0170*/  UIMAD.WIDE.U32 UR4, UR5, 0x40, URZ ;  /* 0x00000040050478a5 */ /* 0x000fc8000f8e00ff */
[----:B------:R-:W-:-:S04]  /*0180*/  UIADD3 UR4, UPT, UPT, -UR5, URZ, URZ ;  /* 0x000000ff05047290 */ /* 0x000fc8000fffe1ff */
[----:B------:R-:W-:-:S04]  /*0190*/  UIMAD UR4, UR7, UR4, 0x40 ;  /* 0x00000040070474a4 */ /* 0x000fc8000f8e0204 */
[----:B------:R-:W-:-:S11]  /*01a0*/  UISETP.GT.U32.AND UP1, UPT, UR7, UR4, UPT ;  /* 0x000000040700728c */ /* 0x000fd6000bf24070 */
[----:B------:R-:W-:Y:S02]  /*01b0*/  @!UP1 UIADD3 UR4, UPT, UPT, UR4, -UR7, URZ ;  /* 0x8000000704049290 */ /* 0x000fe4000fffe0ff */
[----:B------:R-:W-:Y:S02]  /*01c0*/  @!UP1 UIADD3 UR5, UPT, UPT, UR5, 0x1, URZ ;  /* 0x0000000105059890 */ /* 0x000fe4000fffe0ff */
[----:B------:R-:W-:Y:S02]  /*01d0*/  UISETP.GE.U32.AND UP0, UPT, UR4, UR7, UPT ;  /* 0x000000070400728c */ /* 0x000fe4000bf06070 */
[----:B------:R-:W-:-:S04]  /*01e0*/  ULOP3.LUT UR4, UR17, 0x40, URZ, 0x3c, !UPT ;  /* 0x0000004011047892 */ /* 0x000fc8000f8e3cff */
[----:B------:R-:W-:-:S05]  /*01f0*/  UISETP.GE.AND UP1, UPT, UR4, URZ, UPT ;  /* 0x000000ff0400728c */ /* 0x000fca000bf26270 */
[----:B------:R-:W-:Y:S02]  /*0200*/  @UP0 UIADD3 UR5, UPT, UPT, UR5, 0x1, URZ ;  /* 0x0000000105050890 */ /* 0x000fe4000fffe0ff */
[----:B------:R-:W-:-:S05]  /*0210*/  UISETP.NE.AND UP0, UPT, UR17, URZ, UPT ;  /* 0x000000ff1100728c */ /* 0x000fca000bf05270 */
[----:B------:R-:W-:Y:S02]  /*0220*/  UMOV UR11, UR5 ;  /* 0x00000005000b7c82 */ /* 0x000fe40008000000 */
[----:B------:R-:W-:-:S04]  /*0230*/  @!UP1 UIADD3 UR11, UPT, UPT, -UR11, URZ, URZ ;  /* 0x000000ff0b0b9290 */ /* 0x000fc8000fffe1ff */
[----:B------:R-:W-:Y:S01]  /*0240*/  @!UP0 ULOP3.LUT UR11, URZ, UR17, URZ, 0x33, !UPT ;  /* 0x00000011ff0b8292 */ /* 0x000fe2000f8e33ff */
[----:B------:R-:W-:Y:S11]  /*0250*/  BRA `(.L_x_869) ;  /* 0x0000000000047947 */ /* 0x000ff60003800000 */
.L_x_868:
[----:B------:R-:W-:-:S12]  /*0260*/  USHF.R.U32.HI UR11, URZ, 0x6, UR17 ;  /* 0x00000006ff0b7899 */ /* 0x000fd80008011611 */
.L_x_869:
[----:B------:R-:W1:Y:S01]  /*0270*/  LDC.64 R2, c[0x0][0x398] ;  /* 0x0000e600ff027b82 */ /* 0x000e620000000a00 */
[----:B------:R-:W2:Y:S01]  /*0280*/  LDCU UR16, c[0x0][0x3ec] ;  /* 0x00007d80ff1077ac */ /* 0x000ea20008000800 */
[----:B------:R-:W3:Y:S06]  /*0290*/  LDCU UR22, c[0x0][0x3d4] ;  /* 0x00007a80ff1677ac */ /* 0x000eec0008000800 */
[----:B------:R-:W5:Y:S01]  /*02a0*/  LDC.64 R6, c[0x0][0x3a8] ;  /* 0x0000ea00ff067b82 */ /* 0x000f620000000a00 */
[----:B------:R-:W3:Y:S01]  /*02b0*/  LDCU.64 UR14, c[0x0][0x3e0] ;  /* 0x00007c00ff0e77ac */ /* 0x000ee20008000a00 */
[----:B-1----:R-:W-:-:S05]  /*02c0*/  IMAD.WIDE.U32 R2, R11, 0x4, R2 ;  /* 0x000000040b027825 */ /* 0x002fca00078e0002 */
[----:B----4-:R-:W4:Y:S01]  /*02d0*/  LDG.E R21, desc[UR20][R2.64+0x4] ;  /* 0x0000041402157981 */ /* 0x010f22000c1e1900 */
[----:B-----5:R-:W-:-:S03]  /*02e0*/  IMAD.WIDE.U32 R6, R11, 0x4, R6 ;  /* 0x000000040b067825 */ /* 0x020fc600078e0006 */
[----:B------:R-:W4:Y:S04]  /*02f0*/  LDG.E R4, desc[UR20][R2.64] ;  /* 0x0000001402047981 */ /* 0x000f28000c1e1900 */
[----:B------:R-:W5:Y:S04]  /*0300*/  LDG.E R20, desc[UR20][R6.64+0x4] ;  /* 0x0000041406147981 */ /* 0x000f68000c1e1900 */
[----:B------:R-:W5:Y:S01]  /*0310*/  LDG.E R9, desc[UR20][R6.64] ;  /* 0x0000001406097981 */ /* 0x000f62000c1e1900 */
[----:B------:R-:W1:Y:S01]  /*0320*/  S2UR UR9, SR_CgaCtaId ;  /* 0x00000000000979c3 */ /* 0x000e620000008800 */
[----:B--2---:R-:W-:Y:S01]  /*0330*/  UIMAD UR4, UR17, UR16, URZ ;  /* 0x00000010110472a4 */ /* 0x004fe2000f8e02ff */
[----:B------:R-:W-:Y:S01]  /*0340*/  UMOV UR7, 0x400 ;  /* 0x0000040000077882 */ /* 0x000fe20000000000 */
[----:B---3--:R-:W-:-:S02]  /*0350*/  UIMAD UR5, UR16, UR22, URZ ;  /* 0x00000016100572a4 */ /* 0x008fc4000f8e02ff */
[----:B------:R-:W-:-:S03]  /*0360*/  USHF.R.S32.HI UR8, URZ, 0x1f, UR4 ;  /* 0x0000001fff087899 */ /* 0x000fc60008011404 */
[----:B------:R-:W2:Y:S01]  /*0370*/  S2UR UR13, SR_CTAID.Y ;  /* 0x00000000000d79c3 */ /* 0x000ea20000002600 */
[----:B------:R-:W-:Y:S02]  /*0380*/  ULEA UR5, UR22, UR5, 0x4 ;  /* 0x0000000516057291 */ /* 0x000fe4000f8e20ff */
[----:B------:R-:W-:-:S05]  /*0390*/  ULEA.HI UR8, UR8, UR4, URZ, 0x6 ;  /* 0x0000000408087291 */ /* 0x000fca000f8f30ff */
[----:B------:R-:W3:Y:S01]  /*03a0*/  S2UR UR10, SR_CTAID.Z ;  /* 0x00000000000a79c3 */ /* 0x000ee20000002700 */
[----:B-1----:R-:W-:Y:S02]  /*03b0*/  ULEA UR9, UR9, UR7, 0x18 ;  /* 0x0000000709097291 */ /* 0x002fe4000f8ec0ff */
[----:B------:R-:W-:-:S04]  /*03c0*/  ULEA UR7, UR17, UR4, 0x4 ;  /* 0x0000000411077291 */ /* 0x000fc8000f8e20ff */
[----:B------:R-:W-:-:S04]  /*03d0*/  ULEA UR24, UR7, UR9, 0x1 ;  /* 0x0000000907187291 */ /* 0x000fc8000f8e08ff */
[----:B------:R-:W-:Y:S02]  /*03e0*/  ULEA UR12, UR5, UR24, 0x1 ;  /* 0x00000018050c7291 */ /* 0x000fe4000f8e08ff */
[----:B------:R-:W-:-:S04]  /*03f0*/  USHF.R.S32.HI UR5, URZ, 0x7, UR8 ;  /* 0x00000007ff057899 */ /* 0x000fc80008011408 */
[----:B------:R-:W-:Y:S02]  /*0400*/  UISETP.GE.AND UP0, UPT, UR5, 0x1, UPT ;  /* 0x000000010500788c */ /* 0x000fe4000bf06270 */
[----:B------:R-:W-:Y:S02]  /*0410*/  UIMAD UR6, UR17, UR22, URZ ;  /* 0x00000016110672a4 */ /* 0x000fe4000f8e02ff */
[----:B--2---:R-:W-:Y:S02]  /*0420*/  UIMAD UR13, UR13, UR14, URZ ;  /* 0x0000000e0d0d72a4 */ /* 0x004fe4000f8e02ff */
[----:B------:R-:W-:Y:S02]  /*0430*/  ULEA UR6, UR17, UR6, 0x4 ;  /* 0x0000000611067291 */ /* 0x000fe4000f8e20ff */
[----:B---3--:R-:W-:Y:S02]  /*0440*/  UIMAD UR13, UR10, UR15, UR13 ;  /* 0x0000000f0a0d72a4 */ /* 0x008fe4000f8e020d */
[----:B------:R-:W-:Y:S01]  /*0450*/  ULEA UR14, UR6, UR12, 0x1 ;  /* 0x0000000c060e7291 */ /* 0x000fe2000f8e08ff */
[----:B----4-:R-:W-:-:S02]  /*0460*/  IADD3 R21, PT, PT, R21, -R4, RZ ;  /* 0x8000000415157210 */ /* 0x010fc40007ffe0ff */
[----:B-----5:R-:W-:Y:S01]  /*0470*/  IADD3 R20, PT, PT, R20, -R9, RZ ;  /* 0x8000000914147210 */ /* 0x020fe20007ffe0ff */
[----:B------:R-:W-:Y:S08]  /*0480*/  BRA.U !UP0, `(.L_x_870) ;  /* 0x0000000508747547 */ /* 0x000ff0000b800000 */
[----:B------:R-:W1:Y:S01]  /*0490*/  LDC R3, c[0x0][0x3e8] ;  /* 0x0000fa00ff037b82 */ /* 0x000e620000000800 */
[----:B------:R-:W-:Y:S01]  /*04a0*/  IMAD R2, R11, UR17, RZ ;  /* 0x000000110b027c24 */ /* 0x000fe2000f8e02ff */
[----:B------:R-:W-:Y:S01]  /*04b0*/  UISETP.GE.U32.AND UP0, UPT, UR5, 0x4, UPT ;  /* 0x000000040500788c */ /* 0x000fe2000bf06070 */
[----:B------:R-:W-:Y:S01]  /*04c0*/  IMAD R8, R22, 0x28, R5 ;  /* 0x0000002816087824 */ /* 0x000fe200078e0205 */
[----:B------:R-:W-:Y:S01]  /*04d0*/  ULOP3.LUT UP1, UR6, UR5, 0x3, URZ, 0xc0, !UPT ;  /* 0x0000000305067892 */ /* 0x000fe2000f82c0ff */
[----:B------:R-:W-:Y:S01]  /*04e0*/  UMOV UR4, URZ ;  /* 0x000000ff00047c82 */ /* 0x000fe20008000000 */
[----:B-1----:R-:W-:-:S05]  /*04f0*/  IMAD R2, R2, R3, UR13 ;  /* 0x0000000d02027e24 */ /* 0x002fca000f8e0203 */
[----:B------:R-:W-:-:S04]  /*0500*/  LEA.HI R3, R2, R2, RZ, 0x1 ;  /* 0x0000000202037211 */ /* 0x000fc800078f08ff */
[----:B------:R-:W-:-:S04]  /*0510*/  SHF.R.S32.HI R3, RZ, 0x1, R3 ;  /* 0x00000001ff037819 */ /* 0x000fc80000011403 */
[----:B------:R-:W-:Y:S01]  /*0520*/  SHF.R.S32.HI R2, RZ, 0x1f, R3 ;  /* 0x0000001fff027819 */ /* 0x000fe20000011403 */
[----:B------:R-:W-:Y:S06]  /*0530*/  BRA.U !UP0, `(.L_x_871) ;  /* 0x0000000108887547 */ /* 0x000fec000b800000 */
[----:B------:R-:W-:Y:S01]  /*0540*/  IMAD.MOV.U32 R7, RZ, RZ, RZ ;  /* 0x000000ffff077224 */ /* 0x000fe200078e00ff */
[----:B------:R-:W1:Y:S01]  /*0550*/  LDCU.64 UR26, c[0x0][0x380] ;  /* 0x00007000ff1a77ac */ /* 0x000e620008000a00 */
[----:B------:R-:W-:-:S12]  /*0560*/  ULOP3.LUT UR4, UR5, 0x7ffffffc, URZ, 0xc0, !UPT ;  /* 0x7ffffffc05047892 */ /* 0x000fd8000f8ec0ff */
.L_x_872:
[C---:B--2---:R-:W-:Y:S01]  /*0570*/  LEA R4, R7.reuse, R0, 0x6 ;  /* 0x0000000007047211 */ /* 0x044fe200078e30ff */
[C---:B------:R-:W-:Y:S02]  /*0580*/  IMAD R6, R7.reuse, 0x50, R8 ;  /* 0x0000005007067824 */ /* 0x040fe400078e0208 */
[----:B------:R-:W-:Y:S01]  /*0590*/  VIADD R7, R7, 0x4 ;  /* 0x0000000407077836 */ /* 0x000fe20000000000 */
[----:B------:R-:W-:Y:S02]  /*05a0*/  IADD3 R5, P0, PT, R3, R4, RZ ;  /* 0x0000000403057210 */ /* 0x000fe40007f1e0ff */
[----:B------:R-:W-:Y:S02]  /*05b0*/  LEA R9, R6, UR9, 0x2 ;  /* 0x0000000906097c11 */ /* 0x000fe4000f8e10ff */
[----:B------:R-:W-:Y:S02]  /*05c0*/  IADD3.X R10, PT, PT, RZ, R2, RZ, P0, !PT ;  /* 0x00000002ff0a7210 */ /* 0x000fe400007fe4ff */
[----:B-1----:R-:W-:-:S02]  /*05d0*/  LEA R4, P0, R5, UR26, 0x2 ;  /* 0x0000001a05047c11 */ /* 0x002fc4000f8010ff */
[----:B------:R-:W-:Y:S02]  /*05e0*/  LEA R6, R6, UR14, 0x2 ;  /* 0x0000000e06067c11 */ /* 0x000fe4000f8e10ff */
[----:B------:R-:W-:Y:S02]  /*05f0*/  LEA.HI.X R5, R5, UR27, R10, 0x2, P0 ;  /* 0x0000001b05057c11 */ /* 0x000fe400080f140a */
[----:B------:R-:W-:-:S03]  /*0600*/  ISETP.NE.AND P0, PT, R7, UR4, PT ;  /* 0x0000000407007c0c */ /* 0x000fc6000bf05270 */
        /* <DEDUP_REMOVED lines=21> */
.L_x_871:
[----:B------:R-:W-:Y:S05]  /*0760*/  BRA.U !UP1, `(.L_x_870) ;  /* 0x0000000109bc7547 */ /* 0x000fea000b800000 */
[----:B------:R-:W-:Y:S01]  /*0770*/  UISETP.NE.AND UP0, UPT, UR6, 0x1, UPT ;  /* 0x000000010600788c */ /* 0x000fe2000bf05270 */
[----:B--2---:R-:W-:-:S04]  /*0780*/  MOV R4, UR8 ;  /* 0x0000000800047c02 */ /* 0x004fc80008000f00 */
[----:B------:R-:W-:-:S04]  /*0790*/  SHF.R.S32.HI R4, RZ, 0x6, R4 ;  /* 0x00000006ff047819 */ /* 0x000fc80000011404 */
[----:B------:R-:W-:Y:S01]  /*07a0*/  LOP3.LUT P0, RZ, R4, 0x2, RZ, 0xc0, !PT ;  /* 0x0000000204ff7812 */ /* 0x000fe2000780c0ff */
[----:B------:R-:W-:-:S12]  /*07b0*/  BRA.U !UP0, `(.L_x_873) ;  /* 0x0000000108687547 */ /* 0x000fd8000b800000 */
[----:B------:R-:W1:Y:S01]  /*07c0*/  LDCU.64 UR26, c[0x0][0x380] ;  /* 0x00007000ff1a77ac */ /* 0x000e620008000a00 */
[----:B------:R-:W-:Y:S01]  /*07d0*/  MOV R9, UR4 ;  /* 0x0000000400097c02 */ /* 0x000fe20008000f00 */
[----:B------:R-:W-:-:S04]  /*07e0*/  UIADD3 UR4, UPT, UPT, UR4, 0x2, URZ ;  /* 0x0000000204047890 */ /* 0x000fc8000fffe0ff */
[C---:B------:R-:W-:Y:S02]  /*07f0*/  IMAD R4, R9.reuse, 0x40, R0 ;  /* 0x0000004009047824 */ /* 0x040fe400078e0200 */
[----:B------:R-:W-:-:S03]  /*0800*/  IMAD R9, R9, 0x50, R8 ;  /* 0x0000005009097824 */ /* 0x000fc600078e0208 */
[----:B------:R-:W-:Y:S02]  /*0810*/  IADD3 R6, PT, PT, R4, 0x40, RZ ;  /* 0x0000004004067810 */ /* 0x000fe40007ffe0ff */
[C---:B------:R-:W-:Y:S02]  /*0820*/  IADD3 R5, P1, PT, R3.reuse, R4, RZ ;  /* 0x0000000403057210 */ /* 0x040fe40007f3e0ff */
[----:B------:R-:W-:Y:S02]  /*0830*/  IADD3 R7, P2, PT, R3, R6, RZ ;  /* 0x0000000603077210 */ /* 0x000fe40007f5e0ff */
[----:B------:R-:W-:Y:S02]  /*0840*/  IADD3.X R12, PT, PT, RZ, R2, RZ, P1, !PT ;  /* 0x00000002ff0c7210 */ /* 0x000fe40000ffe4ff */
[----:B-1----:R-:W-:Y:S01]  /*0850*/  LEA R4, P1, R5, UR26, 0x2 ;  /* 0x0000001a05047c11 */ /* 0x002fe2000f8210ff */
[----:B------:R-:W-:Y:S01]  /*0860*/  IMAD.X R10, RZ, RZ, R2, P2 ;  /* 0x000000ffff0a7224 */ /* 0x000fe200010e0602 */
[----:B------:R-:W-:-:S02]  /*0870*/  LEA R6, P2, R7, UR26, 0x2 ;  /* 0x0000001a07067c11 */ /* 0x000fc4000f8410ff */
        /* <DEDUP_REMOVED lines=14> */
.L_x_873:
[----:B------:R-:W-:Y:S05]  /*0960*/  @!P0 BRA `(.L_x_870) ;  /* 0x00000000003c8947 */ /* 0x000fea0003800000 */
[----:B------:R-:W2:Y:S01]  /*0970*/  LDCU.64 UR26, c[0x0][0x380] ;  /* 0x00007000ff1a77ac */ /* 0x000ea20008000a00 */
[----:B-1----:R-:W-:-:S04]  /*0980*/  MOV R5, UR4 ;  /* 0x0000000400057c02 */ /* 0x002fc80008000f00 */
[C---:B------:R-:W-:Y:S01]  /*0990*/  LEA R4, R5.reuse, R0, 0x6 ;  /* 0x0000000005047211 */ /* 0x040fe200078e30ff */
[----:B------:R-:W-:-:S03]  /*09a0*/  IMAD R8, R5, 0x50, R8 ;  /* 0x0000005005087824 */ /* 0x000fc600078e0208 */
[----:B------:R-:W-:Y:S02]  /*09b0*/  IADD3 R4, P0, PT, R3, R4, RZ ;  /* 0x0000000403047210 */ /* 0x000fe40007f1e0ff */
[C---:B------:R-:W-:Y:S02]  /*09c0*/  LEA R5, R8.reuse, UR9, 0x2 ;  /* 0x0000000908057c11 */ /* 0x040fe4000f8e10ff */
[----:B------:R-:W-:Y:S01]  /*09d0*/  LEA R8, R8, UR14, 0x2 ;  /* 0x0000000e08087c11 */ /* 0x000fe2000f8e10ff */
[----:B------:R-:W-:Y:S01]  /*09e0*/  IMAD.X R3, RZ, RZ, R2, P0 ;  /* 0x000000ffff037224 */ /* 0x000fe200000e0602 */
[----:B--2---:R-:W-:-:S04]  /*09f0*/  LEA R2, P0, R4, UR26, 0x2 ;  /* 0x0000001a04027c11 */ /* 0x004fc8000f8010ff */
[----:B------:R-:W-:-:S05]  /*0a00*/  LEA.HI.X R3, R4, UR27, R3, 0x2, P0 ;  /* 0x0000001b04037c11 */ /* 0x000fca00080f1403 */
[----:B------:R-:W-:Y:S01]  /*0a10*/  @!PT LDS RZ, [RZ] ;  /* 0x00000000fffff984 */ /* 0x000fe20000000800 */
[----:B------:R-:W-:Y:S01]  /*0a20*/  @!PT LDS RZ, [RZ] ;  /* 0x00000000fffff984 */ /* 0x000fe20000000800 */
[----:B------:R-:W-:Y:S01]  /*0a30*/  @!PT LDS RZ, [RZ] ;  /* 0x00000000fffff984 */ /* 0x000fe20000000800 */
[----:B------:R3:W-:Y:S04]  /*0a40*/  LDGSTS.E [R5], desc[UR20][R2.64] ;  /* 0x0000000002057fae */ /* 0x0007e8000b9a1014 */
[----:B------:R3:W-:Y:S02]  /*0a50*/  STS [R8], RZ ;  /* 0x000000ff08007388 */ /* 0x0007e40000000800 */
.L_x_870:
[----:B------:R-:W0:Y:S01]  /*0a60*/  LDGDEPBAR ;  /* 0x00000000000079af */ /* 0x000e220000000000 */
[----:B---3--:R-:W-:Y:S01]  /*0a70*/  IADD3 R2, PT, PT, R21, R20, RZ ;  /* 0x0000001415027210 */ /* 0x008fe20007ffe0ff */
[----:B------:R-:W-:Y:S02]  /*0a80*/  ULEA UR7, UR7, UR14, 0x1 ;  /* 0x0000000e07077291 */ /* 0x000fe4000f8e08ff */
[----:B------:R-:W-:Y:S01]  /*0a90*/  UIADD3 UR25, UPT, UPT, UR22, 0x10, URZ ;  /* 0x0000001016197890 */ /* 0x000fe2000fffe0ff */
        /* <DEDUP_REMOVED lines=8> */
[----:B------:R-:W-:Y:S02]  /*0b20*/  UISETP.LT.AND UP0, UPT, UR17, UR22, UPT ;  /* 0x000000161100728c */ /* 0x000fe4000bf01270 */
[----:B------:R-:W-:Y:S02]  /*0b30*/  UIADD3 UR7, UPT, UPT, UR22, -0x1, URZ ;  /* 0xffffffff16077890 */ /* 0x000fe4000fffe0ff */
[----:B------:R-:W-:Y:S02]  /*0b40*/  UIADD3 UR5, UPT, UPT, UR16, -0x1, URZ ;  /* 0xffffffff10057890 */ /* 0x000fe4000fffe0ff */
[----:B------:R-:W-:Y:S02]  /*0b50*/  USEL UR6, UR17, UR22, UP0 ;  /* 0x0000001611067287 */ /* 0x000fe40008000000 */
[----:B------:R-:W-:Y:S01]  /*0b60*/  ULEA.HI UR4, UR22, UR22, URZ, 0x1 ;  /* 0x0000001616047291 */ /* 0x000fe2000f8f08ff */
[----:B------:R-:W-:Y:S01]  /*0b70*/  MOV R3, UR7 ;  /* 0x0000000700037c02 */ /* 0x000fe20008000f00 */
[----:B------:R-:W-:-:S02]  /*0b80*/  ULEA.HI UR16, UR5, 0x1, URZ, 0x1c ;  /* 0x0000000105107891 */ /* 0x000fc4000f8fe0ff */
[----:B------:R-:W-:Y:S01]  /*0b90*/  MOV R2, UR5 ;  /* 0x0000000500027c02 */ /* 0x000fe20008000f00 */
[----:B-12---:R-:W-:Y:S01]  /*0ba0*/  IMAD.U32 R4, RZ, RZ, UR6 ;  /* 0x00000006ff047e24 */ /* 0x006fe2000f8e00ff */
[----:B------:R-:W-:Y:S01]  /*0bb0*/  USHF.R.S32.HI UR4, URZ, 0x1, UR4 ;  /* 0x00000001ff047899 */ /* 0x000fe20008011404 */
[----:B------:R-:W-:Y:S01]  /*0bc0*/  LEA.HI R3, R3, 0x1, RZ, 0x1b ;  /* 0x0000000103037811 */ /* 0x000fe200078fd8ff */
[----:B------:R-:W-:Y:S01]  /*0bd0*/  ULEA.HI UR18, UR7, 0x1, URZ, 0x1c ;  /* 0x0000000107127891 */ /* 0x000fe2000f8fe0ff */
[----:B------:R-:W-:Y:S01]  /*0be0*/  LEA.HI R2, R2, 0x1, RZ, 0x1b ;  /* 0x0000000102027811 */ /* 0x000fe200078fd8ff */
[----:B------:R-:W-:Y:S01]  /*0bf0*/  ULOP3.LUT UR27, UR16, 0x3, URZ, 0xc0, !UPT ;  /* 0x00000003101b7892 */ /* 0x000fe2000f8ec0ff */
[----:B------:R-:W-:Y:S01]  /*0c00*/  ISETP.GE.AND P0, PT, R4, 0x1, PT ;  /* 0x000000010400780c */ /* 0x000fe20003f06270 */
[----:B------:R-:W-:Y:S01]  /*0c10*/  ULOP3.LUT UR28, UR4, 0x3ffffffc, URZ, 0xc0, !UPT ;  /* 0x3ffffffc041c7892 */ /* 0x000fe2000f8ec0ff */
[----:B------:R-:W-:Y:S01]  /*0c20*/  LOP3.LUT R2, R2, 0xffffffe, RZ, 0xc0, !PT ;  /* 0x0ffffffe02027812 */ /* 0x000fe200078ec0ff */
[----:B------:R-:W-:Y:S01]  /*0c30*/  ULOP3.LUT UR29, UR4, 0x1, URZ, 0xc0, !UPT ;  /* 0x00000001041d7892 */ /* 0x000fe2000f8ec0ff */
[----:B------:R-:W-:Y:S01]  /*0c40*/  LOP3.LUT R3, R3, 0xffffff0, RZ, 0xc0, !PT ;  /* 0x0ffffff003037812 */ /* 0x000fe200078ec0ff */
[----:B------:R-:W-:-:S02]  /*0c50*/  ULOP3.LUT UR17, UR4, 0x3ffffff8, URZ, 0xc0, !UPT ;  /* 0x3ffffff804117892 */ /* 0x000fc4000f8ec0ff */
[----:B------:R-:W-:Y:S02]  /*0c60*/  ULOP3.LUT UR30, UR18, 0x3, URZ, 0xc0, !UPT ;  /* 0x00000003121e7892 */ /* 0x000fe4000f8ec0ff */
[----:B------:R-:W-:Y:S02]  /*0c70*/  ULOP3.LUT UR16, UR16, 0x1ffffffc, URZ, 0xc0, !UPT ;  /* 0x1ffffffc10107892 */ /* 0x000fe4000f8ec0ff */
[----:B------:R-:W-:Y:S01]  /*0c80*/  ULOP3.LUT UR18, UR18, 0x1ffffffc, URZ, 0xc0, !UPT ;  /* 0x1ffffffc12127892 */ /* 0x000fe2000f8ec0ff */
[----:B------:R-:W-:Y:S01]  /*0c90*/  UMOV UR4, URZ ;  /* 0x000000ff00047c82 */ /* 0x000fe20008000000 */
[----:B------:R-:W-:Y:S01]  /*0ca0*/  UMOV UR5, URZ ;  /* 0x000000ff00057c82 */ /* 0x000fe20008000000 */
[----:B------:R-:W-:-:S09]  /*0cb0*/  UMOV UR6, URZ ;  /* 0x000000ff00067c82 */ /* 0x000fd20008000000 */
.L_x_944:
[----:B------:R-:W1:Y:S01]  /*0cc0*/  S2R R7, SR_CTAID.X ;  /* 0x0000000000077919 */ /* 0x000e620000002500 */
[----:B------:R-:W1:Y:S01]  /*0cd0*/  LDC.64 R4, c[0x0][0x3c0] ;  /* 0x0000f000ff047b82 */ /* 0x000e620000000a00 */
[----:B------:R-:W2:Y:S01]  /*0ce0*/  LDCU UR7, c[0x0][0x3ec] ;  /* 0x00007d80ff0777ac */ /* 0x000ea20008000800 */
[----:B------:R-:W2:Y:S01]  /*0cf0*/  LDCU UR31, c[0x0][0x3d4] ;  /* 0x00007a80ff1f77ac */ /* 0x000ea20008000800 */
[----:B------:R-:W3:Y:S01]  /*0d00*/  LDCU UR23, c[0x0][0x3d4] ;  /* 0x00007a80ff1777ac */ /* 0x000ee20008000800 */
[----:B-1----:R-:W-:-:S04]  /*0d10*/  IMAD.WIDE.U32 R4, R7, 0x4, R4 ;  /* 0x0000000407047825 */ /* 0x002fc800078e0004 */
[----:B----4-:R-:W1:Y:S02]  /*0d20*/  LDC.64 R6, c[0x0][0x3c8] ;  /* 0x0000f200ff067b82 */ /* 0x010e640000000a00 */
        /* <DEDUP_REMOVED lines=25> */
.L_x_877:
        /* <DEDUP_REMOVED lines=18> */
.L_x_876:
        /* <DEDUP_REMOVED lines=36> */
.L_x_875:
        /* <DEDUP_REMOVED lines=8> */
.L_x_885:
[----:B----4-:R-:W4:Y:S01]  /*12a0*/  LDCU.64 UR22, c[0x0][0x3d0] ;  /* 0x00007a00ff1677ac */ /* 0x010f220008000a00 */
[----:B-123--:R-:W-:Y:S01]  /*12b0*/  IMAD.U32 R5, RZ, RZ, UR7 ;  /* 0x00000007ff057e24 */ /* 0x00efe2000f8e00ff */
[----:B------:R-:W-:-:S03]  /*12c0*/  UIADD3 UR7, UPT, UPT, UR7, 0x10, URZ ;  /* 0x0000001007077890 */ /* 0x000fc6000fffe0ff */
[----:B------:R-:W-:Y:S01]  /*12d0*/  IMAD R5, R5, UR25, RZ ;  /* 0x0000001905057c24 */ /* 0x000fe2000f8e02ff */
[----:B------:R-:W-:Y:S01]  /*12e0*/  UMOV UR8, URZ ;  /* 0x000000ff00087c82 */ /* 0x000fe20008000000 */
[----:B----4-:R-:W-:Y:S02]  /*12f0*/  UISETP.GE.U32.AND UP1, UPT, UR23, 0x1e1, UPT ;  /* 0x000001e11700788c */ /* 0x010fe4000bf26070 */
[----:B------:R-:W-:-:S07]  /*1300*/  UISETP.GE.AND UP0, UPT, UR7, UR22, UPT ;  /* 0x000000160700728c */ /* 0x000fce000bf06270 */
[----:B------:R-:W-:Y:S05]  /*1310*/  BRA.U !UP1, `(.L_x_880) ;  /* 0x0000000509fc7547 */ /* 0x000fea000b800000 */
[----:B------:R-:W1:Y:S01]  /*1320*/  S2R R6, SR_LANEID ;  /* 0x0000000000067919 */ /* 0x000e620000000000 */
[----:B------:R-:W-:Y:S01]  /*1330*/  MOV R4, UR25 ;  /* 0x0000001900047c02 */ /* 0x000fe20008000f00 */
[----:B------:R-:W-:Y:S01]  /*1340*/  UMOV UR8, URZ ;  /* 0x000000ff00087c82 */ /* 0x000fe20008000000 */
[----:B------:R-:W-:Y:S01]  /*1350*/  LEA R12, R22, R5, 0x4 ;  /* 0x00000005160c7211 */ /* 0x000fe200078e20ff */
[----:B------:R-:W-:Y:S01]  /*1360*/  UMOV UR9, URZ ;  /* 0x000000ff00097c82 */ /* 0x000fe20008000000 */
[----:B------:R-:W-:Y:S02]  /*1370*/  SHF.R.U32.HI R4, RZ, 0x1, R4 ;  /* 0x00000001ff047819 */ /* 0x000fe40000011604 */
[----:B-1----:R-:W-:Y:S02]  /*1380*/  SHF.R.U32.HI R7, RZ, 0x2, R6 ;  /* 0x00000002ff077819 */ /* 0x002fe40000011606 */
[----:B------:R-:W-:-:S05]  /*1390*/  LOP3.LUT R6, R6, 0x3, RZ, 0xc0, !PT ;  /* 0x0000000306067812 */ /* 0x000fca00078ec0ff */
[----:B------:R-:W-:-:S04]  /*13a0*/  IMAD R6, R7, R4, R6 ;  /* 0x0000000407067224 */ /* 0x000fc800078e0206 */
[----:B------:R-:W-:-:S07]  /*13b0*/  IMAD.SHL.U32 R6, R6, 0x4, RZ ;  /* 0x0000000406067824 */ /* 0x000fce00078e00ff */
.L_x_881:
[----:B--2---:R-:W-:Y:S01]  /*13c0*/  IADD3 R7, PT, PT, R12, UR8, RZ ;  /* 0x000000080c077c10 */ /* 0x004fe2000fffe0ff */
[----:B------:R-:W-:Y:S02]  /*13d0*/  UIADD3 UR9, UPT, UPT, UR9, 0x10, URZ ;  /* 0x0000001009097890 */ /* 0x000fe4000fffe0ff */
[----:B------:R-:W-:Y:S01]  /*13e0*/  UIADD3 UR8, UPT, UPT, UR8, 0x200, URZ ;  /* 0x0000020008087890 */ /* 0x000fe2000fffe0ff */
[----:B------:R-:W-:-:S03]  /*13f0*/  LEA R7, R7, UR12, 0x1 ;  /* 0x0000000c07077c11 */ /* 0x000fc6000f8e08ff */
[----:B------:R-:W-:Y:S02]  /*1400*/  ISETP.NE.AND P1, PT, R3, UR9, PT ;  /* 0x0000000903007c0c */ /* 0x000fe4000bf25270 */
[CC--:B------:R-:W-:Y:S01]  /*1410*/  IADD3 R15, PT, PT, R7.reuse, R6.reuse, RZ ;  /* 0x00000006070f7210 */ /* 0x0c0fe20007ffe0ff */
[C---:B------:R-:W-:Y:S01]  /*1420*/  VIADD R9, R7.reuse, 0x40 ;  /* 0x0000004007097836 */ /* 0x040fe20000000000 */
[----:B------:R-:W-:Y:S02]  /*1430*/  IADD3 R11, PT, PT, R7, 0x80, RZ ;  /* 0x00000080070b7810 */ /* 0x000fe40007ffe0ff */
[C---:B------:R-:W-:Y:S01]  /*1440*/  LEA R8, R4.reuse, R15, 0x5 ;  /* 0x0000000f04087211 */ /* 0x040fe200078e28ff */
[----:B------:R-:W-:Y:S01]  /*1450*/  IMAD.IADD R23, R9, 0x1, R6 ;  /* 0x0000000109177824 */ /* 0x000fe200078e0206 */
[----:B------:R-:W-:Y:S01]  /*1460*/  IADD3 R13, PT, PT, R7, 0xc0, RZ ;  /* 0x000000c0070d7810 */ /* 0x000fe20007ffe0ff */
[----:B------:R-:W-:Y:S01]  /*1470*/  STS [R15], RZ ;  /* 0x000000ff0f007388 */ /* 0x000fe20000000800 */
[-C--:B------:R-:W-:Y:S01]  /*1480*/  IADD3 R25, PT, PT, R11, R6.reuse, RZ ;  /* 0x000000060b197210 */ /* 0x080fe20007ffe0ff */
[C---:B------:R-:W-:Y:S01]  /*1490*/  IMAD R9, R4.reuse, 0x20, R23 ;  /* 0x0000002004097824 */ /* 0x040fe200078e0217 */
[----:B------:R-:W-:Y:S01]  /*14a0*/  IADD3 R19, PT, PT, R13, R6, RZ ;  /* 0x000000060d137210 */ /* 0x000fe20007ffe0ff */
[----:B------:R-:W-:Y:S01]  /*14b0*/  STS [R8], RZ ;  /* 0x000000ff08007388 */ /* 0x000fe20000000800 */
[----:B------:R-:W-:-:S02]  /*14c0*/  LEA R10, R4, R25, 0x5 ;  /* 0x00000019040a7211 */ /* 0x000fc400078e28ff */
[----:B------:R-:W-:Y:S01]  /*14d0*/  IADD3 R13, PT, PT, R7, 0x100, RZ ;  /* 0x00000100070d7810 */ /* 0x000fe20007ffe0ff */
[----:B------:R1:W-:Y:S01]  /*14e0*/  STS [R15+0x10], RZ ;  /* 0x000010ff0f007388 */ /* 0x0003e20000000800 */
[----:B------:R-:W-:Y:S02]  /*14f0*/  IMAD R11, R4, 0x20, R19 ;  /* 0x00000020040b7824 */ /* 0x000fe400078e0213 */
[----:B------:R-:W-:Y:S01]  /*1500*/  IADD3 R17, PT, PT, R13, R6, RZ ;  /* 0x000000060d117210 */ /* 0x000fe20007ffe0ff */
[----:B------:R2:W-:Y:S01]  /*1510*/  STS [R8+0x10], RZ ;  /* 0x000010ff08007388 */ /* 0x0005e20000000800 */
[----:B------:R-:W-:-:S03]  /*1520*/  VIADD R13, R7, 0x1c0 ;  /* 0x000001c0070d7836 */ /* 0x000fc60000000000 */
[----:B------:R-:W-:Y:S01]  /*1530*/  STS [R23], RZ ;  /* 0x000000ff17007388 */ /* 0x000fe20000000800 */
[----:B-1----:R-:W-:-:S03]  /*1540*/  IADD3 R15, PT, PT, R7, 0x140, RZ ;  /* 0x00000140070f7810 */ /* 0x002fc60007ffe0ff */
[----:B------:R-:W-:Y:S01]  /*1550*/  STS [R9], RZ ;  /* 0x000000ff09007388 */ /* 0x000fe20000000800 */
[----:B--2---:R-:W-:-:S03]  /*1560*/  LEA R8, R4, R17, 0x5 ;  /* 0x0000001104087211 */ /* 0x004fc600078e28ff */
[----:B------:R1:W-:Y:S04]  /*1570*/  STS [R23+0x10], RZ ;  /* 0x000010ff17007388 */ /* 0x0003e80000000800 */
[----:B------:R2:W-:Y:S04]  /*1580*/  STS [R9+0x10], RZ ;  /* 0x000010ff09007388 */ /* 0x0005e80000000800 */
[----:B------:R-:W-:Y:S01]  /*1590*/  STS [R25], RZ ;  /* 0x000000ff19007388 */ /* 0x000fe20000000800 */
[----:B-1----:R-:W-:-:S03]  /*15a0*/  IMAD.IADD R23, R15, 0x1, R6 ;  /* 0x000000010f177824 */ /* 0x002fc600078e0206 */
[----:B------:R-:W-:Y:S01]  /*15b0*/  STS [R10], RZ ;  /* 0x000000ff0a007388 */ /* 0x000fe20000000800 */
[----:B--2---:R-:W-:-:S03]  /*15c0*/  IADD3 R9, PT, PT, R7, 0x180, RZ ;  /* 0x0000018007097810 */ /* 0x004fc60007ffe0ff */
[----:B------:R-:W-:Y:S01]  /*15d0*/  STS [R25+0x10], RZ ;  /* 0x000010ff19007388 */ /* 0x000fe20000000800 */
[----:B------:R-:W-:Y:S02]  /*15e0*/  IADD3 R15, PT, PT, R9, R6, RZ ;  /* 0x00000006090f7210 */ /* 0x000fe40007ffe0ff */
[C---:B------:R-:W-:Y:S01]  /*15f0*/  LEA R9, R4.reuse, R23, 0x5 ;  /* 0x0000001704097211 */ /* 0x040fe200078e28ff */
[----:B------:R1:W-:Y:S04]  /*1600*/  STS [R10+0x10], RZ ;  /* 0x000010ff0a007388 */ /* 0x0003e80000000800 */
[----:B------:R-:W-:Y:S04]  /*1610*/  STS [R19], RZ ;  /* 0x000000ff13007388 */ /* 0x000fe80000000800 */
[----:B------:R-:W-:Y:S01]  /*1620*/  STS [R11], RZ ;  /* 0x000000ff0b007388 */ /* 0x000fe20000000800 */
[----:B-1----:R-:W-:-:S03]  /*1630*/  LEA R10, R4, R15, 0x5 ;  /* 0x0000000f040a7211 */ /* 0x002fc600078e28ff */
[----:B------:R1:W-:Y:S04]  /*1640*/  STS [R19+0x10], RZ ;  /* 0x000010ff13007388 */ /* 0x0003e80000000800 */
[----:B------:R2:W-:Y:S04]  /*1650*/  STS [R11+0x10], RZ ;  /* 0x000010ff0b007388 */ /* 0x0005e80000000800 */
[----:B------:R-:W-:Y:S01]  /*1660*/  STS [R17], RZ ;  /* 0x000000ff11007388 */ /* 0x000fe20000000800 */
[----:B-1----:R-:W-:Y:S01]  /*1670*/  IADD3 R19, PT, PT, R13, R6, RZ ;  /* 0x000000060d137210 */ /* 0x002fe20007ffe0ff */
[----:B------:R-:W-:-:S02]  /*1680*/  VIADD R13, R7, 0x240 ;  /* 0x00000240070d7836 */ /* 0x000fc40000000000 */
[----:B------:R-:W-:Y:S01]  /*1690*/  STS [R8], RZ ;  /* 0x000000ff08007388 */ /* 0x000fe20000000800 */
[----:B--2---:R-:W-:Y:S02]  /*16a0*/  IADD3 R11, PT, PT, R7, 0x200, RZ ;  /* 0x00000200070b7810 */ /* 0x004fe40007ffe0ff */
[----:B------:R-:W-:Y:S01]  /*16b0*/  IADD3 R25, PT, PT, R13, R6, RZ ;  /* 0x000000060d197210 */ /* 0x000fe20007ffe0ff */
[----:B------:R1:W-:Y:S01]  /*16c0*/  STS [R17+0x10], RZ ;  /* 0x000010ff11007388 */ /* 0x0003e20000000800 */
[----:B------:R-:W-:-:S03]  /*16d0*/  IADD3 R13, PT, PT, R7, 0x280, RZ ;  /* 0x00000280070d7810 */ /* 0x000fc60007ffe0ff */
[----:B------:R2:W-:Y:S04]  /*16e0*/  STS [R8+0x10], RZ ;  /* 0x000010ff08007388 */ /* 0x0005e80000000800 */
[----:B------:R-:W-:Y:S01]  /*16f0*/  STS [R23], RZ ;  /* 0x000000ff17007388 */ /* 0x000fe20000000800 */
[----:B-1----:R-:W-:Y:S02]  /*1700*/  IADD3 R17, PT, PT, R11, R6, RZ ;  /* 0x000000060b117210 */ /* 0x002fe40007ffe0ff */
[C---:B------:R-:W-:Y:S01]  /*1710*/  LEA R11, R4.reuse, R25, 0x5 ;  /* 0x00000019040b7211 */ /* 0x040fe200078e28ff */
        /* <DEDUP_REMOVED lines=12> */
[----:B-1----:R-:W-:-:S03]  /*17e0*/  IADD3 R15, PT, PT, R7, 0x2c0, RZ ;  /* 0x000002c0070f7810 */ /* 0x002fc60007ffe0ff */
[----:B------:R-:W-:Y:S04]  /*17f0*/  STS [R8], RZ ;  /* 0x000000ff08007388 */ /* 0x000fe80000000800 */
[----:B------:R1:W-:Y:S04]  /*1800*/  STS [R19+0x10], RZ ;  /* 0x000010ff13007388 */ /* 0x0003e80000000800 */
[----:B------:R2:W-:Y:S04]  /*1810*/  STS [R8+0x10], RZ ;  /* 0x000010ff08007388 */ /* 0x0005e80000000800 */
[----:B------:R-:W-:Y:S01]  /*1820*/  STS [R17], RZ ;  /* 0x000000ff11007388 */ /* 0x000fe20000000800 */
[----:B-1----:R-:W-:-:S03]  /*1830*/  IADD3 R19, PT, PT, R15, R6, RZ ;  /* 0x000000060f137210 */ /* 0x002fc60007ffe0ff */
        /* <DEDUP_REMOVED lines=8> */
[C---:B--2---:R-:W-:Y:S02]  /*18c0*/  LEA R9, R4.reuse, R19, 0x5 ;  /* 0x0000001304097211 */ /* 0x044fe400078e28ff */
[----:B------:R-:W-:Y:S01]  /*18d0*/  LEA R10, R4, R17, 0x5 ;  /* 0x00000011040a7211 */ /* 0x000fe200078e28ff */
[----:B------:R-:W-:Y:S01]  /*18e0*/  STS [R25+0x10], RZ ;  /* 0x000010ff19007388 */ /* 0x000fe20000000800 */
[----:B------:R-:W-:-:S03]  /*18f0*/  IADD3 R15, PT, PT, R13, R6, RZ ;  /* 0x000000060d0f7210 */ /* 0x000fc60007ffe0ff */
[----:B------:R1:W-:Y:S04]  /*1900*/  STS [R11+0x10], RZ ;  /* 0x000010ff0b007388 */ /* 0x0003e80000000800 */
[----:B------:R-:W-:Y:S04]  /*1910*/  STS [R23], RZ ;  /* 0x000000ff17007388 */ /* 0x000fe80000000800 */
[----:B------:R-:W-:Y:S01]  /*1920*/  STS [R8], RZ ;  /* 0x000000ff08007388 */ /* 0x000fe20000000800 */
[C---:B-1----:R-:W-:Y:S01]  /*1930*/  VIADD R11, R7.reuse, 0x380 ;  /* 0x00000380070b7836 */ /* 0x042fe20000000000 */
[----:B------:R-:W-:-:S02]  /*1940*/  IADD3 R7, PT, PT, R7, 0x3c0, RZ ;  /* 0x000003c007077810 */ /* 0x000fc40007ffe0ff */
[----:B------:R-:W-:Y:S02]  /*1950*/  STS [R23+0x10], RZ ;  /* 0x000010ff17007388 */ /* 0x000fe40000000800 */
[----:B------:R-:W-:Y:S01]  /*1960*/  IADD3 R13, PT, PT, R11, R6, RZ ;  /* 0x000000060b0d7210 */ /* 0x000fe20007ffe0ff */
[----:B------:R-:W-:Y:S01]  /*1970*/  IMAD.IADD R11, R7, 0x1, R6 ;  /* 0x00000001070b7824 */ /* 0x000fe200078e0206 */
[----:B------:R1:W-:Y:S01]  /*1980*/  STS [R8+0x10], RZ ;  /* 0x000010ff08007388 */ /* 0x0003e20000000800 */
[----:B------:R-:W-:-:S03]  /*1990*/  LEA R7, R4, R15, 0x5 ;  /* 0x0000000f04077211 */ /* 0x000fc600078e28ff */
[----:B------:R-:W-:Y:S04]  /*19a0*/  STS [R19], RZ ;  /* 0x000000ff13007388 */ /* 0x000fe80000000800 */
[----:B------:R-:W-:Y:S01]  /*19b0*/  STS [R9], RZ ;  /* 0x000000ff09007388 */ /* 0x000fe20000000800 */
[----:B-1----:R-:W-:-:S03]  /*19c0*/  LEA R8, R4, R13, 0x5 ;  /* 0x0000000d04087211 */ /* 0x002fc600078e28ff */
        /* <DEDUP_REMOVED lines=20> */
.L_x_880:
        /* <DEDUP_REMOVED lines=8> */
[----:B------:R-:W1:Y:S01]  /*1b90*/  S2R R4, SR_LANEID ;  /* 0x0000000000047919 */ /* 0x000e620000000000 */
[----:B--2---:R-:W-:Y:S01]  /*1ba0*/  IMAD.U32 R9, RZ, RZ, UR25 ;  /* 0x00000019ff097e24 */ /* 0x004fe2000f8e00ff */
[----:B------:R-:W-:Y:S01]  /*1bb0*/  LEA R6, R22, UR8, 0x4 ;  /* 0x0000000816067c11 */ /* 0x000fe2000f8e20ff */
[----:B------:R-:W-:-:S03]  /*1bc0*/  UIADD3 UR8, UPT, UPT, UR8, 0x100, URZ ;  /* 0x0000010008087890 */ /* 0x000fc6000fffe0ff */
[----:B------:R-:W-:-:S04]  /*1bd0*/  IADD3 R6, PT, PT, R5, R6, RZ ;  /* 0x0000000605067210 */ /* 0x000fc80007ffe0ff */
[----:B------:R-:W-:-:S04]  /*1be0*/  LEA R6, R6, UR12, 0x1 ;  /* 0x0000000c06067c11 */ /* 0x000fc8000f8e08ff */
[C---:B------:R-:W-:Y:S01]  /*1bf0*/  IADD3 R10, PT, PT, R6.reuse, 0x100, RZ ;  /* 0x00000100060a7810 */ /* 0x040fe20007ffe0ff */
[C---:B------:R-:W-:Y:S01]  /*1c00*/  VIADD R12, R6.reuse, 0x180 ;  /* 0x00000180060c7836 */ /* 0x040fe20000000000 */
[C---:B------:R-:W-:Y:S02]  /*1c10*/  IADD3 R11, PT, PT, R6.reuse, 0x140, RZ ;  /* 0x00000140060b7810 */ /* 0x040fe40007ffe0ff */
[----:B------:R-:W-:Y:S02]  /*1c20*/  IADD3 R13, PT, PT, R6, 0x1c0, RZ ;  /* 0x000001c0060d7810 */ /* 0x000fe40007ffe0ff */
[----:B-1----:R-:W-:Y:S02]  /*1c30*/  SHF.R.U32.HI R7, RZ, 0x2, R4 ;  /* 0x00000002ff077819 */ /* 0x002fe40000011604 */
[----:B------:R-:W-:Y:S02]  /*1c40*/  LOP3.LUT R8, R4, 0x3, RZ, 0xc0, !PT ;  /* 0x0000000304087812 */ /* 0x000fe400078ec0ff */
[----:B------:R-:W-:-:S02]  /*1c50*/  SHF.R.U32.HI R4, RZ, 0x1, R9 ;  /* 0x00000001ff047819 */ /* 0x000fc40000011609 */
[----:B------:R-:W-:-:S03]  /*1c60*/  IADD3 R9, PT, PT, R6, 0xc0, RZ ;  /* 0x000000c006097810 */ /* 0x000fc60007ffe0ff */
[----:B------:R-:W-:Y:S01]  /*1c70*/  IMAD R14, R7, R4, R8 ;  /* 0x00000004070e7224 */ /* 0x000fe200078e0208 */
[C---:B------:R-:W-:Y:S01]  /*1c80*/  IADD3 R7, PT, PT, R6.reuse, 0x40, RZ ;  /* 0x0000004006077810 */ /* 0x040fe20007ffe0ff */
[----:B------:R-:W-:Y:S02]  /*1c90*/  VIADD R8, R6, 0x80 ;  /* 0x0000008006087836 */ /* 0x000fe40000000000 */
[C---:B------:R-:W-:Y:S01]  /*1ca0*/  IMAD.U32 R19, R14.reuse, 0x4, R9 ;  /* 0x000000040e137824 */ /* 0x040fe200078e0009 */
[C---:B------:R-:W-:Y:S02]  /*1cb0*/  LEA R27, R14.reuse, R6, 0x2 ;  /* 0x000000060e1b7211 */ /* 0x040fe400078e10ff */
[----:B------:R-:W-:Y:S01]  /*1cc0*/  LEA R25, R14, R7, 0x2 ;  /* 0x000000070e197211 */ /* 0x000fe200078e10ff */
[C---:B------:R-:W-:Y:S01]  /*1cd0*/  IMAD R9, R4.reuse, 0x20, R19 ;  /* 0x0000002004097824 */ /* 0x040fe200078e0213 */
[----:B------:R-:W-:Y:S01]  /*1ce0*/  LEA R6, R4, R27, 0x5 ;  /* 0x0000001b04067211 */ /* 0x000fe200078e28ff */
[----:B------:R-:W-:Y:S01]  /*1cf0*/  STS [R27], RZ ;  /* 0x000000ff1b007388 */ /* 0x000fe20000000800 */
[----:B------:R-:W-:-:S02]  /*1d00*/  LEA R23, R14, R8, 0x2 ;  /* 0x000000080e177211 */ /* 0x000fc400078e10ff */
[C---:B------:R-:W-:Y:S01]  /*1d10*/  LEA R7, R4.reuse, R25, 0x5 ;  /* 0x0000001904077211 */ /* 0x040fe200078e28ff */
[----:B------:R-:W-:Y:S01]  /*1d20*/  STS [R6], RZ ;  /* 0x000000ff06007388 */ /* 0x000fe20000000800 */
[----:B------:R-:W-:Y:S02]  /*1d30*/  LEA R8, R4, R23, 0x5 ;  /* 0x0000001704087211 */ /* 0x000fe400078e28ff */
[C---:B------:R-:W-:Y:S01]  /*1d40*/  LEA R17, R14.reuse, R10, 0x2 ;  /* 0x0000000a0e117211 */ /* 0x040fe200078e10ff */
[----:B------:R-:W-:Y:S01]  /*1d50*/  STS [R27+0x10], RZ ;  /* 0x000010ff1b007388 */ /* 0x000fe20000000800 */
[C---:B------:R-:W-:Y:S01]  /*1d60*/  LEA R15, R14.reuse, R11, 0x2 ;  /* 0x0000000b0e0f7211 */ /* 0x040fe200078e10ff */
[C---:B------:R-:W-:Y:S01]  /*1d70*/  IMAD.U32 R11, R14.reuse, 0x4, R12 ;  /* 0x000000040e0b7824 */ /* 0x040fe200078e000c */
[----:B------:R-:W-:Y:S01]  /*1d80*/  LEA R13, R14, R13, 0x2 ;  /* 0x0000000d0e0d7211 */ /* 0x000fe200078e10ff */
        /* <DEDUP_REMOVED lines=33> */
.L_x_883:
        /* <DEDUP_REMOVED lines=9> */
[----:B--2---:R-:W-:Y:S02]  /*2030*/  MOV R8, UR25 ;  /* 0x0000001900087c02 */ /* 0x004fe40008000f00 */
[----:B------:R-:W-:Y:S01]  /*2040*/  LEA R4, R22, UR8, 0x4 ;  /* 0x0000000816047c11 */ /* 0x000fe2000f8e20ff */
[----:B------:R-:W-:Y:S01]  /*2050*/  UIADD3 UR8, UPT, UPT, UR8, 0x80, URZ ;  /* 0x0000008008087890 */ /* 0x000fe2000fffe0ff */
[----:B------:R-:W-:Y:S02]  /*2060*/  SHF.R.U32.HI R8, RZ, 0x1, R8 ;  /* 0x00000001ff087819 */ /* 0x000fe40000011608 */
[----:B------:R-:W-:-:S04]  /*2070*/  IADD3 R4, PT, PT, R5, R4, RZ ;  /* 0x0000000405047210 */ /* 0x000fc80007ffe0ff */
[----:B------:R-:W-:-:S04]  /*2080*/  LEA R4, R4, UR12, 0x1 ;  /* 0x0000000c04047c11 */ /* 0x000fc8000f8e08ff */
[C---:B------:R-:W-:Y:S02]  /*2090*/  IADD3 R10, PT, PT, R4.reuse, 0x80, RZ ;  /* 0x00000080040a7810 */ /* 0x040fe40007ffe0ff */
[----:B------:R-:W-:Y:S02]  /*20a0*/  IADD3 R12, PT, PT, R4, 0xc0, RZ ;  /* 0x000000c0040c7810 */ /* 0x000fe40007ffe0ff */
[----:B-1----:R-:W-:Y:S02]  /*20b0*/  SHF.R.U32.HI R7, RZ, 0x2, R6 ;  /* 0x00000002ff077819 */ /* 0x002fe40000011606 */
[----:B------:R-:W-:-:S05]  /*20c0*/  LOP3.LUT R6, R6, 0x3, RZ, 0xc0, !PT ;  /* 0x0000000306067812 */ /* 0x000fca00078ec0ff */
[----:B------:R-:W-:Y:S02]  /*20d0*/  IMAD R7, R7, R8, R6 ;  /* 0x0000000807077224 */ /* 0x000fe400078e0206 */
[----:B------:R-:W-:-:S03]  /*20e0*/  VIADD R6, R4, 0x40 ;  /* 0x0000004004067836 */ /* 0x000fc60000000000 */
[C---:B------:R-:W-:Y:S01]  /*20f0*/  LEA R9, R7.reuse, R4, 0x2 ;  /* 0x0000000407097211 */ /* 0x040fe200078e10ff */
[C---:B------:R-:W-:Y:S01]  /*2100*/  IMAD.U32 R11, R7.reuse, 0x4, R6 ;  /* 0x00000004070b7824 */ /* 0x040fe200078e0006 */
[C---:B------:R-:W-:Y:S02]  /*2110*/  LEA R13, R7.reuse, R10, 0x2 ;  /* 0x0000000a070d7211 */ /* 0x040fe400078e10ff */
[C---:B------:R-:W-:Y:S01]  /*2120*/  LEA R4, R8.reuse, R9, 0x5 ;  /* 0x0000000908047211 */ /* 0x040fe200078e28ff */
[----:B------:R1:W-:Y:S01]  /*2130*/  STS [R9], RZ ;  /* 0x000000ff09007388 */ /* 0x0003e20000000800 */
[C---:B------:R-:W-:Y:S02]  /*2140*/  LEA R6, R8.reuse, R11, 0x5 ;  /* 0x0000000b08067211 */ /* 0x040fe400078e28ff */
[----:B------:R-:W-:Y:S01]  /*2150*/  LEA R15, R7, R12, 0x2 ;  /* 0x0000000c070f7211 */ /* 0x000fe200078e10ff */
[----:B------:R1:W-:Y:S01]  /*2160*/  STS [R4], RZ ;  /* 0x000000ff04007388 */ /* 0x0003e20000000800 */
[----:B------:R-:W-:-:S02]  /*2170*/  IMAD R7, R8, 0x20, R13 ;  /* 0x0000002008077824 */ /* 0x000fc400078e020d */
        /* <DEDUP_REMOVED lines=15> */
.L_x_884:
[----:B------:R-:W-:Y:S05]  /*2270*/  BRA.U !UP2, `(.L_x_882) ;  /* 0x000000010a847547 */ /* 0x000fea000b800000 */
[----:B-1-3--:R-:W1:Y:S01]  /*2280*/  S2R R6, SR_LANEID ;  /* 0x0000000000067919 */ /* 0x00ae620000000000 */
[----:B--2---:R-:W-:Y:S01]  /*2290*/  MOV R9, UR25 ;  /* 0x0000001900097c02 */ /* 0x004fe20008000f00 */
[----:B------:R-:W-:Y:S01]  /*22a0*/  UISETP.NE.AND UP1, UPT, UR9, 0x1, UPT ;  /* 0x000000010900788c */ /* 0x000fe2000bf25270 */
[----:B------:R-:W-:Y:S02]  /*22b0*/  LEA R4, R22, UR8, 0x4 ;  /* 0x0000000816047c11 */ /* 0x000fe4000f8e20ff */
[----:B------:R-:W-:Y:S02]  /*22c0*/  SHF.R.U32.HI R9, RZ, 0x1, R9 ;  /* 0x00000001ff097819 */ /* 0x000fe40000011609 */
[----:B------:R-:W-:-:S04]  /*22d0*/  IADD3 R4, PT, PT, R5, R4, RZ ;  /* 0x0000000405047210 */ /* 0x000fc80007ffe0ff */
[----:B------:R-:W-:Y:S02]  /*22e0*/  LEA R5, R4, UR12, 0x1 ;  /* 0x0000000c04057c11 */ /* 0x000fe4000f8e08ff */
        /* <DEDUP_REMOVED lines=20> */
[----:B------:R-:W-:-:S04]  /*2430*/  LEA R5, R7, R4, 0x2 ;  /* 0x0000000407057211 */ /* 0x000fc800078e10ff */
[----:B------:R-:W-:Y:S01]  /*2440*/  LEA R4, R9, R5, 0x5 ;  /* 0x0000000509047211 */ /* 0x000fe200078e28ff */
[----:B------:R1:W-:Y:S04]  /*2450*/  STS [R5], RZ ;  /* 0x000000ff05007388 */ /* 0x0003e80000000800 */
[----:B------:R1:W-:Y:S04]  /*2460*/  STS [R4], RZ ;  /* 0x000000ff04007388 */ /* 0x0003e80000000800 */
[----:B------:R1:W-:Y:S04]  /*2470*/  STS [R5+0x10], RZ ;  /* 0x000010ff05007388 */ /* 0x0003e80000000800 */
[----:B------:R1:W-:Y:S02]  /*2480*/  STS [R4+0x10], RZ ;  /* 0x000010ff04007388 */ /* 0x0003e40000000800 */
.L_x_882:
[----:B------:R-:W-:Y:S05]  /*2490*/  BRA.U !UP0, `(.L_x_885) ;  /* 0xffffffed08807547 */ /* 0x000fea000b83ffff */
[----:B------:R-:W-:Y:S05]  /*24a0*/  BRA `(.L_x_878) ;  /* 0x0000000800307947 */ /* 0x000fea0003800000 */
.L_x_879:
[----:B------:R-:W-:-:S05]  /*24b0*/  UMOV UR7, URZ ;  /* 0x000000ff00077c82 */ /* 0x000fca0008000000 */
.L_x_890:
[----:B----4-:R-:W4:Y:S01]  /*24c0*/  LDCU UR8, c[0x0][0x3d0] ;  /* 0x00007a00ff0877ac */ /* 0x010f220008000800 */
[----:B------:R-:W-:Y:S01]  /*24d0*/  IMAD.U32 R16, RZ, RZ, UR7 ;  /* 0x00000007ff107e24 */ /* 0x000fe2000f8e00ff */
[----:B------:R-:W-:-:S03]  /*24e0*/  UIADD3 UR7, UPT, UPT, UR7, 0x10, URZ ;  /* 0x0000001007077890 */ /* 0x000fc6000fffe0ff */
[C---:B------:R-:W-:Y:S02]  /*24f0*/  IMAD R17, R16.reuse, UR26, RZ ;  /* 0x0000001a10117c24 */ /* 0x040fe4000f8e02ff */
[----:B------:R-:W-:Y:S01]  /*2500*/  IMAD R16, R16, UR25, RZ ;  /* 0x0000001910107c24 */ /* 0x000fe2000f8e02ff */
[----:B----4-:R-:W-:-:S03]  /*2510*/  UISETP.GE.AND UP0, UPT, UR7, UR8, UPT ;  /* 0x000000080700728c */ /* 0x010fc6000bf06270 */
[----:B------:R-:W-:-:S08]  /*2520*/  UMOV UR8, URZ ;  /* 0x000000ff00087c82 */ /* 0x000fd00008000000 */
.L_x_889:
[----:B----4-:R-:W4:Y:S01]  /*2530*/  LDCU UR10, c[0x0][0x3ec] ;  /* 0x00007d80ff0a77ac */ /* 0x010f220008000800 */
[----:B------:R-:W-:Y:S02]  /*2540*/  LEA R19, R22, UR8, 0x4 ;  /* 0x0000000816137c11 */ /* 0x000fe4000f8e20ff */
[----:B-123--:R-:W-:Y:S02]  /*2550*/  CS2R R6, SRZ ;  /* 0x0000000000067805 */ /* 0x00efe4000001ff00 */
[----:B------:R-:W-:Y:S01]  /*2560*/  CS2R R4, SRZ ;  /* 0x0000000000047805 */ /* 0x000fe2000001ff00 */
[----:B------:R-:W-:Y:S01]  /*2570*/  UMOV UR9, URZ ;  /* 0x000000ff00097c82 */ /* 0x000fe20008000000 */
[----:B------:R-:W-:Y:S01]  /*2580*/  IMAD R19, R19, UR26, RZ ;  /* 0x0000001a13137c24 */ /* 0x000fe2000f8e02ff */
[----:B----4-:R-:W-:-:S09]  /*2590*/  UISETP.GE.U32.AND UP1, UPT, UR10, 0x31, UPT ;  /* 0x000000310a00788c */ /* 0x010fd2000bf26070 */
[----:B------:R-:W-:Y:S05]  /*25a0*/  BRA.U !UP1, `(.L_x_886) ;  /* 0x0000000109d87547 */ /* 0x000fea000b800000 */
[----:B------:R-:W1:Y:S01]  /*25b0*/  S2R R6, SR_LANEID ;  /* 0x0000000000067919 */ /* 0x000e620000000000 */
[----:B------:R-:W-:Y:S01]  /*25c0*/  MOV R18, 0x400 ;  /* 0x0000040000127802 */ /* 0x000fe20000000f00 */
[----:B------:R-:W-:Y:S01]  /*25d0*/  UMOV UR9, URZ ;  /* 0x000000ff00097c82 */ /* 0x000fe20008000000 */
[----:B------:R-:W-:Y:S01]  /*25e0*/  UMOV UR10, URZ ;  /* 0x000000ff000a7c82 */ /* 0x000fe20008000000 */
[----:B------:R-:W2:Y:S01]  /*25f0*/  S2R R9, SR_CgaCtaId ;  /* 0x0000000000097919 */ /* 0x000ea20000008800 */
[--C-:B-1----:R-:W-:Y:S02]  /*2600*/  SHF.R.U32.HI R4, RZ, 0x3, R6.reuse ;  /* 0x00000003ff047819 */ /* 0x102fe40000011606 */
[----:B------:R-:W-:Y:S02]  /*2610*/  LOP3.LUT R5, R6, 0x7, RZ, 0xc0, !PT ;  /* 0x0000000706057812 */ /* 0x000fe400078ec0ff */
[----:B------:R-:W-:Y:S02]  /*2620*/  SHF.L.U32 R8, R4, 0x3, RZ ;  /* 0x0000000304087819 */ /* 0x000fe400000006ff */
[----:B------:R-:W-:-:S02]  /*2630*/  SHF.R.U32.HI R6, RZ, 0x4, R6 ;  /* 0x00000004ff067819 */ /* 0x000fc40000011606 */
[----:B------:R-:W-:Y:S02]  /*2640*/  SHF.L.U32 R4, R4, 0x3, RZ ;  /* 0x0000000304047819 */ /* 0x000fe400000006ff */
[----:B------:R-:W-:Y:S02]  /*2650*/  LOP3.LUT R7, R8, 0x8, R5, 0xe2, !PT ;  /* 0x0000000808077812 */ /* 0x000fe400078ee205 */
[C---:B------:R-:W-:Y:S01]  /*2660*/  LEA R5, R6.reuse, R5, 0x3 ;  /* 0x0000000506057211 */ /* 0x040fe200078e18ff */
[----:B------:R-:W-:Y:S01]  /*2670*/  IMAD.SHL.U32 R6, R6, 0x8, RZ ;  /* 0x0000000806067824 */ /* 0x000fe200078e00ff */
[----:B------:R-:W-:Y:S02]  /*2680*/  LOP3.LUT R4, R4, 0x8, RZ, 0xe2, !PT ;  /* 0x0000000804047812 */ /* 0x000fe400078ee2ff */
[----:B--2---:R-:W-:Y:S01]  /*2690*/  LEA R18, R9, R18, 0x18 ;  /* 0x0000001209127211 */ /* 0x004fe200078ec0ff */
[----:B------:R-:W-:Y:S01]  /*26a0*/  IMAD R23, R7, UR26, R6 ;  /* 0x0000001a07177c24 */ /* 0x000fe2000f8e0206 */
[----:B------:R-:W-:Y:S01]  /*26b0*/  CS2R R6, SRZ ;  /* 0x0000000000067805 */ /* 0x000fe2000001ff00 */
[----:B------:R-:W-:Y:S01]  /*26c0*/  IMAD R24, R5, UR26, R4 ;  /* 0x0000001a05187c24 */ /* 0x000fe2000f8e0204 */
[----:B------:R-:W-:-:S02]  /*26d0*/  CS2R R4, SRZ ;  /* 0x0000000000047805 */ /* 0x000fc4000001ff00 */
[----:B------:R-:W-:Y:S02]  /*26e0*/  SHF.L.U32 R23, R23, 0x1, RZ ;  /* 0x0000000117177819 */ /* 0x000fe400000006ff */
[----:B------:R-:W-:-:S07]  /*26f0*/  SHF.L.U32 R24, R24, 0x1, RZ ;  /* 0x0000000118187819 */ /* 0x000fce00000006ff */
.L_x_887:
[----:B------:R-:W-:Y:S01]  /*2700*/  VIADD R25, R19, UR9 ;  /* 0x0000000913197c36 */ /* 0x000fe20008000000 */
[----:B------:R-:W-:Y:S01]  /*2710*/  IADD3 R9, PT, PT, R17, UR9, RZ ;  /* 0x0000000911097c10 */ /* 0x000fe2000fffe0ff */
[----:B------:R-:W-:Y:S02]  /*2720*/  UIADD3 UR10, UPT, UPT, UR10, 0x4, URZ ;  /* 0x000000040a0a7890 */ /* 0x000fe4000fffe0ff */
[----:B------:R-:W-:Y:S01]  /*2730*/  UIADD3 UR9, UPT, UPT, UR9, 0x40, URZ ;  /* 0x0000004009097890 */ /* 0x000fe2000fffe0ff */
[----:B------:R-:W-:Y:S01]  /*2740*/  LEA R26, R9, R18, 0x1 ;  /* 0x00000012091a7211 */ /* 0x000fe200078e08ff */
[----:B------:R-:W-:Y:S01]  /*2750*/  UISETP.NE.AND UP1, UPT, UR10, UR16, UPT ;  /* 0x000000100a00728c */ /* 0x000fe2000bf25270 */
[----:B------:R-:W-:Y:S02]  /*2760*/  LEA R25, R25, UR24, 0x1 ;  /* 0x0000001819197c11 */ /* 0x000fe4000f8e08ff */
[----:B------:R-:W-:Y:S02]  /*2770*/  IADD3 R27, PT, PT, R26, R23, RZ ;  /* 0x000000171a1b7210 */ /* 0x000fe40007ffe0ff */
[----:B------:R-:W-:-:S02]  /*2780*/  IADD3 R31, PT, PT, R25, R24, RZ ;  /* 0x00000018191f7210 */ /* 0x000fc40007ffe0ff */
[C-C-:B------:R-:W-:Y:S01]  /*2790*/  IADD3 R30, PT, PT, R23.reuse, 0x20, R26.reuse ;  /* 0x00000020171e7810 */ /* 0x140fe20007ffe01a */
[----:B------:R1:W-:Y:S01]  /*27a0*/  LDSM.16.M88.4 R8, [R27] ;  /* 0x000000001b08783b */ /* 0x0003e20000000200 */
[C-C-:B------:R-:W-:Y:S02]  /*27b0*/  IADD3 R29, PT, PT, R24.reuse, 0x20, R25.reuse ;  /* 0x00000020181d7810 */ /* 0x140fe40007ffe019 */
[C-C-:B------:R-:W-:Y:S01]  /*27c0*/  IADD3 R28, PT, PT, R23.reuse, 0x40, R26.reuse ;  /* 0x00000040171c7810 */ /* 0x140fe20007ffe01a */
[----:B------:R-:W2:Y:S01]  /*27d0*/  LDSM.16.M88.4 R12, [R31] ;  /* 0x000000001f0c783b */ /* 0x000ea20000000200 */
[C-C-:B-1----:R-:W-:Y:S02]  /*27e0*/  IADD3 R27, PT, PT, R24.reuse, 0x40, R25.reuse ;  /* 0x00000040181b7810 */ /* 0x142fe40007ffe019 */
[----:B------:R-:W-:Y:S01]  /*27f0*/  IADD3 R25, PT, PT, R24, 0x60, R25 ;  /* 0x0000006018197810 */ /* 0x000fe20007ffe019 */
[C---:B--2---:R-:W-:Y:S08]  /*2800*/  HMMA.16816.F16 R12, R8.reuse, R12, R4 ;  /* 0x0000000c080c723c */ /* 0x044ff00000000804 */
        /* <DEDUP_REMOVED lines=16> */
.L_x_886:
[----:B------:R-:W-:-:S09]  /*2910*/  UISETP.NE.AND UP1, UPT, UR27, URZ, UPT ;  /* 0x000000ff1b00728c */ /* 0x000fd2000bf25270 */
[----:B------:R-:W-:Y:S05]  /*2920*/  BRA.U !UP1, `(.L_x_888) ;  /* 0x0000000109c07547 */ /* 0x000fea000b800000 */
[----:B------:R-:W1:Y:S01]  /*2930*/  S2R R10, SR_LANEID ;  /* 0x00000000000a7919 */ /* 0x000e620000000000 */
[----:B------:R-:W-:Y:S01]  /*2940*/  MOV R8, 0x400 ;  /* 0x0000040000087802 */ /* 0x000fe20000000f00 */
[----:B------:R-:W-:Y:S01]  /*2950*/  UISETP.NE.AND UP1, UPT, UR27, 0x1, UPT ;  /* 0x000000011b00788c */ /* 0x000fe2000bf25270 */
[----:B------:R-:W-:Y:S01]  /*2960*/  IADD3 R23, PT, PT, R19, UR9, RZ ;  /* 0x0000000913177c10 */ /* 0x000fe2000fffe0ff */
[----:B------:R-:W2:Y:S01]  /*2970*/  S2R R9, SR_CgaCtaId ;  /* 0x0000000000097919 */ /* 0x000ea20000008800 */
[----:B------:R-:W-:Y:S02]  /*2980*/  IADD3 R24, PT, PT, R17, UR9, RZ ;  /* 0x0000000911187c10 */ /* 0x000fe4000fffe0ff */
[----:B------:R-:W-:Y:S02]  /*2990*/  LEA R23, R23, UR24, 0x1 ;  /* 0x0000001817177c11 */ /* 0x000fe4000f8e08ff */
[--C-:B-1----:R-:W-:Y:S02]  /*29a0*/  SHF.R.U32.HI R11, RZ, 0x3, R10.reuse ;  /* 0x00000003ff0b7819 */ /* 0x102fe4000001160a */
[----:B------:R-:W-:-:S02]  /*29b0*/  SHF.R.U32.HI R13, RZ, 0x4, R10 ;  /* 0x00000004ff0d7819 */ /* 0x000fc4000001160a */
[----:B--2---:R-:W-:Y:S01]  /*29c0*/  LEA R9, R9, R8, 0x18 ;  /* 0x0000000809097211 */ /* 0x004fe200078ec0ff */
[C---:B------:R-:W-:Y:S01]  /*29d0*/  IMAD.SHL.U32 R15, R11.reuse, 0x8, RZ ;  /* 0x000000080b0f7824 */ /* 0x040fe200078e00ff */
[----:B------:R-:W-:Y:S02]  /*29e0*/  LOP3.LUT R8, R10, 0x7, RZ, 0xc0, !PT ;  /* 0x000000070a087812 */ /* 0x000fe400078ec0ff */
[----:B------:R-:W-:Y:S02]  /*29f0*/  SHF.L.U32 R18, R11, 0x3, RZ ;  /* 0x000000030b127819 */ /* 0x000fe400000006ff */
[----:B------:R-:W-:Y:S02]  /*2a00*/  LOP3.LUT R10, R15, 0x8, R8, 0xe2, !PT ;  /* 0x000000080f0a7812 */ /* 0x000fe400078ee208 */
[C---:B------:R-:W-:Y:S01]  /*2a10*/  LEA R11, R13.reuse, R8, 0x3 ;  /* 0x000000080d0b7211 */ /* 0x040fe200078e18ff */
[----:B------:R-:W-:Y:S01]  /*2a20*/  IMAD.SHL.U32 R13, R13, 0x8, RZ ;  /* 0x000000080d0d7824 */ /* 0x000fe200078e00ff */
[----:B------:R-:W-:-:S02]  /*2a30*/  LOP3.LUT R18, R18, 0x8, RZ, 0xe2, !PT ;  /* 0x0000000812127812 */ /* 0x000fc400078ee2ff */
[----:B------:R-:W-:Y:S01]  /*2a40*/  LEA R24, R24, R9, 0x1 ;  /* 0x0000000918187211 */ /* 0x000fe200078e08ff */
        /* <DEDUP_REMOVED lines=11> */
[----:B------:R-:W-:Y:S01]  /*2b00*/  UISETP.NE.AND UP1, UPT, UR27, 0x2, UPT ;  /* 0x000000021b00788c */ /* 0x000fe2000bf25270 */
[----:B------:R-:W-:-:S03]  /*2b10*/  IADD3 R8, PT, PT, R24, 0x20, RZ ;  /* 0x0000002018087810 */ /* 0x000fc60007ffe0ff */
        /* <DEDUP_REMOVED lines=8> */
[----:B------:R-:W-:Y:S02]  /*2ba0*/  IADD3 R23, PT, PT, R23, 0x40, RZ ;  /* 0x0000004017177810 */ /* 0x000fe40007ffe0ff */
        /* <DEDUP_REMOVED lines=8> */
.L_x_888:
[----:B------:R-:W1:Y:S01]  /*2c30*/  S2R R8, SR_LANEID ;  /* 0x0000000000087919 */ /* 0x000e620000000000 */
[----:B------:R-:W-:Y:S01]  /*2c40*/  MOV R12, UR25 ;  /* 0x00000019000c7c02 */ /* 0x000fe20008000f00 */
[----:B------:R-:W2:Y:S01]  /*2c50*/  LDCU UR23, c[0x0][0x3d4] ;  /* 0x00007a80ff1777ac */ /* 0x000ea20008000800 */
[----:B------:R-:W-:Y:S02]  /*2c60*/  LEA R11, R22, UR8, 0x4 ;  /* 0x00000008160b7c11 */ /* 0x000fe4000f8e20ff */
[----:B------:R-:W-:Y:S01]  /*2c70*/  SHF.R.U32.HI R12, RZ, 0x1, R12 ;  /* 0x00000001ff0c7819 */ /* 0x000fe2000001160c */
[----:B------:R-:W-:-:S04]  /*2c80*/  UIADD3 UR8, UPT, UPT, UR8, 0x20, URZ ;  /* 0x0000002008087890 */ /* 0x000fc8000fffe0ff */
[----:B--2---:R-:W-:Y:S01]  /*2c90*/  UISETP.GE.AND UP1, UPT, UR8, UR23, UPT ;  /* 0x000000170800728c */ /* 0x004fe2000bf26270 */
[----:B-1----:R-:W-:Y:S02]  /*2ca0*/  SHF.R.U32.HI R9, RZ, 0x2, R8 ;  /* 0x00000002ff097819 */ /* 0x002fe40000011608 */
[----:B------:R-:W-:Y:S02]  /*2cb0*/  LOP3.LUT R10, R8, 0x3, RZ, 0xc0, !PT ;  /* 0x00000003080a7812 */ /* 0x000fe400078ec0ff */
[----:B------:R-:W-:-:S03]  /*2cc0*/  IADD3 R8, PT, PT, R16, R11, RZ ;  /* 0x0000000b10087210 */ /* 0x000fc60007ffe0ff */
[----:B------:R-:W-:Y:S01]  /*2cd0*/  IMAD R9, R9, R12, R10 ;  /* 0x0000000c09097224 */ /* 0x000fe200078e020a */
[----:B------:R-:W-:-:S04]  /*2ce0*/  LEA R8, R8, UR12, 0x1 ;  /* 0x0000000c08087c11 */ /* 0x000fc8000f8e08ff */
        /* <DEDUP_REMOVED lines=8> */
.L_x_878:
[----:B------:R-:W5:Y:S01]  /*2d70*/  LDCU UR31, c[0x0][0x3ec] ;  /* 0x00007d80ff1f77ac */ /* 0x000f620008000800 */
[----:B-1234-:R-:W-:Y:S01]  /*2d80*/  LOP3.LUT R5, R0, 0x1f, RZ, 0xc0, !PT ;  /* 0x0000001f00057812 */ /* 0x01efe200078ec0ff */
[----:B------:R-:W5:Y:S04]  /*2d90*/  LDCU UR22, c[0x0][0x3d4] ;  /* 0x00007a80ff1677ac */ /* 0x000f680008000800 */
        /* <DEDUP_REMOVED lines=20> */
.L_x_893:
        /* <DEDUP_REMOVED lines=18> */
.L_x_892:
        /* <DEDUP_REMOVED lines=36> */
.L_x_891:
        /* <DEDUP_REMOVED lines=15> */
.L_x_894:
        /* <DEDUP_REMOVED lines=12> */
[----:B------:R-:W1:Y:S02]  /*33f0*/  LDCU UR7, c[0x0][0x3d0] ;  /* 0x00007a00ff0777ac */ /* 0x000e640008000800 */
[----:B-1----:R-:W-:-:S04]  /*3400*/  UIMAD UR7, UR7, UR22, URZ ;  /* 0x00000016070772a4 */ /* 0x002fc8000f8e02ff */
        /* <DEDUP_REMOVED lines=15> */
.L_x_899:
[----:B------:R-:W-:-:S05]  /*3500*/  LEA R7, R10, R9, 0x6 ;  /* 0x000000090a077211 */ /* 0x000fca00078e30ff */
[----:B-1-3--:R-:W-:-:S05]  /*3510*/  IMAD.WIDE R6, R7, 0x4, R4 ;  /* 0x0000000407067825 */ /* 0x00afca00078e0204 */
[----:B------:R-:W2:Y:S04]  /*3520*/  LDG.E R13, desc[UR20][R6.64] ;  /* 0x00000014060d7981 */ /* 0x000ea8000c1e1900 */
[----:B------:R-:W3:Y:S04]  /*3530*/  LDG.E R17, desc[UR20][R6.64+0x100] ;  /* 0x0001001406117981 */ /* 0x000ee8000c1e1900 */
[----:B------:R-:W4:Y:S01]  /*3540*/  LDG.E R15, desc[UR20][R6.64+0x200] ;  /* 0x00020014060f7981 */ /* 0x000f22000c1e1900 */
[----:B------:R-:W-:-:S03]  /*3550*/  IMAD R11, R10, 0x50, R8 ;  /* 0x000000500a0b7824 */ /* 0x000fc600078e0208 */
[----:B------:R-:W5:Y:S02]  /*3560*/  LDG.E R24, desc[UR20][R6.64+0x300] ;  /* 0x0003001406187981 */ /* 0x000f64000c1e1900 */
[----:B------:R-:W-:Y:S02]  /*3570*/  LEA R11, R11, UR12, 0x2 ;  /* 0x0000000c0b0b7c11 */ /* 0x000fe4000f8e10ff */
[----:B------:R-:W5:Y:S04]  /*3580*/  LDG.E R23, desc[UR20][R6.64+0x400] ;  /* 0x0004001406177981 */ /* 0x000f68000c1e1900 */
[----:B------:R-:W2:Y:S04]  /*3590*/  LDS R12, [R11] ;  /* 0x000000000b0c7984 */ /* 0x000ea80000000800 */
[----:B------:R-:W5:Y:S04]  /*35a0*/  LDG.E R19, desc[UR20][R6.64+0x500] ;  /* 0x0005001406137981 */ /* 0x000f68000c1e1900 */
[----:B------:R-:W3:Y:S04]  /*35b0*/  LDS R14, [R11+0x140] ;  /* 0x000140000b0e7984 */ /* 0x000ee80000000800 */
[----:B------:R-:W4:Y:S04]  /*35c0*/  LDS R16, [R11+0x280] ;  /* 0x000280000b107984 */ /* 0x000f280000000800 */
[----:B------:R-:W5:Y:S04]  /*35d0*/  LDG.E R26, desc[UR20][R6.64+0x700] ;  /* 0x00070014061a7981 */ /* 0x000f68000c1e1900 */
[----:B------:R-:W5:Y:S04]  /*35e0*/  LDG.E R25, desc[UR20][R6.64+0x600] ;  /* 0x0006001406197981 */ /* 0x000f68000c1e1900 */
[----:B------:R-:W5:Y:S04]  /*35f0*/  LDG.E R18, desc[UR20][R6.64+0xb00] ;  /* 0x000b001406127981 */ /* 0x000f68000c1e1900 */
[----:B------:R-:W5:Y:S04]  /*3600*/  LDG.E R27, desc[UR20][R6.64+0xf00] ;  /* 0x000f0014061b7981 */ /* 0x000f68000c1e1900 */
[----:B------:R-:W5:Y:S04]  /*3610*/  LDS R29, [R11+0x3c0] ;  /* 0x0003c0000b1d7984 */ /* 0x000f680000000800 */
[----:B------:R-:W-:Y:S01]  /*3620*/  LDS R34, [R11+0x780] ;  /* 0x000780000b227984 */ /* 0x000fe20000000800 */
[----:B--2---:R-:W-:-:S03]  /*3630*/  HADD2 R28, R12, R13 ;  /* 0x0000000d0c1c7230 */ /* 0x004fc60000000000 */
[----:B------:R-:W2:Y:S01]  /*3640*/  LDG.E R13, desc[UR20][R6.64+0xa00] ;  /* 0x000a0014060d7981 */ /* 0x000ea2000c1e1900 */
[----:B---3--:R-:W-:-:S03]  /*3650*/  HADD2 R30, R14, R17 ;  /* 0x000000110e1e7230 */ /* 0x008fc60000000000 */
[----:B------:R-:W3:Y:S01]  /*3660*/  LDG.E R14, desc[UR20][R6.64+0x800] ;  /* 0x00080014060e7981 */ /* 0x000ee2000c1e1900 */
[----:B----4-:R-:W-:-:S03]  /*3670*/  HADD2 R32, R16, R15 ;  /* 0x0000000f10207230 */ /* 0x010fc60000000000 */
[----:B------:R-:W4:Y:S04]  /*3680*/  LDG.E R12, desc[UR20][R6.64+0x900] ;  /* 0x00090014060c7981 */ /* 0x000f28000c1e1900 */
[----:B------:R-:W4:Y:S04]  /*3690*/  LDG.E R15, desc[UR20][R6.64+0xc00] ;  /* 0x000c0014060f7981 */ /* 0x000f28000c1e1900 */
[----:B------:R-:W4:Y:S04]  /*36a0*/  LDG.E R17, desc[UR20][R6.64+0xd00] ;  /* 0x000d001406117981 */ /* 0x000f28000c1e1900 */
[----:B------:R1:W4:Y:S04]  /*36b0*/  LDG.E R16, desc[UR20][R6.64+0xe00] ;  /* 0x000e001406107981 */ /* 0x000328000c1e1900 */
[----:B------:R-:W-:Y:S04]  /*36c0*/  STS [R11], R28 ;  /* 0x0000001c0b007388 */ /* 0x000fe80000000800 */
[----:B------:R-:W-:Y:S04]  /*36d0*/  STS [R11+0x140], R30 ;  /* 0x0001401e0b007388 */ /* 0x000fe80000000800 */
[----:B------:R-:W5:Y:S04]  /*36e0*/  LDS R28, [R11+0x500] ;  /* 0x000500000b1c7984 */ /* 0x000f680000000800 */
[----:B------:R-:W5:Y:S04]  /*36f0*/  LDS R30, [R11+0x640] ;  /* 0x000640000b1e7984 */ /* 0x000f680000000800 */
[----:B-1----:R-:W1:Y:S04]  /*3700*/  LDS R7, [R11+0x8c0] ;  /* 0x0008c0000b077984 */ /* 0x002e680000000800 */
[----:B------:R-:W-:Y:S01]  /*3710*/  LDS R6, [R11+0xc80] ;  /* 0x000c80000b067984 */ /* 0x000fe20000000800 */
[----:B-----5:R-:W-:-:S05]  /*3720*/  HADD2 R24, R29, R24 ;  /* 0x000000181d187230 */ /* 0x020fca0000000000 */
[----:B------:R-:W-:Y:S01]  /*3730*/  STS [R11+0x3c0], R24 ;  /* 0x0003c0180b007388 */ /* 0x000fe20000000800 */
[----:B------:R-:W-:-:S03]  /*3740*/  HADD2 R28, R28, R23 ;  /* 0x000000171c1c7230 */ /* 0x000fc60000000000 */
[----:B------:R-:W-:Y:S01]  /*3750*/  LDS R23, [R11+0xb40] ;  /* 0x000b40000b177984 */ /* 0x000fe20000000800 */
[----:B------:R-:W-:-:S03]  /*3760*/  HADD2 R30, R30, R19 ;  /* 0x000000131e1e7230 */ /* 0x000fc60000000000 */
[----:B------:R-:W-:Y:S01]  /*3770*/  STS [R11+0x500], R28 ;  /* 0x0005001c0b007388 */ /* 0x000fe20000000800 */
[----:B-1----:R-:W-:-:S03]  /*3780*/  HADD2 R26, R7, R26 ;  /* 0x0000001a071a7230 */ /* 0x002fc60000000000 */
[----:B------:R-:W-:Y:S04]  /*3790*/  STS [R11+0x640], R30 ;  /* 0x0006401e0b007388 */ /* 0x000fe80000000800 */
[----:B------:R-:W-:Y:S04]  /*37a0*/  LDS R19, [R11+0xa00] ;  /* 0x000a00000b137984 */ /* 0x000fe80000000800 */
[----:B------:R-:W1:Y:S04]  /*37b0*/  LDS R7, [R11+0xdc0] ;  /* 0x000dc0000b077984 */ /* 0x000e680000000800 */
[----:B------:R-:W5:Y:S04]  /*37c0*/  LDS R28, [R11+0xf00] ;  /* 0x000f00000b1c7984 */ /* 0x000f680000000800 */
[----:B------:R-:W5:Y:S01]  /*37d0*/  LDS R30, [R11+0x1040] ;  /* 0x001040000b1e7984 */ /* 0x000f620000000800 */
[----:B------:R-:W-:Y:S01]  /*37e0*/  HADD2 R34, R34, R25 ;  /* 0x0000001922227230 */ /* 0x000fe20000000000 */
[----:B------:R-:W-:Y:S01]  /*37f0*/  ULOP3.LUT UR7, UR9, 0x7ffffff0, URZ, 0xc0, !UPT ;  /* 0x7ffffff009077892 */ /* 0x000fe2000f8ec0ff */
[----:B------:R-:W-:Y:S01]  /*3800*/  IADD3 R10, PT, PT, R10, 0x10, RZ ;  /* 0x000000100a0a7810 */ /* 0x000fe20007ffe0ff */
[----:B------:R-:W-:Y:S04]  /*3810*/  STS [R11+0x280], R32 ;  /* 0x000280200b007388 */ /* 0x000fe80000000800 */
[----:B------:R-:W-:Y:S04]  /*3820*/  STS [R11+0x780], R34 ;  /* 0x000780220b007388 */ /* 0x000fe80000000800 */
[----:B------:R-:W-:Y:S01]  /*3830*/  STS [R11+0x8c0], R26 ;  /* 0x0008c01a0b007388 */ /* 0x000fe20000000800 */
[----:B------:R-:W-:Y:S01]  /*3840*/  ISETP.NE.AND P1, PT, R10, UR7, PT ;  /* 0x000000070a007c0c */ /* 0x000fe2000bf25270 */
[----:B-1----:R-:W-:-:S05]  /*3850*/  HADD2 R18, R7, R18 ;  /* 0x0000001207127230 */ /* 0x002fca0000000000 */
[----:B------:R-:W-:Y:S01]  /*3860*/  STS [R11+0xdc0], R18 ;  /* 0x000dc0120b007388 */ /* 0x000fe20000000800 */
[----:B--2---:R-:W-:-:S03]  /*3870*/  HADD2 R24, R6, R13 ;  /* 0x0000000d06187230 */ /* 0x004fc60000000000 */
[----:B------:R-:W1:Y:S04]  /*3880*/  LDS R13, [R11+0x1180] ;  /* 0x001180000b0d7984 */ /* 0x000e680000000800 */
[----:B------:R-:W2:Y:S01]  /*3890*/  LDS R6, [R11+0x12c0] ;  /* 0x0012c0000b067984 */ /* 0x000ea20000000800 */
[----:B---3--:R-:W-:Y:S02]  /*38a0*/  HADD2 R14, R19, R14 ;  /* 0x0000000e130e7230 */ /* 0x008fe40000000000 */
[----:B----4-:R-:W-:Y:S02]  /*38b0*/  HADD2 R12, R23, R12 ;  /* 0x0000000c170c7230 */ /* 0x010fe40000000000 */
[----:B-----5:R-:W-:Y:S02]  /*38c0*/  HADD2 R28, R28, R15 ;  /* 0x0000000f1c1c7230 */ /* 0x020fe40000000000 */
[----:B------:R-:W-:Y:S01]  /*38d0*/  HADD2 R30, R30, R17 ;  /* 0x000000111e1e7230 */ /* 0x000fe20000000000 */
[----:B------:R3:W-:Y:S04]  /*38e0*/  STS [R11+0xa00], R14 ;  /* 0x000a000e0b007388 */ /* 0x0007e80000000800 */
[----:B------:R3:W-:Y:S04]  /*38f0*/  STS [R11+0xb40], R12 ;  /* 0x000b400c0b007388 */ /* 0x0007e80000000800 */
[----:B------:R3:W-:Y:S04]  /*3900*/  STS [R11+0xc80], R24 ;  /* 0x000c80180b007388 */ /* 0x0007e80000000800 */
[----:B------:R3:W-:Y:S04]  /*3910*/  STS [R11+0xf00], R28 ;  /* 0x000f001c0b007388 */ /* 0x0007e80000000800 */
[----:B------:R3:W-:Y:S01]  /*3920*/  STS [R11+0x1040], R30 ;  /* 0x0010401e0b007388 */ /* 0x0007e20000000800 */
[----:B-1----:R-:W-:-:S02]  /*3930*/  HADD2 R16, R13, R16 ;  /* 0x000000100d107230 */ /* 0x002fc40000000000 */
[----:B--2---:R-:W-:-:S03]  /*3940*/  HADD2 R6, R6, R27 ;  /* 0x0000001b06067230 */ /* 0x004fc60000000000 */
[----:B------:R3:W-:Y:S04]  /*3950*/  STS [R11+0x1180], R16 ;  /* 0x001180100b007388 */ /* 0x0007e80000000800 */
[----:B------:R3:W-:Y:S01]  /*3960*/  STS [R11+0x12c0], R6 ;  /* 0x0012c0060b007388 */ /* 0x0007e20000000800 */
[----:B------:R-:W-:Y:S05]  /*3970*/  @P1 BRA `(.L_x_899) ;  /* 0xfffffff800e01947 */ /* 0x000fea000383ffff */
[----:B---3--:R-:W-:-:S07]  /*3980*/  MOV R6, UR7 ;  /* 0x0000000700067c02 */ /* 0x008fce0008000f00 */
.L_x_898:
        /* <DEDUP_REMOVED lines=46> */
.L_x_900:
[----:B------:R-:W-:Y:S05]  /*3c70*/  BRA.U !UP1, `(.L_x_897) ;  /* 0x0000000109c47547 */ /* 0x000fea000b800000 */
[----:B------:R-:W-:Y:S02]  /*3c80*/  ULOP3.LUT UR7, UR9, 0x7, URZ, 0xc0, !UPT ;  /* 0x0000000709077892 */ /* 0x000fe4000f8ec0ff */
[----:B------:R-:W-:Y:S02]  /*3c90*/  ULOP3.LUT UP1, UR8, UR9, 0x3, URZ, 0xc0, !UPT ;  /* 0x0000000309087892 */ /* 0x000fe4000f82c0ff */
[----:B------:R-:W-:-:S04]  /*3ca0*/  UIADD3 UR7, UPT, UPT, UR7, -0x1, URZ ;  /* 0xffffffff07077890 */ /* 0x000fc8000fffe0ff */
[----:B------:R-:W-:-:S09]  /*3cb0*/  UISETP.GE.U32.AND UP0, UPT, UR7, 0x3, UPT ;  /* 0x000000030700788c */ /* 0x000fd2000bf06070 */
[----:B------:R-:W-:Y:S05]  /*3cc0*/  BRA.U !UP0, `(.L_x_901) ;  /* 0x0000000108587547 */ /* 0x000fea000b800000 */
[----:B------:R-:W1:Y:S01]  /*3cd0*/  LDC.64 R4, c[0x0][0x3b8] ;  /* 0x0000ee00ff047b82 */ /* 0x000e620000000a00 */
[----:B--2---:R-:W-:-:S05]  /*3ce0*/  LEA R7, R6, R9, 0x6 ;  /* 0x0000000906077211 */ /* 0x004fca00078e30ff */
        /* <DEDUP_REMOVED lines=20> */
.L_x_901:
[----:B------:R-:W-:Y:S05]  /*3e30*/  BRA.U !UP1, `(.L_x_897) ;  /* 0x0000000109547547 */ /* 0x000fea000b800000 */
[----:B------:R-:W3:Y:S01]  /*3e40*/  LDC.64 R4, c[0x0][0x3b8] ;  /* 0x0000ee00ff047b82 */ /* 0x000ee20000000a00 */
[----:B------:R-:W-:-:S04]  /*3e50*/  IMAD R9, R6, 0x40, R9 ;  /* 0x0000004006097824 */ /* 0x000fc800078e0209 */
        /* <DEDUP_REMOVED lines=11> */
[----:B---3--:R-:W2:Y:S02]  /*3f10*/  LDS R6, [R9+0x140] ;  /* 0x0001400009067984 */ /* 0x008ea40000000800 */
[----:B--2---:R-:W-:-:S05]  /*3f20*/  HADD2 R6, R6, R7 ;  /* 0x0000000706067230 */ /* 0x004fca0000000000 */
[----:B------:R4:W-:Y:S01]  /*3f30*/  STS [R9+0x140], R6 ;  /* 0x0001400609007388 */ /* 0x0009e20000000800 */
[----:B------:R-:W-:Y:S05]  /*3f40*/  BRA.U !UP0, `(.L_x_897) ;  /* 0x0000000108107547 */ /* 0x000fea000b800000 */
[----:B------:R-:W2:Y:S04]  /*3f50*/  LDG.E R5, desc[UR20][R4.64+0x200] ;  /* 0x0002001404057981 */ /* 0x000ea8000c1e1900 */
[----:B----4-:R-:W2:Y:S02]  /*3f60*/  LDS R6, [R9+0x280] ;  /* 0x0002800009067984 */ /* 0x010ea40000000800 */
[----:B--2---:R-:W-:-:S05]  /*3f70*/  HADD2 R6, R6, R5 ;  /* 0x0000000506067230 */ /* 0x004fca0000000000 */
[----:B------:R1:W-:Y:S02]  /*3f80*/  STS [R9+0x280], R6 ;  /* 0x0002800609007388 */ /* 0x0003e40000000800 */
.L_x_897:
[----:B------:R-:W-:Y:S01]  /*3f90*/  BAR.SYNC.DEFER_BLOCKING 0x0 ;  /* 0x0000000000007b1d */ /* 0x000fe20000010000 */
[----:B------:R-:W-:-:S12]  /*3fa0*/  UIADD3 UR5, UPT, UPT, UR5, 0x1, URZ ;  /* 0x0000000105057890 */ /* 0x000fd8000fffe0ff */
.L_x_895:
[----:B------:R-:W5:Y:S01]  /*3fb0*/  LDCU UR8, c[0x0][0x3d0] ;  /* 0x00007a00ff0877ac */ /* 0x000f620008000800 */
[----:B------:R-:W1:Y:S01]  /*3fc0*/  LDCU UR32, c[0x0][0x3d0] ;  /* 0x00007a00ff2077ac */ /* 0x000e620008000800 */
[----:B-----5:R-:W-:Y:S02]  /*3fd0*/  UISETP.GE.AND UP0, UPT, UR8, 0x21, UPT ;  /* 0x000000210800788c */ /* 0x020fe4000bf06270 */
[----:B-1----:R-:W-:-:S04]  /*3fe0*/  UIMAD UR7, UR32, UR31, URZ ;  /* 0x0000001f200772a4 */ /* 0x002fc8000f8e02ff */
[----:B------:R-:W-:-:S04]  /*3ff0*/  ULEA UR7, UR32, UR7, 0x4 ;  /* 0x0000000720077291 */ /* 0x000fc8000f8e20ff */
[----:B------:R-:W-:-:S04]  /*4000*/  ULEA UR9, UR7, UR14, 0x1 ;  /* 0x0000000e07097291 */ /* 0x000fc8000f8e08ff */
[----:B------:R-:W-:Y:S01]  /*4010*/  ULEA UR33, UR8, UR9, 0x2 ;  /* 0x0000000908217291 */ /* 0x000fe2000f8e10ff */
[----:B------:R-:W-:Y:S11]  /*4020*/  BRA.U !UP0, `(.L_x_902) ;  /* 0x0000002508387547 */ /* 0x000ff6000b800000 */
[----:B------:R-:W-:-:S09]  /*4030*/  UISETP.GE.AND UP0, UPT, UR11, 0x1, UPT ;  /* 0x000000010b00788c */ /* 0x000fd2000bf06270 */
[----:B------:R-:W-:Y:S05]  /*4040*/  BRA.U !UP0, `(.L_x_903) ;  /* 0x0000004908b07547 */ /* 0x000fea000b800000 */
[----:B------:R-:W-:-:S05]  /*4050*/  UMOV UR7, URZ ;  /* 0x000000ff00077c82 */ /* 0x000fca0008000000 */
.L_x_913:
[----:B------:R-:W-:Y:S01]  /*4060*/  ISETP.NE.AND P1, PT, RZ, UR4, PT ;  /* 0x00000004ff007c0c */ /* 0x000fe2000bf25270 */
[----:B------:R-:W-:Y:S01]  /*4070*/  ULEA UR8, UR32, UR9, 0x2 ;  /* 0x0000000920087291 */ /* 0x000fe2000f8e10ff */
[----:B--2---:R-:W-:Y:S01]  /*4080*/  MOV R23, UR7 ;  /* 0x0000000700177c02 */ /* 0x004fe20008000f00 */
[----:B-1----:R-:W1:Y:S01]  /*4090*/  LDCU UR10, c[0x0][0x3d4] ;  /* 0x00007a80ff0a77ac */ /* 0x002e620008000800 */
[----:B------:R-:W-:Y:S01]  /*40a0*/  MOV R25, RZ ;  /* 0x000000ff00197202 */ /* 0x000fe20000000f00 */
[----:B------:R-:W-:Y:S02]  /*40b0*/  IMAD.MOV.U32 R27, RZ, RZ, -0x800000 ;  /* 0xff800000ff1b7424 */ /* 0x000fe400078e00ff */
[----:B------:R-:W-:Y:S01]  /*40c0*/  IMAD R23, R0, UR11, R23 ;  /* 0x0000000b00177c24 */ /* 0x000fe2000f8e0217 */
[----:B------:R-:W-:-:S04]  /*40d0*/  ULEA UR8, UR32, UR8, 0x2 ;  /* 0x0000000820087291 */ /* 0x000fc8000f8e10ff */
[C---:B------:R-:W-:Y:S02]  /*40e0*/  LEA R4, R23.reuse, UR9, 0x2 ;  /* 0x0000000917047c11 */ /* 0x040fe4000f8e10ff */
[----:B------:R-:W-:Y:S02]  /*40f0*/  @!P1 MOV R5, 0xff800000 ;  /* 0xff80000000059802 */ /* 0x000fe40000000f00 */
[C---:B---34-:R-:W-:Y:S02]  /*4100*/  LEA R6, R23.reuse, UR33, 0x2 ;  /* 0x0000002117067c11 */ /* 0x058fe4000f8e10ff */
[C---:B------:R-:W-:Y:S01]  /*4110*/  LEA R24, R23.reuse, UR8, 0x2 ;  /* 0x0000000817187c11 */ /* 0x040fe2000f8e10ff */
[----:B------:R2:W-:Y:S01]  /*4120*/  @!P1 STS [R4], R5 ;  /* 0x0000000504009388 */ /* 0x0005e20000000800 */
[C---:B------:R-:W-:Y:S01]  /*4130*/  LEA R7, R23.reuse, UR15, 0x2 ;  /* 0x0000000f17077c11 */ /* 0x040fe2000f8e10ff */
[----:B-1----:R-:W-:Y:S01]  /*4140*/  UISETP.GE.AND UP0, UPT, UR10, 0x2, UPT ;  /* 0x000000020a00788c */ /* 0x002fe2000bf06270 */
[----:B------:R-:W-:Y:S01]  /*4150*/  IMAD R23, R23, UR25, RZ ;  /* 0x0000001917177c24 */ /* 0x000fe2000f8e02ff */
[----:B------:R2:W-:Y:S04]  /*4160*/  @!P1 STS [R6], RZ ;  /* 0x000000ff06009388 */ /* 0x0005e80000000800 */
[----:B------:R2:W-:Y:S01]  /*4170*/  @!P1 STS [R24], R5 ;  /* 0x0000000518009388 */ /* 0x0005e20000000800 */
[----:B------:R-:W-:-:S03]  /*4180*/  LEA R23, R23, UR12, 0x1 ;  /* 0x0000000c17177c11 */ /* 0x000fc6000f8e08ff */
[----:B------:R2:W-:Y:S01]  /*4190*/  @!P1 STS [R7], RZ ;  /* 0x000000ff07009388 */ /* 0x0005e20000000800 */
[----:B------:R-:W-:Y:S05]  /*41a0*/  BRA.U !UP0, `(.L_x_904) ;  /* 0x0000001108447547 */ /* 0x000fea000b800000 */
[----:B------:R-:W-:Y:S01]  /*41b0*/  ULEA.HI UR8, UR22, UR22, URZ, 0x1 ;  /* 0x0000001616087291 */ /* 0x000fe2000f8f08ff */
[----:B------:R-:W-:Y:S02]  /*41c0*/  MOV R27, 0xff800000 ;  /* 0xff800000001b7802 */ /* 0x000fe40000000f00 */
[----:B------:R-:W-:Y:S01]  /*41d0*/  MOV R25, RZ ;  /* 0x000000ff00197202 */ /* 0x000fe20000000f00 */
[----:B------:R-:W-:Y:S01]  /*41e0*/  USHF.R.S32.HI UR23, URZ, 0x1, UR8 ;  /* 0x00000001ff177899 */ /* 0x000fe20008011408 */
[----:B------:R-:W-:-:S03]  /*41f0*/  MOV R8, RZ ;  /* 0x000000ff00087202 */ /* 0x000fc60000000f00 */
[----:B------:R-:W-:-:S04]  /*4200*/  UIADD3 UR8, UPT, UPT, UR23, -0x1, URZ ;  /* 0xffffffff17087890 */ /* 0x000fc8000fffe0ff */
[----:B------:R-:W-:-:S09]  /*4210*/  UISETP.GE.U32.AND UP1, UPT, UR8, 0x3, UPT ;  /* 0x000000030800788c */ /* 0x000fd2000bf26070 */
[----:B------:R-:W-:Y:S05]  /*4220*/  BRA.U !UP1, `(.L_x_905) ;  /* 0x00000009094c7547 */ /* 0x000fea000b800000 */
[----:B------:R-:W-:Y:S01]  /*4230*/  IMAD.MOV.U32 R27, RZ, RZ, -0x800000 ;  /* 0xff800000ff1b7424 */ /* 0x000fe200078e00ff */
[----:B------:R-:W-:Y:S01]  /*4240*/  MOV R25, RZ ;  /* 0x000000ff00197202 */ /* 0x000fe20000000f00 */
[----:B------:R-:W1:Y:S01]  /*4250*/  LDCU UR34, c[0x0][0x3dc] ;  /* 0x00007b80ff2277ac */ /* 0x000e620008000800 */
[----:B------:R-:W-:-:S05]  /*4260*/  UMOV UR8, URZ ;  /* 0x000000ff00087c82 */ /* 0x000fca0008000000 */
.L_x_906:
[----:B--2---:R-:W-:Y:S01]  /*4270*/  MOV R4, UR8 ;  /* 0x0000000800047c02 */ /* 0x004fe20008000f00 */
[----:B------:R-:W-:Y:S02]  /*4280*/  USHF.L.U32 UR10, UR8, 0x1, URZ ;  /* 0x00000001080a7899 */ /* 0x000fe400080006ff */
[----:B------:R-:W-:Y:S01]  /*4290*/  UIADD3 UR8, UPT, UPT, UR8, 0x4, URZ ;  /* 0x0000000408087890 */ /* 0x000fe2000fffe0ff */
[----:B------:R-:W-:Y:S01]  /*42a0*/  LEA R11, R4, R23, 0x2 ;  /* 0x00000017040b7211 */ /* 0x000fe200078e10ff */
[----:B------:R-:W-:Y:S02]  /*42b0*/  ULEA UR10, UR10, UR19, 0x2 ;  /* 0x000000130a0a7291 */ /* 0x000fe4000f8e10ff */
[----:B------:R-:W-:Y:S02]  /*42c0*/  UISETP.NE.AND UP1, UPT, UR8, UR28, UPT ;  /* 0x0000001c0800728c */ /* 0x000fe4000bf25270 */
[----:B------:R-:W2:Y:S04]  /*42d0*/  LDS R5, [R11] ;  /* 0x000000000b057984 */ /* 0x000ea80000000800 */
[----:B------:R-:W3:Y:S04]  /*42e0*/  LDS R7, [R11+0x4] ;  /* 0x000004000b077984 */ /* 0x000ee80000000800 */
[----:B------:R-:W4:Y:S04]  /*42f0*/  LDS R9, [R11+0x8] ;  /* 0x000008000b097984 */ /* 0x000f280000000800 */
[----:B------:R-:W5:Y:S01]  /*4300*/  LDS R11, [R11+0xc] ;  /* 0x00000c000b0b7984 */ /* 0x000f620000000800 */
[----:B--2---:R-:W-:-:S02]  /*4310*/  HADD2.F32 R4, -RZ, R5.H0_H0 ;  /* 0x20000005ff047230 */ /* 0x004fc40000004100 */
[----:B------:R-:W-:Y:S02]  /*4320*/  HADD2.F32 R5, -RZ, R5.H1_H1 ;  /* 0x30000005ff057230 */ /* 0x000fe40000004100 */
[--C-:B---3--:R-:W-:Y:S02]  /*4330*/  HADD2.F32 R12, -RZ, R7.reuse.H0_H0 ;  /* 0x20000007ff0c7230 */ /* 0x108fe40000004100 */
[----:B-1----:R-:W-:Y:S01]  /*4340*/  FMUL R4, R4, UR34 ;  /* 0x0000002204047c20 */ /* 0x002fe20008400000 */
[----:B------:R-:W-:Y:S02]  /*4350*/  HADD2.F32 R7, -RZ, R7.H1_H1 ;  /* 0x30000007ff077230 */ /* 0x000fe40000004100 */
[----:B------:R-:W-:Y:S02]  /*4360*/  FMUL R5, R5, UR34 ;  /* 0x0000002205057c20 */ /* 0x000fe40008400000 */
[----:B------:R-:W-:Y:S01]  /*4370*/  FMNMX R6, R4, R27, !PT ;  /* 0x0000001b04067209 */ /* 0x000fe20007800000 */
[----:B------:R-:W-:-:S04]  /*4380*/  FMUL R7, R7, UR34 ;  /* 0x0000002207077c20 */ /* 0x000fc80008400000 */
[----:B------:R-:W-:Y:S01]  /*4390*/  FADD R27, -R6, R27 ;  /* 0x0000001b061b7221 */ /* 0x000fe20000000100 */
[----:B------:R-:W-:-:S03]  /*43a0*/  FADD R8, R4, -R6 ;  /* 0x8000000604087221 */ /* 0x000fc60000000000 */
[----:B------:R-:W-:Y:S01]  /*43b0*/  FMUL R16, R27, 1.4426950216293334961 ;  /* 0x3fb8aa3b1b107820 */ /* 0x000fe20000400000 */
[----:B------:R-:W-:Y:S01]  /*43c0*/  FMUL R17, R8, 1.4426950216293334961 ;  /* 0x3fb8aa3b08117820 */ /* 0x000fe20000400000 */
[----:B------:R-:W-:-:S03]  /*43d0*/  FMNMX R8, R5, R6, !PT ;  /* 0x0000000605087209 */ /* 0x000fc60007800000 */
[----:B------:R-:W-:Y:S02]  /*43e0*/  FSETP.GEU.AND P4, PT, R16, -126, PT ;  /* 0xc2fc00001000780b */ /* 0x000fe40003f8e000 */
[----:B------:R-:W-:Y:S01]  /*43f0*/  FSETP.GEU.AND P5, PT, R17, -126, PT ;  /* 0xc2fc00001100780b */ /* 0x000fe20003fae000 */
[--C-:B------:R-:W-:Y:S01]  /*4400*/  FADD R10, R6, -R8.reuse ;  /* 0x80000008060a7221 */ /* 0x100fe20000000000 */
[----:B------:R-:W-:Y:S01]  /*4410*/  FADD R18, R5, -R8 ;  /* 0x8000000805127221 */ /* 0x000fe20000000000 */
[----:B------:R-:W-:Y:S02]  /*4420*/  FMUL R6, R12, UR34 ;  /* 0x000000220c067c20 */ /* 0x000fe40008400000 */
[----:B------:R-:W-:Y:S01]  /*4430*/  FMUL R10, R10, 1.4426950216293334961 ;  /* 0x3fb8aa3b0a0a7820 */ /* 0x000fe20000400000 */
[----:B------:R-:W-:Y:S02]  /*4440*/  FMUL R18, R18, 1.4426950216293334961 ;  /* 0x3fb8aa3b12127820 */ /* 0x000fe40000400000 */
[----:B------:R-:W-:Y:S01]  /*4450*/  FMNMX R13, R8, R6, !PT ;  /* 0x00000006080d7209 */ /* 0x000fe20007800000 */
[----:B------:R1:W-:Y:S01]  /*4460*/  STL.128 [UR10], R4 ;  /* 0x00000004ff007987 */ /* 0x0003e20008100c0a */
[----:B------:R-:W-:Y:S01]  /*4470*/  FSETP.GEU.AND P2, PT, R10, -126, PT ;  /* 0xc2fc00000a00780b */ /* 0x000fe20003f4e000 */
[----:B------:R-:W-:Y:S01]  /*4480*/  @!P4 FMUL R16, R16, 0.5 ;  /* 0x3f0000001010c820 */ /* 0x000fe20000400000 */
[----:B------:R-:W-:Y:S01]  /*4490*/  FSETP.GEU.AND P3, PT, R18, -126, PT ;  /* 0xc2fc00001200780b */ /* 0x000fe20003f6e000 */
[----:B------:R-:W-:Y:S01]  /*44a0*/  @!P5 FMUL R17, R17, 0.5 ;  /* 0x3f0000001111d820 */ /* 0x000fe20000400000 */
[--C-:B------:R-:W-:Y:S01]  /*44b0*/  FADD R8, R8, -R13.reuse ;  /* 0x8000000d08087221 */ /* 0x100fe20000000000 */
[----:B------:R-:W-:Y:S01]  /*44c0*/  FADD R12, R6, -R13 ;  /* 0x8000000d060c7221 */ /* 0x000fe20000000000 */
[----:B------:R-:W-:Y:S01]  /*44d0*/  FMNMX R14, R7, R13, !PT ;  /* 0x0000000d070e7209 */ /* 0x000fe20007800000 */
[----:B------:R-:W2:Y:S01]  /*44e0*/  MUFU.EX2 R16, R16 ;  /* 0x0000001000107308 */ /* 0x000ea20000000800 */
[----:B------:R-:W-:Y:S01]  /*44f0*/  FMUL R15, R8, 1.4426950216293334961 ;  /* 0x3fb8aa3b080f7820 */ /* 0x000fe20000400000 */
[----:B----4-:R-:W-:-:S02]  /*4500*/  HADD2.F32 R8, -RZ, R9.H0_H0 ;  /* 0x20000009ff087230 */ /* 0x010fc40000004100 */
[----:B------:R-:W-:Y:S01]  /*4510*/  FMUL R12, R12, 1.4426950216293334961 ;  /* 0x3fb8aa3b0c0c7820 */ /* 0x000fe20000400000 */
[----:B------:R-:W-:Y:S01]  /*4520*/  FADD R19, R13, -R14 ;  /* 0x8000000e0d137221 */ /* 0x000fe20000000000 */
[----:B------:R-:W-:Y:S02]  /*4530*/  HADD2.F32 R9, -RZ, R9.H1_H1 ;  /* 0x30000009ff097230 */ /* 0x000fe40000004100 */
[----:B------:R-:W-:Y:S01]  /*4540*/  @!P2 FMUL R10, R10, 0.5 ;  /* 0x3f0000000a0aa820 */ /* 0x000fe20000400000 */
[----:B------:R-:W-:Y:S01]  /*4550*/  FSETP.GEU.AND P1, PT, R15, -126, PT ;  /* 0xc2fc00000f00780b */ /* 0x000fe20003f2e000 */
[----:B------:R-:W3:Y:S01]  /*4560*/  MUFU.EX2 R17, R17 ;  /* 0x0000001100117308 */ /* 0x000ee20000000800 */
[----:B------:R-:W-:Y:S01]  /*4570*/  @!P3 FMUL R18, R18, 0.5 ;  /* 0x3f0000001212b820 */ /* 0x000fe20000400000 */
[----:B------:R-:W-:Y:S01]  /*4580*/  FMUL R8, R8, UR34 ;  /* 0x0000002208087c20 */ /* 0x000fe20008400000 */
[----:B------:R-:W-:-:S05]  /*4590*/  FMUL R9, R9, UR34 ;  /* 0x0000002209097c20 */ /* 0x000fca0008400000 */
[----:B------:R5:W4:Y:S01]  /*45a0*/  MUFU.EX2 R13, R18 ;  /* 0x00000012000d7308 */ /* 0x000b220000000800 */
[----:B--2---:R-:W-:Y:S01]  /*45b0*/  @!P4 FMUL R16, R16, R16 ;  /* 0x000000101010c220 */ /* 0x004fe20000400000 */
[----:B------:R-:W-:Y:S02]  /*45c0*/  FSETP.GEU.AND P4, PT, R12, -126, PT ;  /* 0xc2fc00000c00780b */ /* 0x000fe40003f8e000 */
[----:B------:R-:W-:-:S04]  /*45d0*/  @!P1 FMUL R15, R15, 0.5 ;  /* 0x3f0000000f0f9820 */ /* 0x000fc80000400000 */
[----:B------:R-:W2:Y:S01]  /*45e0*/  MUFU.EX2 R10, R10 ;  /* 0x0000000a000a7308 */ /* 0x000ea20000000800 */
[----:B---3--:R-:W-:Y:S01]  /*45f0*/  @!P5 FMUL R17, R17, R17 ;  /* 0x000000111111d220 */ /* 0x008fe20000400000 */
[--C-:B-----5:R-:W-:Y:S02]  /*4600*/  HADD2.F32 R18, -RZ, R11.reuse.H0_H0 ;  /* 0x2000000bff127230 */ /* 0x120fe40000004100 */
[----:B------:R-:W-:Y:S02]  /*4610*/  HADD2.F32 R11, -RZ, R11.H1_H1 ;  /* 0x3000000bff0b7230 */ /* 0x000fe40000004100 */
[----:B------:R-:W-:Y:S01]  /*4620*/  FFMA R16, R16, R25, R17 ;  /* 0x0000001910107223 */ /* 0x000fe20000000011 */
[----:B------:R-:W-:Y:S01]  /*4630*/  FMUL R17, R19, 1.4426950216293334961 ;  /* 0x3fb8aa3b13117820 */ /* 0x000fe20000400000 */
[----:B------:R-:W-:Y:S01]  /*4640*/  FMNMX R19, R14, R8, !PT ;  /* 0x000000080e137209 */ /* 0x000fe20007800000 */
[----:B------:R-:W-:Y:S01]  /*4650*/  FADD R25, R7, -R14 ;  /* 0x8000000e07197221 */ /* 0x000fe20000000000 */
[----:B------:R-:W-:Y:S01]  /*4660*/  @!P4 FMUL R12, R12, 0.5 ;  /* 0x3f0000000c0cc820 */ /* 0x000fe20000400000 */
[----:B----4-:R-:W-:Y:S01]  /*4670*/  @!P3 FMUL R13, R13, R13 ;  /* 0x0000000d0d0db220 */ /* 0x010fe20000400000 */
[----:B------:R-:W-:Y:S01]  /*4680*/  FSETP.GEU.AND P6, PT, R17, -126, PT ;  /* 0xc2fc00001100780b */ /* 0x000fe20003fce000 */
[--C-:B------:R-:W-:Y:S01]  /*4690*/  FADD R14, R14, -R19.reuse ;  /* 0x800000130e0e7221 */ /* 0x100fe20000000000 */
[----:B-1----:R-:W-:Y:S01]  /*46a0*/  FADD R4, R8, -R19 ;  /* 0x8000001308047221 */ /* 0x002fe20000000000 */
[----:B------:R-:W-:Y:S01]  /*46b0*/  FMUL R25, R25, 1.4426950216293334961 ;  /* 0x3fb8aa3b19197820 */ /* 0x000fe20000400000 */
[----:B------:R-:W1:Y:S01]  /*46c0*/  MUFU.EX2 R15, R15 ;  /* 0x0000000f000f7308 */ /* 0x000e620000000800 */
[----:B------:R-:W-:Y:S01]  /*46d0*/  FMUL R7, R14, 1.4426950216293334961 ;  /* 0x3fb8aa3b0e077820 */ /* 0x000fe20000400000 */
[----:B------:R-:W-:Y:S01]  /*46e0*/  FMUL R4, R4, 1.4426950216293334961 ;  /* 0x3fb8aa3b04047820 */ /* 0x000fe20000400000 */
[----:B--2---:R-:W-:Y:S01]  /*46f0*/  @!P2 FMUL R10, R10, R10 ;  /* 0x0000000a0a0aa220 */ /* 0x004fe20000400000 */
[----:B------:R-:W-:Y:S01]  /*4700*/  FSETP.GEU.AND P5, PT, R25, -126, PT ;  /* 0xc2fc00001900780b */ /* 0x000fe20003fae000 */
[----:B------:R-:W-:Y:S01]  /*4710*/  FMUL R11, R11, UR34 ;  /* 0x000000220b0b7c20 */ /* 0x000fe20008400000 */
[----:B------:R-:W-:Y:S01]  /*4720*/  FSETP.GEU.AND P3, PT, R7, -126, PT ;  /* 0xc2fc00000700780b */ /* 0x000fe20003f6e000 */
[----:B------:R-:W-:Y:S01]  /*4730*/  FFMA R27, R16, R10, R13 ;  /* 0x0000000a101b7223 */ /* 0x000fe2000000000d */
[----:B------:R-:W2:Y:S01]  /*4740*/  MUFU.EX2 R12, R12 ;  /* 0x0000000c000c7308 */ /* 0x000ea20000000800 */
[----:B------:R-:W-:Y:S01]  /*4750*/  FSETP.GEU.AND P2, PT, R4, -126, PT ;  /* 0xc2fc00000400780b */ /* 0x000fe20003f4e000 */
[----:B------:R-:W-:Y:S01]  /*4760*/  FMUL R10, R18, UR34 ;  /* 0x00000022120a7c20 */ /* 0x000fe20008400000 */
[----:B------:R-:W-:Y:S01]  /*4770*/  @!P6 FMUL R17, R17, 0.5 ;  /* 0x3f0000001111e820 */ /* 0x000fe20000400000 */
[----:B------:R-:W-:-:S03]  /*4780*/  FMNMX R5, R9, R19, !PT ;  /* 0x0000001309057209 */ /* 0x000fc60007800000 */
[----:B------:R3:W-:Y:S01]  /*4790*/  STL.128 [UR10+0x10], R8 ;  /* 0x00001008ff007987 */ /* 0x0007e20008100c0a */
[----:B------:R-:W-:Y:S01]  /*47a0*/  FMNMX R14, R5, R10, !PT ;  /* 0x0000000a050e7209 */ /* 0x000fe20007800000 */
[----:B------:R-:W-:Y:S01]  /*47b0*/  @!P5 FMUL R25, R25, 0.5 ;  /* 0x3f0000001919d820 */ /* 0x000fe20000400000 */
[----:B------:R-:W4:Y:S01]  /*47c0*/  MUFU.EX2 R17, R17 ;  /* 0x0000001100117308 */ /* 0x000f220000000800 */
[----:B------:R-:W-:Y:S01]  /*47d0*/  @!P3 FMUL R7, R7, 0.5 ;  /* 0x3f0000000707b820 */ /* 0x000fe20000400000 */
[--C-:B------:R-:W-:Y:S01]  /*47e0*/  FADD R13, R19, -R5.reuse ;  /* 0x80000005130d7221 */ /* 0x100fe20000000000 */
[----:B------:R-:W-:Y:S01]  /*47f0*/  FADD R16, R9, -R5 ;  /* 0x8000000509107221 */ /* 0x000fe20000000000 */
[----:B------:R-:W-:Y:S01]  /*4800*/  @!P2 FMUL R4, R4, 0.5 ;  /* 0x3f0000000404a820 */ /* 0x000fe20000400000 */
[----:B-1----:R-:W-:Y:S01]  /*4810*/  @!P1 FMUL R15, R15, R15 ;  /* 0x0000000f0f0f9220 */ /* 0x002fe20000400000 */
[----:B------:R-:W-:Y:S01]  /*4820*/  FADD R5, R5, -R14 ;  /* 0x8000000e05057221 */ /* 0x000fe20000000000 */
[----:B--2---:R-:W-:Y:S01]  /*4830*/  @!P4 FMUL R12, R12, R12 ;  /* 0x0000000c0c0cc220 */ /* 0x004fe20000400000 */
[----:B------:R-:W1:Y:S01]  /*4840*/  MUFU.EX2 R6, R25 ;  /* 0x0000001900067308 */ /* 0x000e620000000800 */
[----:B------:R-:W-:Y:S01]  /*4850*/  FMUL R13, R13, 1.4426950216293334961 ;  /* 0x3fb8aa3b0d0d7820 */ /* 0x000fe20000400000 */
[----:B------:R-:W-:Y:S01]  /*4860*/  FMUL R16, R16, 1.4426950216293334961 ;  /* 0x3fb8aa3b10107820 */ /* 0x000fe20000400000 */
[----:B------:R-:W-:Y:S01]  /*4870*/  FFMA R27, R27, R15, R12 ;  /* 0x0000000f1b1b7223 */ /* 0x000fe2000000000c */
[----:B------:R-:W-:Y:S01]  /*4880*/  FMUL R12, R5, 1.4426950216293334961 ;  /* 0x3fb8aa3b050c7820 */ /* 0x000fe20000400000 */
[----:B------:R-:W-:Y:S01]  /*4890*/  FMNMX R5, R11, R14, !PT ;  /* 0x0000000e0b057209 */ /* 0x000fe20007800000 */
[----:B------:R-:W-:Y:S01]  /*48a0*/  FADD R15, R10, -R14 ;  /* 0x8000000e0a0f7221 */ /* 0x000fe20000000000 */
[----:B------:R-:W-:Y:S01]  /*48b0*/  FSETP.GEU.AND P1, PT, R13, -126, PT ;  /* 0xc2fc00000d00780b */ /* 0x000fe20003f2e000 */
[----:B------:R-:W2:Y:S01]  /*48c0*/  MUFU.EX2 R7, R7 ;  /* 0x0000000700077308 */ /* 0x000ea20000000800 */
[----:B------:R-:W-:Y:S01]  /*48d0*/  FSETP.GEU.AND P4, PT, R16, -126, PT ;  /* 0xc2fc00001000780b */ /* 0x000fe20003f8e000 */
[--C-:B------:R-:W-:Y:S01]  /*48e0*/  FADD R14, R14, -R5.reuse ;  /* 0x800000050e0e7221 */ /* 0x100fe20000000000 */
[----:B------:R-:W-:Y:S01]  /*48f0*/  FMUL R15, R15, 1.4426950216293334961 ;  /* 0x3fb8aa3b0f0f7820 */ /* 0x000fe20000400000 */
[----:B------:R-:W-:Y:S01]  /*4900*/  FADD R19, R11, -R5 ;  /* 0x800000050b137221 */ /* 0x000fe20000000000 */
[----:B----4-:R-:W-:Y:S01]  /*4910*/  @!P6 FMUL R17, R17, R17 ;  /* 0x000000111111e220 */ /* 0x010fe20000400000 */
[----:B------:R-:W-:Y:S01]  /*4920*/  FMUL R18, R14, 1.4426950216293334961 ;  /* 0x3fb8aa3b0e127820 */ /* 0x000fe20000400000 */
[----:B------:R-:W-:Y:S01]  /*4930*/  FSETP.GEU.AND P6, PT, R12, -126, PT ;  /* 0xc2fc00000c00780b */ /* 0x000fe20003fce000 */
[----:B------:R-:W4:Y:S01]  /*4940*/  MUFU.EX2 R4, R4 ;  /* 0x0000000400047308 */ /* 0x000f220000000800 */
[----:B-1----:R-:W-:Y:S01]  /*4950*/  @!P5 FMUL R6, R6, R6 ;  /* 0x000000060606d220 */ /* 0x002fe20000400000 */
[----:B------:R-:W-:Y:S01]  /*4960*/  FMUL R19, R19, 1.4426950216293334961 ;  /* 0x3fb8aa3b13137820 */ /* 0x000fe20000400000 */
[----:B------:R-:W-:Y:S01]  /*4970*/  FSETP.GEU.AND P5, PT, R15, -126, PT ;  /* 0xc2fc00000f00780b */ /* 0x000fe20003fae000 */
[----:B------:R-:W-:Y:S01]  /*4980*/  @!P1 FMUL R13, R13, 0.5 ;  /* 0x3f0000000d0d9820 */ /* 0x000fe20000400000 */
[----:B------:R-:W-:Y:S01]  /*4990*/  FFMA R27, R27, R17, R6 ;  /* 0x000000111b1b7223 */ /* 0x000fe20000000006 */
[----:B------:R-:W-:Y:S01]  /*49a0*/  @!P4 FMUL R16, R16, 0.5 ;  /* 0x3f0000001010c820 */ /* 0x000fe20000400000 */
[----:B--2---:R-:W-:Y:S01]  /*49b0*/  @!P3 FMUL R7, R7, R7 ;  /* 0x000000070707b220 */ /* 0x004fe20000400000 */
[----:B------:R-:W-:-:S02]  /*49c0*/  FSETP.GEU.AND P3, PT, R18, -126, PT ;  /* 0xc2fc00001200780b */ /* 0x000fc40003f6e000 */
[----:B------:R-:W1:Y:S02]  /*49d0*/  MUFU.EX2 R13, R13 ;  /* 0x0000000d000d7308 */ /* 0x000e640000000800 */
[----:B------:R-:W-:-:S04]  /*49e0*/  @!P6 FMUL R12, R12, 0.5 ;  /* 0x3f0000000c0ce820 */ /* 0x000fc80000400000 */
[----:B------:R-:W-:Y:S01]  /*49f0*/  @!P5 FMUL R15, R15, 0.5 ;  /* 0x3f0000000f0fd820 */ /* 0x000fe20000400000 */
[----:B----4-:R-:W-:Y:S01]  /*4a00*/  @!P2 FMUL R4, R4, R4 ;  /* 0x000000040404a220 */ /* 0x010fe20000400000 */
[----:B------:R-:W-:Y:S01]  /*4a10*/  FSETP.GEU.AND P2, PT, R19, -126, PT ;  /* 0xc2fc00001300780b */ /* 0x000fe20003f4e000 */
[----:B------:R-:W2:Y:S02]  /*4a20*/  MUFU.EX2 R16, R16 ;  /* 0x0000001000107308 */ /* 0x000ea40000000800 */
[----:B------:R-:W-:Y:S01]  /*4a30*/  FFMA R27, R27, R7, R4 ;  /* 0x000000071b1b7223 */ /* 0x000fe20000000004 */
[----:B------:R-:W-:-:S05]  /*4a40*/  @!P3 FMUL R18, R18, 0.5 ;  /* 0x3f0000001212b820 */ /* 0x000fca0000400000 */
[----:B------:R-:W4:Y:S01]  /*4a50*/  MUFU.EX2 R12, R12 ;  /* 0x0000000c000c7308 */ /* 0x000f220000000800 */
[----:B-1----:R-:W-:-:S03]  /*4a60*/  @!P1 FMUL R13, R13, R13 ;  /* 0x0000000d0d0d9220 */ /* 0x002fc60000400000 */
[----:B------:R-:W-:-:S04]  /*4a70*/  @!P2 FMUL R19, R19, 0.5 ;  /* 0x3f0000001313a820 */ /* 0x000fc80000400000 */
[----:B------:R-:W1:Y:S01]  /*4a80*/  MUFU.EX2 R14, R15 ;  /* 0x0000000f000e7308 */ /* 0x000e620000000800 */
[----:B--2---:R-:W-:-:S04]  /*4a90*/  @!P4 FMUL R16, R16, R16 ;  /* 0x000000101010c220 */ /* 0x004fc80000400000 */
[----:B------:R-:W-:-:S03]  /*4aa0*/  FFMA R27, R27, R13, R16 ;  /* 0x0000000d1b1b7223 */ /* 0x000fc60000000010 */
[----:B------:R-:W2:Y:S01]  /*4ab0*/  MUFU.EX2 R18, R18 ;  /* 0x0000001200127308 */ /* 0x000ea20000000800 */
[----:B----4-:R-:W-:-:S07]  /*4ac0*/  @!P6 FMUL R12, R12, R12 ;  /* 0x0000000c0c0ce220 */ /* 0x010fce0000400000 */
[----:B------:R-:W4:Y:S01]  /*4ad0*/  MUFU.EX2 R6, R19 ;  /* 0x0000001300067308 */ /* 0x000f220000000800 */
[----:B-1----:R-:W-:-:S04]  /*4ae0*/  @!P5 FMUL R14, R14, R14 ;  /* 0x0000000e0e0ed220 */ /* 0x002fc80000400000 */
[----:B------:R-:W-:Y:S01]  /*4af0*/  FFMA R27, R27, R12, R14 ;  /* 0x0000000c1b1b7223 */ /* 0x000fe2000000000e */
[----:B--2---:R-:W-:Y:S01]  /*4b00*/  @!P3 FMUL R18, R18, R18 ;  /* 0x000000121212b220 */ /* 0x004fe20000400000 */
[----:B----4-:R-:W-:-:S04]  /*4b10*/  @!P2 FMUL R6, R6, R6 ;  /* 0x000000060606a220 */ /* 0x010fc80000400000 */
[----:B------:R-:W-:Y:S01]  /*4b20*/  FFMA R25, R27, R18, R6 ;  /* 0x000000121b197223 */ /* 0x000fe20000000006 */
[----:B------:R-:W-:Y:S01]  /*4b30*/  IMAD.MOV.U32 R27, RZ, RZ, R5 ;  /* 0x000000ffff1b7224 */ /* 0x000fe200078e0005 */
[----:B---3--:R-:W-:Y:S06]  /*4b40*/  BRA.U UP1, `(.L_x_906) ;  /* 0xfffffff501c87547 */ /* 0x008fec000b83ffff */
[----:B------:R-:W-:-:S07]  /*4b50*/  MOV R8, UR28 ;  /* 0x0000001c00087c02 */ /* 0x000fce0008000f00 */
.L_x_905:
[----:B------:R-:W-:-:S04]  /*4b60*/  ULOP3.LUT UR23, UR23, 0x3, URZ, 0xc0, !UPT ;  /* 0x0000000317177892 */ /* 0x000fc8000f8ec0ff */
[----:B------:R-:W-:-:S09]  /*4b70*/  UISETP.NE.AND UP1, UPT, UR23, URZ, UPT ;  /* 0x000000ff1700728c */ /* 0x000fd2000bf25270 */
[----:B------:R-:W-:Y:S05]  /*4b80*/  BRA.U !UP1, `(.L_x_904) ;  /* 0x0000000509cc7547 */ /* 0x000fea000b800000 */
[----:B------:R-:W-:Y:S02]  /*4b90*/  UISETP.NE.AND UP1, UPT, UR23, 0x1, UPT ;  /* 0x000000011700788c */ /* 0x000fe4000bf25270 */
[----:B------:R-:W-:-:S07]  /*4ba0*/  UISETP.NE.AND UP2, UPT, UR29, URZ, UPT ;  /* 0x000000ff1d00728c */ /* 0x000fce000bf45270 */
[----:B------:R-:W-:Y:S05]  /*4bb0*/  BRA.U !UP1, `(.L_x_907) ;  /* 0x0000000509207547 */ /* 0x000fea000b800000 */
[----:B--2---:R-:W-:Y:S01]  /*4bc0*/  LEA R6, R8, R23, 0x2 ;  /* 0x0000001708067211 */ /* 0x004fe200078e10ff */
[----:B------:R-:W1:Y:S04]  /*4bd0*/  LDCU UR8, c[0x0][0x3dc] ;  /* 0x00007b80ff0877ac */ /* 0x000e680008000800 */
[----:B------:R-:W2:Y:S04]  /*4be0*/  LDS R5, [R6] ;  /* 0x0000000006057984 */ /* 0x000ea80000000800 */
[----:B------:R-:W3:Y:S01]  /*4bf0*/  LDS R11, [R6+0x4] ;  /* 0x00000400060b7984 */ /* 0x000ee20000000800 */
[----:B--2---:R-:W-:-:S02]  /*4c00*/  HADD2.F32 R4, -RZ, R5.H0_H0 ;  /* 0x20000005ff047230 */ /* 0x004fc40000004100 */
[----:B------:R-:W-:Y:S02]  /*4c10*/  HADD2.F32 R5, -RZ, R5.H1_H1 ;  /* 0x30000005ff057230 */ /* 0x000fe40000004100 */
[----:B---3--:R-:W-:Y:S02]  /*4c20*/  HADD2.F32 R6, -RZ, R11.H0_H0 ;  /* 0x2000000bff067230 */ /* 0x008fe40000004100 */
[----:B-1----:R-:W-:Y:S01]  /*4c30*/  FMUL R4, R4, UR8 ;  /* 0x0000000804047c20 */ /* 0x002fe20008400000 */
[----:B------:R-:W-:Y:S02]  /*4c40*/  FMUL R5, R5, UR8 ;  /* 0x0000000805057c20 */ /* 0x000fe40008400000 */
[----:B------:R-:W-:Y:S02]  /*4c50*/  FMUL R6, R6, UR8 ;  /* 0x0000000806067c20 */ /* 0x000fe40008400000 */
[----:B------:R-:W-:-:S04]  /*4c60*/  FMNMX R10, R27, R4, !PT ;  /* 0x000000041b0a7209 */ /* 0x000fc80007800000 */
[----:B------:R-:W-:Y:S01]  /*4c70*/  FMNMX R15, R5, R10, !PT ;  /* 0x0000000a050f7209 */ /* 0x000fe20007800000 */
[--C-:B------:R-:W-:Y:S01]  /*4c80*/  FADD R7, R4, -R10.reuse ;  /* 0x8000000a04077221 */ /* 0x100fe20000000000 */
[----:B------:R-:W-:Y:S02]  /*4c90*/  FADD R27, R27, -R10 ;  /* 0x8000000a1b1b7221 */ /* 0x000fe40000000000 */
[----:B------:R-:W-:Y:S01]  /*4ca0*/  FMNMX R12, R15, R6, !PT ;  /* 0x000000060f0c7209 */ /* 0x000fe20007800000 */
[----:B------:R-:W-:Y:S01]  /*4cb0*/  FMUL R14, R7, 1.4426950216293334961 ;  /* 0x3fb8aa3b070e7820 */ /* 0x000fe20000400000 */
[----:B------:R-:W-:Y:S01]  /*4cc0*/  FMUL R13, R27, 1.4426950216293334961 ;  /* 0x3fb8aa3b1b0d7820 */ /* 0x000fe20000400000 */
[----:B------:R-:W-:Y:S02]  /*4cd0*/  HADD2.F32 R7, -RZ, R11.H1_H1 ;  /* 0x3000000bff077230 */ /* 0x000fe40000004100 */
[--C-:B------:R-:W-:Y:S01]  /*4ce0*/  FADD R9, R10, -R15.reuse ;  /* 0x8000000f0a097221 */ /* 0x100fe20000000000 */
[----:B------:R-:W-:Y:S01]  /*4cf0*/  FADD R11, R5, -R15 ;  /* 0x8000000f050b7221 */ /* 0x000fe20000000000 */
[----:B------:R-:W-:Y:S01]  /*4d00*/  FSETP.GEU.AND P1, PT, R14, -126, PT ;  /* 0xc2fc00000e00780b */ /* 0x000fe20003f2e000 */
[--C-:B------:R-:W-:Y:S01]  /*4d10*/  FADD R15, R15, -R12.reuse ;  /* 0x8000000c0f0f7221 */ /* 0x100fe20000000000 */
[----:B------:R-:W-:Y:S01]  /*4d20*/  FSETP.GEU.AND P6, PT, R13, -126, PT ;  /* 0xc2fc00000d00780b */ /* 0x000fe20003fce000 */
[----:B------:R-:W-:Y:S01]  /*4d30*/  FMUL R7, R7, UR8 ;  /* 0x0000000807077c20 */ /* 0x000fe20008400000 */
[----:B------:R-:W-:Y:S01]  /*4d40*/  FMUL R9, R9, 1.4426950216293334961 ;  /* 0x3fb8aa3b09097820 */ /* 0x000fe20000400000 */
[----:B------:R-:W-:Y:S01]  /*4d50*/  FMUL R11, R11, 1.4426950216293334961 ;  /* 0x3fb8aa3b0b0b7820 */ /* 0x000fe20000400000 */
[----:B------:R-:W-:Y:S01]  /*4d60*/  FADD R16, R6, -R12 ;  /* 0x8000000c06107221 */ /* 0x000fe20000000000 */
[----:B------:R-:W-:Y:S01]  /*4d70*/  FMUL R15, R15, 1.4426950216293334961 ;  /* 0x3fb8aa3b0f0f7820 */ /* 0x000fe20000400000 */
[----:B------:R-:W-:-:S02]  /*4d80*/  FMNMX R27, R7, R12, !PT ;  /* 0x0000000c071b7209 */ /* 0x000fc40007800000 */
[----:B------:R-:W-:Y:S01]  /*4d90*/  FSETP.GEU.AND P2, PT, R9, -126, PT ;  /* 0xc2fc00000900780b */ /* 0x000fe20003f4e000 */
[----:B------:R-:W-:Y:S01]  /*4da0*/  FMUL R16, R16, 1.4426950216293334961 ;  /* 0x3fb8aa3b10107820 */ /* 0x000fe20000400000 */
[----:B------:R-:W-:Y:S01]  /*4db0*/  FSETP.GEU.AND P3, PT, R11, -126, PT ;  /* 0xc2fc00000b00780b */ /* 0x000fe20003f6e000 */
[----:B------:R-:W-:Y:S01]  /*4dc0*/  @!P1 FMUL R14, R14, 0.5 ;  /* 0x3f0000000e0e9820 */ /* 0x000fe20000400000 */
[----:B------:R-:W-:Y:S01]  /*4dd0*/  FADD R12, R12, -R27 ;  /* 0x8000001b0c0c7221 */ /* 0x000fe20000000000 */
[----:B------:R-:W-:Y:S01]  /*4de0*/  @!P6 FMUL R13, R13, 0.5 ;  /* 0x3f0000000d0de820 */ /* 0x000fe20000400000 */
[----:B------:R-:W-:Y:S02]  /*4df0*/  FSETP.GEU.AND P4, PT, R15, -126, PT ;  /* 0xc2fc00000f00780b */ /* 0x000fe40003f8e000 */
[----:B------:R-:W-:Y:S01]  /*4e00*/  FMUL R18, R12, 1.4426950216293334961 ;  /* 0x3fb8aa3b0c127820 */ /* 0x000fe20000400000 */
[----:B------:R1:W2:Y:S01]  /*4e10*/  MUFU.EX2 R10, R13 ;  /* 0x0000000d000a7308 */ /* 0x0002a20000000800 */
[----:B------:R-:W-:-:S03]  /*4e20*/  FSETP.GEU.AND P5, PT, R16, -126, PT ;  /* 0xc2fc00001000780b */ /* 0x000fc60003fae000 */
[----:B------:R-:W-:Y:S02]  /*4e30*/  @!P2 FMUL R9, R9, 0.5 ;  /* 0x3f0000000909a820 */ /* 0x000fe40000400000 */
[----:B------:R-:W-:Y:S02]  /*4e40*/  @!P3 FMUL R11, R11, 0.5 ;  /* 0x3f0000000b0bb820 */ /* 0x000fe40000400000 */
[----:B------:R-:W3:Y:S01]  /*4e50*/  MUFU.EX2 R14, R14 ;  /* 0x0000000e000e7308 */ /* 0x000ee20000000800 */
[----:B-1----:R-:W-:Y:S01]  /*4e60*/  FADD R13, R7, -R27 ;  /* 0x8000001b070d7221 */ /* 0x002fe20000000000 */
[----:B------:R-:W-:-:S03]  /*4e70*/  @!P4 FMUL R15, R15, 0.5 ;  /* 0x3f0000000f0fc820 */ /* 0x000fc60000400000 */
[----:B------:R-:W-:Y:S01]  /*4e80*/  FMUL R26, R13, 1.4426950216293334961 ;  /* 0x3fb8aa3b0d1a7820 */ /* 0x000fe20000400000 */
[----:B------:R-:W-:Y:S02]  /*4e90*/  @!P5 FMUL R16, R16, 0.5 ;  /* 0x3f0000001010d820 */ /* 0x000fe40000400000 */
[----:B------:R1:W4:Y:S01]  /*4ea0*/  MUFU.EX2 R12, R11 ;  /* 0x0000000b000c7308 */ /* 0x0003220000000800 */
[----:B--2---:R-:W-:Y:S01]  /*4eb0*/  @!P6 FMUL R10, R10, R10 ;  /* 0x0000000a0a0ae220 */ /* 0x004fe20000400000 */
[----:B------:R-:W-:-:S06]  /*4ec0*/  FSETP.GEU.AND P6, PT, R18, -126, PT ;  /* 0xc2fc00001200780b */ /* 0x000fcc0003fce000 */
[----:B------:R-:W2:Y:S01]  /*4ed0*/  MUFU.EX2 R9, R9 ;  /* 0x0000000900097308 */ /* 0x000ea20000000800 */
[----:B---3--:R-:W-:Y:S01]  /*4ee0*/  @!P1 FMUL R14, R14, R14 ;  /* 0x0000000e0e0e9220 */ /* 0x008fe20000400000 */
[----:B------:R-:W-:Y:S02]  /*4ef0*/  FSETP.GEU.AND P1, PT, R26, -126, PT ;  /* 0xc2fc00001a00780b */ /* 0x000fe40003f2e000 */
[C---:B-1----:R-:W-:Y:S01]  /*4f00*/  SHF.L.U32 R11, R8.reuse, 0x1, RZ ;  /* 0x00000001080b7819 */ /* 0x042fe200000006ff */
[----:B------:R-:W-:Y:S01]  /*4f10*/  FFMA R25, R25, R10, R14 ;  /* 0x0000000a19197223 */ /* 0x000fe2000000000e */
[----:B------:R-:W-:Y:S02]  /*4f20*/  VIADD R8, R8, 0x2 ;  /* 0x0000000208087836 */ /* 0x000fe40000000000 */
[----:B------:R-:W-:Y:S01]  /*4f30*/  @!P6 FMUL R18, R18, 0.5 ;  /* 0x3f0000001212e820 */ /* 0x000fe20000400000 */
[----:B------:R-:W1:Y:S01]  /*4f40*/  MUFU.EX2 R13, R15 ;  /* 0x0000000f000d7308 */ /* 0x000e620000000800 */
[----:B------:R-:W-:Y:S01]  /*4f50*/  LEA R11, R11, UR19, 0x2 ;  /* 0x000000130b0b7c11 */ /* 0x000fe2000f8e10ff */
[----:B----4-:R-:W-:-:S04]  /*4f60*/  @!P3 FMUL R12, R12, R12 ;  /* 0x0000000c0c0cb220 */ /* 0x010fc80000400000 */
[----:B------:R3:W-:Y:S01]  /*4f70*/  STL.128 [R11], R4 ;  /* 0x000000040b007387 */ /* 0x0007e20000100c00 */
[----:B------:R-:W-:Y:S01]  /*4f80*/  @!P1 FMUL R26, R26, 0.5 ;  /* 0x3f0000001a1a9820 */ /* 0x000fe20000400000 */
[----:B------:R-:W4:Y:S01]  /*4f90*/  MUFU.EX2 R17, R16 ;  /* 0x0000001000117308 */ /* 0x000f220000000800 */
[----:B--2---:R-:W-:-:S04]  /*4fa0*/  @!P2 FMUL R9, R9, R9 ;  /* 0x000000090909a220 */ /* 0x004fc80000400000 */
[----:B------:R-:W-:-:S03]  /*4fb0*/  FFMA R12, R25, R9, R12 ;  /* 0x00000009190c7223 */ /* 0x000fc6000000000c */
[----:B------:R-:W2:Y:S01]  /*4fc0*/  MUFU.EX2 R19, R18 ;  /* 0x0000001200137308 */ /* 0x000ea20000000800 */
[----:B-1----:R-:W-:-:S07]  /*4fd0*/  @!P4 FMUL R13, R13, R13 ;  /* 0x0000000d0d0dc220 */ /* 0x002fce0000400000 */
[----:B------:R-:W1:Y:S01]  /*4fe0*/  MUFU.EX2 R29, R26 ;  /* 0x0000001a001d7308 */ /* 0x000e620000000800 */
[----:B----4-:R-:W-:-:S04]  /*4ff0*/  @!P5 FMUL R17, R17, R17 ;  /* 0x000000111111d220 */ /* 0x010fc80000400000 */
[----:B------:R-:W-:Y:S01]  /*5000*/  FFMA R12, R12, R13, R17 ;  /* 0x0000000d0c0c7223 */ /* 0x000fe20000000011 */
[----:B--2---:R-:W-:Y:S01]  /*5010*/  @!P6 FMUL R19, R19, R19 ;  /* 0x000000131313e220 */ /* 0x004fe20000400000 */
[----:B-1----:R-:W-:-:S04]  /*5020*/  @!P1 FMUL R29, R29, R29 ;  /* 0x0000001d1d1d9220 */ /* 0x002fc80000400000 */
[----:B---3--:R-:W-:-:S07]  /*5030*/  FFMA R25, R12, R19, R29 ;  /* 0x000000130c197223 */ /* 0x008fce000000001d */
.L_x_907:
[----:B------:R-:W-:Y:S05]  /*5040*/  BRA.U !UP2, `(.L_x_904) ;  /* 0x000000010a9c7547 */ /* 0x000fea000b800000 */
[C---:B--2---:R-:W-:Y:S01]  /*5050*/  LEA R6, R8.reuse, R23, 0x2 ;  /* 0x0000001708067211 */ /* 0x044fe200078e10ff */
        /* <DEDUP_REMOVED lines=38> */
.L_x_904:
[----:B------:R-:W1:Y:S02]  /*52c0*/  LDS R26, [R24] ;  /* 0x00000000181a7984 */ /* 0x000e640000000800 */
[----:B-1----:R-:W-:Y:S01]  /*52d0*/  FMNMX R26, R26, R27, !PT ;  /* 0x0000001b1a1a7209 */ /* 0x002fe20007800000 */
[----:B------:R-:W-:Y:S06]  /*52e0*/  BRA.U !UP0, `(.L_x_908) ;  /* 0x0000001108107547 */ /* 0x000fec000b800000 */
[----:B------:R-:W-:Y:S01]  /*52f0*/  ULEA.HI UR8, UR22, UR22, URZ, 0x1 ;  /* 0x0000001616087291 */ /* 0x000fe2000f8f08ff */
[----:B------:R-:W-:-:S03]  /*5300*/  IMAD.MOV.U32 R12, RZ, RZ, RZ ;  /* 0x000000ffff0c7224 */ /* 0x000fc600078e00ff */
[----:B------:R-:W-:-:S04]  /*5310*/  USHF.R.S32.HI UR23, URZ, 0x1, UR8 ;  /* 0x00000001ff177899 */ /* 0x000fc80008011408 */
[----:B------:R-:W-:-:S04]  /*5320*/  UIADD3 UR8, UPT, UPT, UR23, -0x1, URZ ;  /* 0xffffffff17087890 */ /* 0x000fc8000fffe0ff */
[----:B------:R-:W-:-:S09]  /*5330*/  UISETP.GE.U32.AND UP0, UPT, UR8, 0x7, UPT ;  /* 0x000000070800788c */ /* 0x000fd2000bf06070 */
[----:B------:R-:W-:Y:S05]  /*5340*/  BRA.U !UP0, `(.L_x_909) ;  /* 0x0000000508f47547 */ /* 0x000fea000b800000 */
[----:B------:R-:W-:-:S05]  /*5350*/  UMOV UR8, URZ ;  /* 0x000000ff00087c82 */ /* 0x000fca0008000000 */
.L_x_910:
[----:B------:R-:W-:-:S04]  /*5360*/  USHF.L.U32 UR10, UR8, 0x1, URZ ;  /* 0x00000001080a7899 */ /* 0x000fc800080006ff */
[----:B------:R-:W-:-:S09]  /*5370*/  ULEA UR10, UR10, UR19, 0x2 ;  /* 0x000000130a0a7291 */ /* 0x000fd2000f8e10ff */
[----:B-12---:R-:W2:Y:S04]  /*5380*/  LDL.128 R4, [UR10] ;  /* 0x0000000aff047983 */ /* 0x006ea80008100c00 */
        /* <DEDUP_REMOVED lines=11> */
[----:B----4-:R-:W-:Y:S01]  /*5440*/  FADD R12, -R26, R12 ;  /* 0x0000000c1a0c7221 */ /* 0x010fe20000000100 */
[----:B------:R-:W-:Y:S01]  /*5450*/  FSETP.GEU.AND P1, PT, R28, -126, PT ;  /* 0xc2fc00001c00780b */ /* 0x000fe20003f2e000 */
[C---:B------:R-:W-:Y:S01]  /*5460*/  FADD R10, -R26.reuse, R10 ;  /* 0x0000000a1a0a7221 */ /* 0x040fe20000000100 */
[----:B------:R-:W-:Y:S01]  /*5470*/  FSETP.GEU.AND P2, PT, R29, -126, PT ;  /* 0xc2fc00001d00780b */ /* 0x000fe20003f4e000 */
[C---:B------:R-:W-:Y:S01]  /*5480*/  FADD R13, -R26.reuse, R13 ;  /* 0x0000000d1a0d7221 */ /* 0x040fe20000000100 */
[C---:B------:R-:W-:Y:S01]  /*5490*/  FADD R14, -R26.reuse, R14 ;  /* 0x0000000e1a0e7221 */ /* 0x040fe20000000100 */
[C---:B------:R-:W-:Y:S01]  /*54a0*/  FADD R15, -R26.reuse, R15 ;  /* 0x0000000f1a0f7221 */ /* 0x040fe20000000100 */
[C---:B-----5:R-:W-:Y:S01]  /*54b0*/  FADD R16, -R26.reuse, R16 ;  /* 0x000000101a107221 */ /* 0x060fe20000000100 */
[C---:B------:R-:W-:Y:S01]  /*54c0*/  FADD R17, -R26.reuse, R17 ;  /* 0x000000111a117221 */ /* 0x040fe20000000100 */
[C---:B------:R-:W-:Y:S01]  /*54d0*/  FADD R18, -R26.reuse, R18 ;  /* 0x000000121a127221 */ /* 0x040fe20000000100 */
[----:B------:R-:W-:-:S03]  /*54e0*/  FADD R19, -R26, R19 ;  /* 0x000000131a137221 */ /* 0x000fc60000000100 */
[----:B------:R-:W-:Y:S01]  /*54f0*/  FMUL R18, R18, 1.4426950216293334961 ;  /* 0x3fb8aa3b12127820 */ /* 0x000fe20000400000 */
[----:B------:R-:W-:Y:S02]  /*5500*/  @!P1 FMUL R28, R28, 0.5 ;  /* 0x3f0000001c1c9820 */ /* 0x000fe40000400000 */
[----:B------:R-:W-:Y:S02]  /*5510*/  @!P2 FMUL R29, R29, 0.5 ;  /* 0x3f0000001d1da820 */ /* 0x000fe40000400000 */
[----:B------:R1:W2:Y:S08]  /*5520*/  MUFU.EX2 R4, R28 ;  /* 0x0000001c00047308 */ /* 0x0002b00000000800 */
[----:B------:R-:W3:Y:S01]  /*5530*/  MUFU.EX2 R5, R29 ;  /* 0x0000001d00057308 */ /* 0x000ee20000000800 */
[----:B-1----:R-:W-:Y:S01]  /*5540*/  FADD R28, -R26, R9 ;  /* 0x000000091a1c7221 */ /* 0x002fe20000000100 */
[----:B------:R-:W-:Y:S01]  /*5550*/  FMUL R9, R8, 1.4426950216293334961 ;  /* 0x3fb8aa3b08097820 */ /* 0x000fe20000400000 */
[----:B------:R-:W-:Y:S01]  /*5560*/  FMUL R8, R11, 1.4426950216293334961 ;  /* 0x3fb8aa3b0b087820 */ /* 0x000fe20000400000 */
[----:B------:R-:W-:Y:S01]  /*5570*/  FMUL R11, R12, 1.4426950216293334961 ;  /* 0x3fb8aa3b0c0b7820 */ /* 0x000fe20000400000 */
[----:B------:R-:W-:Y:S01]  /*5580*/  FMUL R12, R13, 1.4426950216293334961 ;  /* 0x3fb8aa3b0d0c7820 */ /* 0x000fe20000400000 */
[----:B------:R-:W-:Y:S01]  /*5590*/  FMUL R28, R28, 1.4426950216293334961 ;  /* 0x3fb8aa3b1c1c7820 */ /* 0x000fe20000400000 */
[----:B------:R-:W-:Y:S01]  /*55a0*/  FSETP.GEU.AND P5, PT, R9, -126, PT ;  /* 0xc2fc00000900780b */ /* 0x000fe20003fae000 */
[----:B------:R-:W-:Y:S01]  /*55b0*/  FMUL R13, R14, 1.4426950216293334961 ;  /* 0x3fb8aa3b0e0d7820 */ /* 0x000fe20000400000 */
[----:B--2---:R-:W-:Y:S01]  /*55c0*/  @!P1 FMUL R4, R4, R4 ;  /* 0x0000000404049220 */ /* 0x004fe20000400000 */
[----:B------:R-:W-:Y:S01]  /*55d0*/  FMUL R14, R15, 1.4426950216293334961 ;  /* 0x3fb8aa3b0f0e7820 */ /* 0x000fe20000400000 */
[----:B------:R-:W-:Y:S01]  /*55e0*/  FSETP.GEU.AND P6, PT, R28, -126, PT ;  /* 0xc2fc00001c00780b */ /* 0x000fe20003fce000 */
[----:B------:R-:W-:Y:S01]  /*55f0*/  FMUL R15, R16, 1.4426950216293334961 ;  /* 0x3fb8aa3b100f7820 */ /* 0x000fe20000400000 */
[----:B------:R-:W-:Y:S01]  /*5600*/  FMUL R16, R17, 1.4426950216293334961 ;  /* 0x3fb8aa3b11107820 */ /* 0x000fe20000400000 */
[----:B------:R-:W-:Y:S01]  /*5610*/  FMUL R17, R19, 1.4426950216293334961 ;  /* 0x3fb8aa3b13117820 */ /* 0x000fe20000400000 */
[----:B---3--:R-:W-:Y:S01]  /*5620*/  @!P2 FMUL R5, R5, R5 ;  /* 0x000000050505a220 */ /* 0x008fe20000400000 */
[----:B------:R-:W-:-:S04]  /*5630*/  FSETP.GEU.AND P2, PT, R8, -126, PT ;  /* 0xc2fc00000800780b */ /* 0x000fc80003f4e000 */
[----:B------:R-:W-:Y:S01]  /*5640*/  @!P5 FMUL R9, R9, 0.5 ;  /* 0x3f0000000909d820 */ /* 0x000fe20000400000 */
[----:B------:R-:W-:Y:S01]  /*5650*/  F2FP.F16.F32.PACK_AB R4, R5, R4 ;  /* 0x000000040504723e */ /* 0x000fe200000000ff */
[----:B------:R-:W-:Y:S01]  /*5660*/  FMUL R5, R6, 1.4426950216293334961 ;  /* 0x3fb8aa3b06057820 */ /* 0x000fe20000400000 */
[----:B------:R-:W-:Y:S01]  /*5670*/  FMUL R6, R7, 1.4426950216293334961 ;  /* 0x3fb8aa3b07067820 */ /* 0x000fe20000400000 */
[----:B------:R-:W-:Y:S01]  /*5680*/  FMUL R7, R10, 1.4426950216293334961 ;  /* 0x3fb8aa3b0a077820 */ /* 0x000fe20000400000 */
[----:B------:R-:W-:Y:S01]  /*5690*/  @!P6 FMUL R28, R28, 0.5 ;  /* 0x3f0000001c1ce820 */ /* 0x000fe20000400000 */
[----:B------:R-:W1:Y:S01]  /*56a0*/  MUFU.EX2 R9, R9 ;  /* 0x0000000900097308 */ /* 0x000e620000000800 */
[----:B------:R-:W-:Y:S02]  /*56b0*/  FSETP.GEU.AND P3, PT, R5, -126, PT ;  /* 0xc2fc00000500780b */ /* 0x000fe40003f6e000 */
[----:B------:R-:W-:Y:S01]  /*56c0*/  FSETP.GEU.AND P4, PT, R6, -126, PT ;  /* 0xc2fc00000600780b */ /* 0x000fe20003f8e000 */
[----:B------:R-:W-:Y:S01]  /*56d0*/  @!P2 FMUL R8, R8, 0.5 ;  /* 0x3f0000000808a820 */ /* 0x000fe20000400000 */
[----:B------:R-:W-:-:S03]  /*56e0*/  FSETP.GEU.AND P1, PT, R7, -126, PT ;  /* 0xc2fc00000700780b */ /* 0x000fc60003f2e000 */
[----:B------:R2:W3:Y:S06]  /*56f0*/  MUFU.EX2 R10, R28 ;  /* 0x0000001c000a7308 */ /* 0x0004ec0000000800 */
[----:B------:R-:W-:Y:S02]  /*5700*/  @!P3 FMUL R5, R5, 0.5 ;  /* 0x3f0000000505b820 */ /* 0x000fe40000400000 */
[----:B------:R-:W-:Y:S01]  /*5710*/  @!P4 FMUL R6, R6, 0.5 ;  /* 0x3f0000000606c820 */ /* 0x000fe20000400000 */
[----:B------:R-:W4:Y:S01]  /*5720*/  MUFU.EX2 R8, R8 ;  /* 0x0000000800087308 */ /* 0x000f220000000800 */
[----:B------:R-:W-:Y:S01]  /*5730*/  @!P1 FMUL R7, R7, 0.5 ;  /* 0x3f00000007079820 */ /* 0x000fe20000400000 */
[----:B-1----:R-:W-:Y:S01]  /*5740*/  @!P5 FMUL R9, R9, R9 ;  /* 0x000000090909d220 */ /* 0x002fe20000400000 */
[----:B------:R-:W-:-:S02]  /*5750*/  FSETP.GEU.AND P5, PT, R13, -126, PT ;  /* 0xc2fc00000d00780b */ /* 0x000fc40003fae000 */
[----:B--2---:R-:W-:Y:S01]  /*5760*/  MOV R28, UR8 ;  /* 0x00000008001c7c02 */ /* 0x004fe20008000f00 */
[----:B------:R-:W-:Y:S02]  /*5770*/  UIADD3 UR8, UPT, UPT, UR8, 0x8, URZ ;  /* 0x0000000808087890 */ /* 0x000fe4000fffe0ff */
[----:B------:R-:W1:Y:S01]  /*5780*/  MUFU.EX2 R5, R5 ;  /* 0x0000000500057308 */ /* 0x000e620000000800 */
[----:B---3--:R-:W-:Y:S01]  /*5790*/  @!P6 FMUL R10, R10, R10 ;  /* 0x0000000a0a0ae220 */ /* 0x008fe20000400000 */
[----:B------:R-:W-:Y:S01]  /*57a0*/  FSETP.GEU.AND P6, PT, R14, -126, PT ;  /* 0xc2fc00000e00780b */ /* 0x000fe20003fce000 */
[----:B------:R-:W-:-:S03]  /*57b0*/  UISETP.NE.AND UP0, UPT, UR8, UR17, UPT ;  /* 0x000000110800728c */ /* 0x000fc6000bf05270 */
[----:B------:R-:W-:Y:S02]  /*57c0*/  F2FP.F16.F32.PACK_AB R10, R10, R9 ;  /* 0x000000090a0a723e */ /* 0x000fe400000000ff */
[----:B------:R-:W2:Y:S01]  /*57d0*/  MUFU.EX2 R6, R6 ;  /* 0x0000000600067308 */ /* 0x000ea20000000800 */
[----:B----4-:R-:W-:Y:S01]  /*57e0*/  @!P2 FMUL R8, R8, R8 ;  /* 0x000000080808a220 */ /* 0x010fe20000400000 */
[----:B------:R-:W-:Y:S01]  /*57f0*/  FSETP.GEU.AND P2, PT, R16, -126, PT ;  /* 0xc2fc00001000780b */ /* 0x000fe20003f4e000 */
[----:B------:R-:W-:-:S04]  /*5800*/  @!P5 FMUL R13, R13, 0.5 ;  /* 0x3f0000000d0dd820 */ /* 0x000fc80000400000 */
[----:B------:R-:W-:Y:S01]  /*5810*/  @!P6 FMUL R14, R14, 0.5 ;  /* 0x3f0000000e0ee820 */ /* 0x000fe20000400000 */
[----:B------:R-:W3:Y:S01]  /*5820*/  MUFU.EX2 R7, R7 ;  /* 0x0000000700077308 */ /* 0x000ee20000000800 */
[----:B-1----:R-:W-:Y:S01]  /*5830*/  @!P3 FMUL R5, R5, R5 ;  /* 0x000000050505b220 */ /* 0x002fe20000400000 */
[----:B------:R-:W-:-:S05]  /*5840*/  FSETP.GEU.AND P3, PT, R11, -126, PT ;  /* 0xc2fc00000b00780b */ /* 0x000fca0003f6e000 */
[----:B------:R-:W-:Y:S01]  /*5850*/  @!P2 FMUL R16, R16, 0.5 ;  /* 0x3f0000001010a820 */ /* 0x000fe20000400000 */
        /* <DEDUP_REMOVED lines=8> */
[----:B------:R-:W-:Y:S02]  /*58e0*/  LEA R5, R28, R23, 0x2 ;  /* 0x000000171c057211 */ /* 0x000fe400078e10ff */
[----:B------:R-:W-:Y:S01]  /*58f0*/  F2FP.F16.F32.PACK_AB R8, R8, R7 ;  /* 0x000000070808723e */ /* 0x000fe200000000ff */
[----:B------:R-:W-:Y:S01]  /*5900*/  @!P4 FMUL R12, R12, 0.5 ;  /* 0x3f0000000c0cc820 */ /* 0x000fe20000400000 */
[----:B------:R-:W3:Y:S01]  /*5910*/  MUFU.EX2 R11, R11 ;  /* 0x0000000b000b7308 */ /* 0x000ee20000000800 */
[----:B-1----:R-:W-:Y:S01]  /*5920*/  @!P5 FMUL R13, R13, R13 ;  /* 0x0000000d0d0dd220 */ /* 0x002fe20000400000 */
[----:B------:R1:W-:Y:S04]  /*5930*/  STS [R5], R4 ;  /* 0x0000000405007388 */ /* 0x0003e80000000800 */
[----:B------:R1:W-:Y:S01]  /*5940*/  STS [R5+0x4], R6 ;  /* 0x0000040605007388 */ /* 0x0003e20000000800 */
[----:B------:R-:W-:Y:S01]  /*5950*/  @!P1 FMUL R15, R15, 0.5 ;  /* 0x3f0000000f0f9820 */ /* 0x000fe20000400000 */
[----:B------:R-:W4:Y:S01]  /*5960*/  MUFU.EX2 R12, R12 ;  /* 0x0000000c000c7308 */ /* 0x000f220000000800 */
[----:B--2---:R-:W-:Y:S01]  /*5970*/  @!P6 FMUL R14, R14, R14 ;  /* 0x0000000e0e0ee220 */ /* 0x004fe20000400000 */
[----:B------:R1:W-:Y:S04]  /*5980*/  STS [R5+0x8], R10 ;  /* 0x0000080a05007388 */ /* 0x0003e80000000800 */
[----:B------:R-:W-:Y:S01]  /*5990*/  F2FP.F16.F32.PACK_AB R14, R14, R13 ;  /* 0x0000000d0e0e723e */ /* 0x000fe200000000ff */
[----:B------:R1:W-:Y:S01]  /*59a0*/  STS [R5+0xc], R8 ;  /* 0x00000c0805007388 */ /* 0x0003e20000000800 */
[----:B------:R-:W2:Y:S01]  /*59b0*/  MUFU.EX2 R15, R15 ;  /* 0x0000000f000f7308 */ /* 0x000ea20000000800 */
[----:B---3--:R-:W-:Y:S01]  /*59c0*/  @!P3 FMUL R11, R11, R11 ;  /* 0x0000000b0b0bb220 */ /* 0x008fe20000400000 */
[----:B------:R-:W-:Y:S01]  /*59d0*/  FSETP.GEU.AND P3, PT, R18, -126, PT ;  /* 0xc2fc00001200780b */ /* 0x000fe20003f6e000 */
[----:B------:R1:W-:Y:S05]  /*59e0*/  STS [R5+0x14], R14 ;  /* 0x0000140e05007388 */ /* 0x0003ea0000000800 */
[----:B------:R-:W3:Y:S01]  /*59f0*/  MUFU.EX2 R16, R16 ;  /* 0x0000001000107308 */ /* 0x000ee20000000800 */
[----:B----4-:R-:W-:Y:S01]  /*5a00*/  @!P4 FMUL R12, R12, R12 ;  /* 0x0000000c0c0cc220 */ /* 0x010fe20000400000 */
[----:B------:R-:W-:-:S04]  /*5a10*/  FSETP.GEU.AND P4, PT, R17, -126, PT ;  /* 0xc2fc00001100780b */ /* 0x000fc80003f8e000 */
[----:B------:R-:W-:Y:S01]  /*5a20*/  F2FP.F16.F32.PACK_AB R12, R12, R11 ;  /* 0x0000000b0c0c723e */ /* 0x000fe200000000ff */
[----:B------:R-:W-:Y:S01]  /*5a30*/  @!P3 FMUL R18, R18, 0.5 ;  /* 0x3f0000001212b820 */ /* 0x000fe20000400000 */
[----:B--2---:R-:W-:-:S03]  /*5a40*/  @!P1 FMUL R15, R15, R15 ;  /* 0x0000000f0f0f9220 */ /* 0x004fc60000400000 */
[----:B------:R1:W-:Y:S02]  /*5a50*/  STS [R5+0x10], R12 ;  /* 0x0000100c05007388 */ /* 0x0003e40000000800 */
[----:B------:R-:W2:Y:S02]  /*5a60*/  MUFU.EX2 R18, R18 ;  /* 0x0000001200127308 */ /* 0x000ea40000000800 */
[----:B------:R-:W-:Y:S01]  /*5a70*/  @!P4 FMUL R17, R17, 0.5 ;  /* 0x3f0000001111c820 */ /* 0x000fe20000400000 */
[----:B---3--:R-:W-:-:S05]  /*5a80*/  @!P2 FMUL R16, R16, R16 ;  /* 0x000000101010a220 */ /* 0x008fca0000400000 */
[----:B------:R-:W3:Y:S01]  /*5a90*/  MUFU.EX2 R17, R17 ;  /* 0x0000001100117308 */ /* 0x000ee20000000800 */
[----:B------:R-:W-:-:S05]  /*5aa0*/  F2FP.F16.F32.PACK_AB R16, R16, R15 ;  /* 0x0000000f1010723e */ /* 0x000fca00000000ff */
[----:B------:R1:W-:Y:S01]  /*5ab0*/  STS [R5+0x18], R16 ;  /* 0x0000181005007388 */ /* 0x0003e20000000800 */
[----:B--2---:R-:W-:Y:S01]  /*5ac0*/  @!P3 FMUL R18, R18, R18 ;  /* 0x000000121212b220 */ /* 0x004fe20000400000 */
[----:B---3--:R-:W-:-:S05]  /*5ad0*/  @!P4 FMUL R17, R17, R17 ;  /* 0x000000111111c220 */ /* 0x008fca0000400000 */
[----:B------:R-:W-:-:S05]  /*5ae0*/  F2FP.F16.F32.PACK_AB R18, R17, R18 ;  /* 0x000000121112723e */ /* 0x000fca00000000ff */
[----:B------:R1:W-:Y:S01]  /*5af0*/  STS [R5+0x1c], R18 ;  /* 0x00001c1205007388 */ /* 0x0003e20000000800 */
[----:B------:R-:W-:Y:S05]  /*5b00*/  BRA.U UP0, `(.L_x_910) ;  /* 0xfffffff900147547 */ /* 0x000fea000b83ffff */
[----:B-1----:R-:W-:-:S07]  /*5b10*/  MOV R12, UR17 ;  /* 0x00000011000c7c02 */ /* 0x002fce0008000f00 */
.L_x_909:
        /* <DEDUP_REMOVED lines=8> */
[----:B--2---:R-:W-:-:S05]  /*5ba0*/  IMAD.SHL.U32 R4, R12, 0x2, RZ ;  /* 0x000000020c047824 */ /* 0x004fca00078e00ff */
[----:B------:R-:W-:-:S05]  /*5bb0*/  LEA R13, R4, UR19, 0x2 ;  /* 0x00000013040d7c11 */ /* 0x000fca000f8e10ff */
[----:B------:R-:W2:Y:S04]  /*5bc0*/  LDL.128 R4, [R13] ;  /* 0x000000000d047983 */ /* 0x000ea80000100c00 */
[----:B------:R-:W3:Y:S01]  /*5bd0*/  LDL.128 R8, [R13+0x10] ;  /* 0x000010000d087983 */ /* 0x000ee20000100c00 */
        /* <DEDUP_REMOVED lines=10> */
[----:B------:R-:W-:Y:S01]  /*5c80*/  FADD R9, -R26, R9 ;  /* 0x000000091a097221 */ /* 0x000fe20000000100 */
[----:B------:R-:W-:Y:S01]  /*5c90*/  FSETP.GEU.AND P1, PT, R14, -126, PT ;  /* 0xc2fc00000e00780b */ /* 0x000fe20003f2e000 */
[C---:B------:R-:W-:Y:S01]  /*5ca0*/  FADD R10, -R26.reuse, R10 ;  /* 0x0000000a1a0a7221 */ /* 0x040fe20000000100 */
[----:B------:R-:W-:Y:S01]  /*5cb0*/  FADD R11, -R26, R11 ;  /* 0x0000000b1a0b7221 */ /* 0x000fe20000000100 */
[----:B------:R-:W-:Y:S01]  /*5cc0*/  FMUL R8, R8, 1.4426950216293334961 ;  /* 0x3fb8aa3b08087820 */ /* 0x000fe20000400000 */
[----:B------:R-:W-:Y:S01]  /*5cd0*/  FMUL R9, R9, 1.4426950216293334961 ;  /* 0x3fb8aa3b09097820 */ /* 0x000fe20000400000 */
[----:B------:R-:W-:Y:S01]  /*5ce0*/  FMUL R10, R10, 1.4426950216293334961 ;  /* 0x3fb8aa3b0a0a7820 */ /* 0x000fe20000400000 */
[----:B------:R-:W-:-:S02]  /*5cf0*/  FSETP.GEU.AND P2, PT, R5, -126, PT ;  /* 0xc2fc00000500780b */ /* 0x000fc40003f4e000 */
[----:B------:R-:W-:Y:S02]  /*5d00*/  FSETP.GEU.AND P3, PT, R6, -126, PT ;  /* 0xc2fc00000600780b */ /* 0x000fe40003f6e000 */
[----:B------:R-:W-:Y:S01]  /*5d10*/  FSETP.GEU.AND P4, PT, R8, -126, PT ;  /* 0xc2fc00000800780b */ /* 0x000fe20003f8e000 */
[----:B------:R-:W-:Y:S01]  /*5d20*/  @!P6 FMUL R4, R4, 0.5 ;  /* 0x3f0000000404e820 */ /* 0x000fe20000400000 */
[----:B------:R-:W-:Y:S01]  /*5d30*/  FSETP.GEU.AND P5, PT, R9, -126, PT ;  /* 0xc2fc00000900780b */ /* 0x000fe20003fae000 */
[----:B------:R-:W-:-:S04]  /*5d40*/  @!P1 FMUL R14, R14, 0.5 ;  /* 0x3f0000000e0e9820 */ /* 0x000fc80000400000 */
[----:B------:R-:W1:Y:S02]  /*5d50*/  MUFU.EX2 R4, R4 ;  /* 0x0000000400047308 */ /* 0x000e640000000800 */
[----:B------:R-:W-:Y:S02]  /*5d60*/  @!P2 FMUL R5, R5, 0.5 ;  /* 0x3f0000000505a820 */ /* 0x000fe40000400000 */
[----:B------:R-:W-:Y:S02]  /*5d70*/  @!P3 FMUL R6, R6, 0.5 ;  /* 0x3f0000000606b820 */ /* 0x000fe40000400000 */
[----:B------:R-:W-:Y:S02]  /*5d80*/  @!P4 FMUL R8, R8, 0.5 ;  /* 0x3f0000000808c820 */ /* 0x000fe40000400000 */
[----:B------:R2:W3:Y:S01]  /*5d90*/  MUFU.EX2 R7, R14 ;  /* 0x0000000e00077308 */ /* 0x0004e20000000800 */
[----:B------:R-:W-:-:S07]  /*5da0*/  @!P5 FMUL R9, R9, 0.5 ;  /* 0x3f0000000909d820 */ /* 0x000fce0000400000 */
[----:B------:R-:W4:Y:S01]  /*5db0*/  MUFU.EX2 R5, R5 ;  /* 0x0000000500057308 */ /* 0x000f220000000800 */
[----:B--2---:R-:W-:Y:S01]  /*5dc0*/  FMUL R14, R11, 1.4426950216293334961 ;  /* 0x3fb8aa3b0b0e7820 */ /* 0x004fe20000400000 */
[----:B-1----:R-:W-:Y:S01]  /*5dd0*/  @!P6 FMUL R4, R4, R4 ;  /* 0x000000040404e220 */ /* 0x002fe20000400000 */
[----:B------:R-:W-:-:S05]  /*5de0*/  FSETP.GEU.AND P6, PT, R10, -126, PT ;  /* 0xc2fc00000a00780b */ /* 0x000fca0003fce000 */
[----:B------:R-:W1:Y:S01]  /*5df0*/  MUFU.EX2 R6, R6 ;  /* 0x0000000600067308 */ /* 0x000e620000000800 */
[----:B---3--:R-:W-:Y:S01]  /*5e00*/  @!P1 FMUL R7, R7, R7 ;  /* 0x0000000707079220 */ /* 0x008fe20000400000 */
[----:B------:R-:W-:-:S04]  /*5e10*/  FSETP.GEU.AND P1, PT, R14, -126, PT ;  /* 0xc2fc00000e00780b */ /* 0x000fc80003f2e000 */
[----:B------:R-:W-:Y:S02]  /*5e20*/  F2FP.F16.F32.PACK_AB R4, R7, R4 ;  /* 0x000000040704723e */ /* 0x000fe400000000ff */
[----:B------:R-:W-:Y:S01]  /*5e30*/  @!P6 FMUL R10, R10, 0.5 ;  /* 0x3f0000000a0ae820 */ /* 0x000fe20000400000 */
[----:B------:R-:W2:Y:S01]  /*5e40*/  MUFU.EX2 R8, R8 ;  /* 0x0000000800087308 */ /* 0x000ea20000000800 */
[----:B----4-:R-:W-:Y:S01]  /*5e50*/  @!P2 FMUL R5, R5, R5 ;  /* 0x000000050505a220 */ /* 0x010fe20000400000 */
[C---:B------:R-:W-:Y:S02]  /*5e60*/  LEA R7, R12.reuse, R23, 0x2 ;  /* 0x000000170c077211 */ /* 0x040fe400078e10ff */
[----:B------:R-:W-:Y:S02]  /*5e70*/  IADD3 R12, PT, PT, R12, 0x4, RZ ;  /* 0x000000040c0c7810 */ /* 0x000fe40007ffe0ff */
[----:B------:R-:W-:Y:S01]  /*5e80*/  @!P1 FMUL R14, R14, 0.5 ;  /* 0x3f0000000e0e9820 */ /* 0x000fe20000400000 */
[----:B------:R3:W-:Y:S01]  /*5e90*/  STS [R7], R4 ;  /* 0x0000000407007388 */ /* 0x0007e20000000800 */
[----:B------:R-:W4:Y:S01]  /*5ea0*/  MUFU.EX2 R11, R9 ;  /* 0x00000009000b7308 */ /* 0x000f220000000800 */
[----:B-1----:R-:W-:-:S05]  /*5eb0*/  @!P3 FMUL R6, R6, R6 ;  /* 0x000000060606b220 */ /* 0x002fca0000400000 */
[----:B------:R-:W-:Y:S02]  /*5ec0*/  F2FP.F16.F32.PACK_AB R6, R6, R5 ;  /* 0x000000050606723e */ /* 0x000fe400000000ff */
[----:B------:R-:W1:Y:S01]  /*5ed0*/  MUFU.EX2 R13, R10 ;  /* 0x0000000a000d7308 */ /* 0x000e620000000800 */
[----:B--2---:R-:W-:Y:S02]  /*5ee0*/  @!P4 FMUL R8, R8, R8 ;  /* 0x000000080808c220 */ /* 0x004fe40000400000 */
[----:B------:R3:W-:Y:S05]  /*5ef0*/  STS [R7+0x4], R6 ;  /* 0x0000040607007388 */ /* 0x0007ea0000000800 */
[----:B------:R-:W2:Y:S01]  /*5f00*/  MUFU.EX2 R16, R14 ;  /* 0x0000000e00107308 */ /* 0x000ea20000000800 */
[----:B----4-:R-:W-:-:S05]  /*5f10*/  @!P5 FMUL R11, R11, R11 ;  /* 0x0000000b0b0bd220 */ /* 0x010fca0000400000 */
[----:B------:R-:W-:Y:S01]  /*5f20*/  F2FP.F16.F32.PACK_AB R8, R11, R8 ;  /* 0x000000080b08723e */ /* 0x000fe200000000ff */
[----:B-1----:R-:W-:-:S04]  /*5f30*/  @!P6 FMUL R13, R13, R13 ;  /* 0x0000000d0d0de220 */ /* 0x002fc80000400000 */
[----:B------:R3:W-:Y:S01]  /*5f40*/  STS [R7+0x8], R8 ;  /* 0x0000080807007388 */ /* 0x0007e20000000800 */
[----:B--2---:R-:W-:-:S05]  /*5f50*/  @!P1 FMUL R16, R16, R16 ;  /* 0x0000001010109220 */ /* 0x004fca0000400000 */
[----:B------:R-:W-:-:S05]  /*5f60*/  F2FP.F16.F32.PACK_AB R16, R16, R13 ;  /* 0x0000000d1010723e */ /* 0x000fca00000000ff */
[----:B------:R3:W-:Y:S02]  /*5f70*/  STS [R7+0xc], R16 ;  /* 0x00000c1007007388 */ /* 0x0007e40000000800 */
.L_x_911:
[----:B------:R-:W-:Y:S05]  /*5f80*/  BRA.U !UP1, `(.L_x_908) ;  /* 0x0000000109e87547 */ /* 0x000fea000b800000 */
[----:B------:R-:W-:Y:S02]  /*5f90*/  UISETP.NE.AND UP0, UPT, UR23, 0x1, UPT ;  /* 0x000000011700788c */ /* 0x000fe4000bf05270 */
[----:B------:R-:W-:-:S07]  /*5fa0*/  UISETP.NE.AND UP1, UPT, UR29, URZ, UPT ;  /* 0x000000ff1d00728c */ /* 0x000fce000bf25270 */
[----:B------:R-:W-:Y:S05]  /*5fb0*/  BRA.U !UP0, `(.L_x_912) ;  /* 0x0000000108907547 */ /* 0x000fea000b800000 */
[----:B--23--:R-:W-:-:S04]  /*5fc0*/  SHF.L.U32 R6, R12, 0x1, RZ ;  /* 0x000000010c067819 */ /* 0x00cfc800000006ff */
[C---:B------:R-:W-:Y:S01]  /*5fd0*/  LEA R5, R6.reuse, UR19, 0x2 ;  /* 0x0000001306057c11 */ /* 0x040fe2000f8e10ff */
[----:B------:R-:W-:-:S05]  /*5fe0*/  VIADD R6, R6, 0x2 ;  /* 0x0000000206067836 */ /* 0x000fca0000000000 */
[----:B------:R-:W2:Y:S01]  /*5ff0*/  LDL.64 R4, [R5] ;  /* 0x0000000005047983 */ /* 0x000ea20000100a00 */
[----:B------:R-:W-:-:S06]  /*6000*/  LEA R6, R6, UR19, 0x2 ;  /* 0x0000001306067c11 */ /* 0x000fcc000f8e10ff */
        /* <DEDUP_REMOVED lines=19> */
[C---:B-1----:R-:W-:Y:S02]  /*6140*/  LEA R8, R12.reuse, R23, 0x2 ;  /* 0x000000170c087211 */ /* 0x042fe400078e10ff */
[----:B------:R-:W-:-:S05]  /*6150*/  IADD3 R12, PT, PT, R12, 0x2, RZ ;  /* 0x000000020c0c7810 */ /* 0x000fca0007ffe0ff */
        /* <DEDUP_REMOVED lines=10> */
.L_x_912:
[----:B------:R-:W-:Y:S05]  /*6200*/  BRA.U !UP1, `(.L_x_908) ;  /* 0x0000000109487547 */ /* 0x000fea000b800000 */
[----:B--23--:R-:W-:-:S04]  /*6210*/  SHF.L.U32 R4, R12, 0x1, RZ ;  /* 0x000000010c047819 */ /* 0x00cfc800000006ff */
[----:B------:R-:W-:-:S06]  /*6220*/  LEA R4, R4, UR19, 0x2 ;  /* 0x0000001304047c11 */ /* 0x000fcc000f8e10ff */
[----:B-1----:R-:W2:Y:S01]  /*6230*/  LDL.64 R4, [R4] ;  /* 0x0000000004047983 */ /* 0x002ea20000100a00 */
        /* <DEDUP_REMOVED lines=15> */
.L_x_908:
[----:B-12-4-:R-:W1:Y:S01]  /*6330*/  LDS R5, [R24] ;  /* 0x0000000018057984 */ /* 0x016e620000000800 */
[----:B---3--:R-:W-:Y:S01]  /*6340*/  MOV R7, UR7 ;  /* 0x0000000700077c02 */ /* 0x008fe20008000f00 */
[----:B------:R-:W-:Y:S01]  /*6350*/  FADD R27, -R26, R27 ;  /* 0x0000001b1a1b7221 */ /* 0x000fe20000000100 */
[----:B------:R-:W-:-:S03]  /*6360*/  UIADD3 UR7, UPT, UPT, UR7, 0x1, URZ ;  /* 0x0000000107077890 */ /* 0x000fc6000fffe0ff */
[----:B------:R-:W-:Y:S02]  /*6370*/  IMAD R10, R0, UR11, R7 ;  /* 0x0000000b000a7c24 */ /* 0x000fe4000f8e0207 */
[----:B------:R-:W-:Y:S01]  /*6380*/  FMUL R27, R27, 1.4426950216293334961 ;  /* 0x3fb8aa3b1b1b7820 */ /* 0x000fe20000400000 */
[----:B------:R-:W-:Y:S02]  /*6390*/  UISETP.NE.AND UP0, UPT, UR7, UR11, UPT ;  /* 0x0000000b0700728c */ /* 0x000fe4000bf05270 */
[C---:B------:R-:W-:Y:S02]  /*63a0*/  LEA R11, R10.reuse, UR15, 0x2 ;  /* 0x0000000f0a0b7c11 */ /* 0x040fe4000f8e10ff */
[C---:B------:R-:W-:Y:S02]  /*63b0*/  LEA R12, R10.reuse, UR9, 0x2 ;  /* 0x000000090a0c7c11 */ /* 0x040fe4000f8e10ff */
[----:B------:R-:W-:Y:S02]  /*63c0*/  FSETP.GEU.AND P2, PT, R27, -126, PT ;  /* 0xc2fc00001b00780b */ /* 0x000fe40003f4e000 */
[----:B------:R-:W-:-:S11]  /*63d0*/  LEA R10, R10, UR33, 0x2 ;  /* 0x000000210a0a7c11 */ /* 0x000fd6000f8e10ff */
[----:B------:R-:W-:-:S04]  /*63e0*/  @!P2 FMUL R27, R27, 0.5 ;  /* 0x3f0000001b1ba820 */ /* 0x000fc80000400000 */
[----:B------:R-:W2:Y:S01]  /*63f0*/  MUFU.EX2 R8, R27 ;  /* 0x0000001b00087308 */ /* 0x000ea20000000800 */
[----:B-1----:R-:W-:-:S04]  /*6400*/  FADD R4, -R26, R5 ;  /* 0x000000051a047221 */ /* 0x002fc80000000100 */
[----:B------:R-:W-:Y:S02]  /*6410*/  FMUL R6, R4, 1.4426950216293334961 ;  /* 0x3fb8aa3b04067820 */ /* 0x000fe40000400000 */
[----:B------:R-:W1:Y:S03]  /*6420*/  LDS R4, [R11] ;  /* 0x000000000b047984 */ /* 0x000e660000000800 */
[----:B------:R-:W-:Y:S01]  /*6430*/  FSETP.GEU.AND P1, PT, R6, -126, PT ;  /* 0xc2fc00000600780b */ /* 0x000fe20003f2e000 */
[----:B------:R-:W-:Y:S01]  /*6440*/  STS [R12], R5 ;  /* 0x000000050c007388 */ /* 0x000fe20000000800 */
[----:B--2---:R-:W-:-:S03]  /*6450*/  @!P2 FMUL R8, R8, R8 ;  /* 0x000000080808a220 */ /* 0x004fc60000400000 */
[----:B------:R-:W2:Y:S01]  /*6460*/  LDS R9, [R11] ;  /* 0x000000000b097984 */ /* 0x000ea20000000800 */
[----:B------:R-:W-:-:S07]  /*6470*/  FMUL R25, R8, R25 ;  /* 0x0000001908197220 */ /* 0x000fce0000400000 */
[----:B------:R-:W-:-:S04]  /*6480*/  @!P1 FMUL R6, R6, 0.5 ;  /* 0x3f00000006069820 */ /* 0x000fc80000400000 */
[----:B------:R-:W3:Y:S02]  /*6490*/  MUFU.EX2 R7, R6 ;  /* 0x0000000600077308 */ /* 0x000ee40000000800 */
[----:B---3--:R-:W-:-:S04]  /*64a0*/  @!P1 FMUL R7, R7, R7 ;  /* 0x0000000707079220 */ /* 0x008fc80000400000 */
[----:B-1----:R-:W-:Y:S01]  /*64b0*/  FFMA R4, R4, R7, R25 ;  /* 0x0000000704047223 */ /* 0x002fe20000000019 */
[----:B--2---:R1:W-:Y:S04]  /*64c0*/  STS [R10], R9 ;  /* 0x000000090a007388 */ /* 0x0043e80000000800 */
[----:B------:R1:W-:Y:S04]  /*64d0*/  STS [R24], R26 ;  /* 0x0000001a18007388 */ /* 0x0003e80000000800 */
[----:B------:R1:W-:Y:S01]  /*64e0*/  STS [R11], R4 ;  /* 0x000000040b007388 */ /* 0x0003e20000000800 */
[----:B------:R-:W-:Y:S05]  /*64f0*/  BRA.U UP0, `(.L_x_913) ;  /* 0xffffffd900d87547 */ /* 0x000fea000b83ffff */
[----:B------:R-:W-:Y:S05]  /*6500*/  BRA `(.L_x_903) ;  /* 0x0000002400807947 */ /* 0x000fea0003800000 */
.L_x_902:
[----:B--2---:R-:W-:Y:S01]  /*6510*/  IABS R7, UR11 ;  /* 0x0000000b00077c13 */ /* 0x004fe20008000000 */
[----:B------:R-:W-:Y:S01]  /*6520*/  BSSY.RECONVERGENT B0, `(.L_x_903) ;  /* 0x000025e000007945 */ /* 0x000fe20003800200 */
[----:B------:R-:W-:Y:S02]  /*6530*/  IABS R10, R0 ;  /* 0x00000000000a7213 */ /* 0x000fe40000000000 */
[----:B---34-:R-:W1:Y:S01]  /*6540*/  I2F.RP R6, R7 ;  /* 0x0000000700067306 */ /* 0x018e620000209400 */
[----:B------:R-:W-:-:S07]  /*6550*/  IABS R11, UR11 ;  /* 0x0000000b000b7c13 */ /* 0x000fce0008000000 */
[----:B-1----:R-:W1:Y:S02]  /*6560*/  MUFU.RCP R6, R6 ;  /* 0x0000000600067308 */ /* 0x002e640000001000 */
[----:B-1----:R-:W-:Y:S02]  /*6570*/  IADD3 R4, PT, PT, R6, 0xffffffe, RZ ;  /* 0x0ffffffe06047810 */ /* 0x002fe40007ffe0ff */
[----:B------:R-:W-:-:S04]  /*6580*/  IADD3 R6, PT, PT, RZ, -R11, RZ ;  /* 0x8000000bff067210 */ /* 0x000fc80007ffe0ff */
        /* <DEDUP_REMOVED lines=15> */
[----:B------:R-:W-:-:S04]  /*6680*/  @P1 IADD3 R5, PT, PT, R5, 0x1, RZ ;  /* 0x0000000105051810 */ /* 0x000fc80007ffe0ff */
[----:B------:R-:W-:-:S04]  /*6690*/  MOV R23, R5 ;  /* 0x0000000500177202 */ /* 0x000fc80000000f00 */
[----:B------:R-:W-:Y:S02]  /*66a0*/  @!P3 IADD3 R23, PT, PT, -R23, RZ, RZ ;  /* 0x000000ff1717b210 */ /* 0x000fe40007ffe1ff */
[----:B------:R-:W-:-:S05]  /*66b0*/  @!P2 LOP3.LUT R23, RZ, UR11, RZ, 0x33, !PT ;  /* 0x0000000bff17ac12 */ /* 0x000fca000f8e33ff */
[----:B------:R-:W-:-:S04]  /*66c0*/  IMAD.MOV R5, RZ, RZ, -R23 ;  /* 0x000000ffff057224 */ /* 0x000fc800078e0a17 */
[----:B------:R-:W-:-:S05]  /*66d0*/  IMAD R4, R5, UR11, R0 ;  /* 0x0000000b05047c24 */ /* 0x000fca000f8e0200 */
[----:B------:R-:W-:-:S13]  /*66e0*/  ISETP.NE.AND P1, PT, R4, RZ, PT ;  /* 0x000000ff0400720c */ /* 0x000fda0003f25270 */
[----:B------:R-:W-:Y:S05]  /*66f0*/  @P1 BRA `(.L_x_914) ;  /* 0x0000002400001947 */ /* 0x000fea0003800000 */
[----:B------:R-:W-:Y:S01]  /*6700*/  ISETP.NE.AND P1, PT, RZ, UR4, PT ;  /* 0x00000004ff007c0c */ /* 0x000fe2000bf25270 */
[----:B------:R-:W-:Y:S02]  /*6710*/  ULEA UR7, UR32, UR9, 0x2 ;  /* 0x0000000920077291 */ /* 0x000fe4000f8e10ff */
[C---:B------:R-:W-:Y:S01]  /*6720*/  LEA R27, R23.reuse, UR9, 0x2 ;  /* 0x00000009171b7c11 */ /* 0x040fe2000f8e10ff */
[----:B------:R-:W-:Y:S01]  /*6730*/  UISETP.GE.AND UP0, UPT, UR23, 0x2, UPT ;  /* 0x000000021700788c */ /* 0x000fe2000bf06270 */
[C---:B------:R-:W-:Y:S01]  /*6740*/  LEA R26, R23.reuse, UR33, 0x2 ;  /* 0x00000021171a7c11 */ /* 0x040fe2000f8e10ff */
[----:B------:R-:W-:Y:S01]  /*6750*/  ULEA UR7, UR32, UR7, 0x2 ;  /* 0x0000000720077291 */ /* 0x000fe2000f8e10ff */
[----:B------:R-:W-:Y:S02]  /*6760*/  LEA R24, R23, UR15, 0x2 ;  /* 0x0000000f17187c11 */ /* 0x000fe4000f8e10ff */
[----:B------:R-:W-:Y:S02]  /*6770*/  MOV R28, RZ ;  /* 0x000000ff001c7202 */ /* 0x000fe40000000f00 */
[----:B------:R-:W-:-:S02]  /*6780*/  MOV R29, 0xff800000 ;  /* 0xff800000001d7802 */ /* 0x000fc40000000f00 */
[C---:B------:R-:W-:Y:S01]  /*6790*/  LEA R25, R23.reuse, UR7, 0x2 ;  /* 0x0000000717197c11 */ /* 0x040fe2000f8e10ff */
[----:B------:R-:W-:Y:S01]  /*67a0*/  IMAD R23, R23, UR25, RZ ;  /* 0x0000001917177c24 */ /* 0x000fe2000f8e02ff */
[----:B------:R-:W-:-:S04]  /*67b0*/  @!P1 MOV R4, 0xff800000 ;  /* 0xff80000000049802 */ /* 0x000fc80000000f00 */
[----:B------:R-:W-:Y:S01]  /*67c0*/  LEA R23, R23, UR12, 0x1 ;  /* 0x0000000c17177c11 */ /* 0x000fe2000f8e08ff */
[----:B------:R1:W-:Y:S04]  /*67d0*/  @!P1 STS [R27], R4 ;  /* 0x000000041b009388 */ /* 0x0003e80000000800 */
[----:B------:R1:W-:Y:S04]  /*67e0*/  @!P1 STS [R26], RZ ;  /* 0x000000ff1a009388 */ /* 0x0003e80000000800 */
[----:B------:R1:W-:Y:S04]  /*67f0*/  @!P1 STS [R25], R4 ;  /* 0x0000000419009388 */ /* 0x0003e80000000800 */
[----:B------:R1:W-:Y:S01]  /*6800*/  @!P1 STS [R24], RZ ;  /* 0x000000ff18009388 */ /* 0x0003e20000000800 */
[----:B------:R-:W-:Y:S05]  /*6810*/  BRA.U !UP0, `(.L_x_915) ;  /* 0x00000011083c7547 */ /* 0x000fea000b800000 */
[----:B------:R-:W-:Y:S01]  /*6820*/  ULEA.HI UR7, UR22, UR22, URZ, 0x1 ;  /* 0x0000001616077291 */ /* 0x000fe2000f8f08ff */
[----:B------:R-:W-:Y:S01]  /*6830*/  IMAD.MOV.U32 R29, RZ, RZ, -0x800000 ;  /* 0xff800000ff1d7424 */ /* 0x000fe200078e00ff */
[----:B------:R-:W-:Y:S02]  /*6840*/  MOV R28, RZ ;  /* 0x000000ff001c7202 */ /* 0x000fe40000000f00 */
[----:B------:R-:W-:Y:S01]  /*6850*/  USHF.R.S32.HI UR10, URZ, 0x1, UR7 ;  /* 0x00000001ff0a7899 */ /* 0x000fe20008011407 */
[----:B------:R-:W-:-:S03]  /*6860*/  MOV R8, RZ ;  /* 0x000000ff00087202 */ /* 0x000fc60000000f00 */
[----:B------:R-:W-:-:S04]  /*6870*/  UIADD3 UR7, UPT, UPT, UR10, -0x1, URZ ;  /* 0xffffffff0a077890 */ /* 0x000fc8000fffe0ff */
[----:B------:R-:W-:-:S09]  /*6880*/  UISETP.GE.U32.AND UP1, UPT, UR7, 0x3, UPT ;  /* 0x000000030700788c */ /* 0x000fd2000bf26070 */
[----:B------:R-:W-:Y:S05]  /*6890*/  BRA.U !UP1, `(.L_x_916) ;  /* 0x0000000909487547 */ /* 0x000fea000b800000 */
[----:B------:R-:W-:Y:S01]  /*68a0*/  MOV R29, 0xff800000 ;  /* 0xff800000001d7802 */ /* 0x000fe20000000f00 */
[----:B------:R-:W-:Y:S01]  /*68b0*/  IMAD.MOV.U32 R28, RZ, RZ, RZ ;  /* 0x000000ffff1c7224 */ /* 0x000fe200078e00ff */
[----:B------:R-:W2:Y:S01]  /*68c0*/  LDCU UR34, c[0x0][0x3dc] ;  /* 0x00007b80ff2277ac */ /* 0x000ea20008000800 */
[----:B------:R-:W-:-:S05]  /*68d0*/  UMOV UR7, URZ ;  /* 0x000000ff00077c82 */ /* 0x000fca0008000000 */
.L_x_917:
[----:B------:R-:W-:Y:S01]  /*68e0*/  MOV R8, UR7 ;  /* 0x0000000700087c02 */ /* 0x000fe20008000f00 */
[----:B------:R-:W-:Y:S02]  /*68f0*/  USHF.L.U32 UR8, UR7, 0x1, URZ ;  /* 0x0000000107087899 */ /* 0x000fe400080006ff */
[----:B------:R-:W-:Y:S01]  /*6900*/  UIADD3 UR7, UPT, UPT, UR7, 0x4, URZ ;  /* 0x0000000407077890 */ /* 0x000fe2000fffe0ff */
[----:B------:R-:W-:Y:S01]  /*6910*/  LEA R8, R8, R23, 0x2 ;  /* 0x0000001708087211 */ /* 0x000fe200078e10ff */
[----:B------:R-:W-:Y:S02]  /*6920*/  ULEA UR8, UR8, UR19, 0x2 ;  /* 0x0000001308087291 */ /* 0x000fe4000f8e10ff */
[----:B------:R-:W-:Y:S02]  /*6930*/  UISETP.NE.AND UP1, UPT, UR7, UR28, UPT ;  /* 0x0000001c0700728c */ /* 0x000fe4000bf25270 */
[----:B------:R-:W1:Y:S04]  /*6940*/  LDS R5, [R8] ;  /* 0x0000000008057984 */ /* 0x000e680000000800 */
[----:B------:R-:W3:Y:S04]  /*6950*/  LDS R7, [R8+0x4] ;  /* 0x0000040008077984 */ /* 0x000ee80000000800 */
[----:B------:R-:W4:Y:S04]  /*6960*/  LDS R9, [R8+0x8] ;  /* 0x0000080008097984 */ /* 0x000f280000000800 */
[----:B------:R-:W5:Y:S01]  /*6970*/  LDS R8, [R8+0xc] ;  /* 0x00000c0008087984 */ /* 0x000f620000000800 */
        /* <DEDUP_REMOVED lines=9> */
[----:B------:R-:W-:Y:S01]  /*6a10*/  FADD R29, -R6, R29 ;  /* 0x0000001d061d7221 */ /* 0x000fe20000000100 */
[----:B------:R-:W-:-:S03]  /*6a20*/  FADD R17, R4, -R6 ;  /* 0x8000000604117221 */ /* 0x000fc60000000000 */
[----:B------:R-:W-:Y:S01]  /*6a30*/  FMUL R11, R29, 1.4426950216293334961 ;  /* 0x3fb8aa3b1d0b7820 */ /* 0x000fe20000400000 */
[--C-:B------:R-:W-:Y:S01]  /*6a40*/  FADD R6, R6, -R10.reuse ;  /* 0x8000000a06067221 */ /* 0x100fe20000000000 */
[----:B------:R-:W-:Y:S01]  /*6a50*/  FADD R14, R5, -R10 ;  /* 0x8000000a050e7221 */ /* 0x000fe20000000000 */
[----:B------:R-:W-:Y:S02]  /*6a60*/  FMUL R17, R17, 1.4426950216293334961 ;  /* 0x3fb8aa3b11117820 */ /* 0x000fe40000400000 */
[----:B------:R-:W-:Y:S01]  /*6a70*/  FMUL R15, R6, 1.4426950216293334961 ;  /* 0x3fb8aa3b060f7820 */ /* 0x000fe20000400000 */
[----:B------:R-:W-:Y:S01]  /*6a80*/  FMUL R14, R14, 1.4426950216293334961 ;  /* 0x3fb8aa3b0e0e7820 */ /* 0x000fe20000400000 */
[----:B------:R-:W-:Y:S01]  /*6a90*/  FSETP.GEU.AND P1, PT, R11, -126, PT ;  /* 0xc2fc00000b00780b */ /* 0x000fe20003f2e000 */
[----:B------:R-:W-:Y:S01]  /*6aa0*/  FMUL R6, R12, UR34 ;  /* 0x000000220c067c20 */ /* 0x000fe20008400000 */
[----:B------:R-:W-:Y:S02]  /*6ab0*/  FSETP.GEU.AND P2, PT, R17, -126, PT ;  /* 0xc2fc00001100780b */ /* 0x000fe40003f4e000 */
[----:B------:R-:W-:-:S02]  /*6ac0*/  FSETP.GEU.AND P3, PT, R15, -126, PT ;  /* 0xc2fc00000f00780b */ /* 0x000fc40003f6e000 */
[----:B------:R-:W-:Y:S01]  /*6ad0*/  FSETP.GEU.AND P6, PT, R14, -126, PT ;  /* 0xc2fc00000e00780b */ /* 0x000fe20003fce000 */
[----:B------:R1:W-:Y:S01]  /*6ae0*/  STL.128 [UR8], R4 ;  /* 0x00000004ff007987 */ /* 0x0003e20008100c08 */
[----:B------:R-:W-:-:S04]  /*6af0*/  FMNMX R13, R10, R6, !PT ;  /* 0x000000060a0d7209 */ /* 0x000fc80007800000 */
[----:B------:R-:W-:Y:S01]  /*6b00*/  FMNMX R16, R7, R13, !PT ;  /* 0x0000000d07107209 */ /* 0x000fe20007800000 */
[--C-:B------:R-:W-:Y:S01]  /*6b10*/  FADD R18, R6, -R13.reuse ;  /* 0x8000000d06127221 */ /* 0x100fe20000000000 */
[----:B------:R-:W-:Y:S01]  /*6b20*/  @!P1 FMUL R11, R11, 0.5 ;  /* 0x3f0000000b0b9820 */ /* 0x000fe20000400000 */
[----:B------:R-:W-:Y:S01]  /*6b30*/  @!P2 FMUL R17, R17, 0.5 ;  /* 0x3f0000001111a820 */ /* 0x000fe20000400000 */
[----:B------:R-:W-:Y:S01]  /*6b40*/  FADD R12, R10, -R13 ;  /* 0x8000000d0a0c7221 */ /* 0x000fe20000000000 */
[----:B------:R-:W-:Y:S01]  /*6b50*/  FMUL R18, R18, 1.4426950216293334961 ;  /* 0x3fb8aa3b12127820 */ /* 0x000fe20000400000 */
[----:B------:R-:W-:Y:S01]  /*6b60*/  @!P3 FMUL R15, R15, 0.5 ;  /* 0x3f0000000f0fb820 */ /* 0x000fe20000400000 */
[----:B------:R-:W-:Y:S01]  /*6b70*/  @!P6 FMUL R14, R14, 0.5 ;  /* 0x3f0000000e0ee820 */ /* 0x000fe20000400000 */
[----:B------:R-:W2:Y:S01]  /*6b80*/  MUFU.EX2 R11, R11 ;  /* 0x0000000b000b7308 */ /* 0x000ea20000000800 */
[----:B------:R-:W-:Y:S01]  /*6b90*/  FMUL R12, R12, 1.4426950216293334961 ;  /* 0x3fb8aa3b0c0c7820 */ /* 0x000fe20000400000 */
[----:B------:R-:W-:Y:S01]  /*6ba0*/  FSETP.GEU.AND P5, PT, R18, -126, PT ;  /* 0xc2fc00001200780b */ /* 0x000fe20003fae000 */
[--C-:B------:R-:W-:Y:S01]  /*6bb0*/  FADD R13, R13, -R16.reuse ;  /* 0x800000100d0d7221 */ /* 0x100fe20000000000 */
[----:B-1----:R-:W-:Y:S01]  /*6bc0*/  FADD R7, R7, -R16 ;  /* 0x8000001007077221 */ /* 0x002fe20000000000 */
[----:B----4-:R-:W-:Y:S01]  /*6bd0*/  HADD2.F32 R5, -RZ, R9.H1_H1 ;  /* 0x30000009ff057230 */ /* 0x010fe20000004100 */
[----:B------:R-:W-:Y:S01]  /*6be0*/  FSETP.GEU.AND P4, PT, R12, -126, PT ;  /* 0xc2fc00000c00780b */ /* 0x000fe20003f8e000 */
[----:B------:R-:W-:Y:S01]  /*6bf0*/  FMUL R13, R13, 1.4426950216293334961 ;  /* 0x3fb8aa3b0d0d7820 */ /* 0x000fe20000400000 */
[----:B------:R1:W3:Y:S01]  /*6c00*/  MUFU.EX2 R10, R17 ;  /* 0x00000011000a7308 */ /* 0x0002e20000000800 */
[----:B------:R-:W-:Y:S01]  /*6c10*/  FMUL R7, R7, 1.4426950216293334961 ;  /* 0x3fb8aa3b07077820 */ /* 0x000fe20000400000 */
[----:B------:R-:W-:-:S05]  /*6c20*/  FMUL R5, R5, UR34 ;  /* 0x0000002205057c20 */ /* 0x000fca0008400000 */
[----:B------:R-:W-:Y:S01]  /*6c30*/  @!P5 FMUL R18, R18, 0.5 ;  /* 0x3f0000001212d820 */ /* 0x000fe20000400000 */
[----:B------:R-:W4:Y:S01]  /*6c40*/  MUFU.EX2 R15, R15 ;  /* 0x0000000f000f7308 */ /* 0x000f220000000800 */
[----:B-1----:R-:W-:Y:S02]  /*6c50*/  HADD2.F32 R17, -RZ, R9.H0_H0 ;  /* 0x20000009ff117230 */ /* 0x002fe40000004100 */
[----:B--2---:R-:W-:Y:S01]  /*6c60*/  @!P1 FMUL R11, R11, R11 ;  /* 0x0000000b0b0b9220 */ /* 0x004fe20000400000 */
[----:B------:R-:W-:Y:S01]  /*6c70*/  FSETP.GEU.AND P1, PT, R13, -126, PT ;  /* 0xc2fc00000d00780b */ /* 0x000fe20003f2e000 */
[----:B------:R-:W-:Y:S01]  /*6c80*/  @!P4 FMUL R12, R12, 0.5 ;  /* 0x3f0000000c0cc820 */ /* 0x000fe20000400000 */
[----:B------:R-:W-:Y:S02]  /*6c90*/  FMUL R4, R17, UR34 ;  /* 0x0000002211047c20 */ /* 0x000fe40008400000 */
[----:B------:R-:W1:Y:S01]  /*6ca0*/  MUFU.EX2 R14, R14 ;  /* 0x0000000e000e7308 */ /* 0x000e620000000800 */
[----:B---3--:R-:W-:Y:S01]  /*6cb0*/  @!P2 FMUL R10, R10, R10 ;  /* 0x0000000a0a0aa220 */ /* 0x008fe20000400000 */
[----:B------:R-:W-:-:S02]  /*6cc0*/  FSETP.GEU.AND P2, PT, R7, -126, PT ;  /* 0xc2fc00000700780b */ /* 0x000fc40003f4e000 */
[----:B------:R-:W-:Y:S01]  /*6cd0*/  FMNMX R17, R16, R4, !PT ;  /* 0x0000000410117209 */ /* 0x000fe20007800000 */
[----:B------:R-:W-:-:S03]  /*6ce0*/  FFMA R11, R11, R28, R10 ;  /* 0x0000001c0b0b7223 */ /* 0x000fc6000000000a */
[----:B------:R-:W2:Y:S01]  /*6cf0*/  MUFU.EX2 R19, R18 ;  /* 0x0000001200137308 */ /* 0x000ea20000000800 */
[----:B----4-:R-:W-:Y:S01]  /*6d00*/  @!P3 FMUL R15, R15, R15 ;  /* 0x0000000f0f0fb220 */ /* 0x010fe20000400000 */
[----:B------:R-:W-:Y:S01]  /*6d10*/  FADD R16, R16, -R17 ;  /* 0x8000001110107221 */ /* 0x000fe20000000000 */
[----:B------:R-:W-:-:S03]  /*6d20*/  @!P1 FMUL R13, R13, 0.5 ;  /* 0x3f0000000d0d9820 */ /* 0x000fc60000400000 */
[----:B------:R-:W-:Y:S01]  /*6d30*/  FMUL R16, R16, 1.4426950216293334961 ;  /* 0x3fb8aa3b10107820 */ /* 0x000fe20000400000 */
[----:B------:R-:W-:Y:S01]  /*6d40*/  @!P2 FMUL R7, R7, 0.5 ;  /* 0x3f0000000707a820 */ /* 0x000fe20000400000 */
[----:B------:R3:W4:Y:S01]  /*6d50*/  MUFU.EX2 R6, R12 ;  /* 0x0000000c00067308 */ /* 0x0007220000000800 */
[----:B-1----:R-:W-:Y:S02]  /*6d60*/  @!P6 FMUL R14, R14, R14 ;  /* 0x0000000e0e0ee220 */ /* 0x002fe40000400000 */
[----:B------:R-:W-:Y:S02]  /*6d70*/  FSETP.GEU.AND P3, PT, R16, -126, PT ;  /* 0xc2fc00001000780b */ /* 0x000fe40003f6e000 */
[----:B------:R-:W-:Y:S01]  /*6d80*/  FFMA R14, R11, R15, R14 ;  /* 0x0000000f0b0e7223 */ /* 0x000fe2000000000e */
[----:B------:R-:W-:Y:S01]  /*6d90*/  FADD R11, R4, -R17 ;  /* 0x80000011040b7221 */ /* 0x000fe20000000000 */
[----:B-----5:R-:W-:Y:S01]  /*6da0*/  HADD2.F32 R15, -RZ, R8.H0_H0 ;  /* 0x20000008ff0f7230 */ /* 0x020fe20000004100 */
[----:B------:R1:W5:Y:S01]  /*6db0*/  MUFU.EX2 R9, R13 ;  /* 0x0000000d00097308 */ /* 0x0003620000000800 */
[----:B--2---:R-:W-:Y:S01]  /*6dc0*/  @!P5 FMUL R19, R19, R19 ;  /* 0x000000131313d220 */ /* 0x004fe20000400000 */
[----:B------:R-:W-:Y:S01]  /*6dd0*/  FMUL R11, R11, 1.4426950216293334961 ;  /* 0x3fb8aa3b0b0b7820 */ /* 0x000fe20000400000 */
[----:B---3--:R-:W-:-:S04]  /*6de0*/  FMNMX R12, R5, R17, !PT ;  /* 0x00000011050c7209 */ /* 0x008fc80007800000 */
[----:B------:R-:W-:Y:S01]  /*6df0*/  FSETP.GEU.AND P5, PT, R11, -126, PT ;  /* 0xc2fc00000b00780b */ /* 0x000fe20003fae000 */
[----:B------:R2:W3:Y:S01]  /*6e00*/  MUFU.EX2 R10, R7 ;  /* 0x00000007000a7308 */ /* 0x0004e20000000800 */
[----:B----4-:R-:W-:Y:S01]  /*6e10*/  @!P4 FMUL R6, R6, R6 ;  /* 0x000000060606c220 */ /* 0x010fe20000400000 */
[--C-:B------:R-:W-:Y:S01]  /*6e20*/  FADD R17, R17, -R12.reuse ;  /* 0x8000000c11117221 */ /* 0x100fe20000000000 */
[----:B------:R-:W-:Y:S02]  /*6e30*/  @!P3 FMUL R16, R16, 0.5 ;  /* 0x3f0000001010b820 */ /* 0x000fe40000400000 */
[----:B------:R-:W-:Y:S01]  /*6e40*/  FFMA R19, R14, R6, R19 ;  /* 0x000000060e137223 */ /* 0x000fe20000000013 */
[----:B------:R-:W-:Y:S01]  /*6e50*/  FMUL R6, R15, UR34 ;  /* 0x000000220f067c20 */ /* 0x000fe20008400000 */
[----:B-1----:R-:W-:Y:S01]  /*6e60*/  FMUL R13, R17, 1.4426950216293334961 ;  /* 0x3fb8aa3b110d7820 */ /* 0x002fe20000400000 */
[----:B------:R-:W-:Y:S02]  /*6e70*/  HADD2.F32 R17, -RZ, R8.H1_H1 ;  /* 0x30000008ff117230 */ /* 0x000fe40000004100 */
[----:B------:R-:W-:Y:S01]  /*6e80*/  FADD R14, R5, -R12 ;  /* 0x8000000c050e7221 */ /* 0x000fe20000000000 */
[----:B------:R1:W4:Y:S01]  /*6e90*/  MUFU.EX2 R8, R16 ;  /* 0x0000001000087308 */ /* 0x0003220000000800 */
[----:B------:R-:W-:Y:S01]  /*6ea0*/  FMNMX R15, R12, R6, !PT ;  /* 0x000000060c0f7209 */ /* 0x000fe20007800000 */
[----:B------:R-:W-:Y:S01]  /*6eb0*/  @!P5 FMUL R11, R11, 0.5 ;  /* 0x3f0000000b0bd820 */ /* 0x000fe20000400000 */
[----:B--2---:R-:W-:Y:S01]  /*6ec0*/  FMUL R7, R17, UR34 ;  /* 0x0000002211077c20 */ /* 0x004fe20008400000 */
[----:B-----5:R-:W-:Y:S01]  /*6ed0*/  @!P1 FMUL R9, R9, R9 ;  /* 0x0000000909099220 */ /* 0x020fe20000400000 */
[----:B------:R-:W-:Y:S01]  /*6ee0*/  FMUL R14, R14, 1.4426950216293334961 ;  /* 0x3fb8aa3b0e0e7820 */ /* 0x000fe20000400000 */
[--C-:B------:R-:W-:Y:S01]  /*6ef0*/  FADD R12, R12, -R15.reuse ;  /* 0x8000000f0c0c7221 */ /* 0x100fe20000000000 */
[----:B---3--:R-:W-:Y:S01]  /*6f00*/  @!P2 FMUL R10, R10, R10 ;  /* 0x0000000a0a0aa220 */ /* 0x008fe20000400000 */
[----:B------:R-:W2:Y:S01]  /*6f10*/  MUFU.EX2 R11, R11 ;  /* 0x0000000b000b7308 */ /* 0x000ea20000000800 */
[----:B------:R-:W-:Y:S01]  /*6f20*/  FMNMX R29, R7, R15, !PT ;  /* 0x0000000f071d7209 */ /* 0x000fe20007800000 */
[----:B------:R-:W-:Y:S01]  /*6f30*/  FMUL R12, R12, 1.4426950216293334961 ;  /* 0x3fb8aa3b0c0c7820 */ /* 0x000fe20000400000 */
[----:B------:R-:W-:Y:S01]  /*6f40*/  FFMA R10, R19, R9, R10 ;  /* 0x00000009130a7223 */ /* 0x000fe2000000000a */
[----:B------:R-:W-:Y:S01]  /*6f50*/  FADD R9, R6, -R15 ;  /* 0x8000000f06097221 */ /* 0x000fe20000000000 */
[----:B------:R-:W-:Y:S01]  /*6f60*/  FSETP.GEU.AND P4, PT, R13, -126, PT ;  /* 0xc2fc00000d00780b */ /* 0x000fe20003f8e000 */
[--C-:B------:R-:W-:Y:S01]  /*6f70*/  FADD R15, R15, -R29.reuse ;  /* 0x8000001d0f0f7221 */ /* 0x100fe20000000000 */
[----:B------:R-:W-:Y:S01]  /*6f80*/  FSETP.GEU.AND P6, PT, R14, -126, PT ;  /* 0xc2fc00000e00780b */ /* 0x000fe20003fce000 */
[----:B------:R-:W-:Y:S01]  /*6f90*/  FMUL R9, R9, 1.4426950216293334961 ;  /* 0x3fb8aa3b09097820 */ /* 0x000fe20000400000 */
[----:B-1----:R-:W-:Y:S01]  /*6fa0*/  FADD R16, R7, -R29 ;  /* 0x8000001d07107221 */ /* 0x002fe20000000000 */
[----:B------:R-:W-:Y:S01]  /*6fb0*/  FSETP.GEU.AND P2, PT, R12, -126, PT ;  /* 0xc2fc00000c00780b */ /* 0x000fe20003f4e000 */
[----:B------:R-:W-:Y:S01]  /*6fc0*/  FMUL R15, R15, 1.4426950216293334961 ;  /* 0x3fb8aa3b0f0f7820 */ /* 0x000fe20000400000 */
[----:B----4-:R-:W-:Y:S01]  /*6fd0*/  @!P3 FMUL R8, R8, R8 ;  /* 0x000000080808b220 */ /* 0x010fe20000400000 */
[----:B------:R-:W-:Y:S01]  /*6fe0*/  FMUL R17, R16, 1.4426950216293334961 ;  /* 0x3fb8aa3b10117820 */ /* 0x000fe20000400000 */
[----:B------:R-:W-:Y:S01]  /*6ff0*/  FSETP.GEU.AND P1, PT, R9, -126, PT ;  /* 0xc2fc00000900780b */ /* 0x000fe20003f2e000 */
[----:B------:R3:W-:Y:S01]  /*7000*/  STL.128 [UR8+0x10], R4 ;  /* 0x00001004ff007987 */ /* 0x0007e20008100c08 */
[----:B------:R-:W-:Y:S01]  /*7010*/  FSETP.GEU.AND P3, PT, R15, -126, PT ;  /* 0xc2fc00000f00780b */ /* 0x000fe20003f6e000 */
[----:B--2---:R-:W-:Y:S01]  /*7020*/  @!P5 FMUL R11, R11, R11 ;  /* 0x0000000b0b0bd220 */ /* 0x004fe20000400000 */
[----:B------:R-:W-:Y:S01]  /*7030*/  FSETP.GEU.AND P5, PT, R17, -126, PT ;  /* 0xc2fc00001100780b */ /* 0x000fe20003fae000 */
[----:B------:R-:W-:Y:S01]  /*7040*/  @!P4 FMUL R13, R13, 0.5 ;  /* 0x3f0000000d0dc820 */ /* 0x000fe20000400000 */
[----:B------:R-:W-:Y:S01]  /*7050*/  @!P6 FMUL R14, R14, 0.5 ;  /* 0x3f0000000e0ee820 */ /* 0x000fe20000400000 */
[----:B------:R-:W-:-:S02]  /*7060*/  FFMA R11, R10, R8, R11 ;  /* 0x000000080a0b7223 */ /* 0x000fc4000000000b */
[----:B------:R-:W-:Y:S02]  /*7070*/  @!P2 FMUL R12, R12, 0.5 ;  /* 0x3f0000000c0ca820 */ /* 0x000fe40000400000 */
[----:B------:R-:W1:Y:S02]  /*7080*/  MUFU.EX2 R13, R13 ;  /* 0x0000000d000d7308 */ /* 0x000e640000000800 */
[----:B------:R-:W-:Y:S02]  /*7090*/  @!P1 FMUL R9, R9, 0.5 ;  /* 0x3f00000009099820 */ /* 0x000fe40000400000 */
[----:B------:R-:W-:Y:S02]  /*70a0*/  @!P3 FMUL R15, R15, 0.5 ;  /* 0x3f0000000f0fb820 */ /* 0x000fe40000400000 */
[----:B------:R-:W-:Y:S02]  /*70b0*/  @!P5 FMUL R17, R17, 0.5 ;  /* 0x3f0000001111d820 */ /* 0x000fe40000400000 */
[----:B------:R-:W2:Y:S08]  /*70c0*/  MUFU.EX2 R14, R14 ;  /* 0x0000000e000e7308 */ /* 0x000eb00000000800 */
[----:B------:R-:W4:Y:S01]  /*70d0*/  MUFU.EX2 R12, R12 ;  /* 0x0000000c000c7308 */ /* 0x000f220000000800 */
[----:B-1----:R-:W-:-:S07]  /*70e0*/  @!P4 FMUL R13, R13, R13 ;  /* 0x0000000d0d0dc220 */ /* 0x002fce0000400000 */
        /* <DEDUP_REMOVED lines=11> */
[----:B---3--:R-:W-:Y:S06]  /*71a0*/  BRA.U UP1, `(.L_x_917) ;  /* 0xfffffff501cc7547 */ /* 0x008fec000b83ffff */
[----:B------:R-:W-:-:S07]  /*71b0*/  MOV R8, UR28 ;  /* 0x0000001c00087c02 */ /* 0x000fce0008000f00 */
.L_x_916:
[----:B------:R-:W-:-:S04]  /*71c0*/  ULOP3.LUT UR10, UR10, 0x3, URZ, 0xc0, !UPT ;  /* 0x000000030a0a7892 */ /* 0x000fc8000f8ec0ff */
[----:B------:R-:W-:-:S09]  /*71d0*/  UISETP.NE.AND UP1, UPT, UR10, URZ, UPT ;  /* 0x000000ff0a00728c */ /* 0x000fd2000bf25270 */
[----:B------:R-:W-:Y:S05]  /*71e0*/  BRA.U !UP1, `(.L_x_915) ;  /* 0x0000000509c87547 */ /* 0x000fea000b800000 */
[----:B------:R-:W-:Y:S02]  /*71f0*/  UISETP.NE.AND UP1, UPT, UR10, 0x1, UPT ;  /* 0x000000010a00788c */ /* 0x000fe4000bf25270 */
[----:B------:R-:W-:-:S07]  /*7200*/  UISETP.NE.AND UP2, UPT, UR29, URZ, UPT ;  /* 0x000000ff1d00728c */ /* 0x000fce000bf45270 */
[----:B------:R-:W-:Y:S05]  /*7210*/  BRA.U !UP1, `(.L_x_918) ;  /* 0x0000000509207547 */ /* 0x000fea000b800000 */
[C---:B------:R-:W-:Y:S01]  /*7220*/  IMAD R6, R8.reuse, 0x4, R23 ;  /* 0x0000000408067824 */ /* 0x040fe200078e0217 */
[----:B------:R-:W2:Y:S01]  /*7230*/  LDCU UR7, c[0x0][0x3dc] ;  /* 0x00007b80ff0777ac */ /* 0x000ea20008000800 */
[C---:B------:R-:W-:Y:S02]  /*7240*/  SHF.L.U32 R14, R8.reuse, 0x1, RZ ;  /* 0x00000001080e7819 */ /* 0x040fe400000006ff */
[----:B------:R-:W-:Y:S01]  /*7250*/  IADD3 R8, PT, PT, R8, 0x2, RZ ;  /* 0x0000000208087810 */ /* 0x000fe20007ffe0ff */
[----:B------:R-:W1:Y:S01]  /*7260*/  LDS R5, [R6] ;  /* 0x0000000006057984 */ /* 0x000e620000000800 */
[----:B------:R-:W-:-:S03]  /*7270*/  LEA R16, R14, UR19, 0x2 ;  /* 0x000000130e107c11 */ /* 0x000fc6000f8e10ff */
        /* <DEDUP_REMOVED lines=8> */
[----:B------:R-:W-:-:S04]  /*7300*/  FMNMX R10, R29, R4, !PT ;  /* 0x000000041d0a7209 */ /* 0x000fc80007800000 */
[----:B------:R-:W-:Y:S01]  /*7310*/  FMNMX R11, R5, R10, !PT ;  /* 0x0000000a050b7209 */ /* 0x000fe20007800000 */
[--C-:B------:R-:W-:Y:S01]  /*7320*/  FADD R13, R29, -R10.reuse ;  /* 0x8000000a1d0d7221 */ /* 0x100fe20000000000 */
[----:B------:R-:W-:-:S03]  /*7330*/  FADD R12, R4, -R10 ;  /* 0x8000000a040c7221 */ /* 0x000fc60000000000 */
[----:B------:R-:W-:Y:S01]  /*7340*/  FMUL R13, R13, 1.4426950216293334961 ;  /* 0x3fb8aa3b0d0d7820 */ /* 0x000fe20000400000 */
[----:B------:R-:W-:Y:S01]  /*7350*/  FMUL R12, R12, 1.4426950216293334961 ;  /* 0x3fb8aa3b0c0c7820 */ /* 0x000fe20000400000 */
[--C-:B------:R-:W-:Y:S01]  /*7360*/  FADD R9, R10, -R11.reuse ;  /* 0x8000000b0a097221 */ /* 0x100fe20000000000 */
[----:B------:R-:W-:Y:S01]  /*7370*/  FADD R7, R5, -R11 ;  /* 0x8000000b05077221 */ /* 0x000fe20000000000 */
[----:B------:R-:W-:Y:S02]  /*7380*/  FMNMX R10, R11, R6, !PT ;  /* 0x000000060b0a7209 */ /* 0x000fe40007800000 */
[----:B------:R-:W-:Y:S01]  /*7390*/  FSETP.GEU.AND P6, PT, R13, -126, PT ;  /* 0xc2fc00000d00780b */ /* 0x000fe20003fce000 */
[----:B------:R-:W-:Y:S01]  /*73a0*/  FMUL R14, R7, 1.4426950216293334961 ;  /* 0x3fb8aa3b070e7820 */ /* 0x000fe20000400000 */
[----:B------:R-:W-:Y:S01]  /*73b0*/  FSETP.GEU.AND P1, PT, R12, -126, PT ;  /* 0xc2fc00000c00780b */ /* 0x000fe20003f2e000 */
[----:B------:R-:W-:Y:S01]  /*73c0*/  FMUL R7, R15, UR7 ;  /* 0x000000070f077c20 */ /* 0x000fe20008400000 */
[--C-:B------:R-:W-:Y:S01]  /*73d0*/  FADD R15, R11, -R10.reuse ;  /* 0x8000000a0b0f7221 */ /* 0x100fe20000000000 */
[----:B------:R-:W-:Y:S01]  /*73e0*/  FMUL R9, R9, 1.4426950216293334961 ;  /* 0x3fb8aa3b09097820 */ /* 0x000fe20000400000 */
[----:B------:R-:W-:Y:S01]  /*73f0*/  FADD R17, R6, -R10 ;  /* 0x8000000a06117221 */ /* 0x000fe20000000000 */
[----:B------:R-:W-:Y:S01]  /*7400*/  FSETP.GEU.AND P3, PT, R14, -126, PT ;  /* 0xc2fc00000e00780b */ /* 0x000fe20003f6e000 */
[----:B------:R-:W-:Y:S01]  /*7410*/  FMUL R15, R15, 1.4426950216293334961 ;  /* 0x3fb8aa3b0f0f7820 */ /* 0x000fe20000400000 */
[----:B------:R-:W-:Y:S01]  /*7420*/  FMNMX R29, R7, R10, !PT ;  /* 0x0000000a071d7209 */ /* 0x000fe20007800000 */
[----:B------:R-:W-:Y:S01]  /*7430*/  FMUL R17, R17, 1.4426950216293334961 ;  /* 0x3fb8aa3b11117820 */ /* 0x000fe20000400000 */
[----:B------:R-:W-:Y:S01]  /*7440*/  FSETP.GEU.AND P2, PT, R9, -126, PT ;  /* 0xc2fc00000900780b */ /* 0x000fe20003f4e000 */
[----:B------:R1:W-:Y:S01]  /*7450*/  STL.128 [R16], R4 ;  /* 0x0000000410007387 */ /* 0x0003e20000100c00 */
[----:B------:R-:W-:Y:S01]  /*7460*/  @!P6 FMUL R13, R13, 0.5 ;  /* 0x3f0000000d0de820 */ /* 0x000fe20000400000 */
[----:B------:R-:W-:Y:S01]  /*7470*/  FADD R10, R10, -R29 ;  /* 0x8000001d0a0a7221 */ /* 0x000fe20000000000 */
[----:B------:R-:W-:Y:S01]  /*7480*/  @!P1 FMUL R12, R12, 0.5 ;  /* 0x3f0000000c0c9820 */ /* 0x000fe20000400000 */
[----:B------:R-:W-:-:S02]  /*7490*/  FSETP.GEU.AND P4, PT, R15, -126, PT ;  /* 0xc2fc00000f00780b */ /* 0x000fc40003f8e000 */
[----:B------:R-:W-:Y:S01]  /*74a0*/  FMUL R10, R10, 1.4426950216293334961 ;  /* 0x3fb8aa3b0a0a7820 */ /* 0x000fe20000400000 */
[----:B------:R-:W2:Y:S01]  /*74b0*/  MUFU.EX2 R13, R13 ;  /* 0x0000000d000d7308 */ /* 0x000ea20000000800 */
[----:B------:R-:W-:Y:S01]  /*74c0*/  FSETP.GEU.AND P5, PT, R17, -126, PT ;  /* 0xc2fc00001100780b */ /* 0x000fe20003fae000 */
[----:B------:R-:W-:-:S03]  /*74d0*/  @!P3 FMUL R14, R14, 0.5 ;  /* 0x3f0000000e0eb820 */ /* 0x000fc60000400000 */
[----:B------:R-:W-:-:S03]  /*74e0*/  @!P2 FMUL R9, R9, 0.5 ;  /* 0x3f0000000909a820 */ /* 0x000fc60000400000 */
[----:B------:R3:W4:Y:S02]  /*74f0*/  MUFU.EX2 R11, R12 ;  /* 0x0000000c000b7308 */ /* 0x0007240000000800 */
[----:B------:R-:W-:-:S04]  /*7500*/  @!P4 FMUL R15, R15, 0.5 ;  /* 0x3f0000000f0fc820 */ /* 0x000fc80000400000 */
[----:B------:R-:W-:Y:S02]  /*7510*/  @!P5 FMUL R17, R17, 0.5 ;  /* 0x3f0000001111d820 */ /* 0x000fe40000400000 */
[----:B------:R-:W5:Y:S01]  /*7520*/  MUFU.EX2 R9, R9 ;  /* 0x0000000900097308 */ /* 0x000f620000000800 */
[----:B---3--:R-:W-:Y:S01]  /*7530*/  FADD R12, R7, -R29 ;  /* 0x8000001d070c7221 */ /* 0x008fe20000000000 */
[----:B--2---:R-:W-:Y:S01]  /*7540*/  @!P6 FMUL R13, R13, R13 ;  /* 0x0000000d0d0de220 */ /* 0x004fe20000400000 */
[----:B------:R-:W-:Y:S02]  /*7550*/  FSETP.GEU.AND P6, PT, R10, -126, PT ;  /* 0xc2fc00000a00780b */ /* 0x000fe40003fce000 */
[----:B------:R-:W-:-:S03]  /*7560*/  FMUL R12, R12, 1.4426950216293334961 ;  /* 0x3fb8aa3b0c0c7820 */ /* 0x000fc60000400000 */
[----:B-1----:R-:W1:Y:S01]  /*7570*/  MUFU.EX2 R5, R14 ;  /* 0x0000000e00057308 */ /* 0x002e620000000800 */
[----:B----4-:R-:W-:Y:S01]  /*7580*/  @!P1 FMUL R11, R11, R11 ;  /* 0x0000000b0b0b9220 */ /* 0x010fe20000400000 */
[----:B------:R-:W-:-:S03]  /*7590*/  FSETP.GEU.AND P1, PT, R12, -126, PT ;  /* 0xc2fc00000c00780b */ /* 0x000fc60003f2e000 */
[----:B------:R-:W-:-:S03]  /*75a0*/  FFMA R28, R28, R13, R11 ;  /* 0x0000000d1c1c7223 */ /* 0x000fc6000000000b */
[----:B------:R-:W2:Y:S01]  /*75b0*/  MUFU.EX2 R15, R15 ;  /* 0x0000000f000f7308 */ /* 0x000ea20000000800 */
[----:B------:R-:W-:Y:S01]  /*75c0*/  @!P6 FMUL R10, R10, 0.5 ;  /* 0x3f0000000a0ae820 */ /* 0x000fe20000400000 */
[----:B-----5:R-:W-:-:S05]  /*75d0*/  @!P2 FMUL R9, R9, R9 ;  /* 0x000000090909a220 */ /* 0x020fca0000400000 */
        /* <DEDUP_REMOVED lines=11> */
[----:B------:R-:W-:-:S07]  /*7690*/  FFMA R28, R28, R19, R31 ;  /* 0x000000131c1c7223 */ /* 0x000fce000000001f */
.L_x_918:
[----:B------:R-:W-:Y:S05]  /*76a0*/  BRA.U !UP2, `(.L_x_915) ;  /* 0x000000010a987547 */ /* 0x000fea000b800000 */
[C---:B------:R-:W-:Y:S01]  /*76b0*/  LEA R6, R8.reuse, R23, 0x2 ;  /* 0x0000001708067211 */ /* 0x040fe200078e10ff */
[----:B------:R-:W2:Y:S01]  /*76c0*/  LDCU UR7, c[0x0][0x3dc] ;  /* 0x00007b80ff0777ac */ /* 0x000ea20008000800 */
[----:B------:R-:W-:-:S04]  /*76d0*/  IMAD.SHL.U32 R8, R8, 0x2, RZ ;  /* 0x0000000208087824 */ /* 0x000fc800078e00ff */
[----:B------:R-:W1:Y:S01]  /*76e0*/  LDS R6, [R6] ;  /* 0x0000000006067984 */ /* 0x000e620000000800 */
[----:B------:R-:W-:Y:S01]  /*76f0*/  LEA R8, R8, UR19, 0x2 ;  /* 0x0000001308087c11 */ /* 0x000fe2000f8e10ff */
[--C-:B-1----:R-:W-:Y:S02]  /*7700*/  HADD2.F32 R4, -RZ, R6.reuse.H0_H0 ;  /* 0x20000006ff047230 */ /* 0x102fe40000004100 */
[----:B------:R-:W-:-:S03]  /*7710*/  HADD2.F32 R5, -RZ, R6.H1_H1 ;  /* 0x30000006ff057230 */ /* 0x000fc60000004100 */
[----:B--2---:R-:W-:Y:S02]  /*7720*/  FMUL R4, R4, UR7 ;  /* 0x0000000704047c20 */ /* 0x004fe40008400000 */
[----:B------:R-:W-:-:S03]  /*7730*/  FMUL R5, R5, UR7 ;  /* 0x0000000705057c20 */ /* 0x000fc60008400000 */
[C---:B------:R-:W-:Y:S02]  /*7740*/  FMNMX R10, R29.reuse, R4, !PT ;  /* 0x000000041d0a7209 */ /* 0x040fe40007800000 */
[----:B------:R2:W-:Y:S03]  /*7750*/  STL.64 [R8], R4 ;  /* 0x0000000408007387 */ /* 0x0005e60000100a00 */
        /* <DEDUP_REMOVED lines=10> */
[----:B------:R-:W-:-:S04]  /*7800*/  FMUL R6, R6, 1.4426950216293334961 ;  /* 0x3fb8aa3b06067820 */ /* 0x000fc80000400000 */
[----:B------:R-:W-:Y:S02]  /*7810*/  FSETP.GEU.AND P3, PT, R10, -126, PT ;  /* 0xc2fc00000a00780b */ /* 0x000fe40003f6e000 */
[----:B------:R-:W-:Y:S01]  /*7820*/  FSETP.GEU.AND P4, PT, R6, -126, PT ;  /* 0xc2fc00000600780b */ /* 0x000fe20003f8e000 */
[----:B------:R-:W-:-:S03]  /*7830*/  @!P1 FMUL R7, R7, 0.5 ;  /* 0x3f00000007079820 */ /* 0x000fc60000400000 */
[----:B------:R-:W-:-:S03]  /*7840*/  @!P2 FMUL R9, R9, 0.5 ;  /* 0x3f0000000909a820 */ /* 0x000fc60000400000 */
[----:B------:R-:W1:Y:S04]  /*7850*/  MUFU.EX2 R7, R7 ;  /* 0x0000000700077308 */ /* 0x000e680000000800 */
        /* <DEDUP_REMOVED lines=11> */
.L_x_915:
[----:B------:R-:W2:Y:S02]  /*7910*/  LDS R30, [R25] ;  /* 0x00000000191e7984 */ /* 0x000ea40000000800 */
[----:B--2---:R-:W-:Y:S01]  /*7920*/  FMNMX R30, R30, R29, !PT ;  /* 0x0000001d1e1e7209 */ /* 0x004fe20007800000 */
        /* <DEDUP_REMOVED lines=8> */
.L_x_921:
[----:B------:R-:W-:-:S04]  /*79b0*/  USHF.L.U32 UR8, UR7, 0x1, URZ ;  /* 0x0000000107087899 */ /* 0x000fc800080006ff */
[----:B------:R-:W-:-:S09]  /*79c0*/  ULEA UR8, UR8, UR19, 0x2 ;  /* 0x0000001308087291 */ /* 0x000fd2000f8e10ff */
[----:B-1----:R-:W2:Y:S04]  /*79d0*/  LDL.128 R4, [UR8] ;  /* 0x00000008ff047983 */ /* 0x002ea80008100c00 */
[----:B------:R-:W3:Y:S01]  /*79e0*/  LDL.128 R8, [UR8+0x10] ;  /* 0x00001008ff087983 */ /* 0x000ee20008100c00 */
[C---:B--2---:R-:W-:Y:S01]  /*79f0*/  FADD R4, -R30.reuse, R4 ;  /* 0x000000041e047221 */ /* 0x044fe20000000100 */
[----:B------:R-:W-:-:S03]  /*7a00*/  FADD R12, -R30, R5 ;  /* 0x000000051e0c7221 */ /* 0x000fc60000000100 */
[----:B------:R-:W-:Y:S01]  /*7a10*/  FMUL R5, R4, 1.4426950216293334961 ;  /* 0x3fb8aa3b04057820 */ /* 0x000fe20000400000 */
[----:B------:R-:W-:Y:S02]  /*7a20*/  FMUL R31, R12, 1.4426950216293334961 ;  /* 0x3fb8aa3b0c1f7820 */ /* 0x000fe40000400000 */
[----:B------:R-:W2:Y:S02]  /*7a30*/  LDL.128 R12, [UR8+0x20] ;  /* 0x00002008ff0c7983 */ /* 0x000ea40008100c00 */
[----:B------:R-:W-:Y:S02]  /*7a40*/  FSETP.GEU.AND P1, PT, R5, -126, PT ;  /* 0xc2fc00000500780b */ /* 0x000fe40003f2e000 */
[----:B------:R-:W-:-:S11]  /*7a50*/  FSETP.GEU.AND P2, PT, R31, -126, PT ;  /* 0xc2fc00001f00780b */ /* 0x000fd60003f4e000 */
[----:B------:R-:W-:Y:S02]  /*7a60*/  @!P1 FMUL R5, R5, 0.5 ;  /* 0x3f00000005059820 */ /* 0x000fe40000400000 */
[----:B------:R-:W-:Y:S02]  /*7a70*/  @!P2 FMUL R31, R31, 0.5 ;  /* 0x3f0000001f1fa820 */ /* 0x000fe40000400000 */
[----:B------:R-:W1:Y:S08]  /*7a80*/  MUFU.EX2 R4, R5 ;  /* 0x0000000500047308 */ /* 0x000e700000000800 */
[----:B------:R-:W4:Y:S01]  /*7a90*/  MUFU.EX2 R17, R31 ;  /* 0x0000001f00117308 */ /* 0x000f220000000800 */
[----:B-1----:R-:W-:Y:S01]  /*7aa0*/  @!P1 FMUL R4, R4, R4 ;  /* 0x0000000404049220 */ /* 0x002fe20000400000 */
[----:B----4-:R-:W-:-:S05]  /*7ab0*/  @!P2 FMUL R17, R17, R17 ;  /* 0x000000111111a220 */ /* 0x010fca0000400000 */
[----:B------:R-:W-:Y:S02]  /*7ac0*/  F2FP.F16.F32.PACK_AB R4, R17, R4 ;  /* 0x000000041104723e */ /* 0x000fe400000000ff */
[----:B------:R-:W4:Y:S01]  /*7ad0*/  LDL.128 R16, [UR8+0x30] ;  /* 0x00003008ff107983 */ /* 0x000f220008100c00 */
[C---:B------:R-:W-:Y:S01]  /*7ae0*/  FADD R6, -R30.reuse, R6 ;  /* 0x000000061e067221 */ /* 0x040fe20000000100 */
        /* <DEDUP_REMOVED lines=8> */
[----:B------:R-:W5:Y:S01]  /*7b70*/  MUFU.EX2 R32, R7 ;  /* 0x0000000700207308 */ /* 0x000f620000000800 */
[C---:B---3--:R-:W-:Y:S01]  /*7b80*/  FADD R8, -R30.reuse, R8 ;  /* 0x000000081e087221 */ /* 0x048fe20000000100 */
[----:B------:R-:W-:-:S03]  /*7b90*/  FADD R9, -R30, R9 ;  /* 0x000000091e097221 */ /* 0x000fc60000000100 */
[----:B------:R-:W-:Y:S01]  /*7ba0*/  FMUL R8, R8, 1.4426950216293334961 ;  /* 0x3fb8aa3b08087820 */ /* 0x000fe20000400000 */
[----:B------:R-:W-:Y:S01]  /*7bb0*/  FMUL R9, R9, 1.4426950216293334961 ;  /* 0x3fb8aa3b09097820 */ /* 0x000fe20000400000 */
[----:B-1----:R-:W-:-:S03]  /*7bc0*/  @!P1 FMUL R5, R5, R5 ;  /* 0x0000000505059220 */ /* 0x002fc60000400000 */
[----:B------:R-:W-:Y:S01]  /*7bd0*/  FSETP.GEU.AND P1, PT, R8, -126, PT ;  /* 0xc2fc00000800780b */ /* 0x000fe20003f2e000 */
[----:B-----5:R-:W-:Y:S01]  /*7be0*/  @!P2 FMUL R32, R32, R32 ;  /* 0x000000202020a220 */ /* 0x020fe20000400000 */
[----:B------:R-:W-:-:S11]  /*7bf0*/  FSETP.GEU.AND P2, PT, R9, -126, PT ;  /* 0xc2fc00000900780b */ /* 0x000fd60003f4e000 */
[----:B------:R-:W-:-:S04]  /*7c00*/  @!P1 FMUL R8, R8, 0.5 ;  /* 0x3f00000008089820 */ /* 0x000fc80000400000 */
[----:B------:R-:W1:Y:S01]  /*7c10*/  MUFU.EX2 R6, R8 ;  /* 0x0000000800067308 */ /* 0x000e620000000800 */
[----:B------:R-:W-:-:S07]  /*7c20*/  @!P2 FMUL R9, R9, 0.5 ;  /* 0x3f0000000909a820 */ /* 0x000fce0000400000 */
[----:B------:R-:W3:Y:S01]  /*7c30*/  MUFU.EX2 R7, R9 ;  /* 0x0000000900077308 */ /* 0x000ee20000000800 */
[----:B------:R-:W-:Y:S02]  /*7c40*/  MOV R34, UR7 ;  /* 0x0000000700227c02 */ /* 0x000fe40008000f00 */
[----:B------:R-:W-:Y:S02]  /*7c50*/  F2FP.F16.F32.PACK_AB R32, R32, R5 ;  /* 0x000000052020723e */ /* 0x000fe400000000ff */
[----:B------:R-:W-:Y:S01]  /*7c60*/  LEA R5, R34, R23, 0x2 ;  /* 0x0000001722057211 */ /* 0x000fe200078e10ff */
[----:B------:R-:W-:Y:S01]  /*7c70*/  FADD R10, -R30, R10 ;  /* 0x0000000a1e0a7221 */ /* 0x000fe20000000100 */
[----:B-1----:R-:W-:Y:S01]  /*7c80*/  @!P1 FMUL R6, R6, R6 ;  /* 0x0000000606069220 */ /* 0x002fe20000400000 */
[----:B------:R-:W-:Y:S02]  /*7c90*/  FADD R11, -R30, R11 ;  /* 0x0000000b1e0b7221 */ /* 0x000fe40000000100 */
[----:B------:R1:W-:Y:S01]  /*7ca0*/  STS [R5], R4 ;  /* 0x0000000405007388 */ /* 0x0003e20000000800 */
[----:B---3--:R-:W-:-:S05]  /*7cb0*/  @!P2 FMUL R7, R7, R7 ;  /* 0x000000070707a220 */ /* 0x008fca0000400000 */
[----:B-1----:R-:W-:Y:S01]  /*7cc0*/  F2FP.F16.F32.PACK_AB R4, R7, R6 ;  /* 0x000000060704723e */ /* 0x002fe200000000ff */
[----:B------:R-:W-:Y:S01]  /*7cd0*/  FMUL R7, R10, 1.4426950216293334961 ;  /* 0x3fb8aa3b0a077820 */ /* 0x000fe20000400000 */
[----:B------:R-:W-:-:S04]  /*7ce0*/  FMUL R10, R11, 1.4426950216293334961 ;  /* 0x3fb8aa3b0b0a7820 */ /* 0x000fc80000400000 */
[----:B------:R-:W-:Y:S02]  /*7cf0*/  FSETP.GEU.AND P5, PT, R7, -126, PT ;  /* 0xc2fc00000700780b */ /* 0x000fe40003fae000 */
[----:B------:R-:W-:-:S11]  /*7d00*/  FSETP.GEU.AND P6, PT, R10, -126, PT ;  /* 0xc2fc00000a00780b */ /* 0x000fd60003fce000 */
[----:B------:R-:W-:Y:S02]  /*7d10*/  @!P5 FMUL R7, R7, 0.5 ;  /* 0x3f0000000707d820 */ /* 0x000fe40000400000 */
[----:B------:R-:W-:-:S04]  /*7d20*/  @!P6 FMUL R10, R10, 0.5 ;  /* 0x3f0000000a0ae820 */ /* 0x000fc80000400000 */
[----:B------:R-:W1:Y:S08]  /*7d30*/  MUFU.EX2 R7, R7 ;  /* 0x0000000700077308 */ /* 0x000e700000000800 */
[----:B------:R-:W3:Y:S01]  /*7d40*/  MUFU.EX2 R10, R10 ;  /* 0x0000000a000a7308 */ /* 0x000ee20000000800 */
[----:B-1----:R-:W-:Y:S01]  /*7d50*/  @!P5 FMUL R7, R7, R7 ;  /* 0x000000070707d220 */ /* 0x002fe20000400000 */
[----:B---3--:R-:W-:-:S05]  /*7d60*/  @!P6 FMUL R10, R10, R10 ;  /* 0x0000000a0a0ae220 */ /* 0x008fca0000400000 */
[----:B------:R-:W-:Y:S01]  /*7d70*/  F2FP.F16.F32.PACK_AB R10, R10, R7 ;  /* 0x000000070a0a723e */ /* 0x000fe200000000ff */
[----:B------:R3:W-:Y:S04]  /*7d80*/  STS [R5+0x4], R32 ;  /* 0x0000042005007388 */ /* 0x0007e80000000800 */
[----:B------:R3:W-:Y:S04]  /*7d90*/  STS [R5+0x8], R4 ;  /* 0x0000080405007388 */ /* 0x0007e80000000800 */
[----:B------:R3:W-:Y:S01]  /*7da0*/  STS [R5+0xc], R10 ;  /* 0x00000c0a05007388 */ /* 0x0007e20000000800 */
[C---:B--2---:R-:W-:Y:S01]  /*7db0*/  FADD R12, -R30.reuse, R12 ;  /* 0x0000000c1e0c7221 */ /* 0x044fe20000000100 */
[----:B------:R-:W-:-:S03]  /*7dc0*/  FADD R13, -R30, R13 ;  /* 0x0000000d1e0d7221 */ /* 0x000fc60000000100 */
[----:B------:R-:W-:Y:S01]  /*7dd0*/  FMUL R6, R12, 1.4426950216293334961 ;  /* 0x3fb8aa3b0c067820 */ /* 0x000fe20000400000 */
[----:B------:R-:W-:-:S04]  /*7de0*/  FMUL R11, R13, 1.4426950216293334961 ;  /* 0x3fb8aa3b0d0b7820 */ /* 0x000fc80000400000 */
[----:B------:R-:W-:Y:S02]  /*7df0*/  FSETP.GEU.AND P1, PT, R6, -126, PT ;  /* 0xc2fc00000600780b */ /* 0x000fe40003f2e000 */
[----:B------:R-:W-:-:S11]  /*7e00*/  FSETP.GEU.AND P2, PT, R11, -126, PT ;  /* 0xc2fc00000b00780b */ /* 0x000fd60003f4e000 */
[----:B------:R-:W-:Y:S02]  /*7e10*/  @!P1 FMUL R6, R6, 0.5 ;  /* 0x3f00000006069820 */ /* 0x000fe40000400000 */
[----:B------:R-:W-:-:S04]  /*7e20*/  @!P2 FMUL R11, R11, 0.5 ;  /* 0x3f0000000b0ba820 */ /* 0x000fc80000400000 */
[----:B------:R-:W1:Y:S01]  /*7e30*/  MUFU.EX2 R6, R6 ;  /* 0x0000000600067308 */ /* 0x000e620000000800 */
[----:B------:R-:W-:-:S07]  /*7e40*/  FADD R14, -R30, R14 ;  /* 0x0000000e1e0e7221 */ /* 0x000fce0000000100 */
[----:B------:R-:W2:Y:S01]  /*7e50*/  MUFU.EX2 R11, R11 ;  /* 0x0000000b000b7308 */ /* 0x000ea20000000800 */
[----:B------:R-:W-:Y:S01]  /*7e60*/  FADD R15, -R30, R15 ;  /* 0x0000000f1e0f7221 */ /* 0x000fe20000000100 */
[----:B------:R-:W-:-:S03]  /*7e70*/  FMUL R8, R14, 1.4426950216293334961 ;  /* 0x3fb8aa3b0e087820 */ /* 0x000fc60000400000 */
[----:B------:R-:W-:Y:S01]  /*7e80*/  FMUL R9, R15, 1.4426950216293334961 ;  /* 0x3fb8aa3b0f097820 */ /* 0x000fe20000400000 */
[C---:B----4-:R-:W-:Y:S01]  /*7e90*/  FADD R16, -R30.reuse, R16 ;  /* 0x000000101e107221 */ /* 0x050fe20000000100 */
[C---:B------:R-:W-:Y:S01]  /*7ea0*/  FADD R17, -R30.reuse, R17 ;  /* 0x000000111e117221 */ /* 0x040fe20000000100 */
[C---:B------:R-:W-:Y:S01]  /*7eb0*/  FADD R18, -R30.reuse, R18 ;  /* 0x000000121e127221 */ /* 0x040fe20000000100 */
[----:B------:R-:W-:Y:S01]  /*7ec0*/  FADD R19, -R30, R19 ;  /* 0x000000131e137221 */ /* 0x000fe20000000100 */
[----:B------:R-:W-:Y:S01]  /*7ed0*/  FMUL R12, R16, 1.4426950216293334961 ;  /* 0x3fb8aa3b100c7820 */ /* 0x000fe20000400000 */
[----:B------:R-:W-:Y:S01]  /*7ee0*/  FMUL R16, R17, 1.4426950216293334961 ;  /* 0x3fb8aa3b11107820 */ /* 0x000fe20000400000 */
[----:B------:R-:W-:Y:S01]  /*7ef0*/  FMUL R17, R18, 1.4426950216293334961 ;  /* 0x3fb8aa3b12117820 */ /* 0x000fe20000400000 */
[----:B------:R-:W-:Y:S01]  /*7f00*/  FMUL R19, R19, 1.4426950216293334961 ;  /* 0x3fb8aa3b13137820 */ /* 0x000fe20000400000 */
[----:B------:R-:W-:Y:S01]  /*7f10*/  FSETP.GEU.AND P3, PT, R8, -126, PT ;  /* 0xc2fc00000800780b */ /* 0x000fe20003f6e000 */
[----:B-1----:R-:W-:Y:S01]  /*7f20*/  @!P1 FMUL R6, R6, R6 ;  /* 0x0000000606069220 */ /* 0x002fe20000400000 */
[----:B------:R-:W-:Y:S01]  /*7f30*/  FSETP.GEU.AND P4, PT, R9, -126, PT ;  /* 0xc2fc00000900780b */ /* 0x000fe20003f8e000 */
[----:B--2---:R-:W-:Y:S01]  /*7f40*/  @!P2 FMUL R11, R11, R11 ;  /* 0x0000000b0b0ba220 */ /* 0x004fe20000400000 */
[----:B------:R-:W-:-:S02]  /*7f50*/  FSETP.GEU.AND P5, PT, R12, -126, PT ;  /* 0xc2fc00000c00780b */ /* 0x000fc40003fae000 */
[----:B------:R-:W-:Y:S02]  /*7f60*/  FSETP.GEU.AND P6, PT, R16, -126, PT ;  /* 0xc2fc00001000780b */ /* 0x000fe40003fce000 */
[----:B------:R-:W-:Y:S02]  /*7f70*/  FSETP.GEU.AND P1, PT, R17, -126, PT ;  /* 0xc2fc00001100780b */ /* 0x000fe40003f2e000 */
[----:B------:R-:W-:-:S03]  /*7f80*/  FSETP.GEU.AND P2, PT, R19, -126, PT ;  /* 0xc2fc00001300780b */ /* 0x000fc60003f4e000 */
[----:B------:R-:W-:Y:S02]  /*7f90*/  @!P3 FMUL R8, R8, 0.5 ;  /* 0x3f0000000808b820 */ /* 0x000fe40000400000 */
[----:B------:R-:W-:Y:S02]  /*7fa0*/  @!P4 FMUL R9, R9, 0.5 ;  /* 0x3f0000000909c820 */ /* 0x000fe40000400000 */
[----:B------:R-:W-:Y:S02]  /*7fb0*/  @!P5 FMUL R12, R12, 0.5 ;  /* 0x3f0000000c0cd820 */ /* 0x000fe40000400000 */
[----:B------:R-:W-:Y:S02]  /*7fc0*/  @!P6 FMUL R16, R16, 0.5 ;  /* 0x3f0000001010e820 */ /* 0x000fe40000400000 */
[----:B------:R-:W-:Y:S02]  /*7fd0*/  @!P1 FMUL R17, R17, 0.5 ;  /* 0x3f00000011119820 */ /* 0x000fe40000400000 */
[----:B------:R-:W-:Y:S01]  /*7fe0*/  @!P2 FMUL R19, R19, 0.5 ;  /* 0x3f0000001313a820 */ /* 0x000fe20000400000 */
[----:B------:R-:W1:Y:S08]  /*7ff0*/  MUFU.EX2 R8, R8 ;  /* 0x0000000800087308 */ /* 0x000e700000000800 */
[----:B------:R-:W2:Y:S08]  /*8000*/  MUFU.EX2 R9, R9 ;  /* 0x0000000900097308 */ /* 0x000eb00000000800 */
[----:B------:R-:W4:Y:S08]  /*8010*/  MUFU.EX2 R12, R12 ;  /* 0x0000000c000c7308 */ /* 0x000f300000000800 */
[----:B------:R-:W5:Y:S08]  /*8020*/  MUFU.EX2 R13, R16 ;  /* 0x00000010000d7308 */ /* 0x000f700000000800 */
[----:B------:R-:W3:Y:S08]  /*8030*/  MUFU.EX2 R14, R17 ;  /* 0x00000011000e7308 */ /* 0x000ef00000000800 */
[----:B------:R-:W3:Y:S01]  /*8040*/  MUFU.EX2 R15, R19 ;  /* 0x00000013000f7308 */ /* 0x000ee20000000800 */
[----:B-1----:R-:W-:Y:S01]  /*8050*/  @!P3 FMUL R8, R8, R8 ;  /* 0x000000080808b220 */ /* 0x002fe20000400000 */
[----:B--2---:R-:W-:Y:S01]  /*8060*/  @!P4 FMUL R9, R9, R9 ;  /* 0x000000090909c220 */ /* 0x004fe20000400000 */
[----:B----4-:R-:W-:Y:S01]  /*8070*/  @!P5 FMUL R12, R12, R12 ;  /* 0x0000000c0c0cd220 */ /* 0x010fe20000400000 */
[----:B-----5:R-:W-:Y:S01]  /*8080*/  @!P6 FMUL R13, R13, R13 ;  /* 0x0000000d0d0de220 */ /* 0x020fe20000400000 */
[----:B---3--:R-:W-:Y:S01]  /*8090*/  @!P1 FMUL R14, R14, R14 ;  /* 0x0000000e0e0e9220 */ /* 0x008fe20000400000 */
[----:B------:R-:W-:-:S02]  /*80a0*/  F2FP.F16.F32.PACK_AB R6, R11, R6 ;  /* 0x000000060b06723e */ /* 0x000fc400000000ff */
[----:B------:R-:W-:Y:S01]  /*80b0*/  F2FP.F16.F32.PACK_AB R8, R9, R8 ;  /* 0x000000080908723e */ /* 0x000fe200000000ff */
[----:B------:R-:W-:Y:S01]  /*80c0*/  @!P2 FMUL R15, R15, R15 ;  /* 0x0000000f0f0fa220 */ /* 0x000fe20000400000 */
[----:B------:R-:W-:-:S04]  /*80d0*/  F2FP.F16.F32.PACK_AB R12, R13, R12 ;  /* 0x0000000c0d0c723e */ /* 0x000fc800000000ff */
[----:B------:R-:W-:Y:S01]  /*80e0*/  F2FP.F16.F32.PACK_AB R14, R15, R14 ;  /* 0x0000000e0f0e723e */ /* 0x000fe200000000ff */
[----:B------:R2:W-:Y:S04]  /*80f0*/  STS [R5+0x10], R6 ;  /* 0x0000100605007388 */ /* 0x0005e80000000800 */
[----:B------:R2:W-:Y:S04]  /*8100*/  STS [R5+0x14], R8 ;  /* 0x0000140805007388 */ /* 0x0005e80000000800 */
[----:B------:R2:W-:Y:S04]  /*8110*/  STS [R5+0x18], R12 ;  /* 0x0000180c05007388 */ /* 0x0005e80000000800 */
[----:B------:R2:W-:Y:S01]  /*8120*/  STS [R5+0x1c], R14 ;  /* 0x00001c0e05007388 */ /* 0x0005e20000000800 */
[----:B------:R-:W-:-:S04]  /*8130*/  UIADD3 UR7, UPT, UPT, UR7, 0x8, URZ ;  /* 0x0000000807077890 */ /* 0x000fc8000fffe0ff */
[----:B------:R-:W-:-:S09]  /*8140*/  UISETP.NE.AND UP0, UPT, UR7, UR17, UPT ;  /* 0x000000110700728c */ /* 0x000fd2000bf05270 */
[----:B--2---:R-:W-:Y:S05]  /*8150*/  BRA.U UP0, `(.L_x_921) ;  /* 0xfffffff900147547 */ /* 0x004fea000b83ffff */
[----:B------:R-:W-:-:S05]  /*8160*/  UMOV UR7, UR17 ;  /* 0x0000001100077c82 */ /* 0x000fca0008000000 */
.L_x_920:
        /* <DEDUP_REMOVED lines=10> */
[----:B-1----:R-:W2:Y:S04]  /*8210*/  LDL.128 R4, [UR8] ;  /* 0x00000008ff047983 */ /* 0x002ea80008100c00 */
        /* <DEDUP_REMOVED lines=9> */
[----:B------:R-:W-:Y:S01]  /*82b0*/  FMUL R5, R7, 1.4426950216293334961 ;  /* 0x3fb8aa3b07057820 */ /* 0x000fe20000400000 */
[C---:B---3--:R-:W-:Y:S01]  /*82c0*/  FADD R8, -R30.reuse, R8 ;  /* 0x000000081e087221 */ /* 0x048fe20000000100 */
[----:B------:R-:W-:Y:S01]  /*82d0*/  FADD R9, -R30, R9 ;  /* 0x000000091e097221 */ /* 0x000fe20000000100 */
[----:B------:R-:W-:Y:S01]  /*82e0*/  FSETP.GEU.AND P6, PT, R4, -126, PT ;  /* 0xc2fc00000400780b */ /* 0x000fe20003fce000 */
[----:B------:R-:W-:Y:S01]  /*82f0*/  FADD R10, -R30, R10 ;  /* 0x0000000a1e0a7221 */ /* 0x000fe20000000100 */
[----:B------:R-:W-:Y:S01]  /*8300*/  FSETP.GEU.AND P1, PT, R12, -126, PT ;  /* 0xc2fc00000c00780b */ /* 0x000fe20003f2e000 */
[----:B------:R-:W-:Y:S01]  /*8310*/  FADD R11, -R30, R11 ;  /* 0x0000000b1e0b7221 */ /* 0x000fe20000000100 */
        /* <DEDUP_REMOVED lines=33> */
[----:B------:R-:W1:Y:S01]  /*8530*/  MUFU.EX2 R12, R10 ;  /* 0x0000000a000c7308 */ /* 0x000e620000000800 */
[----:B--2---:R-:W-:-:S02]  /*8540*/  @!P4 FMUL R8, R8, R8 ;  /* 0x000000080808c220 */ /* 0x004fc40000400000 */
[----:B------:R4:W-:Y:S05]  /*8550*/  STS [R7+0x4], R6 ;  /* 0x0000040607007388 */ /* 0x0009ea0000000800 */
[----:B------:R-:W2:Y:S01]  /*8560*/  MUFU.EX2 R15, R13 ;  /* 0x0000000d000f7308 */ /* 0x000ea20000000800 */
[----:B---3--:R-:W-:-:S05]  /*8570*/  @!P5 FMUL R11, R11, R11 ;  /* 0x0000000b0b0bd220 */ /* 0x008fca0000400000 */
[----:B------:R-:W-:Y:S01]  /*8580*/  F2FP.F16.F32.PACK_AB R8, R11, R8 ;  /* 0x000000080b08723e */ /* 0x000fe200000000ff */
[----:B-1----:R-:W-:-:S04]  /*8590*/  @!P6 FMUL R12, R12, R12 ;  /* 0x0000000c0c0ce220 */ /* 0x002fc80000400000 */
[----:B------:R4:W-:Y:S01]  /*85a0*/  STS [R7+0x8], R8 ;  /* 0x0000080807007388 */ /* 0x0009e20000000800 */
[----:B--2---:R-:W-:-:S05]  /*85b0*/  @!P1 FMUL R15, R15, R15 ;  /* 0x0000000f0f0f9220 */ /* 0x004fca0000400000 */
[----:B------:R-:W-:-:S05]  /*85c0*/  F2FP.F16.F32.PACK_AB R12, R15, R12 ;  /* 0x0000000c0f0c723e */ /* 0x000fca00000000ff */
[----:B------:R4:W-:Y:S02]  /*85d0*/  STS [R7+0xc], R12 ;  /* 0x00000c0c07007388 */ /* 0x0009e40000000800 */
.L_x_922:
        /* <DEDUP_REMOVED lines=8> */
[----:B-1--4-:R-:W2:Y:S06]  /*8660*/  LDL.64 R4, [UR10] ;  /* 0x0000000aff047983 */ /* 0x012eac0008100a00 */
        /* <DEDUP_REMOVED lines=32> */
.L_x_923:
        /* <DEDUP_REMOVED lines=20> */
.L_x_919:
[----:B--2---:R-:W1:Y:S01]  /*89b0*/  LDS R5, [R25] ;  /* 0x0000000019057984 */ /* 0x004e620000000800 */
[----:B------:R-:W-:-:S04]  /*89c0*/  FADD R29, -R30, R29 ;  /* 0x0000001d1e1d7221 */ /* 0x000fc80000000100 */
[----:B------:R-:W-:-:S05]  /*89d0*/  FMUL R29, R29, 1.4426950216293334961 ;  /* 0x3fb8aa3b1d1d7820 */ /* 0x000fca0000400000 */
[----:B------:R-:W-:-:S13]  /*89e0*/  FSETP.GEU.AND P2, PT, R29, -126, PT ;  /* 0xc2fc00001d00780b */ /* 0x000fda0003f4e000 */
[----:B------:R-:W-:-:S04]  /*89f0*/  @!P2 FMUL R29, R29, 0.5 ;  /* 0x3f0000001d1da820 */ /* 0x000fc80000400000 */
[----:B---3--:R-:W2:Y:S01]  /*8a00*/  MUFU.EX2 R9, R29 ;  /* 0x0000001d00097308 */ /* 0x008ea20000000800 */
[----:B-1--4-:R-:W-:-:S04]  /*8a10*/  FADD R4, -R30, R5 ;  /* 0x000000051e047221 */ /* 0x012fc80000000100 */
        /* <DEDUP_REMOVED lines=14> */
.L_x_914:
[----:B------:R-:W-:Y:S05]  /*8b00*/  BSYNC.RECONVERGENT B0 ;  /* 0x0000000000007941 */ /* 0x000fea0003800200 */
.L_x_903:
[----:B------:R-:W5:Y:S01]  /*8b10*/  LDCU UR8, c[0x0][0x3ec] ;  /* 0x00007d80ff0877ac */ /* 0x000f620008000800 */
[----:B------:R-:W-:-:S04]  /*8b20*/  DEPBAR.LE SB0, 0x0 ;  /* 0x000080000000791a */ /* 0x000fc80000000000 */
[----:B------:R-:W2:Y:S01]  /*8b30*/  LDCU UR7, c[0x0][0x3d0] ;  /* 0x00007a00ff0777ac */ /* 0x000ea20008000800 */
[----:B-----5:R-:W-:-:S04]  /*8b40*/  UISETP.GE.AND UP0, UPT, UR8, 0x1, UPT ;  /* 0x000000010800788c */ /* 0x020fc8000bf06270 */
[----:B--2---:R-:W-:Y:S01]  /*8b50*/  UISETP.LT.OR UP0, UPT, UR7, 0x1, !UP0 ;  /* 0x000000010700788c */ /* 0x004fe2000c701670 */
[----:B------:R-:W-:Y:S08]  /*8b60*/  BAR.SYNC.DEFER_BLOCKING 0x0 ;  /* 0x0000000000007b1d */ /* 0x000ff00000010000 */
[----:B------:R-:W-:Y:S05]  /*8b70*/  BRA.U UP0, `(.L_x_924) ;  /* 0x0000002d00c87547 */ /* 0x000fea000b800000 */
[----:B------:R-:W-:-:S07]  /*8b80*/  MOV R23, RZ ;  /* 0x000000ff00177202 */ /* 0x000fce0000000f00 */
.L_x_943:
[----:B------:R-:W-:Y:S01]  /*8b90*/  UISETP.NE.AND UP0, UPT, UR4, URZ, UPT ;  /* 0x000000ff0400728c */ /* 0x000fe2000bf05270 */
[C---:B------:R-:W-:Y:S02]  /*8ba0*/  IMAD R18, R23.reuse, UR25, RZ ;  /* 0x0000001917127c24 */ /* 0x040fe4000f8e02ff */
[----:B------:R-:W-:-:S06]  /*8bb0*/  IMAD R19, R23, UR26, RZ ;  /* 0x0000001a17137c24 */ /* 0x000fcc000f8e02ff */
[----:B-12---:R-:W-:Y:S05]  /*8bc0*/  BRA.U !UP0, `(.L_x_925) ;  /* 0x0000001508187547 */ /* 0x006fea000b800000 */
[----:B------:R-:W2:Y:S01]  /*8bd0*/  LDCU UR8, c[0x0][0x3d4] ;  /* 0x00007a80ff0877ac */ /* 0x000ea20008000800 */
[----:B-1----:R-:W-:Y:S01]  /*8be0*/  LOP3.LUT R4, R0, 0x1f, RZ, 0xc0, !PT ;  /* 0x0000001f00047812 */ /* 0x002fe200078ec0ff */
[----:B------:R-:W-:-:S03]  /*8bf0*/  ULEA UR7, UR32, UR9, 0x2 ;  /* 0x0000000920077291 */ /* 0x000fc6000f8e10ff */
[----:B------:R-:W-:Y:S01]  /*8c00*/  LEA.HI R25, R4, R23, RZ, 0x1e ;  /* 0x0000001704197211 */ /* 0x000fe200078ff0ff */
[----:B------:R-:W-:-:S03]  /*8c10*/  ULEA UR7, UR32, UR7, 0x2 ;  /* 0x0000000720077291 */ /* 0x000fc6000f8e10ff */
[----:B------:R-:W-:-:S03]  /*8c20*/  LEA R26, R25, UR9, 0x2 ;  /* 0x00000009191a7c11 */ /* 0x000fc6000f8e10ff */
[----:B------:R-:W-:Y:S01]  /*8c30*/  LEA R25, R25, UR7, 0x2 ;  /* 0x0000000719197c11 */ /* 0x000fe2000f8e10ff */
[----:B--2---:R-:W-:-:S09]  /*8c40*/  UISETP.GE.AND UP0, UPT, UR8, 0x1, UPT ;  /* 0x000000010800788c */ /* 0x004fd2000bf06270 */
[----:B------:R-:W-:Y:S05]  /*8c50*/  BRA.U UP0, `(.L_x_926) ;  /* 0x0000000900647547 */ /* 0x000fea000b800000 */
[----:B------:R-:W1:Y:S01]  /*8c60*/  LDCU UR8, c[0x0][0x3ec] ;  /* 0x00007d80ff0877ac */ /* 0x000e620008000800 */
[----:B------:R-:W2:Y:S01]  /*8c70*/  LDCU UR7, c[0x0][0x3ec] ;  /* 0x00007d80ff0777ac */ /* 0x000ea20008000800 */
[----:B-1----:R-:W-:Y:S02]  /*8c80*/  UISETP.GE.U32.AND UP1, UPT, UR8, 0x21, UPT ;  /* 0x000000210800788c */ /* 0x002fe4000bf26070 */
[----:B--2---:R-:W-:-:S04]  /*8c90*/  UIADD3 UR7, UPT, UPT, UR7, -0x1, URZ ;  /* 0xffffffff07077890 */ /* 0x004fc8000fffe0ff */
[----:B------:R-:W-:-:S03]  /*8ca0*/  ULOP3.LUT UP0, URZ, UR7, 0x20, URZ, 0xc0, !UPT ;  /* 0x0000002007ff7892 */ /* 0x000fc6000f80c0ff */
[----:B------:R-:W-:Y:S01]  /*8cb0*/  UMOV UR7, URZ ;  /* 0x000000ff00077c82 */ /* 0x000fe20008000000 */
[----:B------:R-:W-:Y:S07]  /*8cc0*/  BRA.U !UP1, `(.L_x_927) ;  /* 0x00000005097c7547 */ /* 0x000fee000b800000 */
[----:B------:R-:W1:Y:S01]  /*8cd0*/  S2R R4, SR_LANEID ;  /* 0x0000000000047919 */ /* 0x000e620000000000 */
[----:B------:R-:W-:Y:S01]  /*8ce0*/  MOV R7, UR26 ;  /* 0x0000001a00077c02 */ /* 0x000fe20008000f00 */
[----:B------:R-:W-:Y:S01]  /*8cf0*/  UMOV UR7, URZ ;  /* 0x000000ff00077c82 */ /* 0x000fe20008000000 */
[----:B------:R-:W-:Y:S01]  /*8d00*/  UMOV UR8, URZ ;  /* 0x000000ff00087c82 */ /* 0x000fe20008000000 */
[----:B-1----:R-:W-:Y:S02]  /*8d10*/  SHF.R.U32.HI R5, RZ, 0x2, R4 ;  /* 0x00000002ff057819 */ /* 0x002fe40000011604 */
[----:B---34-:R-:W-:Y:S02]  /*8d20*/  LOP3.LUT R6, R4, 0x3, RZ, 0xc0, !PT ;  /* 0x0000000304067812 */ /* 0x018fe400078ec0ff */
[----:B------:R-:W-:-:S05]  /*8d30*/  SHF.R.U32.HI R4, RZ, 0x1, R7 ;  /* 0x00000001ff047819 */ /* 0x000fca0000011607 */
[----:B------:R-:W-:-:S05]  /*8d40*/  IMAD R5, R5, R4, R6 ;  /* 0x0000000405057224 */ /* 0x000fca00078e0206 */
[----:B------:R-:W-:-:S07]  /*8d50*/  SHF.L.U32 R5, R5, 0x2, RZ ;  /* 0x0000000205057819 */ /* 0x000fce00000006ff */
.L_x_928:
[----:B-1----:R-:W-:Y:S01]  /*8d60*/  LDS R6, [R26] ;  /* 0x000000001a067984 */ /* 0x002fe20000000800 */
[----:B------:R-:W-:Y:S01]  /*8d70*/  LEA R10, R22, R19, 0x4 ;  /* 0x00000013160a7211 */ /* 0x000fe200078e20ff */
[----:B------:R-:W-:Y:S01]  /*8d80*/  IMAD.MOV.U32 R7, RZ, RZ, 0x3bbb989d ;  /* 0x3bbb989dff077424 */ /* 0x000fe200078e00ff */
[----:B------:R-:W-:Y:S01]  /*8d90*/  UIADD3 UR8, UPT, UPT, UR8, 0x2, URZ ;  /* 0x0000000208087890 */ /* 0x000fe2000fffe0ff */
[----:B------:R-:W1:Y:S01]  /*8da0*/  LDS R9, [R25] ;  /* 0x0000000019097984 */ /* 0x000e620000000800 */
[----:B------:R-:W-:Y:S01]  /*8db0*/  IADD3 R10, PT, PT, R10, UR7, RZ ;  /* 0x000000070a0a7c10 */ /* 0x000fe2000fffe0ff */
[----:B------:R-:W-:Y:S02]  /*8dc0*/  UIADD3 UR7, UPT, UPT, UR7, 0x40, URZ ;  /* 0x0000004007077890 */ /* 0x000fe4000fffe0ff */
[----:B------:R-:W-:Y:S01]  /*8dd0*/  LDS R12, [R26+0x20] ;  /* 0x000020001a0c7984 */ /* 0x000fe20000000800 */
[----:B------:R-:W-:Y:S02]  /*8de0*/  LEA R10, R10, UR14, 0x1 ;  /* 0x0000000e0a0a7c11 */ /* 0x000fe4000f8e08ff */
[----:B------:R-:W-:Y:S01]  /*8df0*/  ISETP.NE.AND P1, PT, R2, UR8, PT ;  /* 0x0000000802007c0c */ /* 0x000fe2000bf25270 */
[----:B------:R-:W2:Y:S01]  /*8e00*/  LDS R11, [R25+0x20] ;  /* 0x00002000190b7984 */ /* 0x000ea20000000800 */
[----:B-1----:R-:W-:Y:S01]  /*8e10*/  FADD R16, R6, -R9 ;  /* 0x8000000906107221 */ /* 0x002fe20000000000 */
[----:B------:R-:W-:-:S03]  /*8e20*/  MOV R6, 0x437c0000 ;  /* 0x437c000000067802 */ /* 0x000fc60000000f00 */
[----:B------:R-:W-:-:S04]  /*8e30*/  FFMA.SAT R9, R16, R7, 0.5 ;  /* 0x3f00000010097423 */ /* 0x000fc80000002007 */
[-C--:B------:R-:W-:Y:S01]  /*8e40*/  FFMA.RM R8, R9, R6.reuse, 12582913 ;  /* 0x4b40000109087423 */ /* 0x080fe20000004006 */
[----:B--2---:R-:W-:Y:S01]  /*8e50*/  FADD R12, R12, -R11 ;  /* 0x8000000b0c0c7221 */ /* 0x004fe20000000000 */
[----:B------:R-:W-:Y:S02]  /*8e60*/  IMAD.IADD R9, R10, 0x1, R5 ;  /* 0x000000010a097824 */ /* 0x000fe400078e0205 */
[----:B------:R-:W-:Y:S01]  /*8e70*/  FADD R11, R8, -12583039 ;  /* 0xcb40007f080b7421 */ /* 0x000fe20000000000 */
[----:B------:R-:W-:Y:S02]  /*8e80*/  FFMA.SAT R15, R12, R7, 0.5 ;  /* 0x3f0000000c0f7423 */ /* 0x000fe40000002007 */
[----:B------:R-:W1:Y:S01]  /*8e90*/  LDS R27, [R9] ;  /* 0x00000000091b7984 */ /* 0x000e620000000800 */
[----:B------:R-:W-:Y:S01]  /*8ea0*/  FFMA R13, R16, 1.4426950216293334961, -R11 ;  /* 0x3fb8aa3b100d7823 */ /* 0x000fe2000000080b */
[----:B------:R-:W-:Y:S01]  /*8eb0*/  LEA R11, R4, R9, 0x5 ;  /* 0x00000009040b7211 */ /* 0x000fe200078e28ff */
[----:B------:R-:W-:-:S02]  /*8ec0*/  FFMA.RM R14, R15, R6, 12582913 ;  /* 0x4b4000010f0e7423 */ /* 0x000fc40000004006 */
[----:B------:R-:W-:Y:S01]  /*8ed0*/  FFMA R16, R16, 1.925963033500011079e-08, R13 ;  /* 0x32a5706010107823 */ /* 0x000fe2000000000d */
[----:B------:R-:W2:Y:S01]  /*8ee0*/  LDS R15, [R9+0x10] ;  /* 0x00001000090f7984 */ /* 0x000ea20000000800 */
[C---:B------:R-:W-:Y:S01]  /*8ef0*/  FADD R29, R14.reuse, -12583039 ;  /* 0xcb40007f0e1d7421 */ /* 0x040fe20000000000 */
[----:B------:R-:W-:Y:S02]  /*8f00*/  SHF.L.U32 R14, R14, 0x17, RZ ;  /* 0x000000170e0e7819 */ /* 0x000fe400000006ff */
[----:B------:R-:W3:Y:S01]  /*8f10*/  LDS R17, [R11] ;  /* 0x000000000b117984 */ /* 0x000ee20000000800 */
[C---:B------:R-:W-:Y:S01]  /*8f20*/  FFMA R29, R12.reuse, 1.4426950216293334961, -R29 ;  /* 0x3fb8aa3b0c1d7823 */ /* 0x040fe2000000081d */
[----:B------:R-:W4:Y:S02]  /*8f30*/  MUFU.EX2 R16, R16 ;  /* 0x0000001000107308 */ /* 0x000f240000000800 */
[----:B------:R-:W5:Y:S01]  /*8f40*/  LDS R13, [R11+0x10] ;  /* 0x000010000b0d7984 */ /* 0x000f620000000800 */
[----:B------:R-:W-:Y:S01]  /*8f50*/  FFMA R12, R12, 1.925963033500011079e-08, R29 ;  /* 0x32a570600c0c7823 */ /* 0x000fe2000000001d */
[----:B------:R-:W-:-:S04]  /*8f60*/  SHF.L.U32 R29, R8, 0x17, RZ ;  /* 0x00000017081d7819 */ /* 0x000fc800000006ff */
[----:B------:R4:W1:Y:S02]  /*8f70*/  MUFU.EX2 R31, R12 ;  /* 0x0000000c001f7308 */ /* 0x0008640000000800 */
[----:B----4-:R-:W-:Y:S01]  /*8f80*/  FMUL R29, R29, R16 ;  /* 0x000000101d1d7220 */ /* 0x010fe20000400000 */
[----:B------:R-:W-:-:S04]  /*8f90*/  VIADD R12, R10, 0x40 ;  /* 0x000000400a0c7836 */ /* 0x000fc80000000000 */
[----:B------:R-:W-:Y:S01]  /*8fa0*/  F2FP.F16.F32.PACK_AB R29, RZ, R29 ;  /* 0x0000001dff1d723e */ /* 0x000fe200000000ff */
[----:B-1----:R-:W-:-:S04]  /*8fb0*/  FMUL R14, R14, R31 ;  /* 0x0000001f0e0e7220 */ /* 0x002fc80000400000 */
[----:B------:R-:W-:Y:S01]  /*8fc0*/  HFMA2 R8, R27, R29.H0_H0, RZ.H0_H0 ;  /* 0x2000001d1b087231 */ /* 0x000fe200000400ff */
[----:B------:R-:W-:-:S04]  /*8fd0*/  F2FP.F16.F32.PACK_AB R18, RZ, R14 ;  /* 0x0000000eff12723e */ /* 0x000fc800000000ff */
[----:B------:R-:W-:Y:S01]  /*8fe0*/  STS [R9], R8 ;  /* 0x0000000809007388 */ /* 0x000fe20000000800 */
[----:B--2---:R-:W-:Y:S02]  /*8ff0*/  HFMA2 R14, R15, R29.H0_H0, RZ.H0_H0 ;  /* 0x2000001d0f0e7231 */ /* 0x004fe400000400ff */
[-C--:B---3--:R-:W-:Y:S02]  /*9000*/  HFMA2 R24, R17, R18.reuse.H0_H0, RZ.H0_H0 ;  /* 0x2000001211187231 */ /* 0x088fe400000400ff */
[----:B-----5:R-:W-:-:S03]  /*9010*/  HFMA2 R18, R13, R18.H0_H0, RZ.H0_H0 ;  /* 0x200000120d127231 */ /* 0x020fc600000400ff */
        /* <DEDUP_REMOVED lines=9> */
[----:B------:R-:W-:Y:S01]  /*90b0*/  FFMA.SAT R15, R10, R7, 0.5 ;  /* 0x3f0000000a0f7423 */ /* 0x000fe20000002007 */
[----:B------:R-:W-:Y:S01]  /*90c0*/  LEA R8, R4, R13, 0x5 ;  /* 0x0000000d04087211 */ /* 0x000fe200078e28ff */
[----:B--2---:R-:W-:Y:S02]  /*90d0*/  FADD R12, R17, -R28 ;  /* 0x8000001c110c7221 */ /* 0x004fe40000000000 */
[-C--:B------:R-:W-:Y:S02]  /*90e0*/  FFMA.RM R14, R15, R6.reuse, 12582913 ;  /* 0x4b4000010f0e7423 */ /* 0x080fe40000004006 */
[----:B------:R-:W1:Y:S01]  /*90f0*/  LDS R15, [R13] ;  /* 0x000000000d0f7984 */ /* 0x000e620000000800 */
[----:B------:R-:W-:Y:S01]  /*9100*/  FFMA.SAT R9, R12, R7, 0.5 ;  /* 0x3f0000000c097423 */ /* 0x000fe20000002007 */
[C---:B------:R-:W-:Y:S01]  /*9110*/  FADD R11, R14.reuse, -12583039 ;  /* 0xcb40007f0e0b7421 */ /* 0x040fe20000000000 */
[----:B------:R-:W-:Y:S01]  /*9120*/  SHF.L.U32 R14, R14, 0x17, RZ ;  /* 0x000000170e0e7819 */ /* 0x000fe200000006ff */
[----:B------:R-:W-:Y:S01]  /*9130*/  LDS R7, [R8] ;  /* 0x0000000008077984 */ /* 0x000fe20000000800 */
[----:B------:R-:W-:Y:S01]  /*9140*/  FFMA.RM R6, R9, R6, 12582913 ;  /* 0x4b40000109067423 */ /* 0x000fe20000004006 */
[----:B------:R-:W-:-:S02]  /*9150*/  FFMA R17, R10, 1.4426950216293334961, -R11 ;  /* 0x3fb8aa3b0a117823 */ /* 0x000fc4000000080b */
[----:B------:R-:W2:Y:S01]  /*9160*/  LDS R9, [R13+0x10] ;  /* 0x000010000d097984 */ /* 0x000ea20000000800 */
[----:B------:R-:W-:Y:S01]  /*9170*/  FADD R27, R6, -12583039 ;  /* 0xcb40007f061b7421 */ /* 0x000fe20000000000 */
[----:B------:R-:W-:Y:S01]  /*9180*/  FFMA R17, R10, 1.925963033500011079e-08, R17 ;  /* 0x32a570600a117823 */ /* 0x000fe20000000011 */
[----:B------:R-:W-:Y:S01]  /*9190*/  IMAD.SHL.U32 R6, R6, 0x800000, RZ ;  /* 0x0080000006067824 */ /* 0x000fe200078e00ff */
[----:B------:R-:W3:Y:S01]  /*91a0*/  LDS R11, [R8+0x10] ;  /* 0x00001000080b7984 */ /* 0x000ee20000000800 */
[----:B------:R-:W-:-:S03]  /*91b0*/  FFMA R27, R12, 1.4426950216293334961, -R27 ;  /* 0x3fb8aa3b0c1b7823 */ /* 0x000fc6000000081b */
[----:B------:R-:W4:Y:S01]  /*91c0*/  MUFU.EX2 R17, R17 ;  /* 0x0000001100117308 */ /* 0x000f220000000800 */
[----:B------:R-:W-:-:S07]  /*91d0*/  FFMA R27, R12, 1.925963033500011079e-08, R27 ;  /* 0x32a570600c1b7823 */ /* 0x000fce000000001b */
        /* <DEDUP_REMOVED lines=14> */
.L_x_927:
[----:B------:R-:W-:Y:S05]  /*92c0*/  BRA.U UP0, `(.L_x_929) ;  /* 0x0000002500e47547 */ /* 0x000fea000b800000 */
[----:B-1----:R-:W-:Y:S01]  /*92d0*/  LDS R8, [R26] ;  /* 0x000000001a087984 */ /* 0x002fe20000000800 */
[----:B------:R-:W-:Y:S01]  /*92e0*/  MOV R11, UR26 ;  /* 0x0000001a000b7c02 */ /* 0x000fe20008000f00 */
[----:B------:R-:W-:Y:S01]  /*92f0*/  IMAD.MOV.U32 R12, RZ, RZ, 0x437c0000 ;  /* 0x437c0000ff0c7424 */ /* 0x000fe200078e00ff */
[----:B------:R-:W-:Y:S01]  /*9300*/  LEA R4, R22, UR7, 0x4 ;  /* 0x0000000716047c11 */ /* 0x000fe2000f8e20ff */
[----:B------:R-:W1:Y:S01]  /*9310*/  LDS R5, [R25] ;  /* 0x0000000019057984 */ /* 0x000e620000000800 */
[----:B------:R-:W-:Y:S02]  /*9320*/  SHF.R.U32.HI R11, RZ, 0x1, R11 ;  /* 0x00000001ff0b7819 */ /* 0x000fe4000001160b */
[----:B------:R-:W-:Y:S01]  /*9330*/  IADD3 R4, PT, PT, R19, R4, RZ ;  /* 0x0000000413047210 */ /* 0x000fe20007ffe0ff */
[----:B---34-:R-:W-:Y:S01]  /*9340*/  LDS R6, [R26+0x20] ;  /* 0x000020001a067984 */ /* 0x018fe20000000800 */
[----:B------:R-:W-:Y:S02]  /*9350*/  MOV R13, 0x3bbb989d ;  /* 0x3bbb989d000d7802 */ /* 0x000fe40000000f00 */
[----:B------:R-:W-:Y:S01]  /*9360*/  LEA R4, R4, UR14, 0x1 ;  /* 0x0000000e04047c11 */ /* 0x000fe2000f8e08ff */
[----:B------:R-:W2:Y:S01]  /*9370*/  LDS R7, [R25+0x20] ;  /* 0x0000200019077984 */ /* 0x000ea20000000800 */
[----:B------:R-:W3:Y:S01]  /*9380*/  S2R R9, SR_LANEID ;  /* 0x0000000000097919 */ /* 0x000ee20000000000 */
[----:B-1----:R-:W-:Y:S01]  /*9390*/  FADD R8, R8, -R5 ;  /* 0x8000000508087221 */ /* 0x002fe20000000000 */
[----:B---3--:R-:W-:-:S03]  /*93a0*/  SHF.R.U32.HI R10, RZ, 0x2, R9 ;  /* 0x00000002ff0a7819 */ /* 0x008fc60000011609 */
[----:B------:R-:W-:Y:S01]  /*93b0*/  FFMA.SAT R5, R8, R13, 0.5 ;  /* 0x3f00000008057423 */ /* 0x000fe2000000200d */
[----:B------:R-:W-:Y:S01]  /*93c0*/  LOP3.LUT R9, R9, 0x3, RZ, 0xc0, !PT ;  /* 0x0000000309097812 */ /* 0x000fe200078ec0ff */
[----:B--2---:R-:W-:-:S04]  /*93d0*/  FADD R6, R6, -R7 ;  /* 0x8000000706067221 */ /* 0x004fc80000000000 */
[----:B------:R-:W-:Y:S02]  /*93e0*/  IMAD R9, R10, R11, R9 ;  /* 0x0000000b0a097224 */ /* 0x000fe400078e0209 */
[----:B------:R-:W-:Y:S01]  /*93f0*/  FFMA.SAT R7, R6, R13, 0.5 ;  /* 0x3f00000006077423 */ /* 0x000fe2000000200d */
[----:B------:R-:W-:Y:S02]  /*9400*/  FFMA.RM R10, R5, R12, 12582913 ;  /* 0x4b400001050a7423 */ /* 0x000fe4000000400c */
[----:B------:R-:W-:Y:S01]  /*9410*/  LEA R4, R9, R4, 0x2 ;  /* 0x0000000409047211 */ /* 0x000fe200078e10ff */
[----:B------:R-:W-:Y:S01]  /*9420*/  FFMA.RM R12, R7, R12, 12582913 ;  /* 0x4b400001070c7423 */ /* 0x000fe2000000400c */
[C---:B------:R-:W-:Y:S01]  /*9430*/  FADD R9, R10.reuse, -12583039 ;  /* 0xcb40007f0a097421 */ /* 0x040fe20000000000 */
[----:B------:R-:W-:Y:S02]  /*9440*/  SHF.L.U32 R10, R10, 0x17, RZ ;  /* 0x000000170a0a7819 */ /* 0x000fe400000006ff */
[----:B------:R-:W-:Y:S01]  /*9450*/  LEA R5, R11, R4, 0x5 ;  /* 0x000000040b057211 */ /* 0x000fe200078e28ff */
[----:B------:R-:W1:Y:S01]  /*9460*/  LDS R13, [R4] ;  /* 0x00000000040d7984 */ /* 0x000e620000000800 */
[----:B------:R-:W-:Y:S01]  /*9470*/  FADD R17, R12, -12583039 ;  /* 0xcb40007f0c117421 */ /* 0x000fe20000000000 */
[----:B------:R-:W-:Y:S01]  /*9480*/  FFMA R15, R8, 1.4426950216293334961, -R9 ;  /* 0x3fb8aa3b080f7823 */ /* 0x000fe20000000809 */
[----:B------:R-:W-:Y:S01]  /*9490*/  IMAD.SHL.U32 R12, R12, 0x800000, RZ ;  /* 0x008000000c0c7824 */ /* 0x000fe200078e00ff */
[----:B------:R-:W2:Y:S01]  /*94a0*/  LDS R7, [R5] ;  /* 0x0000000005077984 */ /* 0x000ea20000000800 */
[----:B------:R-:W-:Y:S01]  /*94b0*/  FFMA R17, R6, 1.4426950216293334961, -R17 ;  /* 0x3fb8aa3b06117823 */ /* 0x000fe20000000811 */
[----:B------:R-:W-:-:S02]  /*94c0*/  FFMA R15, R8, 1.925963033500011079e-08, R15 ;  /* 0x32a57060080f7823 */ /* 0x000fc4000000000f */
        /* <DEDUP_REMOVED lines=8> */
[----:B------:R-:W-:Y:S01]  /*9550*/  HFMA2 R13, R13, R10.H0_H0, RZ.H0_H0 ;  /* 0x2000000a0d0d7231 */ /* 0x000fe200000400ff */
[----:B------:R-:W-:-:S04]  /*9560*/  F2FP.F16.F32.PACK_AB R12, RZ, R12 ;  /* 0x0000000cff0c723e */ /* 0x000fc800000000ff */
[----:B------:R1:W-:Y:S01]  /*9570*/  STS [R4], R13 ;  /* 0x0000000d04007388 */ /* 0x0003e20000000800 */
[----:B--2---:R-:W-:Y:S02]  /*9580*/  HFMA2 R6, R7, R12.H0_H0, RZ.H0_H0 ;  /* 0x2000000c07067231 */ /* 0x004fe400000400ff */
[----:B---3--:R-:W-:Y:S02]  /*9590*/  HFMA2 R11, R11, R10.H0_H0, RZ.H0_H0 ;  /* 0x2000000a0b0b7231 */ /* 0x008fe400000400ff */
[----:B----4-:R-:W-:Y:S01]  /*95a0*/  HFMA2 R12, R9, R12.H0_H0, RZ.H0_H0 ;  /* 0x2000000c090c7231 */ /* 0x010fe200000400ff */
[----:B------:R1:W-:Y:S04]  /*95b0*/  STS [R5], R6 ;  /* 0x0000000605007388 */ /* 0x0003e80000000800 */
[----:B------:R1:W-:Y:S04]  /*95c0*/  STS [R4+0x10], R11 ;  /* 0x0000100b04007388 */ /* 0x0003e80000000800 */
[----:B------:R1:W-:Y:S01]  /*95d0*/  STS [R5+0x10], R12 ;  /* 0x0000100c05007388 */ /* 0x0003e20000000800 */
[----:B------:R-:W-:Y:S05]  /*95e0*/  BRA `(.L_x_929) ;  /* 0x00000024001c7947 */ /* 0x000fea0003800000 */
.L_x_926:
[----:B------:R-:W-:-:S05]  /*95f0*/  UMOV UR7, URZ ;  /* 0x000000ff00077c82 */ /* 0x000fca0008000000 */
.L_x_933:
[----:B-1----:R-:W1:Y:S01]  /*9600*/  LDCU UR8, c[0x0][0x3d4] ;  /* 0x00007a80ff0877ac */ /* 0x002e620008000800 */
[----:B------:R-:W-:Y:S02]  /*9610*/  LEA R24, R22, UR7, 0x4 ;  /* 0x0000000716187c11 */ /* 0x000fe4000f8e20ff */
[----:B---34-:R-:W-:Y:S02]  /*9620*/  CS2R R6, SRZ ;  /* 0x0000000000067805 */ /* 0x018fe4000001ff00 */
[----:B------:R-:W-:Y:S02]  /*9630*/  MOV R29, RZ ;  /* 0x000000ff001d7202 */ /* 0x000fe40000000f00 */
[----:B------:R-:W-:Y:S01]  /*9640*/  CS2R R4, SRZ ;  /* 0x0000000000047805 */ /* 0x000fe2000001ff00 */
[----:B------:R-:W-:Y:S02]  /*9650*/  UISETP.NE.AND UP1, UPT, UR30, URZ, UPT ;  /* 0x000000ff1e00728c */ /* 0x000fe4000bf25270 */
[----:B-1----:R-:W-:-:S09]  /*9660*/  UISETP.GE.U32.AND UP0, UPT, UR8, 0x31, UPT ;  /* 0x000000310800788c */ /* 0x002fd2000bf06070 */
[----:B------:R-:W-:Y:S05]  /*9670*/  BRA.U !UP0, `(.L_x_930) ;  /* 0x0000000108e47547 */ /* 0x000fea000b800000 */
[----:B------:R-:W1:Y:S01]  /*9680*/  S2R R4, SR_LANEID ;  /* 0x0000000000047919 */ /* 0x000e620000000000 */
[----:B------:R-:W-:Y:S01]  /*9690*/  IMAD.MOV.U32 R29, RZ, RZ, RZ ;  /* 0x000000ffff1d7224 */ /* 0x000fe200078e00ff */
        /* <DEDUP_REMOVED lines=11> */
[----:B------:R-:W-:Y:S02]  /*9750*/  SHF.L.U32 R28, R28, 0x1, RZ ;  /* 0x000000011c1c7819 */ /* 0x000fe400000006ff */
[----:B------:R-:W-:-:S07]  /*9760*/  SHF.L.U32 R27, R27, 0x1, RZ ;  /* 0x000000011b1b7819 */ /* 0x000fce00000006ff */
.L_x_931:
[----:B------:R-:W-:Y:S01]  /*9770*/  IADD3 R8, PT, PT, R18, R29, RZ ;  /* 0x0000001d12087210 */ /* 0x000fe20007ffe0ff */
[C---:B------:R-:W-:Y:S01]  /*9780*/  IMAD R30, R29.reuse, UR26, R24 ;  /* 0x0000001a1d1e7c24 */ /* 0x040fe2000f8e0218 */
[----:B------:R-:W-:Y:S01]  /*9790*/  UIADD3 UR8, UPT, UPT, UR8, 0x4, URZ ;  /* 0x0000000408087890 */ /* 0x000fe2000fffe0ff */
[----:B------:R-:W-:Y:S02]  /*97a0*/  IADD3 R29, PT, PT, R29, 0x40, RZ ;  /* 0x000000401d1d7810 */ /* 0x000fe40007ffe0ff */
[----:B------:R-:W-:Y:S01]  /*97b0*/  R2UR UR10, R8 ;  /* 0x00000000080a72ca */ /* 0x000fe200000e0000 */
[----:B------:R-:W-:Y:S01]  /*97c0*/  UISETP.NE.AND UP0, UPT, UR8, UR18, UPT ;  /* 0x000000120800728c */ /* 0x000fe2000bf05270 */
[----:B------:R-:W-:-:S05]  /*97d0*/  LEA R30, R30, UR24, 0x1 ;  /* 0x000000181e1e7c11 */ /* 0x000fca000f8e08ff */
[----:B------:R-:W-:-:S05]  /*97e0*/  IMAD.IADD R33, R30, 0x1, R27 ;  /* 0x000000011e217824 */ /* 0x000fca00078e021b */
[----:B------:R-:W-:Y:S01]  /*97f0*/  LDSM.16.MT88.4 R8, [R33] ;  /* 0x000000002108783b */ /* 0x000fe20000004200 */
[----:B------:R-:W-:-:S09]  /*9800*/  ULEA UR10, UR10, UR12, 0x1 ;  /* 0x0000000c0a0a7291 */ /* 0x000fd2000f8e08ff */
[----:B------:R-:W1:Y:S02]  /*9810*/  LDSM.16.M88.4 R12, [R28+UR10] ;  /* 0x0000000a1c0c783b */ /* 0x000e640008000200 */
[----:B-1----:R-:W-:Y:S01]  /*9820*/  HMMA.16816.F16 R16, R12, R8, R4 ;  /* 0x000000080c10723c */ /* 0x002fe20000000804 */
[----:B------:R-:W-:-:S04]  /*9830*/  MOV R5, UR26 ;  /* 0x0000001a00057c02 */ /* 0x000fc80008000f00 */
[----:B------:R-:W-:Y:S02]  /*9840*/  LEA R4, R5, R30, 0x5 ;  /* 0x0000001e05047211 */ /* 0x000fe400078e28ff */
[----:B------:R-:W-:Y:S01]  /*9850*/  MOV R5, UR10 ;  /* 0x0000000a00057c02 */ /* 0x000fe20008000f00 */
[----:B------:R-:W-:Y:S01]  /*9860*/  HMMA.16816.F16 R12, R12, R10, R6 ;  /* 0x0000000a0c0c723c */ /* 0x000fe20000000806 */
[----:B------:R-:W-:Y:S01]  /*9870*/  MOV R15, UR10 ;  /* 0x0000000a000f7c02 */ /* 0x000fe20008000f00 */
[----:B------:R-:W-:Y:S01]  /*9880*/  IMAD.IADD R31, R4, 0x1, R27 ;  /* 0x00000001041f7824 */ /* 0x000fe200078e021b */
[C---:B------:R-:W-:Y:S02]  /*9890*/  IADD3 R32, PT, PT, R28.reuse, 0x20, R5 ;  /* 0x000000201c207810 */ /* 0x040fe40007ffe005 */
[----:B------:R-:W-:Y:S02]  /*98a0*/  IADD3 R15, PT, PT, R28, 0x40, R15 ;  /* 0x000000401c0f7810 */ /* 0x000fe40007ffe00f */
[----:B------:R-:W-:Y:S04]  /*98b0*/  LDSM.16.MT88.4 R4, [R31] ;  /* 0x000000001f04783b */ /* 0x000fe80000004200 */
[----:B------:R-:W1:Y:S02]  /*98c0*/  LDSM.16.M88.4 R8, [R32] ;  /* 0x000000002008783b */ /* 0x000e640000000200 */
[----:B-1----:R-:W-:Y:S01]  /*98d0*/  HMMA.16816.F16 R16, R8, R4, R16 ;  /* 0x000000040810723c */ /* 0x002fe20000000810 */
[----:B------:R-:W-:-:S04]  /*98e0*/  MOV R5, UR26 ;  /* 0x0000001a00057c02 */ /* 0x000fc80008000f00 */
[----:B------:R-:W-:-:S03]  /*98f0*/  LEA R30, R5, R30, 0x6 ;  /* 0x0000001e051e7211 */ /* 0x000fc600078e30ff */
[----:B------:R-:W-:Y:S01]  /*9900*/  HMMA.16816.F16 R12, R8, R6, R12 ;  /* 0x00000006080c723c */ /* 0x000fe2000000080c */
[----:B------:R-:W-:Y:S01]  /*9910*/  LDSM.16.M88.4 R8, [R15] ;  /* 0x000000000f08783b */ /* 0x000fe20000000200 */
[----:B------:R-:W-:-:S05]  /*9920*/  IMAD.IADD R14, R30, 0x1, R27 ;  /* 0x000000011e0e7824 */ /* 0x000fca00078e021b */
[----:B------:R-:W1:-:S13]  /*9930*/  LDSM.16.MT88.4 R4, [R14] ;  /* 0x000000000e04783b */ /* 0x000e5a0000004200 */
[----:B-1----:R-:W-:Y:S01]  /*9940*/  HMMA.16816.F16 R12, R8, R6, R12 ;  /* 0x00000006080c723c */ /* 0x002fe2000000080c */
[----:B------:R-:W-:-:S04]  /*9950*/  MOV R7, UR26 ;  /* 0x0000001a00077c02 */ /* 0x000fc80008000f00 */
[----:B------:R-:W-:-:S03]  /*9960*/  LEA R30, R7, R30, 0x5 ;  /* 0x0000001e071e7211 */ /* 0x000fc600078e28ff */
[----:B------:R-:W-:Y:S01]  /*9970*/  HMMA.16816.F16 R16, R8, R4, R16 ;  /* 0x000000040810723c */ /* 0x000fe20000000810 */
[----:B------:R-:W-:Y:S01]  /*9980*/  MOV R5, UR10 ;  /* 0x0000000a00057c02 */ /* 0x000fe20008000f00 */
[----:B------:R-:W-:-:S03]  /*9990*/  IMAD.IADD R30, R30, 0x1, R27 ;  /* 0x000000011e1e7824 */ /* 0x000fc600078e021b */
[----:B------:R-:W-:Y:S02]  /*99a0*/  IADD3 R8, PT, PT, R28, 0x60, R5 ;  /* 0x000000601c087810 */ /* 0x000fe40007ffe005 */
[----:B------:R-:W-:Y:S04]  /*99b0*/  LDSM.16.MT88.4 R4, [R30] ;  /* 0x000000001e04783b */ /* 0x000fe80000004200 */
[----:B------:R-:W1:Y:S09]  /*99c0*/  LDSM.16.M88.4 R8, [R8] ;  /* 0x000000000808783b */ /* 0x000e720000000200 */
[C---:B-1----:R-:W-:Y:S08]  /*99d0*/  HMMA.16816.F16 R4, R8.reuse, R4, R16 ;  /* 0x000000040804723c */ /* 0x042ff00000000810 */
[----:B------:R-:W-:Y:S01]  /*99e0*/  HMMA.16816.F16 R6, R8, R6, R12 ;  /* 0x000000060806723c */ /* 0x000fe2000000080c */
[----:B------:R-:W-:-:S04]  /*99f0*/  NOP ;  /* 0x0000000000007918 */ /* 0x000fc80000000000 */
[----:B------:R-:W-:-:S15]  /*9a00*/  BRA.U UP0, `(.L_x_931) ;  /* 0xfffffffd00587547 */ /* 0x000fde000b83ffff */
.L_x_930:
[----:B------:R-:W-:Y:S05]  /*9a10*/  BRA.U !UP1, `(.L_x_932) ;  /* 0x0000000109b07547 */ /* 0x000fea000b800000 */
[----:B------:R-:W1:Y:S01]  /*9a20*/  S2R R8, SR_LANEID ;  /* 0x0000000000087919 */ /* 0x000e620000000000 */
[----:B------:R-:W-:Y:S01]  /*9a30*/  IMAD.IADD R28, R18, 0x1, R29 ;  /* 0x00000001121c7824 */ /* 0x000fe200078e021d */
[----:B------:R-:W-:Y:S01]  /*9a40*/  UISETP.NE.AND UP0, UPT, UR30, 0x1, UPT ;  /* 0x000000011e00788c */ /* 0x000fe2000bf05270 */
        /* <DEDUP_REMOVED lines=22> */
[----:B------:R-:W-:Y:S02]  /*9bb0*/  LEA R9, R10, R27, 0x5 ;  /* 0x0000001b0a097211 */ /* 0x000fe400078e28ff */
        /* <DEDUP_REMOVED lines=8> */
[----:B------:R-:W-:Y:S01]  /*9c40*/  IMAD.U32 R8, RZ, RZ, UR26 ;  /* 0x0000001aff087e24 */ /* 0x000fe2000f8e00ff */
[----:B------:R-:W-:-:S04]  /*9c50*/  IADD3 R28, PT, PT, R28, 0x40, RZ ;  /* 0x000000401c1c7810 */ /* 0x000fc80007ffe0ff */
[----:B------:R-:W-:Y:S02]  /*9c60*/  LEA R27, R8, R27, 0x6 ;  /* 0x0000001b081b7211 */ /* 0x000fe400078e30ff */
[----:B------:R-:W-:-:S03]  /*9c70*/  LEA R8, R17, R28, 0x1 ;  /* 0x0000001c11087211 */ /* 0x000fc600078e08ff */
[----:B------:R-:W-:-:S03]  /*9c80*/  IMAD.U32 R12, R16, 0x2, R27 ;  /* 0x00000002100c7824 */ /* 0x000fc600078e001b */
[----:B------:R-:W-:Y:S04]  /*9c90*/  LDSM.16.M88.4 R8, [R8] ;  /* 0x000000000808783b */ /* 0x000fe80000000200 */
[----:B------:R-:W1:Y:S02]  /*9ca0*/  LDSM.16.MT88.4 R12, [R12] ;  /* 0x000000000c0c783b */ /* 0x000e640000004200 */
[C---:B-1----:R-:W-:Y:S08]  /*9cb0*/  HMMA.16816.F16 R4, R8.reuse, R12, R4 ;  /* 0x0000000c0804723c */ /* 0x042ff00000000804 */
[----:B------:R-:W-:-:S15]  /*9cc0*/  HMMA.16816.F16 R6, R8, R14, R6 ;  /* 0x0000000e0806723c */ /* 0x000fde0000000806 */
[----:B------:R-:W-:-:S05]  /*9cd0*/  NOP ;  /* 0x0000000000007918 */ /* 0x000fca0000000000 */
.L_x_932:
[----:B------:R-:W-:Y:S01]  /*9ce0*/  LDS R10, [R26] ;  /* 0x000000001a0a7984 */ /* 0x000fe20000000800 */
[----:B------:R-:W-:Y:S01]  /*9cf0*/  MOV R13, 0x3bbb989d ;  /* 0x3bbb989d000d7802 */ /* 0x000fe20000000f00 */
        /* <DEDUP_REMOVED lines=10> */
[----:B------:R-:W-:Y:S01]  /*9da0*/  LOP3.LUT R8, R8, 0x3, RZ, 0xc0, !PT ;  /* 0x0000000308087812 */ /* 0x000fe200078ec0ff */
[----:B-1----:R-:W-:Y:S01]  /*9db0*/  FADD R10, R10, -R11 ;  /* 0x8000000b0a0a7221 */ /* 0x002fe20000000000 */
[----:B------:R-:W-:-:S03]  /*9dc0*/  MOV R11, UR26 ;  /* 0x0000001a000b7c02 */ /* 0x000fc60008000f00 */
[----:B------:R-:W-:Y:S01]  /*9dd0*/  FFMA.SAT R15, R10, R13, 0.5 ;  /* 0x3f0000000a0f7423 */ /* 0x000fe2000000200d */
[----:B------:R-:W-:-:S05]  /*9de0*/  SHF.R.U32.HI R11, RZ, 0x1, R11 ;  /* 0x00000001ff0b7819 */ /* 0x000fca000001160b */
[----:B------:R-:W-:Y:S02]  /*9df0*/  IMAD R14, R14, R11, R8 ;  /* 0x0000000b0e0e7224 */ /* 0x000fe400078e0208 */
[----:B------:R-:W-:Y:S01]  /*9e00*/  FFMA.RM R8, R15, R12, 12582913 ;  /* 0x4b4000010f087423 */ /* 0x000fe2000000400c */
[----:B------:R-:W-:Y:S01]  /*9e10*/  LEA R15, R24, UR14, 0x1 ;  /* 0x0000000e180f7c11 */ /* 0x000fe2000f8e08ff */
[----:B----4-:R-:W-:Y:S02]  /*9e20*/  FADD R9, R9, -R16 ;  /* 0x8000001009097221 */ /* 0x010fe40000000000 */
[----:B------:R-:W-:Y:S01]  /*9e30*/  FADD R17, R8, -12583039 ;  /* 0xcb40007f08117421 */ /* 0x000fe20000000000 */
[----:B------:R-:W-:Y:S01]  /*9e40*/  LEA R14, R14, R15, 0x2 ;  /* 0x0000000f0e0e7211 */ /* 0x000fe200078e10ff */
[----:B------:R-:W-:Y:S02]  /*9e50*/  FFMA.SAT R13, R9, R13, 0.5 ;  /* 0x3f000000090d7423 */ /* 0x000fe4000000200d */
[C---:B------:R-:W-:Y:S01]  /*9e60*/  FFMA R17, R10.reuse, 1.4426950216293334961, -R17 ;  /* 0x3fb8aa3b0a117823 */ /* 0x040fe20000000811 */
[----:B------:R-:W-:Y:S01]  /*9e70*/  LEA R11, R11, R14, 0x5 ;  /* 0x0000000e0b0b7211 */ /* 0x000fe200078e28ff */
[----:B------:R-:W-:Y:S01]  /*9e80*/  FFMA.RM R12, R13, R12, 12582913 ;  /* 0x4b4000010d0c7423 */ /* 0x000fe2000000400c */
[----:B------:R-:W-:Y:S01]  /*9e90*/  LDS R15, [R14] ;  /* 0x000000000e0f7984 */ /* 0x000fe20000000800 */
[----:B------:R-:W-:-:S02]  /*9ea0*/  FFMA R16, R10, 1.925963033500011079e-08, R17 ;  /* 0x32a570600a107823 */ /* 0x000fc40000000011 */
[C---:B------:R-:W-:Y:S01]  /*9eb0*/  FADD R24, R12.reuse, -12583039 ;  /* 0xcb40007f0c187421 */ /* 0x040fe20000000000 */
[----:B------:R-:W1:Y:S01]  /*9ec0*/  LDS R17, [R14+0x10] ;  /* 0x000010000e117984 */ /* 0x000e620000000800 */
[----:B------:R-:W-:Y:S02]  /*9ed0*/  IMAD.SHL.U32 R12, R12, 0x800000, RZ ;  /* 0x008000000c0c7824 */ /* 0x000fe400078e00ff */
[C---:B------:R-:W-:Y:S01]  /*9ee0*/  FFMA R24, R9.reuse, 1.4426950216293334961, -R24 ;  /* 0x3fb8aa3b09187823 */ /* 0x040fe20000000818 */
[----:B------:R-:W2:Y:S01]  /*9ef0*/  LDS R13, [R11] ;  /* 0x000000000b0d7984 */ /* 0x000ea20000000800 */
[----:B------:R-:W3:Y:S02]  /*9f00*/  MUFU.EX2 R16, R16 ;  /* 0x0000001000107308 */ /* 0x000ee40000000800 */
[----:B------:R-:W-:Y:S01]  /*9f10*/  FFMA R24, R9, 1.925963033500011079e-08, R24 ;  /* 0x32a5706009187823 */ /* 0x000fe20000000018 */
[----:B------:R-:W4:Y:S01]  /*9f20*/  LDS R10, [R11+0x10] ;  /* 0x000010000b0a7984 */ /* 0x000f220000000800 */
[----:B------:R-:W-:-:S04]  /*9f30*/  SHF.L.U32 R9, R8, 0x17, RZ ;  /* 0x0000001708097819 */ /* 0x000fc800000006ff */
[----:B------:R-:W5:Y:S01]  /*9f40*/  MUFU.EX2 R27, R24 ;  /* 0x00000018001b7308 */ /* 0x000f620000000800 */
[----:B---3--:R-:W-:-:S05]  /*9f50*/  FMUL R9, R9, R16 ;  /* 0x0000001009097220 */ /* 0x008fca0000400000 */
[----:B------:R-:W-:Y:S01]  /*9f60*/  F2FP.F16.F32.PACK_AB R9, RZ, R9 ;  /* 0x00000009ff09723e */ /* 0x000fe200000000ff */
[----:B-----5:R-:W-:-:S05]  /*9f70*/  FMUL R12, R12, R27 ;  /* 0x0000001b0c0c7220 */ /* 0x020fca0000400000 */
[----:B------:R-:W-:Y:S01]  /*9f80*/  F2FP.F16.F32.PACK_AB R12, RZ, R12 ;  /* 0x0000000cff0c723e */ /* 0x000fe200000000ff */
[-C--:B-1----:R-:W-:Y:S02]  /*9f90*/  HFMA2 R17, R17, R9.reuse.H0_H0, R6 ;  /* 0x2000000911117231 */ /* 0x082fe40000000006 */
[----:B------:R-:W-:Y:S02]  /*9fa0*/  HFMA2 R9, R15, R9.H0_H0, R4 ;  /* 0x200000090f097231 */ /* 0x000fe40000000004 */
[----:B--2---:R-:W-:-:S03]  /*9fb0*/  HFMA2 R4, R13, R12.H0_H0, R5 ;  /* 0x2000000c0d047231 */ /* 0x004fc60000000005 */
[----:B------:R1:W-:Y:S01]  /*9fc0*/  STS [R14], R9 ;  /* 0x000000090e007388 */ /* 0x0003e20000000800 */
[----:B----4-:R-:W-:-:S03]  /*9fd0*/  HFMA2 R10, R10, R12.H0_H0, R7 ;  /* 0x2000000c0a0a7231 */ /* 0x010fc60000000007 */
[----:B------:R1:W-:Y:S04]  /*9fe0*/  STS [R11], R4 ;  /* 0x000000040b007388 */ /* 0x0003e80000000800 */
[----:B------:R1:W-:Y:S04]  /*9ff0*/  STS [R14+0x10], R17 ;  /* 0x000010110e007388 */ /* 0x0003e80000000800 */
[----:B------:R1:W-:Y:S01]  /*a000*/  STS [R11+0x10], R10 ;  /* 0x0000100a0b007388 */ /* 0x0003e20000000800 */
[----:B------:R-:W-:Y:S05]  /*a010*/  BRA.U !UP0, `(.L_x_933) ;  /* 0xfffffff508787547 */ /* 0x000fea000b83ffff */
[----:B------:R-:W-:Y:S05]  /*a020*/  BRA `(.L_x_929) ;  /* 0x00000018008c7947 */ /* 0x000fea0003800000 */
.L_x_925:
        /* <DEDUP_REMOVED lines=13> */
[----:B------:R-:W-:Y:S01]  /*a100*/  LEA R11, R22, R19, 0x4 ;  /* 0x00000013160b7211 */ /* 0x000fe200078e20ff */
[----:B------:R-:W-:Y:S02]  /*a110*/  UMOV UR7, URZ ;  /* 0x000000ff00077c82 */ /* 0x000fe40008000000 */
[----:B------:R-:W-:-:S04]  /*a120*/  ULEA.HI UR8, UR8, 0x1, URZ, 0x1b ;  /* 0x0000000108087891 */ /* 0x000fc8000f8fd8ff */
[----:B------:R-:W-:-:S03]  /*a130*/  ULOP3.LUT UR10, UR8, 0xffffff0, URZ, 0xc0, !UPT ;  /* 0x0ffffff0080a7892 */ /* 0x000fc6000f8ec0ff */
[----:B------:R-:W-:Y:S01]  /*a140*/  UMOV UR8, URZ ;  /* 0x000000ff00087c82 */ /* 0x000fe20008000000 */
[----:B-1----:R-:W-:Y:S02]  /*a150*/  SHF.R.U32.HI R5, RZ, 0x2, R4 ;  /* 0x00000002ff057819 */ /* 0x002fe40000011604 */
[----:B---34-:R-:W-:Y:S02]  /*a160*/  LOP3.LUT R6, R4, 0x3, RZ, 0xc0, !PT ;  /* 0x0000000304067812 */ /* 0x018fe400078ec0ff */
[----:B------:R-:W-:-:S05]  /*a170*/  SHF.R.U32.HI R4, RZ, 0x1, R7 ;  /* 0x00000001ff047819 */ /* 0x000fca0000011607 */
[----:B------:R-:W-:-:S05]  /*a180*/  IMAD R5, R5, R4, R6 ;  /* 0x0000000405057224 */ /* 0x000fca00078e0206 */
[----:B------:R-:W-:-:S07]  /*a190*/  SHF.L.U32 R5, R5, 0x2, RZ ;  /* 0x0000000205057819 */ /* 0x000fce00000006ff */
.L_x_936:
[----:B--2---:R-:W-:Y:S01]  /*a1a0*/  VIADD R6, R11, UR7 ;  /* 0x000000070b067c36 */ /* 0x004fe20008000000 */
[----:B------:R-:W-:Y:S02]  /*a1b0*/  UIADD3 UR8, UPT, UPT, UR8, 0x10, URZ ;  /* 0x0000001008087890 */ /* 0x000fe4000fffe0ff */
[----:B------:R-:W-:Y:S02]  /*a1c0*/  UIADD3 UR7, UPT, UPT, UR7, 0x200, URZ ;  /* 0x0000020007077890 */ /* 0x000fe4000fffe0ff */
[----:B------:R-:W-:Y:S01]  /*a1d0*/  LEA R6, R6, UR14, 0x1 ;  /* 0x0000000e06067c11 */ /* 0x000fe2000f8e08ff */
[----:B------:R-:W-:-:S03]  /*a1e0*/  UISETP.NE.AND UP0, UPT, UR8, UR10, UPT ;  /* 0x0000000a0800728c */ /* 0x000fc6000bf05270 */
[C---:B------:R-:W-:Y:S01]  /*a1f0*/  IADD3 R8, PT, PT, R6.reuse, 0x40, RZ ;  /* 0x0000004006087810 */ /* 0x040fe20007ffe0ff */
[C---:B------:R-:W-:Y:S01]  /*a200*/  VIADD R10, R6.reuse, 0x80 ;  /* 0x00000080060a7836 */ /* 0x040fe20000000000 */
[-C--:B------:R-:W-:Y:S02]  /*a210*/  IADD3 R17, PT, PT, R6, R5.reuse, RZ ;  /* 0x0000000506117210 */ /* 0x080fe40007ffe0ff */
[----:B------:R-:W-:Y:S02]  /*a220*/  IADD3 R15, PT, PT, R8, R5, RZ ;  /* 0x00000005080f7210 */ /* 0x000fe40007ffe0ff */
[----:B------:R-:W-:Y:S01]  /*a230*/  LEA R7, R4, R17, 0x5 ;  /* 0x0000001104077211 */ /* 0x000fe200078e28ff */
[----:B------:R-:W-:Y:S01]  /*a240*/  STS [R17], RZ ;  /* 0x000000ff11007388 */ /* 0x000fe20000000800 */
[----:B------:R-:W-:Y:S01]  /*a250*/  IADD3 R12, PT, PT, R6, 0xc0, RZ ;  /* 0x000000c0060c7810 */ /* 0x000fe20007ffe0ff */
[----:B------:R-:W-:Y:S01]  /*a260*/  IMAD R8, R4, 0x20, R15 ;  /* 0x0000002004087824 */ /* 0x000fe200078e020f */
[-C--:B------:R-:W-:Y:S01]  /*a270*/  IADD3 R13, PT, PT, R10, R5.reuse, RZ ;  /* 0x000000050a0d7210 */ /* 0x080fe20007ffe0ff */
[----:B------:R-:W-:Y:S01]  /*a280*/  STS [R7], RZ ;  /* 0x000000ff07007388 */ /* 0x000fe20000000800 */
[----:B------:R-:W-:-:S02]  /*a290*/  IADD3 R25, PT, PT, R12, R5, RZ ;  /* 0x000000050c197210 */ /* 0x000fc40007ffe0ff */
[----:B------:R-:W-:Y:S01]  /*a2a0*/  LEA R9, R4, R13, 0x5 ;  /* 0x0000000d04097211 */ /* 0x000fe200078e28ff */
[----:B------:R1:W-:Y:S01]  /*a2b0*/  STS [R17+0x10], RZ ;  /* 0x000010ff11007388 */ /* 0x0003e20000000800 */
[----:B------:R-:W-:Y:S01]  /*a2c0*/  IADD3 R12, PT, PT, R6, 0x100, RZ ;  /* 0x00000100060c7810 */ /* 0x000fe20007ffe0ff */
[----:B------:R-:W-:Y:S01]  /*a2d0*/  IMAD R10, R4, 0x20, R25 ;  /* 0x00000020040a7824 */ /* 0x000fe200078e0219 */
[----:B------:R-:W-:Y:S01]  /*a2e0*/  IADD3 R14, PT, PT, R6, 0x140, RZ ;  /* 0x00000140060e7810 */ /* 0x000fe20007ffe0ff */
        /* <DEDUP_REMOVED lines=12> */
[----:B--2---:R-:W-:Y:S02]  /*a3b0*/  IADD3 R8, PT, PT, R6, 0x180, RZ ;  /* 0x0000018006087810 */ /* 0x004fe40007ffe0ff */
[-C--:B------:R-:W-:Y:S01]  /*a3c0*/  IADD3 R27, PT, PT, R14, R5.reuse, RZ ;  /* 0x000000050e1b7210 */ /* 0x080fe20007ffe0ff */
[----:B------:R1:W-:Y:S04]  /*a3d0*/  STS [R13+0x10], RZ ;  /* 0x000010ff0d007388 */ /* 0x0003e80000000800 */
[----:B------:R2:W-:Y:S04]  /*a3e0*/  STS [R9+0x10], RZ ;  /* 0x000010ff09007388 */ /* 0x0005e80000000800 */
[----:B------:R-:W-:Y:S01]  /*a3f0*/  STS [R25], RZ ;  /* 0x000000ff19007388 */ /* 0x000fe20000000800 */
[----:B-1----:R-:W-:-:S02]  /*a400*/  IADD3 R13, PT, PT, R8, R5, RZ ;  /* 0x00000005080d7210 */ /* 0x002fc40007ffe0ff */
[C---:B------:R-:W-:Y:S01]  /*a410*/  LEA R8, R4.reuse, R15, 0x5 ;  /* 0x0000000f04087211 */ /* 0x040fe200078e28ff */
        /* <DEDUP_REMOVED lines=8> */
[----:B--2---:R-:W-:-:S03]  /*a4a0*/  IADD3 R10, PT, PT, R6, 0x200, RZ ;  /* 0x00000200060a7810 */ /* 0x004fc60007ffe0ff */
        /* <DEDUP_REMOVED lines=68> */
.L_x_935:
[----:B------:R-:W-:Y:S05]  /*a8f0*/  BRA.U !UP1, `(.L_x_929) ;  /* 0x0000001109587547 */ /* 0x000fea000b800000 */
[----:B------:R-:W-:Y:S02]  /*a900*/  UIADD3 UR22, UPT, UPT, UR22, -0x1, URZ ;  /* 0xffffffff16167890 */ /* 0x000fe4000fffe0ff */
[----:B------:R-:W-:Y:S02]  /*a910*/  ULOP3.LUT UP1, UR8, UR23, 0x7, URZ, 0xc0, !UPT ;  /* 0x0000000717087892 */ /* 0x000fe4000f82c0ff */
[----:B------:R-:W-:-:S09]  /*a920*/  UISETP.GE.U32.AND UP0, UPT, UR22, 0x7, UPT ;  /* 0x000000071600788c */ /* 0x000fd2000bf06070 */
[----:B------:R-:W-:Y:S05]  /*a930*/  BRA.U !UP0, `(.L_x_937) ;  /* 0x0000000508047547 */ /* 0x000fea000b800000 */
[----:B-1----:R-:W1:Y:S01]  /*a940*/  S2R R4, SR_LANEID ;  /* 0x0000000000047919 */ /* 0x002e620000000000 */
[----:B--2---:R-:W-:Y:S01]  /*a950*/  IMAD.U32 R8, RZ, RZ, UR26 ;  /* 0x0000001aff087e24 */ /* 0x004fe2000f8e00ff */
[----:B---34-:R-:W-:Y:S01]  /*a960*/  LEA R6, R22, UR7, 0x4 ;  /* 0x0000000716067c11 */ /* 0x018fe2000f8e20ff */
        /* <DEDUP_REMOVED lines=15> */
[----:B------:R-:W-:Y:S01]  /*aa60*/  IMAD.U32 R11, R12, 0x4, R11 ;  /* 0x000000040c0b7824 */ /* 0x000fe200078e000b */
[----:B------:R-:W-:Y:S01]  /*aa70*/  IADD3 R6, PT, PT, R6, 0x1c0, RZ ;  /* 0x000001c006067810 */ /* 0x000fe20007ffe0ff */
[----:B------:R-:W-:Y:S01]  /*aa80*/  IMAD R8, R4, 0x20, R17 ;  /* 0x0000002004087824 */ /* 0x000fe200078e0211 */
[----:B------:R-:W-:Y:S01]  /*aa90*/  LEA R27, R12, R5, 0x2 ;  /* 0x000000050c1b7211 */ /* 0x000fe200078e10ff */
[----:B------:R-:W-:Y:S01]  /*aaa0*/  STS [R29], RZ ;  /* 0x000000ff1d007388 */ /* 0x000fe20000000800 */
[----:B------:R-:W-:-:S02]  /*aab0*/  LEA R5, R4, R29, 0x5 ;  /* 0x0000001d04057211 */ /* 0x000fc400078e28ff */
[C---:B------:R-:W-:Y:S02]  /*aac0*/  LEA R15, R12.reuse, R9, 0x2 ;  /* 0x000000090c0f7211 */ /* 0x040fe400078e10ff */
[C---:B------:R-:W-:Y:S01]  /*aad0*/  LEA R9, R12.reuse, R6, 0x2 ;  /* 0x000000060c097211 */ /* 0x040fe200078e10ff */
[----:B------:R-:W-:Y:S01]  /*aae0*/  STS [R5], RZ ;  /* 0x000000ff05007388 */ /* 0x000fe20000000800 */
[----:B------:R-:W-:Y:S02]  /*aaf0*/  LEA R25, R12, R7, 0x2 ;  /* 0x000000070c197211 */ /* 0x000fe400078e10ff */
[C---:B------:R-:W-:Y:S01]  /*ab00*/  LEA R6, R4.reuse, R27, 0x5 ;  /* 0x0000001b04067211 */ /* 0x040fe200078e28ff */
[----:B------:R-:W-:Y:S01]  /*ab10*/  STS [R29+0x10], RZ ;  /* 0x000010ff1d007388 */ /* 0x000fe20000000800 */
[----:B------:R-:W-:Y:S02]  /*ab20*/  LEA R7, R4, R25, 0x5 ;  /* 0x0000001904077211 */ /* 0x000fe400078e28ff */
        /* <DEDUP_REMOVED lines=34> */
.L_x_937:
        /* <DEDUP_REMOVED lines=8> */
[----:B--2---:R-:W3:Y:S01]  /*add0*/  S2R R5, SR_LANEID ;  /* 0x0000000000057919 */ /* 0x004ee20000000000 */
[----:B------:R-:W-:Y:S02]  /*ade0*/  MOV R7, UR26 ;  /* 0x0000001a00077c02 */ /* 0x000fe40008000f00 */
[----:B-1----:R-:W-:Y:S01]  /*adf0*/  LEA R4, R22, UR7, 0x4 ;  /* 0x0000000716047c11 */ /* 0x002fe2000f8e20ff */
[----:B------:R-:W-:Y:S01]  /*ae00*/  UIADD3 UR7, UPT, UPT, UR7, 0x80, URZ ;  /* 0x0000008007077890 */ /* 0x000fe2000fffe0ff */
[----:B------:R-:W-:Y:S02]  /*ae10*/  SHF.R.U32.HI R7, RZ, 0x1, R7 ;  /* 0x00000001ff077819 */ /* 0x000fe40000011607 */
[----:B------:R-:W-:-:S04]  /*ae20*/  IADD3 R4, PT, PT, R19, R4, RZ ;  /* 0x0000000413047210 */ /* 0x000fc80007ffe0ff */
[----:B------:R-:W-:-:S04]  /*ae30*/  LEA R4, R4, UR14, 0x1 ;  /* 0x0000000e04047c11 */ /* 0x000fc8000f8e08ff */
[C---:B------:R-:W-:Y:S01]  /*ae40*/  IADD3 R10, PT, PT, R4.reuse, 0x80, RZ ;  /* 0x00000080040a7810 */ /* 0x040fe20007ffe0ff */
[C---:B------:R-:W-:Y:S01]  /*ae50*/  VIADD R8, R4.reuse, 0x40 ;  /* 0x0000004004087836 */ /* 0x040fe20000000000 */
[----:B------:R-:W-:Y:S02]  /*ae60*/  IADD3 R12, PT, PT, R4, 0xc0, RZ ;  /* 0x000000c0040c7810 */ /* 0x000fe40007ffe0ff */
[----:B---34-:R-:W-:Y:S02]  /*ae70*/  SHF.R.U32.HI R6, RZ, 0x2, R5 ;  /* 0x00000002ff067819 */ /* 0x018fe40000011605 */
[----:B------:R-:W-:-:S05]  /*ae80*/  LOP3.LUT R5, R5, 0x3, RZ, 0xc0, !PT ;  /* 0x0000000305057812 */ /* 0x000fca00078ec0ff */
[----:B------:R-:W-:-:S04]  /*ae90*/  IMAD R5, R6, R7, R5 ;  /* 0x0000000706057224 */ /* 0x000fc800078e0205 */
[C---:B------:R-:W-:Y:S01]  /*aea0*/  IMAD.U32 R8, R5.reuse, 0x4, R8 ;  /* 0x0000000405087824 */ /* 0x040fe200078e0008 */
[C---:B------:R-:W-:Y:S02]  /*aeb0*/  LEA R6, R5.reuse, R4, 0x2 ;  /* 0x0000000405067211 */ /* 0x040fe400078e10ff */
[----:B------:R-:W-:Y:S02]  /*aec0*/  LEA R10, R5, R10, 0x2 ;  /* 0x0000000a050a7211 */ /* 0x000fe400078e10ff */
        /* <DEDUP_REMOVED lines=21> */
.L_x_938:
[----:B------:R-:W-:Y:S05]  /*b020*/  BRA.U !UP1, `(.L_x_929) ;  /* 0x00000009098c7547 */ /* 0x000fea000b800000 */
[----:B-12---:R-:W3:Y:S01]  /*b030*/  S2R R5, SR_LANEID ;  /* 0x0000000000057919 */ /* 0x006ee20000000000 */
[----:B------:R-:W-:Y:S01]  /*b040*/  MOV R7, UR26 ;  /* 0x0000001a00077c02 */ /* 0x000fe20008000f00 */
[----:B------:R-:W-:Y:S01]  /*b050*/  UISETP.NE.AND UP0, UPT, UR10, 0x1, UPT ;  /* 0x000000010a00788c */ /* 0x000fe2000bf05270 */
[----:B------:R-:W-:Y:S02]  /*b060*/  LEA R4, R22, UR7, 0x4 ;  /* 0x0000000716047c11 */ /* 0x000fe4000f8e20ff */
[----:B------:R-:W-:Y:S02]  /*b070*/  SHF.R.U32.HI R7, RZ, 0x1, R7 ;  /* 0x00000001ff077819 */ /* 0x000fe40000011607 */
[----:B------:R-:W-:Y:S02]  /*b080*/  IADD3 R4, PT, PT, R19, R4, RZ ;  /* 0x0000000413047210 */ /* 0x000fe40007ffe0ff */
[----:B---34-:R-:W-:Y:S02]  /*b090*/  SHF.R.U32.HI R6, RZ, 0x2, R5 ;  /* 0x00000002ff067819 */ /* 0x018fe40000011605 */
[----:B------:R-:W-:-:S05]  /*b0a0*/  LOP3.LUT R5, R5, 0x3, RZ, 0xc0, !PT ;  /* 0x0000000305057812 */ /* 0x000fca00078ec0ff */
[----:B------:R-:W-:Y:S01]  /*b0b0*/  IMAD R9, R6, R7, R5 ;  /* 0x0000000706097224 */ /* 0x000fe200078e0205 */
        /* <DEDUP_REMOVED lines=8> */
[----:B-1----:R-:W-:Y:S01]  /*b140*/  IADD3 R4, PT, PT, R5, 0x40, RZ ;  /* 0x0000004005047810 */ /* 0x002fe20007ffe0ff */
        /* <DEDUP_REMOVED lines=14> */
[----:B------:R1:W-:Y:S01]  /*b230*/  STS [R4+0x10], RZ ;  /* 0x000010ff04007388 */ /* 0x0003e20000000800 */
[----:B------:R-:W-:Y:S05]  /*b240*/  BRA `(.L_x_929) ;  /* 0x0000000800047947 */ /* 0x000fea0003800000 */
.L_x_934:
[----:B------:R-:W-:-:S05]  /*b250*/  UMOV UR7, URZ ;  /* 0x000000ff00077c82 */ /* 0x000fca0008000000 */
.L_x_942:
[----:B------:R-:W2:Y:S01]  /*b260*/  LDCU UR8, c[0x0][0x3d4] ;  /* 0x00007a80ff0877ac */ /* 0x000ea20008000800 */
[----:B-1----:R-:W-:Y:S01]  /*b270*/  LEA R24, R22, UR7, 0x4 ;  /* 0x0000000716187c11 */ /* 0x002fe2000f8e20ff */
[----:B------:R-:W-:Y:S01]  /*b280*/  IMAD.MOV.U32 R27, RZ, RZ, RZ ;  /* 0x000000ffff1b7224 */ /* 0x000fe200078e00ff */
[----:B---34-:R-:W-:Y:S02]  /*b290*/  CS2R R6, SRZ ;  /* 0x0000000000067805 */ /* 0x018fe4000001ff00 */
[----:B------:R-:W-:Y:S01]  /*b2a0*/  CS2R R4, SRZ ;  /* 0x0000000000047805 */ /* 0x000fe2000001ff00 */
[----:B------:R-:W-:Y:S02]  /*b2b0*/  UISETP.NE.AND UP1, UPT, UR30, URZ, UPT ;  /* 0x000000ff1e00728c */ /* 0x000fe4000bf25270 */
[----:B--2---:R-:W-:-:S09]  /*b2c0*/  UISETP.GE.U32.AND UP0, UPT, UR8, 0x31, UPT ;  /* 0x000000310800788c */ /* 0x004fd2000bf06070 */
[----:B------:R-:W-:Y:S05]  /*b2d0*/  BRA.U !UP0, `(.L_x_939) ;  /* 0x0000000108e47547 */ /* 0x000fea000b800000 */
[----:B------:R-:W1:Y:S01]  /*b2e0*/  S2R R4, SR_LANEID ;  /* 0x0000000000047919 */ /* 0x000e620000000000 */
[----:B------:R-:W-:Y:S01]  /*b2f0*/  MOV R27, RZ ;  /* 0x000000ff001b7202 */ /* 0x000fe20000000f00 */
        /* <DEDUP_REMOVED lines=13> */
.L_x_940:
[----:B------:R-:W-:Y:S01]  /*b3d0*/  IADD3 R8, PT, PT, R18, R27, RZ ;  /* 0x0000001b12087210 */ /* 0x000fe20007ffe0ff */
[C---:B------:R-:W-:Y:S01]  /*b3e0*/  IMAD R28, R27.reuse, UR26, R24 ;  /* 0x0000001a1b1c7c24 */ /* 0x040fe2000f8e0218 */
[----:B------:R-:W-:Y:S01]  /*b3f0*/  UIADD3 UR8, UPT, UPT, UR8, 0x4, URZ ;  /* 0x0000000408087890 */ /* 0x000fe2000fffe0ff */
[----:B------:R-:W-:Y:S01]  /*b400*/  VIADD R27, R27, 0x40 ;  /* 0x000000401b1b7836 */ /* 0x000fe20000000000 */
[----:B------:R-:W-:Y:S02]  /*b410*/  R2UR UR10, R8 ;  /* 0x00000000080a72ca */ /* 0x000fe400000e0000 */
[----:B------:R-:W-:Y:S01]  /*b420*/  LEA R28, R28, UR24, 0x1 ;  /* 0x000000181c1c7c11 */ /* 0x000fe2000f8e08ff */
[----:B------:R-:W-:-:S03]  /*b430*/  UISETP.NE.AND UP0, UPT, UR8, UR18, UPT ;  /* 0x000000120800728c */ /* 0x000fc6000bf05270 */
[----:B------:R-:W-:-:S05]  /*b440*/  IADD3 R29, PT, PT, R28, R25, RZ ;  /* 0x000000191c1d7210 */ /* 0x000fca0007ffe0ff */
[----:B------:R-:W-:Y:S02]  /*b450*/  LDSM.16.MT88.4 R8, [R29] ;  /* 0x000000001d08783b */ /* 0x000fe40000004200 */
[----:B------:R-:W-:-:S09]  /*b460*/  ULEA UR10, UR10, UR12, 0x1 ;  /* 0x0000000c0a0a7291 */ /* 0x000fd2000f8e08ff */
[----:B------:R-:W1:Y:S02]  /*b470*/  LDSM.16.M88.4 R12, [R26+UR10] ;  /* 0x0000000a1a0c783b */ /* 0x000e640008000200 */
[----:B-1----:R-:W-:Y:S01]  /*b480*/  HMMA.16816.F16 R16, R12, R8, R4 ;  /* 0x000000080c10723c */ /* 0x002fe20000000804 */
[----:B------:R-:W-:-:S05]  /*b490*/  IMAD.U32 R5, RZ, RZ, UR26 ;  /* 0x0000001aff057e24 */ /* 0x000fca000f8e00ff */
[----:B------:R-:W-:Y:S02]  /*b4a0*/  LEA R4, R5, R28, 0x5 ;  /* 0x0000001c05047211 */ /* 0x000fe400078e28ff */
[----:B------:R-:W-:Y:S01]  /*b4b0*/  HMMA.16816.F16 R12, R12, R10, R6 ;  /* 0x0000000a0c0c723c */ /* 0x000fe20000000806 */
[----:B------:R-:W-:Y:S02]  /*b4c0*/  MOV R15, UR10 ;  /* 0x0000000a000f7c02 */ /* 0x000fe40008000f00 */
[----:B------:R-:W-:Y:S02]  /*b4d0*/  IADD3 R14, PT, PT, R4, R25, RZ ;  /* 0x00000019040e7210 */ /* 0x000fe40007ffe0ff */
[----:B------:R-:W-:-:S03]  /*b4e0*/  IADD3 R15, PT, PT, R26, 0x20, R15 ;  /* 0x000000201a0f7810 */ /* 0x000fc60007ffe00f */
[----:B------:R-:W-:Y:S04]  /*b4f0*/  LDSM.16.MT88.4 R4, [R14] ;  /* 0x000000000e04783b */ /* 0x000fe80000004200 */
[----:B------:R1:W2:Y:S02]  /*b500*/  LDSM.16.M88.4 R8, [R15] ;  /* 0x000000000f08783b */ /* 0x0002a40000000200 */
[----:B-1----:R-:W-:-:S04]  /*b510*/  MOV R15, UR10 ;  /* 0x0000000a000f7c02 */ /* 0x002fc80008000f00 */
[----:B------:R-:W-:Y:S01]  /*b520*/  IADD3 R15, PT, PT, R26, 0x60, R15 ;  /* 0x000000601a0f7810 */ /* 0x000fe20007ffe00f */
[----:B--2---:R-:W-:Y:S01]  /*b530*/  HMMA.16816.F16 R16, R8, R4, R16 ;  /* 0x000000040810723c */ /* 0x004fe20000000810 */
[----:B------:R-:W-:-:S05]  /*b540*/  IMAD.U32 R5, RZ, RZ, UR26 ;  /* 0x0000001aff057e24 */ /* 0x000fca000f8e00ff */
[----:B------:R-:W-:Y:S02]  /*b550*/  LEA R28, R5, R28, 0x6 ;  /* 0x0000001c051c7211 */ /* 0x000fe400078e30ff */
[----:B------:R-:W-:Y:S01]  /*b560*/  MOV R5, UR10 ;  /* 0x0000000a00057c02 */ /* 0x000fe20008000f00 */
[----:B------:R-:W-:Y:S01]  /*b570*/  HMMA.16816.F16 R12, R8, R6, R12 ;  /* 0x00000006080c723c */ /* 0x000fe2000000080c */
[----:B------:R-:W-:Y:S02]  /*b580*/  IADD3 R29, PT, PT, R28, R25, RZ ;  /* 0x000000191c1d7210 */ /* 0x000fe40007ffe0ff */
[----:B------:R-:W-:-:S03]  /*b590*/  IADD3 R30, PT, PT, R26, 0x40, R5 ;  /* 0x000000401a1e7810 */ /* 0x000fc60007ffe005 */
[----:B------:R-:W-:Y:S04]  /*b5a0*/  LDSM.16.MT88.4 R4, [R29] ;  /* 0x000000001d04783b */ /* 0x000fe80000004200 */
[----:B------:R-:W1:Y:S02]  /*b5b0*/  LDSM.16.M88.4 R8, [R30] ;  /* 0x000000001e08783b */ /* 0x000e640000000200 */
[----:B-1----:R-:W-:Y:S01]  /*b5c0*/  HMMA.16816.F16 R16, R8, R4, R16 ;  /* 0x000000040810723c */ /* 0x002fe20000000810 */
[----:B------:R-:W-:-:S05]  /*b5d0*/  IMAD.U32 R5, RZ, RZ, UR26 ;  /* 0x0000001aff057e24 */ /* 0x000fca000f8e00ff */
[----:B------:R-:W-:Y:S02]  /*b5e0*/  LEA R14, R5, R28, 0x5 ;  /* 0x0000001c050e7211 */ /* 0x000fe400078e28ff */
[----:B------:R-:W-:Y:S01]  /*b5f0*/  HMMA.16816.F16 R12, R8, R6, R12 ;  /* 0x00000006080c723c */ /* 0x000fe2000000080c */
[----:B------:R-:W-:Y:S01]  /*b600*/  LDSM.16.M88.4 R8, [R15] ;  /* 0x000000000f08783b */ /* 0x000fe20000000200 */
[----:B------:R-:W-:-:S05]  /*b610*/  IADD3 R14, PT, PT, R14, R25, RZ ;  /* 0x000000190e0e7210 */ /* 0x000fca0007ffe0ff */
[----:B------:R-:W1:Y:S05]  /*b620*/  LDSM.16.MT88.4 R4, [R14] ;  /* 0x000000000e04783b */ /* 0x000e6a0000004200 */
[C---:B-1----:R-:W-:Y:S08]  /*b630*/  HMMA.16816.F16 R4, R8.reuse, R4, R16 ;  /* 0x000000040804723c */ /* 0x042ff00000000810 */
[----:B------:R-:W-:Y:S01]  /*b640*/  HMMA.16816.F16 R6, R8, R6, R12 ;  /* 0x000000060806723c */ /* 0x000fe2000000080c */
[----:B------:R-:W-:-:S04]  /*b650*/  NOP ;  /* 0x0000000000007918 */ /* 0x000fc80000000000 */
[----:B------:R-:W-:-:S15]  /*b660*/  BRA.U UP0, `(.L_x_940) ;  /* 0xfffffffd00587547 */ /* 0x000fde000b83ffff */
.L_x_939:
[----:B------:R-:W-:Y:S05]  /*b670*/  BRA.U !UP1, `(.L_x_941) ;  /* 0x0000000109b07547 */ /* 0x000fea000b800000 */
[----:B------:R-:W1:Y:S01]  /*b680*/  S2R R8, SR_LANEID ;  /* 0x0000000000087919 */ /* 0x000e620000000000 */
[----:B------:R-:W-:Y:S01]  /*b690*/  IADD3 R26, PT, PT, R18, R27, RZ ;  /* 0x0000001b121a7210 */ /* 0x000fe20007ffe0ff */
[----:B------:R-:W-:Y:S01]  /*b6a0*/  IMAD R25, R27, UR26, R24 ;  /* 0x0000001a1b197c24 */ /* 0x000fe2000f8e0218 */
[----:B------:R-:W-:Y:S02]  /*b6b0*/  UISETP.NE.AND UP0, UPT, UR30, 0x1, UPT ;  /* 0x000000011e00788c */ /* 0x000fe4000bf05270 */
[----:B------:R-:W-:Y:S02]  /*b6c0*/  LEA R26, R26, UR12, 0x1 ;  /* 0x0000000c1a1a7c11 */ /* 0x000fe4000f8e08ff */
[----:B------:R-:W-:Y:S02]  /*b6d0*/  LEA R25, R25, UR24, 0x1 ;  /* 0x0000001819197c11 */ /* 0x000fe4000f8e08ff */
[----:B-1----:R-:W-:Y:S02]  /*b6e0*/  SHF.R.U32.HI R9, RZ, 0x3, R8 ;  /* 0x00000003ff097819 */ /* 0x002fe40000011608 */
[----:B------:R-:W-:-:S02]  /*b6f0*/  LOP3.LUT R10, R8, 0x7, RZ, 0xc0, !PT ;  /* 0x00000007080a7812 */ /* 0x000fc400078ec0ff */
[----:B------:R-:W-:Y:S02]  /*b700*/  SHF.R.U32.HI R8, RZ, 0x4, R8 ;  /* 0x00000004ff087819 */ /* 0x000fe40000011608 */
[----:B------:R-:W-:Y:S02]  /*b710*/  SHF.L.U32 R9, R9, 0x3, RZ ;  /* 0x0000000309097819 */ /* 0x000fe400000006ff */
        /* <DEDUP_REMOVED lines=11> */
[----:B------:R-:W-:-:S15]  /*b7d0*/  BRA.U !UP0, `(.L_x_941) ;  /* 0x0000000108587547 */ /* 0x000fde000b800000 */
[----:B------:R-:W-:Y:S01]  /*b7e0*/  MOV R10, UR26 ;  /* 0x0000001a000a7c02 */ /* 0x000fe20008000f00 */
[----:B------:R-:W-:Y:S01]  /*b7f0*/  UISETP.NE.AND UP0, UPT, UR30, 0x2, UPT ;  /* 0x000000021e00788c */ /* 0x000fe2000bf05270 */
        /* <DEDUP_REMOVED lines=12> */
[----:B------:R-:W-:Y:S02]  /*b8c0*/  LEA R25, R8, R25, 0x6 ;  /* 0x0000001908197211 */ /* 0x000fe400078e30ff */
[----:B------:R-:W-:Y:S02]  /*b8d0*/  LEA R8, R17, R26, 0x1 ;  /* 0x0000001a11087211 */ /* 0x000fe400078e08ff */
[----:B------:R-:W-:-:S04]  /*b8e0*/  LEA R12, R16, R25, 0x1 ;  /* 0x00000019100c7211 */ /* 0x000fc800078e08ff */
[----:B------:R-:W-:Y:S04]  /*b8f0*/  LDSM.16.M88.4 R8, [R8] ;  /* 0x000000000808783b */ /* 0x000fe80000000200 */
[----:B------:R-:W1:Y:S02]  /*b900*/  LDSM.16.MT88.4 R12, [R12] ;  /* 0x000000000c0c783b */ /* 0x000e640000004200 */
[C---:B-1----:R-:W-:Y:S08]  /*b910*/  HMMA.16816.F16 R4, R8.reuse, R12, R4 ;  /* 0x0000000c0804723c */ /* 0x042ff00000000804 */
[----:B------:R-:W-:-:S15]  /*b920*/  HMMA.16816.F16 R6, R8, R14, R6 ;  /* 0x0000000e0806723c */ /* 0x000fde0000000806 */
[----:B------:R-:W-:-:S05]  /*b930*/  NOP ;  /* 0x0000000000007918 */ /* 0x000fca0000000000 */
.L_x_941:
        /* <DEDUP_REMOVED lines=18> */
.L_x_929:
[----:B------:R-:W5:Y:S01]  /*ba60*/  LDCU UR7, c[0x0][0x3d0] ;  /* 0x00007a00ff0777ac */ /* 0x000f620008000800 */
[----:B------:R-:W-:-:S05]  /*ba70*/  VIADD R23, R23, 0x10 ;  /* 0x0000001017177836 */ /* 0x000fca0000000000 */
[----:B-----5:R-:W-:-:S13]  /*ba80*/  ISETP.GE.AND P1, PT, R23, UR7, PT ;  /* 0x0000000717007c0c */ /* 0x020fda000bf26270 */
[----:B------:R-:W-:Y:S05]  /*ba90*/  @!P1 BRA `(.L_x_943) ;  /* 0xffffffd0003c9947 */ /* 0x000fea000383ffff */
.L_x_924:
[----:B------:R-:W-:Y:S06]  /*baa0*/  BAR.SYNC.DEFER_BLOCKING 0x0 ;  /* 0x0000000000007b1d */ /* 0x000fec0000010000 */
.L_x_896:
[----:B------:R-:W-:Y:S01]  /*bab0*/  UIADD3 UR4, UPT, UPT, UR4, 0x1, URZ ;  /* 0x0000000104047890 */ /* 0x000fe2000fffe0ff */
[----:B-123--:R-:W-:-:S05]  /*bac0*/  IADD3 R4, PT, PT, R21, R20, RZ ;  /* 0x0000001415047210 */ /* 0x00efca0007ffe0ff */
[----:B------:R-:W-:-:S13]  /*bad0*/  ISETP.LE.AND P1, PT, R4, UR4, PT ;  /* 0x0000000404007c0c */ /* 0x000fda000bf23270 */
[----:B------:R-:W-:Y:S05]  /*bae0*/  @!P1 BRA `(.L_x_944) ;  /* 0xffffff5000749947 */ /* 0x000fea000383ffff */
.L_x_874:
[----:B------:R-:W3:Y:S01]  /*baf0*/  LDC R2, c[0x0][0x3ec] ;  /* 0x0000fb00ff027b82 */ /* 0x000ee20000000800 */
[----:B------:R-:W3:Y:S02]  /*bb00*/  LDCU UR7, c[0x0][0x3d0] ;  /* 0x00007a00ff0777ac */ /* 0x000ee40008000800 */
[----:B---3--:R-:W-:-:S05]  /*bb10*/  IMAD R2, R2, UR7, RZ ;  /* 0x0000000702027c24 */ /* 0x008fca000f8e02ff */
[----:B------:R-:W-:-:S04]  /*bb20*/  SHF.R.S32.HI R3, RZ, 0x1f, R2 ;  /* 0x0000001fff037819 */ /* 0x000fc80000011402 */
[----:B------:R-:W-:-:S04]  /*bb30*/  LEA.HI R3, R3, R2, RZ, 0x6 ;  /* 0x0000000203037211 */ /* 0x000fc800078f30ff */
[----:B-12-4-:R-:W-:-:S04]  /*bb40*/  SHF.R.S32.HI R9, RZ, 0x7, R3 ;  /* 0x00000007ff097819 */ /* 0x016fc80000011403 */
[----:B------:R-:W-:-:S13]  /*bb50*/  ISETP.GE.AND P0, PT, R9, 0x1, PT ;  /* 0x000000010900780c */ /* 0x000fda0003f06270 */
[----:B------:R-:W-:Y:S05]  /*bb60*/  @!P0 EXIT ;  /* 0x000000000000894d */ /* 0x000fea0003800000 */
[----:B------:R-:W1:Y:S01]  /*bb70*/  S2UR UR4, SR_CTAID.X ;  /* 0x00000000000479c3 */ /* 0x000e620000002500 */
[C---:B------:R-:W-:Y:S02]  /*bb80*/  ISETP.GE.U32.AND P0, PT, R9.reuse, 0x4, PT ;  /* 0x000000040900780c */ /* 0x040fe40003f06070 */
[----:B------:R-:W-:Y:S02]  /*bb90*/  LOP3.LUT R4, R9, 0x3, RZ, 0xc0, !PT ;  /* 0x0000000309047812 */ /* 0x000fe400078ec0ff */
[----:B------:R-:W-:Y:S02]  /*bba0*/  SHF.R.U32.HI R7, RZ, 0x5, R0 ;  /* 0x00000005ff077819 */ /* 0x000fe40000011600 */
[----:B------:R-:W-:Y:S01]  /*bbb0*/  ISETP.NE.AND P1, PT, R4, RZ, PT ;  /* 0x000000ff0400720c */ /* 0x000fe20003f25270 */
[----:B------:R-:W1:Y:S01]  /*bbc0*/  LDC R2, c[0x0][0x3d0] ;  /* 0x0000f400ff027b82 */ /* 0x000e620000000800 */
[----:B------:R-:W-:Y:S01]  /*bbd0*/  MOV R6, RZ ;  /* 0x000000ff00067202 */ /* 0x000fe20000000f00 */
[----:B------:R-:W-:-:S06]  /*bbe0*/  IMAD R7, R7, 0x28, RZ ;  /* 0x0000002807077824 */ /* 0x000fcc00078e02ff */
[----:B------:R-:W2:Y:S01]  /*bbf0*/  LDC R3, c[0x0][0x3e8] ;  /* 0x0000fa00ff037b82 */ /* 0x000ea20000000800 */
[----:B-1----:R-:W-:-:S04]  /*bc00*/  IMAD R2, R2, UR4, RZ ;  /* 0x0000000402027c24 */ /* 0x002fc8000f8e02ff */
[----:B--2---:R-:W-:-:S05]  /*bc10*/  IMAD R2, R2, R3, UR13 ;  /* 0x0000000d02027e24 */ /* 0x004fca000f8e0203 */
[----:B------:R-:W-:Y:S02]  /*bc20*/  LEA.HI R5, R2, R2, RZ, 0x1 ;  /* 0x0000000202057211 */ /* 0x000fe400078f08ff */
[----:B------:R-:W-:Y:S02]  /*bc30*/  P2R R2, PR, RZ, 0x2 ;  /* 0x00000002ff027803 */ /* 0x000fe40000000000 */
[----:B------:R-:W-:Y:S02]  /*bc40*/  LEA.HI.SX32 R5, R5, R0, 0x1f ;  /* 0x0000000005057211 */ /* 0x000fe400078ffaff */
[----:B------:R-:W-:Y:S01]  /*bc50*/  LOP3.LUT R0, R0, 0x1f, RZ, 0xc0, !PT ;  /* 0x0000001f00007812 */ /* 0x000fe200078ec0ff */
[----:B------:R-:W-:Y:S06]  /*bc60*/  @!P0 BRA `(.L_x_945) ;  /* 0x0000000c00088947 */ /* 0x000fec0003800000 */
[----:B------:R-:W-:Y:S02]  /*bc70*/  IABS R8, UR26 ;  /* 0x0000001a00087c13 */ /* 0x000fe40008000000 */
[----:B------:R-:W-:Y:S02]  /*bc80*/  MOV R10, RZ ;  /* 0x000000ff000a7202 */ /* 0x000fe40000000f00 */
[----:B------:R-:W1:Y:S01]  /*bc90*/  I2F.RP R2, R8 ;  /* 0x0000000800027306 */ /* 0x000e620000209400 */
[----:B------:R-:W-:Y:S02]  /*bca0*/  LOP3.LUT R6, R9, 0x7ffffffc, RZ, 0xc0, !PT ;  /* 0x7ffffffc09067812 */ /* 0x000fe400078ec0ff */
[----:B------:R-:W-:Y:S02]  /*bcb0*/  IADD3 R9, PT, PT, R0, R7, RZ ;  /* 0x0000000700097210 */ /* 0x000fe40007ffe0ff */
[----:B------:R-:W-:-:S03]  /*bcc0*/  MOV R12, RZ ;  /* 0x000000ff000c7202 */ /* 0x000fc60000000f00 */
[----:B-1----:R-:W1:Y:S02]  /*bcd0*/  MUFU.RCP R2, R2 ;  /* 0x0000000200027308 */ /* 0x002e640000001000 */
[----:B-1----:R-:W-:-:S06]  /*bce0*/  IADD3 R11, PT, PT, R2, 0xffffffe, RZ ;  /* 0x0ffffffe020b7810 */ /* 0x002fcc0007ffe0ff */
[----:B------:R-:W1:Y:S02]  /*bcf0*/  F2I.FTZ.U32.TRUNC.NTZ R11, R11 ;  /* 0x0000000b000b7305 */ /* 0x000e64000021f000 */
[----:B-1----:R-:W-:-:S04]  /*bd00*/  IMAD.MOV R3, RZ, RZ, -R11 ;  /* 0x000000ffff037224 */ /* 0x002fc800078e0a0b */
[----:B------:R-:W-:-:S04]  /*bd10*/  IMAD R3, R3, R8, RZ ;  /* 0x0000000803037224 */ /* 0x000fc800078e02ff */
[----:B------:R-:W-:-:S07]  /*bd20*/  IMAD.HI.U32 R10, R11, R3, R10 ;  /* 0x000000030b0a7227 */ /* 0x000fce00078e000a */
.L_x_946:
[----:B------:R-:W-:Y:S01]  /*bd30*/  IABS R11, UR26 ;  /* 0x0000001a000b7c13 */ /* 0x000fe20008000000 */
[C---:B------:R-:W-:Y:S01]  /*bd40*/  IMAD R14, R12.reuse, 0x50, R9 ;  /* 0x000000500c0e7824 */ /* 0x040fe200078e0209 */
[----:B-1----:R-:W-:Y:S01]  /*bd50*/  IABS R2, UR26 ;  /* 0x0000001a00027c13 */ /* 0x002fe20008000000 */
[----:B------:R-:W-:Y:S01]  /*bd60*/  IMAD R29, R12, 0x40, R5 ;  /* 0x000000400c1d7824 */ /* 0x000fe200078e0205 */
[----:B------:R-:W1:Y:S01]  /*bd70*/  I2F.RP R18, R11 ;  /* 0x0000000b00127306 */ /* 0x000e620000209400 */
[----:B------:R-:W-:Y:S01]  /*bd80*/  IMAD.SHL.U32 R13, R14, 0x2, RZ ;  /* 0x000000020e0d7824 */ /* 0x000fe200078e00ff */
[----:B------:R-:W-:Y:S02]  /*bd90*/  IADD3 R15, PT, PT, RZ, -R2, RZ ;  /* 0x80000002ff0f7210 */ /* 0x000fe40007ffe0ff */
[----:B------:R-:W-:Y:S02]  /*bda0*/  ISETP.NE.AND P4, PT, RZ, UR26, PT ;  /* 0x0000001aff007c0c */ /* 0x000fe4000bf85270 */
[----:B------:R-:W-:-:S02]  /*bdb0*/  IABS R17, R13 ;  /* 0x0000000d00117213 */ /* 0x000fc40000000000 */
[----:B------:R-:W-:Y:S02]  /*bdc0*/  LOP3.LUT R2, R13, UR26, RZ, 0x3c, !PT ;  /* 0x0000001a0d027c12 */ /* 0x000fe4000f8e3cff */
[----:B------:R-:W-:Y:S01]  /*bdd0*/  LEA R14, R14, UR14, 0x2 ;  /* 0x0000000e0e0e7c11 */ /* 0x000fe2000f8e10ff */
[----:B------:R-:W-:Y:S01]  /*bde0*/  IMAD.HI.U32 R16, R10, R17, RZ ;  /* 0x000000110a107227 */ /* 0x000fe200078e00ff */
[----:B------:R-:W-:Y:S02]  /*bdf0*/  ISETP.GE.AND P2, PT, R2, RZ, PT ;  /* 0x000000ff0200720c */ /* 0x000fe40003f46270 */
[----:B------:R-:W-:Y:S01]  /*be00*/  IADD3 R12, PT, PT, R12, 0x4, RZ ;  /* 0x000000040c0c7810 */ /* 0x000fe20007ffe0ff */
[----:B-1----:R-:W1:Y:S01]  /*be10*/  MUFU.RCP R18, R18 ;  /* 0x0000001200127308 */ /* 0x002e620000001000 */
[----:B------:R-:W-:Y:S01]  /*be20*/  IMAD R17, R16, R15, R17 ;  /* 0x0000000f10117224 */ /* 0x000fe200078e0211 */
[----:B------:R-:W-:Y:S01]  /*be30*/  LDS R28, [R14] ;  /* 0x000000000e1c7984 */ /* 0x000fe20000000800 */
[----:B------:R-:W-:-:S03]  /*be40*/  IMAD.MOV.U32 R2, RZ, RZ, RZ ;  /* 0x000000ffff027224 */ /* 0x000fc600078e00ff */
[----:B------:R-:W-:Y:S01]  /*be50*/  ISETP.GT.U32.AND P1, PT, R8, R17, PT ;  /* 0x000000110800720c */ /* 0x000fe20003f24070 */
[----:B------:R-:W-:Y:S01]  /*be60*/  LDS R22, [R14+0x140] ;  /* 0x000140000e167984 */ /* 0x000fe20000000800 */
[----:B-1----:R-:W-:-:S11]  /*be70*/  IADD3 R3, PT, PT, R18, 0xffffffe, RZ ;  /* 0x0ffffffe12037810 */ /* 0x002fd60007ffe0ff */
[----:B------:R-:W-:Y:S02]  /*be80*/  @!P1 IADD3 R17, PT, PT, R17, -R11, RZ ;  /* 0x8000000b11119210 */ /* 0x000fe40007ffe0ff */
[----:B------:R-:W-:Y:S01]  /*be90*/  @!P1 IADD3 R16, PT, PT, R16, 0x1, RZ ;  /* 0x0000000110109810 */ /* 0x000fe20007ffe0ff */
[----:B------:R-:W1:Y:S01]  /*bea0*/  F2I.FTZ.U32.TRUNC.NTZ R3, R3 ;  /* 0x0000000300037305 */ /* 0x000e62000021f000 */
[----:B------:R-:W-:Y:S02]  /*beb0*/  ISETP.GE.U32.AND P0, PT, R17, R8, PT ;  /* 0x000000081100720c */ /* 0x000fe40003f06070 */
[----:B------:R-:W-:-:S11]  /*bec0*/  IADD3 R17, PT, PT, R13, 0xa0, RZ ;  /* 0x000000a00d117810 */ /* 0x000fd60007ffe0ff */
        /* <DEDUP_REMOVED lines=8> */
[----:B------:R-:W-:Y:S02]  /*bf50*/  MOV R3, R16 ;  /* 0x0000001000037202 */ /* 0x000fe40000000f00 */
[----:B------:R-:W-:Y:S01]  /*bf60*/  MOV R8, R11 ;  /* 0x0000000b00087202 */ /* 0x000fe20000000f00 */
[----:B------:R-:W-:Y:S01]  /*bf70*/  IMAD.HI.U32 R2, R10, R19, RZ ;  /* 0x000000130a027227 */ /* 0x000fe200078e00ff */
[----:B------:R-:W-:-:S03]  /*bf80*/  LOP3.LUT R16, RZ, UR26, RZ, 0x33, !PT ;  /* 0x0000001aff107c12 */ /* 0x000fc6000f8e33ff */
[----:B------:R-:W-:Y:S02]  /*bf90*/  IMAD R19, R2, R15, R19 ;  /* 0x0000000f02137224 */ /* 0x000fe400078e0213 */
[----:B------:R-:W-:Y:S01]  /*bfa0*/  @!P2 IMAD.MOV R3, RZ, RZ, -R3 ;  /* 0x000000ffff03a224 */ /* 0x000fe200078e0a03 */
[----:B------:R-:W-:Y:S02]  /*bfb0*/  ISETP.GE.AND P2, PT, R17, RZ, PT ;  /* 0x000000ff1100720c */ /* 0x000fe40003f46270 */
[----:B------:R-:W-:Y:S02]  /*bfc0*/  ISETP.GT.U32.AND P1, PT, R8, R19, PT ;  /* 0x000000130800720c */ /* 0x000fe40003f24070 */
[----:B------:R-:W-:-:S04]  /*bfd0*/  SEL R3, R16, R3, !P4 ;  /* 0x0000000310037207 */ /* 0x000fc80006000000 */
[----:B------:R-:W-:-:S06]  /*bfe0*/  LEA R3, R3, UR15, 0x2 ;  /* 0x0000000f03037c11 */ /* 0x000fcc000f8e10ff */
[----:B------:R-:W1:Y:S01]  /*bff0*/  LDS R3, [R3] ;  /* 0x0000000003037984 */ /* 0x000e620000000800 */
[----:B------:R-:W-:Y:S02]  /*c000*/  @!P1 IADD3 R19, PT, PT, R19, -R11, RZ ;  /* 0x8000000b13139210 */ /* 0x000fe40007ffe0ff */
[----:B------:R-:W-:Y:S02]  /*c010*/  @!P1 IADD3 R2, PT, PT, R2, 0x1, RZ ;  /* 0x0000000102029810 */ /* 0x000fe40007ffe0ff */
[----:B------:R-:W-:-:S13]  /*c020*/  ISETP.GE.U32.AND P0, PT, R19, R8, PT ;  /* 0x000000081300720c */ /* 0x000fda0003f06070 */
[----:B------:R-:W-:-:S05]  /*c030*/  @P0 VIADD R2, R2, 0x1 ;  /* 0x0000000102020836 */ /* 0x000fca0000000000 */
[----:B------:R-:W-:Y:S02]  /*c040*/  MOV R17, R2 ;  /* 0x0000000200117202 */ /* 0x000fe40000000f00 */
[----:B------:R-:W-:Y:S02]  /*c050*/  IADD3 R2, PT, PT, R13, 0x140, RZ ;  /* 0x000001400d027810 */ /* 0x000fe40007ffe0ff */
[----:B------:R-:W-:Y:S02]  /*c060*/  @!P2 IADD3 R17, PT, PT, -R17, RZ, RZ ;  /* 0x000000ff1111a210 */ /* 0x000fe40007ffe1ff */
[----:B------:R-:W-:Y:S02]  /*c070*/  IABS R21, R2 ;  /* 0x0000000200157213 */ /* 0x000fe40000000000 */
[----:B------:R-:W-:Y:S02]  /*c080*/  SEL R17, R16, R17, !P4 ;  /* 0x0000001110117207 */ /* 0x000fe40006000000 */
[----:B------:R-:W-:Y:S01]  /*c090*/  LOP3.LUT R2, R2, UR26, RZ, 0x3c, !PT ;  /* 0x0000001a02027c12 */ /* 0x000fe2000f8e3cff */
[----:B------:R-:W-:Y:S01]  /*c0a0*/  IMAD.HI.U32 R20, R10, R21, RZ ;  /* 0x000000150a147227 */ /* 0x000fe200078e00ff */
[----:B------:R-:W-:-:S02]  /*c0b0*/  LEA R19, R17, UR15, 0x2 ;  /* 0x0000000f11137c11 */ /* 0x000fc4000f8e10ff */
[----:B------:R-:W-:Y:S01]  /*c0c0*/  ISETP.GE.AND P0, PT, R2, RZ, PT ;  /* 0x000000ff0200720c */ /* 0x000fe20003f06270 */
[----:B------:R-:W-:Y:S01]  /*c0d0*/  IMAD R17, R20, R15, R21 ;  /* 0x0000000f14117224 */ /* 0x000fe200078e0215 */
[----:B------:R-:W-:Y:S02]  /*c0e0*/  IADD3 R13, PT, PT, R13, 0x1e0, RZ ;  /* 0x000001e00d0d7810 */ /* 0x000fe40007ffe0ff */
[----:B------:R-:W2:Y:S01]  /*c0f0*/  LDS R19, [R19] ;  /* 0x0000000013137984 */ /* 0x000ea20000000800 */
[----:B-1----:R-:W-:Y:S02]  /*c100*/  F2FP.F16.F32.PACK_AB R3, RZ, R3 ;  /* 0x00000003ff03723e */ /* 0x002fe400000000ff */
[----:B------:R-:W-:-:S03]  /*c110*/  ISETP.GT.U32.AND P5, PT, R8, R17, PT ;  /* 0x000000110800720c */ /* 0x000fc60003fa4070 */
[----:B------:R-:W-:Y:S02]  /*c120*/  HADD2.F32 R18, -RZ, R3.H0_H0 ;  /* 0x20000003ff127230 */ /* 0x000fe40000004100 */
[--C-:B------:R-:W-:Y:S02]  /*c130*/  HADD2.F32 R3, -RZ, R28.reuse.H0_H0 ;  /* 0x2000001cff037230 */ /* 0x100fe40000004100 */
[----:B------:R-:W1:Y:S01]  /*c140*/  MUFU.RCP R26, R18 ;  /* 0x00000012001a7308 */ /* 0x000e620000001000 */
[----:B------:R-:W-:-:S05]  /*c150*/  HADD2.F32 R28, -RZ, R28.H1_H1 ;  /* 0x3000001cff1c7230 */ /* 0x000fca0000004100 */
[----:B------:R-:W-:Y:S01]  /*c160*/  @!P5 IMAD.IADD R17, R17, 0x1, -R11 ;  /* 0x000000011111d824 */ /* 0x000fe200078e0a0b */
[----:B------:R-:W-:-:S04]  /*c170*/  @!P5 IADD3 R20, PT, PT, R20, 0x1, RZ ;  /* 0x000000011414d810 */ /* 0x000fc80007ffe0ff */
[----:B------:R-:W-:Y:S01]  /*c180*/  ISETP.GE.U32.AND P1, PT, R17, R8, PT ;  /* 0x000000081100720c */ /* 0x000fe20003f26070 */
[----:B-1----:R-:W-:Y:S01]  /*c190*/  FMUL R27, R3, R26 ;  /* 0x0000001a031b7220 */ /* 0x002fe20000400000 */
[----:B------:R-:W-:-:S04]  /*c1a0*/  FMUL R17, R26, R28 ;  /* 0x0000001c1a117220 */ /* 0x000fc80000400000 */
[----:B------:R-:W-:Y:S02]  /*c1b0*/  F2FP.F16.F32.PACK_AB R24, RZ, R27 ;  /* 0x0000001bff18723e */ /* 0x000fe400000000ff */
[----:B------:R-:W-:-:S05]  /*c1c0*/  F2FP.F16.F32.PACK_AB R25, RZ, R17 ;  /* 0x00000011ff19723e */ /* 0x000fca00000000ff */
[----:B------:R-:W-:Y:S02]  /*c1d0*/  @P1 IADD3 R20, PT, PT, R20, 0x1, RZ ;  /* 0x0000000114141810 */ /* 0x000fe40007ffe0ff */
[C---:B------:R-:W-:Y:S02]  /*c1e0*/  HSETP2.GEU.AND P3, PT, |R24|.reuse.H0_H0, 8.523464202880859375e-06, 8.523464202880859375e-06, PT ;  /* 0x008f008f18007434 */ /* 0x040fe40003f6ea00 */
[----:B------:R-:W-:Y:S02]  /*c1f0*/  HSETP2.GT.AND P2, PT, |R24|.H0_H0, RZ.H0_H0, PT ;  /* 0x200000ff18007234 */ /* 0x000fe40003f44a00 */
[----:B--2---:R-:W-:Y:S02]  /*c200*/  F2FP.F16.F32.PACK_AB R2, RZ, R19 ;  /* 0x00000013ff02723e */ /* 0x004fe400000000ff */
[C---:B------:R-:W-:Y:S01]  /*c210*/  HSETP2.GEU.AND P5, PT, |R25|.reuse.H0_H0, 8.523464202880859375e-06, 8.523464202880859375e-06, PT ;  /* 0x008f008f19007434 */ /* 0x040fe20003faea00 */
[----:B------:R-:W1:Y:S01]  /*c220*/  LDS R19, [R14+0x280] ;  /* 0x000280000e137984 */ /* 0x000e620000000800 */
[----:B------:R-:W-:Y:S01]  /*c230*/  PLOP3.LUT P2, PT, P3, P2, PT, 0xf2, 0x2f ;  /* 0x00000000002f781c */ /* 0x000fe20001f45e72 */
[----:B------:R-:W-:Y:S01]  /*c240*/  HADD2.F32 R2, -RZ, R2.H0_H0 ;  /* 0x20000002ff027230 */ /* 0x000fe20000004100 */
[----:B------:R-:W-:Y:S01]  /*c250*/  HSETP2.GT.AND P3, PT, |R25|.H0_H0, RZ.H0_H0, PT ;  /* 0x200000ff19007234 */ /* 0x000fe20003f64a00 */
[----:B------:R-:W-:Y:S01]  /*c260*/  LDS R14, [R14+0x3c0] ;  /* 0x0003c0000e0e7984 */ /* 0x000fe20000000800 */
[----:B------:R-:W-:Y:S01]  /*c270*/  @!P0 IADD3 R20, PT, PT, -R20, RZ, RZ ;  /* 0x000000ff14148210 */ /* 0x000fe20007ffe1ff */
[----:B------:R-:W2:Y:S02]  /*c280*/  MUFU.RCP R21, R2 ;  /* 0x0000000200157308 */ /* 0x000ea40000001000 */
[----:B------:R-:W-:-:S02]  /*c290*/  PLOP3.LUT P3, PT, P5, P3, PT, 0xf2, 0x2f ;  /* 0x00000000002f781c */ /* 0x000fc40002f67e72 */
[----:B------:R-:W-:-:S04]  /*c2a0*/  SEL R20, R16, R20, !P4 ;  /* 0x0000001410147207 */ /* 0x000fc80006000000 */
[----:B------:R-:W-:Y:S01]  /*c2b0*/  LEA R20, R20, UR15, 0x2 ;  /* 0x0000000f14147c11 */ /* 0x000fe2000f8e10ff */
[----:B------:R-:W-:-:S04]  /*c2c0*/  @!P2 FFMA R3, -R18, R27, R3 ;  /* 0x0000001b1203a223 */ /* 0x000fc80000000103 */
[----:B------:R-:W-:Y:S01]  /*c2d0*/  @!P2 FFMA R27, R26, R3, R27 ;  /* 0x000000031a1ba223 */ /* 0x000fe2000000001b */
[--C-:B------:R-:W-:Y:S01]  /*c2e0*/  HADD2.F32 R3, -RZ, R22.reuse.H0_H0 ;  /* 0x20000016ff037230 */ /* 0x100fe20000004100 */
[----:B------:R-:W3:Y:S01]  /*c2f0*/  LDS R20, [R20] ;  /* 0x0000000014147984 */ /* 0x000ee20000000800 */
[----:B------:R-:W-:Y:S01]  /*c300*/  @!P3 FFMA R18, -R18, R17, R28 ;  /* 0x000000111212b223 */ /* 0x000fe2000000011c */
[----:B------:R-:W-:Y:S01]  /*c310*/  HADD2.F32 R22, -RZ, R22.H1_H1 ;  /* 0x30000016ff167230 */ /* 0x000fe20000004100 */
[----:B------:R-:W-:Y:S01]  /*c320*/  @!P2 F2FP.F16.F32.PACK_AB R24, RZ, R27 ;  /* 0x0000001bff18a23e */ /* 0x000fe200000000ff */
[----:B--2---:R-:W-:Y:S01]  /*c330*/  FMUL R28, R3, R21 ;  /* 0x00000015031c7220 */ /* 0x004fe20000400000 */
[----:B------:R-:W-:Y:S02]  /*c340*/  @!P3 FFMA R26, R26, R18, R17 ;  /* 0x000000121a1ab223 */ /* 0x000fe40000000011 */
[----:B------:R-:W-:Y:S02]  /*c350*/  FMUL R23, R21, R22 ;  /* 0x0000001615177220 */ /* 0x000fe40000400000 */
[----:B------:R-:W-:-:S02]  /*c360*/  F2FP.F16.F32.PACK_AB R17, RZ, R28 ;  /* 0x0000001cff11723e */ /* 0x000fc400000000ff */
[----:B------:R-:W-:Y:S02]  /*c370*/  @!P3 F2FP.F16.F32.PACK_AB R25, RZ, R26 ;  /* 0x0000001aff19b23e */ /* 0x000fe400000000ff */
[----:B------:R-:W-:Y:S02]  /*c380*/  F2FP.F16.F32.PACK_AB R18, RZ, R23 ;  /* 0x00000017ff12723e */ /* 0x000fe400000000ff */
[C---:B------:R-:W-:Y:S02]  /*c390*/  HSETP2.GEU.AND P5, PT, |R17|.reuse.H0_H0, 8.523464202880859375e-06, 8.523464202880859375e-06, PT ;  /* 0x008f008f11007434 */ /* 0x040fe40003faea00 */
[----:B------:R-:W-:Y:S02]  /*c3a0*/  HSETP2.GT.AND P0, PT, |R17|.H0_H0, RZ.H0_H0, PT ;  /* 0x200000ff11007234 */ /* 0x000fe40003f04a00 */
[C---:B------:R-:W-:Y:S01]  /*c3b0*/  HSETP2.GEU.AND P1, PT, |R18|.reuse.H0_H0, 8.523464202880859375e-06, 8.523464202880859375e-06, PT ;  /* 0x008f008f12007434 */ /* 0x040fe20003f2ea00 */
[--C-:B-1----:R-:W-:Y:S02]  /*c3c0*/  HADD2.F32 R27, -RZ, R19.reuse.H0_H0 ;  /* 0x20000013ff1b7230 */ /* 0x102fe40000004100 */
[----:B------:R-:W-:Y:S01]  /*c3d0*/  PLOP3.LUT P0, PT, P5, P0, PT, 0xf2, 0x2f ;  /* 0x00000000002f781c */ /* 0x000fe20002f01e72 */
[----:B------:R-:W-:Y:S01]  /*c3e0*/  HADD2.F32 R19, -RZ, R19.H1_H1 ;  /* 0x30000013ff137230 */ /* 0x000fe20000004100 */
[----:B------:R-:W-:-:S05]  /*c3f0*/  HSETP2.GT.AND P5, PT, |R18|.H0_H0, RZ.H0_H0, PT ;  /* 0x200000ff12007234 */ /* 0x000fca0003fa4a00 */
        /* <DEDUP_REMOVED lines=10> */
[----:B------:R-:W-:-:S02]  /*c4a0*/  @!P1 F2FP.F16.F32.PACK_AB R18, RZ, R21 ;  /* 0x00000015ff12923e */ /* 0x000fc400000000ff */
[----:B------:R-:W-:Y:S02]  /*c4b0*/  ISETP.NE.AND P0, PT, R12, R6, PT ;  /* 0x000000060c00720c */ /* 0x000fe40003f05270 */
        /* <DEDUP_REMOVED lines=9> */
[----:B------:R1:W-:Y:S01]  /*c550*/  STG.E desc[UR20][R2.64], R29 ;  /* 0x0000001d02007986 */ /* 0x0003e2000c101914 */
[----:B------:R-:W-:-:S03]  /*c560*/  F2FP.F16.F32.PACK_AB R25, RZ, R24 ;  /* 0x00000018ff19723e */ /* 0x000fc600000000ff */
[----:B------:R-:W-:Y:S02]  /*c570*/  PLOP3.LUT P2, PT, P3, P2, PT, 0xf2, 0x2f ;  /* 0x00000000002f781c */ /* 0x000fe40001f45e72 */
[C---:B------:R-:W-:Y:S02]  /*c580*/  HSETP2.GEU.AND P5, PT, |R25|.reuse.H0_H0, 8.523464202880859375e-06, 8.523464202880859375e-06, PT ;  /* 0x008f008f19007434 */ /* 0x040fe40003faea00 */
[----:B------:R-:W-:Y:S01]  /*c590*/  HSETP2.GT.AND P3, PT, |R25|.H0_H0, RZ.H0_H0, PT ;  /* 0x200000ff19007234 */ /* 0x000fe20003f64a00 */
[----:B-1----:R-:W-:-:S04]  /*c5a0*/  HADD2.F32 R29, -RZ, R14.H0_H0 ;  /* 0x2000000eff1d7230 */ /* 0x002fc80000004100 */
        /* <DEDUP_REMOVED lines=10> */
[----:B------:R-:W-:Y:S02]  /*c650*/  HADD2.F32 R27, -RZ, R14.H1_H1 ;  /* 0x3000000eff1b7230 */ /* 0x000fe40000004100 */
[----:B------:R-:W-:Y:S02]  /*c660*/  @!P3 F2FP.F16.F32.PACK_AB R25, RZ, R19 ;  /* 0x00000013ff19b23e */ /* 0x000fe400000000ff */
[----:B------:R-:W-:Y:S02]  /*c670*/  ISETP.GT.U32.AND P5, PT, R8, R15, PT ;  /* 0x0000000f0800720c */ /* 0x000fe40003fa4070 */
[----:B------:R-:W-:-:S05]  /*c680*/  PRMT R28, R28, 0x5410, R25 ;  /* 0x000054101c1c7816 */ /* 0x000fca0000000019 */
[----:B------:R-:W-:Y:S06]  /*c690*/  STG.E desc[UR20][R2.64+0x200], R28 ;  /* 0x0002001c02007986 */ /* 0x000fec000c101914 */
[----:B------:R-:W-:Y:S02]  /*c6a0*/  @!P5 IADD3 R15, PT, PT, R15, -R11, RZ ;  /* 0x8000000b0f0fd210 */ /* 0x000fe40007ffe0ff */
[----:B------:R-:W-:Y:S02]  /*c6b0*/  @!P5 IADD3 R22, PT, PT, R22, 0x1, RZ ;  /* 0x000000011616d810 */ /* 0x000fe40007ffe0ff */
[----:B------:R-:W-:-:S13]  /*c6c0*/  ISETP.GE.U32.AND P5, PT, R15, R8, PT ;  /* 0x000000080f00720c */ /* 0x000fda0003fa6070 */
[----:B------:R-:W-:Y:S01]  /*c6d0*/  @P5 VIADD R22, R22, 0x1 ;  /* 0x0000000116165836 */ /* 0x000fe20000000000 */
[----:B------:R-:W-:-:S13]  /*c6e0*/  ISETP.GE.AND P5, PT, R13, RZ, PT ;  /* 0x000000ff0d00720c */ /* 0x000fda0003fa6270 */
        /* <DEDUP_REMOVED lines=26> */
.L_x_945:
[----:B------:R-:W-:-:S13]  /*c890*/  ISETP.NE.AND P0, PT, R4, RZ, PT ;  /* 0x000000ff0400720c */ /* 0x000fda0003f05270 */
[----:B------:R-:W-:Y:S05]  /*c8a0*/  @!P0 EXIT ;  /* 0x000000000000894d */ /* 0x000fea0003800000 */
[----:B------:R-:W-:Y:S01]  /*c8b0*/  IABS R8, UR26 ;  /* 0x0000001a00087c13 */ /* 0x000fe20008000000 */
[----:B------:R-:W2:Y:S01]  /*c8c0*/  LDCU.64 UR4, c[0x0][0x3d0] ;  /* 0x00007a00ff0477ac */ /* 0x000ea20008000a00 */
[----:B------:R-:W3:Y:S01]  /*c8d0*/  S2UR UR6, SR_CgaCtaId ;  /* 0x00000000000679c3 */ /* 0x000ee20000008800 */
[C---:B------:R-:W-:Y:S01]  /*c8e0*/  IMAD R7, R6.reuse, 0x50, R7 ;  /* 0x0000005006077824 */ /* 0x040fe200078e0207 */
[----:B------:R-:W4:Y:S01]  /*c8f0*/  I2F.RP R12, R8 ;  /* 0x00000008000c7306 */ /* 0x000f220000209400 */
[----:B------:R-:W-:Y:S02]  /*c900*/  IMAD R5, R6, 0x40, R5 ;  /* 0x0000004006057824 */ /* 0x000fe400078e0205 */
[----:B------:R-:W-:Y:S01]  /*c910*/  IMAD.MOV R4, RZ, RZ, -R4 ;  /* 0x000000ffff047224 */ /* 0x000fe200078e0a04 */
[----:B------:R-:W-:Y:S02]  /*c920*/  IADD3 R6, PT, PT, R0, R7, RZ ;  /* 0x0000000700067210 */ /* 0x000fe40007ffe0ff */
[----:B-1----:R-:W1:Y:S02]  /*c930*/  LDC.64 R2, c[0x0][0x380] ;  /* 0x0000e000ff027b82 */ /* 0x002e640000000a00 */
[----:B----4-:R-:W4:Y:S01]  /*c940*/  MUFU.RCP R12, R12 ;  /* 0x0000000c000c7308 */ /* 0x010f220000001000 */
[----:B--2---:R-:W-:Y:S01]  /*c950*/  IMAD.U32 R9, RZ, RZ, UR4 ;  /* 0x00000004ff097e24 */ /* 0x004fe2000f8e00ff */
[----:B------:R-:W-:-:S03]  /*c960*/  UIADD3 UR4, UPT, UPT, UR4, UR5, URZ ;  /* 0x0000000504047290 */ /* 0x000fc6000fffe0ff */
[----:B------:R-:W-:Y:S01]  /*c970*/  IMAD R9, R9, UR25, RZ ;  /* 0x0000001909097c24 */ /* 0x000fe2000f8e02ff */
[----:B------:R-:W-:-:S04]  /*c980*/  USHF.L.U32 UR4, UR4, 0x1, URZ ;  /* 0x0000000104047899 */ /* 0x000fc800080006ff */
[----:B------:R-:W-:Y:S02]  /*c990*/  SHF.L.U32 R9, R9, 0x1, RZ ;  /* 0x0000000109097819 */ /* 0x000fe400000006ff */
[----:B----4-:R-:W-:Y:S02]  /*c9a0*/  IADD3 R10, PT, PT, R12, 0xffffffe, RZ ;  /* 0x0ffffffe0c0a7810 */ /* 0x010fe40007ffe0ff */
[----:B------:R-:W-:Y:S01]  /*c9b0*/  MOV R12, UR4 ;  /* 0x00000004000c7c02 */ /* 0x000fe20008000f00 */
[----:B------:R-:W-:Y:S01]  /*c9c0*/  UMOV UR4, 0x400 ;  /* 0x0000040000047882 */ /* 0x000fe20000000000 */
[----:B------:R2:W4:Y:S01]  /*c9d0*/  F2I.FTZ.U32.TRUNC.NTZ R11, R10 ;  /* 0x0000000a000b7305 */ /* 0x000522000021f000 */
[----:B---3--:R-:W-:Y:S02]  /*c9e0*/  ULEA UR4, UR6, UR4, 0x18 ;  /* 0x0000000406047291 */ /* 0x008fe4000f8ec0ff */
[----:B------:R-:W-:-:S05]  /*c9f0*/  IMAD R9, R12, UR26, R9 ;  /* 0x0000001a0c097c24 */ /* 0x000fca000f8e0209 */
[C---:B------:R-:W-:Y:S02]  /*ca00*/  LEA R9, R6.reuse, R9, 0x2 ;  /* 0x0000000906097211 */ /* 0x040fe400078e10ff */
[----:B--2---:R-:W-:Y:S02]  /*ca10*/  MOV R10, RZ ;  /* 0x000000ff000a7202 */ /* 0x004fe40000000f00 */
[----:B------:R-:W-:Y:S02]  /*ca20*/  SHF.L.U32 R6, R6, 0x1, RZ ;  /* 0x0000000106067819 */ /* 0x000fe400000006ff */
[----:B------:R-:W-:Y:S02]  /*ca30*/  IADD3 R7, PT, PT, R9, UR4, RZ ;  /* 0x0000000409077c10 */ /* 0x000fe4000fffe0ff */
[----:B----4-:R-:W-:-:S05]  /*ca40*/  IADD3 R13, PT, PT, RZ, -R11, RZ ;  /* 0x8000000bff0d7210 */ /* 0x010fca0007ffe0ff */
[----:B------:R-:W-:-:S04]  /*ca50*/  IMAD R13, R13, R8, RZ ;  /* 0x000000080d0d7224 */ /* 0x000fc800078e02ff */
[----:B-1----:R-:W-:-:S07]  /*ca60*/  IMAD.HI.U32 R0, R11, R13, R10 ;  /* 0x0000000d0b007227 */ /* 0x002fce00078e000a */
.L_x_947:
        /* <DEDUP_REMOVED lines=17> */
[----:B------:R-:W-:-:S04]  /*cb80*/  @P0 IADD3 R9, PT, PT, R9, 0x1, RZ ;  /* 0x0000000109090810 */ /* 0x000fc80007ffe0ff */
        /* <DEDUP_REMOVED lines=33> */
.L_x_948:
        /* <DEDUP_REMOVED lines=14> */
.L_x_1448:


//--------------------- .text._Z32block_attn_mask_2warp_n32_kernelP6__halfS0_S0_PKiS2_S2_S2_S0_S2_S2_iiifiiii --------------------------
	.section	.text._Z32block_attn_mask_2warp_n32_kernelP6__halfS0_S0_PKiS2_S2_S2_S0_S2_S2_iiifiiii,"ax",@progbits
	.align	128
        .global         _Z32block_attn_mask_2warp_n32_kernelP6__halfS0_S0_PKiS2_S2_S2_S0_S2_S2_iiifiiii
        .type           _Z32block_attn_mask_2warp_n32_kernelP6__halfS0_S0_PKiS2_S2_S2_S0_S2_S2_iiifiiii,@function
        .size           _Z32block_attn_mask_2warp_n32_kernelP6__halfS0_S0_PKiS2_S2_S2_S0_S2_S2_iiifiiii,(.L_x_1449 - _Z32block_attn_mask_2warp_n32_kernelP6__halfS0_S0_PKiS2_S2_S2_S0_S2_S2_iiifiiii)
        .other          _Z32block_attn_mask_2warp_n32_kernelP6__halfS0_S0_PKiS2_S2_S2_S0_S2_S2_iiifiiii,@"STO_CUDA_ENTRY STV_DEFAULT"
_Z32block_attn_mask_2warp_n32_kernelP6__halfS0_S0_PKiS2_S2_S2_S0_S2_S2_iiifiiii:
.text._Z32block_attn_mask_2warp_n32_kernelP6__halfS0_S0_PKiS2_S2_S2_S0_S2_S2_iiifiiii:
        /* <DEDUP_REMOVED lines=38> */
.L_x_949:
[----:B------:R-:W-:-:S12]  /*0260*/  USHF.R.U32.HI UR11, URZ, 0x6, UR10 ;  /* 0x00000006ff0b7899 */ /* 0x000fd8000801160a */
.L_x_950:
        /* <DEDUP_REMOVED lines=15> */
[----:B------:R-:W-:-:S03]  /*0360*/  ULEA UR15, UR10, UR4, 0x4 ;  /* 0x000000040a0f7291 */ /* 0x000fc6000f8e20ff */
[----:B------:R-:W2:Y:S01]  /*0370*/  S2UR UR13, SR_CTAID.Y ;  /* 0x00000000000d79c3 */ /* 0x000ea20000002600 */
[----:B------:R-:W-:-:S07]  /*0380*/  ULEA UR5, UR19, UR5, 0x4 ;  /* 0x0000000513057291 */ /* 0x000fce000f8e20ff */
[----:B------:R-:W3:Y:S01]  /*0390*/  S2UR UR9, SR_CTAID.Z ;  /* 0x00000000000979c3 */ /* 0x000ee20000002700 */
[----:B-1----:R-:W-:Y:S02]  /*03a0*/  ULEA UR8, UR8, UR7, 0x18 ;  /* 0x0000000708087291 */ /* 0x002fe4000f8ec0ff */
[----:B------:R-:W-:Y:S02]  /*03b0*/  USHF.R.S32.HI UR7, URZ, 0x1f, UR4 ;  /* 0x0000001fff077899 */ /* 0x000fe40008011404 */
[----:B------:R-:W-:Y:S02]  /*03c0*/  ULEA UR23, UR15, UR8, 0x1 ;  /* 0x000000080f177291 */ /* 0x000fe4000f8e08ff */
[----:B------:R-:W-:Y:S02]  /*03d0*/  ULEA.HI UR7, UR7, UR4, URZ, 0x6 ;  /* 0x0000000407077291 */ /* 0x000fe4000f8f30ff */
        /* <DEDUP_REMOVED lines=25> */
.L_x_953:
        /* <DEDUP_REMOVED lines=31> */
.L_x_952:
        /* <DEDUP_REMOVED lines=32> */
.L_x_954:
[----:B------:R-:W-:Y:S05]  /*0960*/  @!P0 BRA `(.L_x_951) ;  /* 0x00000000003c8947 */ /* 0x000fea0003800000 */
[----:B------:R-:W2:Y:S01]  /*0970*/  LDCU.64 UR6, c[0x0][0x380] ;  /* 0x00007000ff0677ac */ /* 0x000ea20008000a00 */
[----:B-1----:R-:W-:-:S04]  /*0980*/  MOV R7, UR4 ;  /* 0x0000000400077c02 */ /* 0x002fc80008000f00 */
[C---:B------:R-:W-:Y:S01]  /*0990*/  LEA R5, R7.reuse, R0, 0x6 ;  /* 0x0000000007057211 */ /* 0x040fe200078e30ff */
        /* <DEDUP_REMOVED lines=12> */
.L_x_951:
        /* <DEDUP_REMOVED lines=14> */
[----:B------:R-:W-:Y:S02]  /*0b40*/  UIADD3 UR5, UPT, UPT, UR18, -0x1, URZ ;  /* 0xffffffff12057890 */ /* 0x000fe4000fffe0ff */
[----:B------:R-:W-:Y:S01]  /*0b50*/  USEL UR6, UR10, UR19, UP0 ;  /* 0x000000130a067287 */ /* 0x000fe20008000000 */
[----:B------:R-:W-:Y:S01]  /*0b60*/  LOP3.LUT R3, R3, 0x1f0, RZ, 0xc0, !PT ;  /* 0x000001f003037812 */ /* 0x000fe200078ec0ff */
[----:B------:R-:W-:Y:S02]  /*0b70*/  UIADD3 UR7, UPT, UPT, UR19, -0x1, URZ ;  /* 0xffffffff13077890 */ /* 0x000fe4000fffe0ff */
[----:B-12---:R-:W-:Y:S01]  /*0b80*/  IMAD.U32 R4, RZ, RZ, UR5 ;  /* 0x00000005ff047e24 */ /* 0x006fe2000f8e00ff */
[----:B------:R-:W-:Y:S01]  /*0b90*/  ULEA.HI UR4, UR19, UR19, URZ, 0x1 ;  /* 0x0000001313047291 */ /* 0x000fe2000f8f08ff */
[----:B------:R-:W-:Y:S01]  /*0ba0*/  MOV R2, UR6 ;  /* 0x0000000600027c02 */ /* 0x000fe20008000f00 */
[----:B------:R-:W-:-:S02]  /*0bb0*/  ULEA.HI UR17, UR5, 0x1, URZ, 0x1c ;  /* 0x0000000105117891 */ /* 0x000fc4000f8fe0ff */
[----:B------:R-:W-:Y:S01]  /*0bc0*/  USHF.R.S32.HI UR4, URZ, 0x1, UR4 ;  /* 0x00000001ff047899 */ /* 0x000fe20008011404 */
[----:B------:R-:W-:Y:S01]  /*0bd0*/  ISETP.GE.AND P0, PT, R2, 0x1, PT ;  /* 0x000000010200780c */ /* 0x000fe20003f06270 */
[----:B------:R-:W-:Y:S02]  /*0be0*/  ULEA.HI UR19, UR7, 0x1, URZ, 0x1c ;  /* 0x0000000107137891 */ /* 0x000fe4000f8fe0ff */
[----:B------:R-:W-:Y:S01]  /*0bf0*/  MOV R2, UR7 ;  /* 0x0000000700027c02 */ /* 0x000fe20008000f00 */
[----:B------:R-:W-:Y:S01]  /*0c00*/  ULOP3.LUT UR28, UR17, 0x3, URZ, 0xc0, !UPT ;  /* 0x00000003111c7892 */ /* 0x000fe2000f8ec0ff */
[----:B------:R-:W-:Y:S01]  /*0c10*/  LEA.HI R0, R4, 0x1, RZ, 0x1b ;  /* 0x0000000104007811 */ /* 0x000fe200078fd8ff */
[----:B------:R-:W-:Y:S01]  /*0c20*/  ULOP3.LUT UR29, UR4, 0x3ffffffc, URZ, 0xc0, !UPT ;  /* 0x3ffffffc041d7892 */ /* 0x000fe2000f8ec0ff */
[----:B------:R-:W-:Y:S01]  /*0c30*/  LEA.HI R2, R2, 0x1, RZ, 0x1b ;  /* 0x0000000102027811 */ /* 0x000fe200078fd8ff */
[----:B------:R-:W-:Y:S01]  /*0c40*/  ULOP3.LUT UR30, UR4, 0x1, URZ, 0xc0, !UPT ;  /* 0x00000001041e7892 */ /* 0x000fe2000f8ec0ff */
[----:B------:R-:W-:Y:S01]  /*0c50*/  LOP3.LUT R0, R0, 0xffffffe, RZ, 0xc0, !PT ;  /* 0x0ffffffe00007812 */ /* 0x000fe200078ec0ff */
[----:B------:R-:W-:Y:S01]  /*0c60*/  ULOP3.LUT UR18, UR4, 0x3ffffff8, URZ, 0xc0, !UPT ;  /* 0x3ffffff804127892 */ /* 0x000fe2000f8ec0ff */
[----:B------:R-:W-:Y:S01]  /*0c70*/  LOP3.LUT R2, R2, 0xffffff0, RZ, 0xc0, !PT ;  /* 0x0ffffff002027812 */ /* 0x000fe200078ec0ff */
[----:B------:R-:W-:-:S02]  /*0c80*/  ULOP3.LUT UR31, UR19, 0x3, URZ, 0xc0, !UPT ;  /* 0x00000003131f7892 */ /* 0x000fc4000f8ec0ff */
[----:B------:R-:W-:Y:S02]  /*0c90*/  ULOP3.LUT UR17, UR17, 0x1ffffffc, URZ, 0xc0, !UPT ;  /* 0x1ffffffc11117892 */ /* 0x000fe4000f8ec0ff */
[----:B------:R-:W-:Y:S01]  /*0ca0*/  ULOP3.LUT UR19, UR19, 0x1ffffffc, URZ, 0xc0, !UPT ;  /* 0x1ffffffc13137892 */ /* 0x000fe2000f8ec0ff */
[----:B------:R-:W-:Y:S01]  /*0cb0*/  UMOV UR4, URZ ;  /* 0x000000ff00047c82 */ /* 0x000fe20008000000 */
[----:B------:R-:W-:Y:S01]  /*0cc0*/  UMOV UR5, URZ ;  /* 0x000000ff00057c82 */ /* 0x000fe20008000000 */
[----:B------:R-:W-:-:S09]  /*0cd0*/  UMOV UR6, URZ ;  /* 0x000000ff00067c82 */ /* 0x000fd20008000000 */
.L_x_1025:
[----:B--2---:R-:W1:Y:S01]  /*0ce0*/  S2R R7, SR_CTAID.X ;  /* 0x0000000000077919 */ /* 0x004e620000002500 */
        /* <DEDUP_REMOVED lines=18> */
[----:B------:R-:W2:Y:S01]  /*0e10*/  S2R R11, SR_TID.X ;  /* 0x00000000000b7919 */ /* 0x000ea20000002100 */
        /* <DEDUP_REMOVED lines=8> */
[----:B--2---:R-:W-:Y:S01]  /*0ea0*/  SHF.R.U32.HI R4, RZ, 0x5, R11 ;  /* 0x00000005ff047819 */ /* 0x004fe2000001160b */
[----:B------:R-:W1:Y:S01]  /*0eb0*/  LDCU.64 UR34, c[0x0][0x388] ;  /* 0x00007100ff2277ac */ /* 0x000e620008000a00 */
[----:B------:R-:W-:Y:S02]  /*0ec0*/  LOP3.LUT R5, R11, 0x1f, RZ, 0xc0, !PT ;  /* 0x0000001f0b057812 */ /* 0x000fe400078ec0ff */
[----:B------:R-:W-:Y:S01]  /*0ed0*/  MOV R6, RZ ;  /* 0x000000ff00067202 */ /* 0x000fe20000000f00 */
[----:B------:R-:W-:Y:S02]  /*0ee0*/  ULOP3.LUT UR7, UR9, 0x7ffffffc, URZ, 0xc0, !UPT ;  /* 0x7ffffffc09077892 */ /* 0x000fe4000f8ec0ff */
[----:B------:R-:W-:-:S10]  /*0ef0*/  IMAD R9, R4, 0x28, R5 ;  /* 0x0000002804097824 */ /* 0x000fd400078e0205 */
.L_x_958:
        /* <DEDUP_REMOVED lines=18> */
.L_x_957:
[----:B------:R-:W-:-:S09]  /*1020*/  ULOP3.LUT UP0, UR7, UR9, 0x3, URZ, 0xc0, !UPT ;  /* 0x0000000309077892 */ /* 0x000fd2000f80c0ff */
[----:B------:R-:W-:Y:S05]  /*1030*/  BRA.U !UP0, `(.L_x_956) ;  /* 0x0000000108947547 */ /* 0x000fea000b800000 */
[----:B------:R-:W1:Y:S01]  /*1040*/  LDCU.64 UR34, c[0x0][0x388] ;  /* 0x00007100ff2277ac */ /* 0x000e620008000a00 */
[--C-:B--2---:R-:W-:Y:S01]  /*1050*/  SHF.R.U32.HI R5, RZ, 0x5, R11.reuse ;  /* 0x00000005ff057819 */ /* 0x104fe2000001160b */
[----:B------:R-:W-:Y:S01]  /*1060*/  IMAD R7, R4, 0x40, R11 ;  /* 0x0000004004077824 */ /* 0x000fe200078e020b */
[----:B------:R-:W-:Y:S01]  /*1070*/  LOP3.LUT R6, R11, 0x1f, RZ, 0xc0, !PT ;  /* 0x0000001f0b067812 */ /* 0x000fe200078ec0ff */
[----:B------:R-:W-:-:S04]  /*1080*/  UISETP.NE.AND UP0, UPT, UR7, 0x1, UPT ;  /* 0x000000010700788c */ /* 0x000fc8000bf05270 */
[----:B------:R-:W-:Y:S01]  /*1090*/  IMAD R9, R5, 0x28, R6 ;  /* 0x0000002805097824 */ /* 0x000fe200078e0206 */
[----:B------:R-:W-:-:S03]  /*10a0*/  IADD3 R5, P1, PT, R7, UR8, RZ ;  /* 0x0000000807057c10 */ /* 0x000fc6000ff3e0ff */
[----:B------:R-:W-:Y:S01]  /*10b0*/  IMAD R6, R4, 0x50, R9 ;  /* 0x0000005004067824 */ /* 0x000fe200078e0209 */
[----:B------:R-:W-:-:S04]  /*10c0*/  IADD3.X R8, PT, PT, RZ, UR10, RZ, P1, !PT ;  /* 0x0000000aff087c10 */ /* 0x000fc80008ffe4ff */
[----:B------:R-:W-:Y:S02]  /*10d0*/  LEA R9, R6, UR23, 0x2 ;  /* 0x0000001706097c11 */ /* 0x000fe4000f8e10ff */
        /* <DEDUP_REMOVED lines=18> */
[----:B---3--:R-:W-:-:S04]  /*1200*/  IADD3 R4, PT, PT, R7, 0x80, RZ ;  /* 0x0000008007047810 */ /* 0x008fc80007ffe0ff */
        /* <DEDUP_REMOVED lines=8> */
.L_x_956:
[----:B------:R-:W0:Y:S01]  /*1290*/  LDGDEPBAR ;  /* 0x00000000000079af */ /* 0x000e220000000000 */
[----:B------:R-:W-:-:S04]  /*12a0*/  DEPBAR.LE SB0, 0x0 ;  /* 0x000080000000791a */ /* 0x000fc80000000000 */
[----:B------:R-:W-:Y:S06]  /*12b0*/  BAR.SYNC.DEFER_BLOCKING 0x0 ;  /* 0x0000000000007b1d */ /* 0x000fec0000010000 */
[----:B------:R-:W-:Y:S05]  /*12c0*/  @!P0 BRA `(.L_x_959) ;  /* 0x0000001800b88947 */ /* 0x000fea0003800000 */
[----:B------:R-:W5:Y:S02]  /*12d0*/  LDCU UR7, c[0x0][0x3ec] ;  /* 0x00007d80ff0777ac */ /* 0x000f640008000800 */
[----:B-----5:R-:W-:-:S09]  /*12e0*/  UISETP.GT.AND UP0, UPT, UR7, URZ, UPT ;  /* 0x000000ff0700728c */ /* 0x020fd2000bf04270 */
[----:B------:R-:W-:Y:S05]  /*12f0*/  BRA.U UP0, `(.L_x_960) ;  /* 0x00000011007c7547 */ /* 0x000fea000b800000 */
[----:B------:R-:W-:-:S05]  /*1300*/  UMOV UR7, URZ ;  /* 0x000000ff00077c82 */ /* 0x000fca0008000000 */
.L_x_966:
[----:B------:R-:W5:Y:S01]  /*1310*/  LDCU.64 UR24, c[0x0][0x3d0] ;  /* 0x00007a00ff1877ac */ /* 0x000f620008000a00 */
[----:B-1-34-:R-:W-:Y:S01]  /*1320*/  IMAD.U32 R4, RZ, RZ, UR7 ;  /* 0x00000007ff047e24 */ /* 0x01afe2000f8e00ff */
[----:B------:R-:W-:-:S03]  /*1330*/  UIADD3 UR7, UPT, UPT, UR7, 0x10, URZ ;  /* 0x0000001007077890 */ /* 0x000fc6000fffe0ff */
[----:B------:R-:W-:Y:S01]  /*1340*/  IMAD R4, R4, UR26, RZ ;  /* 0x0000001a04047c24 */ /* 0x000fe2000f8e02ff */
[----:B------:R-:W-:Y:S01]  /*1350*/  UMOV UR8, URZ ;  /* 0x000000ff00087c82 */ /* 0x000fe20008000000 */
[----:B-----5:R-:W-:Y:S02]  /*1360*/  UISETP.GE.U32.AND UP1, UPT, UR25, 0x1e1, UPT ;  /* 0x000001e11900788c */ /* 0x020fe4000bf26070 */
[----:B------:R-:W-:-:S07]  /*1370*/  UISETP.GE.AND UP0, UPT, UR7, UR24, UPT ;  /* 0x000000180700728c */ /* 0x000fce000bf06270 */
[----:B------:R-:W-:Y:S05]  /*1380*/  BRA.U !UP1, `(.L_x_961) ;  /* 0x0000000509fc7547 */ /* 0x000fea000b800000 */
[----:B------:R-:W1:Y:S01]  /*1390*/  S2R R7, SR_LANEID ;  /* 0x0000000000077919 */ /* 0x000e620000000000 */
[----:B------:R-:W-:Y:S01]  /*13a0*/  MOV R5, UR26 ;  /* 0x0000001a00057c02 */ /* 0x000fe20008000f00 */
[----:B------:R-:W-:Y:S01]  /*13b0*/  UMOV UR8, URZ ;  /* 0x000000ff00087c82 */ /* 0x000fe20008000000 */
[----:B------:R-:W-:Y:S01]  /*13c0*/  IADD3 R12, PT, PT, R3, R4, RZ ;  /* 0x00000004030c7210 */ /* 0x000fe20007ffe0ff */
[----:B------:R-:W-:Y:S01]  /*13d0*/  UMOV UR9, URZ ;  /* 0x000000ff00097c82 */ /* 0x000fe20008000000 */
[----:B------:R-:W-:Y:S02]  /*13e0*/  SHF.R.U32.HI R5, RZ, 0x1, R5 ;  /* 0x00000001ff057819 */ /* 0x000fe40000011605 */
[----:B-1----:R-:W-:Y:S02]  /*13f0*/  SHF.R.U32.HI R6, RZ, 0x2, R7 ;  /* 0x00000002ff067819 */ /* 0x002fe40000011607 */
[----:B------:R-:W-:-:S05]  /*1400*/  LOP3.LUT R7, R7, 0x3, RZ, 0xc0, !PT ;  /* 0x0000000307077812 */ /* 0x000fca00078ec0ff */
[----:B------:R-:W-:-:S04]  /*1410*/  IMAD R6, R6, R5, R7 ;  /* 0x0000000506067224 */ /* 0x000fc800078e0207 */
[----:B------:R-:W-:-:S07]  /*1420*/  IMAD.SHL.U32 R6, R6, 0x4, RZ ;  /* 0x0000000406067824 */ /* 0x000fce00078e00ff */
.L_x_962:
[----:B---3--:R-:W-:Y:S01]  /*1430*/  IADD3 R7, PT, PT, R12, UR8, RZ ;  /* 0x000000080c077c10 */ /* 0x008fe2000fffe0ff */
[----:B------:R-:W-:Y:S02]  /*1440*/  UIADD3 UR9, UPT, UPT, UR9, 0x10, URZ ;  /* 0x0000001009097890 */ /* 0x000fe4000fffe0ff */
[----:B------:R-:W-:Y:S01]  /*1450*/  UIADD3 UR8, UPT, UPT, UR8, 0x200, URZ ;  /* 0x0000020008087890 */ /* 0x000fe2000fffe0ff */
[----:B------:R-:W-:-:S03]  /*1460*/  LEA R7, R7, UR12, 0x1 ;  /* 0x0000000c07077c11 */ /* 0x000fc6000f8e08ff */
[----:B------:R-:W-:Y:S02]  /*1470*/  ISETP.NE.AND P1, PT, R2, UR9, PT ;  /* 0x0000000902007c0c */ /* 0x000fe4000bf25270 */
[C---:B------:R-:W-:Y:S01]  /*1480*/  IADD3 R18, PT, PT, R7.reuse, R6, RZ ;  /* 0x0000000607127210 */ /* 0x040fe20007ffe0ff */
[C---:B------:R-:W-:Y:S01]  /*1490*/  VIADD R9, R7.reuse, 0x40 ;  /* 0x0000004007097836 */ /* 0x040fe20000000000 */
[----:B--2---:R-:W-:Y:S02]  /*14a0*/  IADD3 R11, PT, PT, R7, 0x80, RZ ;  /* 0x00000080070b7810 */ /* 0x004fe40007ffe0ff */
        /* <DEDUP_REMOVED lines=9> */
[----:B------:R-:W-:Y:S01]  /*1540*/  VIADD R13, R7, 0x100 ;  /* 0x00000100070d7836 */ /* 0x000fe20000000000 */
[----:B------:R-:W-:Y:S01]  /*1550*/  LEA R11, R5, R22, 0x5 ;  /* 0x00000016050b7211 */ /* 0x000fe200078e28ff */
[----:B------:R1:W-:Y:S01]  /*1560*/  STS [R18+0x10], RZ ;  /* 0x000010ff12007388 */ /* 0x0003e20000000800 */
[----:B------:R-:W-:-:S03]  /*1570*/  IADD3 R15, PT, PT, R7, 0x140, RZ ;  /* 0x00000140070f7810 */ /* 0x000fc60007ffe0ff */
        /* <DEDUP_REMOVED lines=9> */
[----:B-1----:R-:W-:Y:S02]  /*1610*/  IADD3 R16, PT, PT, R15, R6, RZ ;  /* 0x000000060f107210 */ /* 0x002fe40007ffe0ff */
[C---:B------:R-:W-:Y:S01]  /*1620*/  IADD3 R15, PT, PT, R7.reuse, 0x2c0, RZ ;  /* 0x000002c0070f7810 */ /* 0x040fe20007ffe0ff */
[----:B------:R-:W-:Y:S01]  /*1630*/  STS [R10], RZ ;  /* 0x000000ff0a007388 */ /* 0x000fe20000000800 */
[----:B--2---:R-:W-:-:S02]  /*1640*/  IADD3 R9, PT, PT, R7, 0x180, RZ ;  /* 0x0000018007097810 */ /* 0x004fc40007ffe0ff */
        /* <DEDUP_REMOVED lines=38> */
[----:B-1----:R-:W-:Y:S01]  /*18b0*/  IADD3 R22, PT, PT, R13, R6, RZ ;  /* 0x000000060d167210 */ /* 0x002fe20007ffe0ff */
[----:B------:R-:W-:-:S02]  /*18c0*/  VIADD R13, R7, 0x340 ;  /* 0x00000340070d7836 */ /* 0x000fc40000000000 */
        /* <DEDUP_REMOVED lines=13> */
[C---:B-1----:R-:W-:Y:S01]  /*19a0*/  IADD3 R11, PT, PT, R7.reuse, 0x380, RZ ;  /* 0x00000380070b7810 */ /* 0x042fe20007ffe0ff */
[----:B------:R-:W-:-:S02]  /*19b0*/  VIADD R7, R7, 0x3c0 ;  /* 0x000003c007077836 */ /* 0x000fc40000000000 */
[----:B------:R1:W-:Y:S01]  /*19c0*/  STS [R14+0x10], RZ ;  /* 0x000010ff0e007388 */ /* 0x0003e20000000800 */
[----:B------:R-:W-:-:S03]  /*19d0*/  IADD3 R16, PT, PT, R11, R6, RZ ;  /* 0x000000060b107210 */ /* 0x000fc60007ffe0ff */
[----:B------:R2:W-:Y:S04]  /*19e0*/  STS [R8+0x10], RZ ;  /* 0x000010ff08007388 */ /* 0x0005e80000000800 */
[----:B------:R-:W-:Y:S01]  /*19f0*/  STS [R24], RZ ;  /* 0x000000ff18007388 */ /* 0x000fe20000000800 */
[----:B-1----:R-:W-:Y:S01]  /*1a00*/  IMAD.IADD R14, R7, 0x1, R6 ;  /* 0x00000001070e7824 */ /* 0x002fe200078e0206 */
[C---:B------:R-:W-:Y:S02]  /*1a10*/  LEA R7, R5.reuse, R18, 0x5 ;  /* 0x0000001205077211 */ /* 0x040fe400078e28ff */
        /* <DEDUP_REMOVED lines=22> */
.L_x_961:
        /* <DEDUP_REMOVED lines=9> */
[----:B---3--:R-:W-:Y:S02]  /*1c10*/  MOV R9, UR26 ;  /* 0x0000001a00097c02 */ /* 0x008fe40008000f00 */
[----:B------:R-:W-:Y:S01]  /*1c20*/  IADD3 R6, PT, PT, R4, UR8, R3 ;  /* 0x0000000804067c10 */ /* 0x000fe2000fffe003 */
[----:B------:R-:W-:-:S03]  /*1c30*/  UIADD3 UR8, UPT, UPT, UR8, 0x100, URZ ;  /* 0x0000010008087890 */ /* 0x000fc6000fffe0ff */
[----:B------:R-:W-:-:S04]  /*1c40*/  LEA R6, R6, UR12, 0x1 ;  /* 0x0000000c06067c11 */ /* 0x000fc8000f8e08ff */
[C---:B------:R-:W-:Y:S01]  /*1c50*/  IADD3 R10, PT, PT, R6.reuse, 0x100, RZ ;  /* 0x00000100060a7810 */ /* 0x040fe20007ffe0ff */
[C---:B--2---:R-:W-:Y:S01]  /*1c60*/  VIADD R11, R6.reuse, 0x140 ;  /* 0x00000140060b7836 */ /* 0x044fe20000000000 */
        /* <DEDUP_REMOVED lines=14> */
[----:B------:R-:W-:Y:S01]  /*1d50*/  STS [R26], RZ ;  /* 0x000000ff1a007388 */ /* 0x000fe20000000800 */
[C---:B------:R-:W-:Y:S01]  /*1d60*/  IMAD R7, R5.reuse, 0x20, R24 ;  /* 0x0000002005077824 */ /* 0x040fe200078e0218 */
[----:B------:R-:W-:-:S02]  /*1d70*/  LEA R8, R5, R22, 0x5 ;  /* 0x0000001605087211 */ /* 0x000fc400078e28ff */
[----:B------:R-:W-:Y:S01]  /*1d80*/  STS [R6], RZ ;  /* 0x000000ff06007388 */ /* 0x000fe20000000800 */
[----:B------:R-:W-:Y:S02]  /*1d90*/  LEA R16, R15, R10, 0x2 ;  /* 0x0000000a0f107211 */ /* 0x000fe400078e10ff */
[----:B------:R-:W-:Y:S01]  /*1da0*/  LEA R9, R5, R18, 0x5 ;  /* 0x0000001205097211 */ /* 0x000fe200078e28ff */
[----:B------:R-:W-:Y:S01]  /*1db0*/  STS [R26+0x10], RZ ;  /* 0x000010ff1a007388 */ /* 0x000fe20000000800 */
[C---:B------:R-:W-:Y:S02]  /*1dc0*/  LEA R14, R15.reuse, R11, 0x2 ;  /* 0x0000000b0f0e7211 */ /* 0x040fe400078e10ff */
[C---:B------:R-:W-:Y:S01]  /*1dd0*/  LEA R12, R15.reuse, R12, 0x2 ;  /* 0x0000000c0f0c7211 */ /* 0x040fe200078e10ff */
[----:B------:R1:W-:Y:S01]  /*1de0*/  STS [R6+0x10], RZ ;  /* 0x000010ff06007388 */ /* 0x0003e20000000800 */
[----:B------:R-:W-:-:S03]  /*1df0*/  LEA R10, R15, R13, 0x2 ;  /* 0x0000000d0f0a7211 */ /* 0x000fc600078e10ff */
        /* <DEDUP_REMOVED lines=32> */
.L_x_964:
        /* <DEDUP_REMOVED lines=8> */
[----:B----4-:R-:W1:Y:S01]  /*2080*/  S2R R5, SR_LANEID ;  /* 0x0000000000057919 */ /* 0x010e620000000000 */
[----:B---3--:R-:W-:-:S04]  /*2090*/  MOV R8, UR26 ;  /* 0x0000001a00087c02 */ /* 0x008fc80008000f00 */
        /* <DEDUP_REMOVED lines=8> */
[----:B------:R-:W-:Y:S01]  /*2120*/  IMAD.U32 R7, R6, 0x4, R5 ;  /* 0x0000000406077824 */ /* 0x000fe200078e0005 */
[C---:B--2---:R-:W-:Y:S02]  /*2130*/  IADD3 R11, PT, PT, R5.reuse, 0x80, RZ ;  /* 0x00000080050b7810 */ /* 0x044fe40007ffe0ff */
[----:B------:R-:W-:Y:S01]  /*2140*/  IADD3 R13, PT, PT, R5, 0xc0, RZ ;  /* 0x000000c0050d7810 */ /* 0x000fe20007ffe0ff */
[----:B------:R-:W-:Y:S01]  /*2150*/  IMAD R5, R8, 0x20, R7 ;  /* 0x0000002008057824 */ /* 0x000fe200078e0207 */
[C---:B------:R-:W-:Y:S01]  /*2160*/  LEA R9, R6.reuse, R9, 0x2 ;  /* 0x0000000906097211 */ /* 0x040fe200078e10ff */
        /* <DEDUP_REMOVED lines=21> */
.L_x_965:
[----:B------:R-:W-:Y:S05]  /*22c0*/  BRA.U !UP2, `(.L_x_963) ;  /* 0x000000010a807547 */ /* 0x000fea000b800000 */
[----:B-1--4-:R-:W1:Y:S01]  /*22d0*/  S2R R5, SR_LANEID ;  /* 0x0000000000057919 */ /* 0x012e620000000000 */
[----:B---3--:R-:W-:Y:S01]  /*22e0*/  MOV R7, UR26 ;  /* 0x0000001a00077c02 */ /* 0x008fe20008000f00 */
[----:B------:R-:W-:Y:S01]  /*22f0*/  UISETP.NE.AND UP1, UPT, UR9, 0x1, UPT ;  /* 0x000000010900788c */ /* 0x000fe2000bf25270 */
[----:B------:R-:W-:Y:S02]  /*2300*/  IADD3 R4, PT, PT, R4, UR8, R3 ;  /* 0x0000000804047c10 */ /* 0x000fe4000fffe003 */
[----:B------:R-:W-:Y:S02]  /*2310*/  SHF.R.U32.HI R7, RZ, 0x1, R7 ;  /* 0x00000001ff077819 */ /* 0x000fe40000011607 */
[----:B-1----:R-:W-:Y:S02]  /*2320*/  SHF.R.U32.HI R6, RZ, 0x2, R5 ;  /* 0x00000002ff067819 */ /* 0x002fe40000011605 */
        /* <DEDUP_REMOVED lines=26> */
.L_x_963:
[----:B------:R-:W-:Y:S05]  /*24d0*/  BRA.U !UP0, `(.L_x_966) ;  /* 0xffffffed088c7547 */ /* 0x000fea000b83ffff */
[----:B------:R-:W-:Y:S05]  /*24e0*/  BRA `(.L_x_959) ;  /* 0x0000000800307947 */ /* 0x000fea0003800000 */
.L_x_960:
[----:B------:R-:W-:-:S05]  /*24f0*/  UMOV UR7, URZ ;  /* 0x000000ff00077c82 */ /* 0x000fca0008000000 */
.L_x_971:
[----:B------:R-:W5:Y:S01]  /*2500*/  LDCU UR8, c[0x0][0x3d0] ;  /* 0x00007a00ff0877ac */ /* 0x000f620008000800 */
[----:B------:R-:W-:Y:S01]  /*2510*/  IMAD.U32 R16, RZ, RZ, UR7 ;  /* 0x00000007ff107e24 */ /* 0x000fe2000f8e00ff */
[----:B------:R-:W-:-:S03]  /*2520*/  UIADD3 UR7, UPT, UPT, UR7, 0x10, URZ ;  /* 0x0000001007077890 */ /* 0x000fc6000fffe0ff */
[C---:B------:R-:W-:Y:S02]  /*2530*/  IMAD R17, R16.reuse, UR27, RZ ;  /* 0x0000001b10117c24 */ /* 0x040fe4000f8e02ff */
[----:B------:R-:W-:Y:S01]  /*2540*/  IMAD R16, R16, UR26, RZ ;  /* 0x0000001a10107c24 */ /* 0x000fe2000f8e02ff */
[----:B-----5:R-:W-:-:S03]  /*2550*/  UISETP.GE.AND UP0, UPT, UR7, UR8, UPT ;  /* 0x000000080700728c */ /* 0x020fc6000bf06270 */
[----:B-1----:R-:W-:-:S08]  /*2560*/  UMOV UR8, URZ ;  /* 0x000000ff00087c82 */ /* 0x002fd00008000000 */
.L_x_970:
[----:B------:R-:W5:Y:S01]  /*2570*/  LDCU UR10, c[0x0][0x3ec] ;  /* 0x00007d80ff0a77ac */ /* 0x000f620008000800 */
[----:B------:R-:W-:Y:S02]  /*2580*/  IADD3 R19, PT, PT, R3, UR8, RZ ;  /* 0x0000000803137c10 */ /* 0x000fe4000fffe0ff */
[----:B-1----:R-:W-:Y:S02]  /*2590*/  CS2R R6, SRZ ;  /* 0x0000000000067805 */ /* 0x002fe4000001ff00 */
[----:B-1-34-:R-:W-:Y:S01]  /*25a0*/  CS2R R4, SRZ ;  /* 0x0000000000047805 */ /* 0x01afe2000001ff00 */
[----:B------:R-:W-:Y:S01]  /*25b0*/  UMOV UR9, URZ ;  /* 0x000000ff00097c82 */ /* 0x000fe20008000000 */
[----:B------:R-:W-:Y:S01]  /*25c0*/  IMAD R19, R19, UR27, RZ ;  /* 0x0000001b13137c24 */ /* 0x000fe2000f8e02ff */
[----:B-----5:R-:W-:-:S09]  /*25d0*/  UISETP.GE.U32.AND UP1, UPT, UR10, 0x31, UPT ;  /* 0x000000310a00788c */ /* 0x020fd2000bf26070 */
[----:B------:R-:W-:Y:S05]  /*25e0*/  BRA.U !UP1, `(.L_x_967) ;  /* 0x0000000109d87547 */ /* 0x000fea000b800000 */
[----:B------:R-:W1:Y:S01]  /*25f0*/  S2R R6, SR_LANEID ;  /* 0x0000000000067919 */ /* 0x000e620000000000 */
[----:B------:R-:W-:Y:S01]  /*2600*/  MOV R18, 0x400 ;  /* 0x0000040000127802 */ /* 0x000fe20000000f00 */
[----:B------:R-:W-:Y:S01]  /*2610*/  UMOV UR9, URZ ;  /* 0x000000ff00097c82 */ /* 0x000fe20008000000 */
[----:B------:R-:W-:Y:S01]  /*2620*/  UMOV UR10, URZ ;  /* 0x000000ff000a7c82 */ /* 0x000fe20008000000 */
[----:B------:R-:W3:Y:S01]  /*2630*/  S2R R9, SR_CgaCtaId ;  /* 0x0000000000097919 */ /* 0x000ee20000008800 */
[--C-:B-1----:R-:W-:Y:S02]  /*2640*/  SHF.R.U32.HI R4, RZ, 0x3, R6.reuse ;  /* 0x00000003ff047819 */ /* 0x102fe40000011606 */
[----:B------:R-:W-:Y:S02]  /*2650*/  LOP3.LUT R5, R6, 0x7, RZ, 0xc0, !PT ;  /* 0x0000000706057812 */ /* 0x000fe400078ec0ff */
[----:B------:R-:W-:Y:S02]  /*2660*/  SHF.L.U32 R8, R4, 0x3, RZ ;  /* 0x0000000304087819 */ /* 0x000fe400000006ff */
[----:B------:R-:W-:-:S02]  /*2670*/  SHF.R.U32.HI R6, RZ, 0x4, R6 ;  /* 0x00000004ff067819 */ /* 0x000fc40000011606 */
[----:B------:R-:W-:Y:S02]  /*2680*/  SHF.L.U32 R4, R4, 0x3, RZ ;  /* 0x0000000304047819 */ /* 0x000fe400000006ff */
[--C-:B------:R-:W-:Y:S01]  /*2690*/  LOP3.LUT R7, R8, 0x8, R5.reuse, 0xe2, !PT ;  /* 0x0000000808077812 */ /* 0x100fe200078ee205 */
[C---:B------:R-:W-:Y:S01]  /*26a0*/  IMAD R5, R6.reuse, 0x8, R5 ;  /* 0x0000000806057824 */ /* 0x040fe200078e0205 */
[----:B------:R-:W-:Y:S02]  /*26b0*/  SHF.L.U32 R6, R6, 0x3, RZ ;  /* 0x0000000306067819 */ /* 0x000fe400000006ff */
[----:B------:R-:W-:Y:S02]  /*26c0*/  LOP3.LUT R4, R4, 0x8, RZ, 0xe2, !PT ;  /* 0x0000000804047812 */ /* 0x000fe400078ee2ff */
[----:B---3--:R-:W-:Y:S01]  /*26d0*/  LEA R18, R9, R18, 0x18 ;  /* 0x0000001209127211 */ /* 0x008fe200078ec0ff */
[----:B------:R-:W-:Y:S01]  /*26e0*/  IMAD R22, R7, UR27, R6 ;  /* 0x0000001b07167c24 */ /* 0x000fe2000f8e0206 */
[----:B------:R-:W-:Y:S01]  /*26f0*/  CS2R R6, SRZ ;  /* 0x0000000000067805 */ /* 0x000fe2000001ff00 */
[----:B------:R-:W-:Y:S01]  /*2700*/  IMAD R23, R5, UR27, R4 ;  /* 0x0000001b05177c24 */ /* 0x000fe2000f8e0204 */
[----:B------:R-:W-:-:S02]  /*2710*/  CS2R R4, SRZ ;  /* 0x0000000000047805 */ /* 0x000fc4000001ff00 */
[----:B------:R-:W-:Y:S02]  /*2720*/  SHF.L.U32 R22, R22, 0x1, RZ ;  /* 0x0000000116167819 */ /* 0x000fe400000006ff */
[----:B------:R-:W-:-:S07]  /*2730*/  SHF.L.U32 R23, R23, 0x1, RZ ;  /* 0x0000000117177819 */ /* 0x000fce00000006ff */
.L_x_968:
[----:B------:R-:W-:Y:S01]  /*2740*/  VIADD R25, R17, UR9 ;  /* 0x0000000911197c36 */ /* 0x000fe20008000000 */
[----:B------:R-:W-:Y:S01]  /*2750*/  IADD3 R24, PT, PT, R19, UR9, RZ ;  /* 0x0000000913187c10 */ /* 0x000fe2000fffe0ff */
[----:B------:R-:W-:Y:S02]  /*2760*/  UIADD3 UR10, UPT, UPT, UR10, 0x4, URZ ;  /* 0x000000040a0a7890 */ /* 0x000fe4000fffe0ff */
[----:B------:R-:W-:Y:S01]  /*2770*/  UIADD3 UR9, UPT, UPT, UR9, 0x40, URZ ;  /* 0x0000004009097890 */ /* 0x000fe2000fffe0ff */
[----:B------:R-:W-:Y:S01]  /*2780*/  LEA R24, R24, UR23, 0x1 ;  /* 0x0000001718187c11 */ /* 0x000fe2000f8e08ff */
[----:B------:R-:W-:Y:S01]  /*2790*/  UISETP.NE.AND UP1, UPT, UR10, UR17, UPT ;  /* 0x000000110a00728c */ /* 0x000fe2000bf25270 */
[----:B------:R-:W-:Y:S02]  /*27a0*/  LEA R25, R25, R18, 0x1 ;  /* 0x0000001219197211 */ /* 0x000fe400078e08ff */
[----:B------:R-:W-:Y:S01]  /*27b0*/  IADD3 R26, PT, PT, R23, 0x20, R24 ;  /* 0x00000020171a7810 */ /* 0x000fe20007ffe018 */
[----:B------:R-:W-:Y:S01]  /*27c0*/  IMAD.IADD R30, R24, 0x1, R23 ;  /* 0x00000001181e7824 */ /* 0x000fe200078e0217 */
[----:B------:R-:W-:-:S02]  /*27d0*/  IADD3 R31, PT, PT, R25, R22, RZ ;  /* 0x00000016191f7210 */ /* 0x000fc40007ffe0ff */
[C-C-:B------:R-:W-:Y:S02]  /*27e0*/  IADD3 R29, PT, PT, R22.reuse, 0x20, R25.reuse ;  /* 0x00000020161d7810 */ /* 0x140fe40007ffe019 */
[----:B------:R-:W-:Y:S01]  /*27f0*/  LDSM.16.M88.4 R12, [R30] ;  /* 0x000000001e0c783b */ /* 0x000fe20000000200 */
[C-C-:B------:R-:W-:Y:S02]  /*2800*/  IADD3 R28, PT, PT, R22.reuse, 0x40, R25.reuse ;  /* 0x00000040161c7810 */ /* 0x140fe40007ffe019 */
[C-C-:B------:R-:W-:Y:S01]  /*2810*/  IADD3 R27, PT, PT, R23.reuse, 0x40, R24.reuse ;  /* 0x00000040171b7810 */ /* 0x140fe20007ffe018 */
[----:B--2---:R-:W1:Y:S01]  /*2820*/  LDSM.16.M88.4 R8, [R31] ;  /* 0x000000001f08783b */ /* 0x004e620000000200 */
[----:B------:R-:W-:Y:S01]  /*2830*/  IADD3 R24, PT, PT, R23, 0x60, R24 ;  /* 0x0000006017187810 */ /* 0x000fe20007ffe018 */
[C---:B-1----:R-:W-:Y:S08]  /*2840*/  HMMA.16816.F16 R12, R8.reuse, R12, R4 ;  /* 0x0000000c080c723c */ /* 0x042ff00000000804 */
        /* <DEDUP_REMOVED lines=16> */
.L_x_967:
[----:B------:R-:W-:-:S09]  /*2950*/  UISETP.NE.AND UP1, UPT, UR28, URZ, UPT ;  /* 0x000000ff1c00728c */ /* 0x000fd2000bf25270 */
[----:B------:R-:W-:Y:S05]  /*2960*/  BRA.U !UP1, `(.L_x_969) ;  /* 0x0000000109c07547 */ /* 0x000fea000b800000 */
[----:B------:R-:W2:Y:S01]  /*2970*/  S2R R10, SR_LANEID ;  /* 0x00000000000a7919 */ /* 0x000ea20000000000 */
[----:B------:R-:W-:Y:S01]  /*2980*/  MOV R8, 0x400 ;  /* 0x0000040000087802 */ /* 0x000fe20000000f00 */
[----:B------:R-:W-:Y:S01]  /*2990*/  UISETP.NE.AND UP1, UPT, UR28, 0x1, UPT ;  /* 0x000000011c00788c */ /* 0x000fe2000bf25270 */
[----:B------:R-:W-:Y:S01]  /*29a0*/  IADD3 R22, PT, PT, R17, UR9, RZ ;  /* 0x0000000911167c10 */ /* 0x000fe2000fffe0ff */
[----:B------:R-:W1:Y:S01]  /*29b0*/  S2R R9, SR_CgaCtaId ;  /* 0x0000000000097919 */ /* 0x000e620000008800 */
[----:B------:R-:W-:-:S04]  /*29c0*/  IADD3 R23, PT, PT, R19, UR9, RZ ;  /* 0x0000000913177c10 */ /* 0x000fc8000fffe0ff */
[----:B------:R-:W-:Y:S02]  /*29d0*/  LEA R23, R23, UR23, 0x1 ;  /* 0x0000001717177c11 */ /* 0x000fe4000f8e08ff */
[--C-:B--2---:R-:W-:Y:S02]  /*29e0*/  SHF.R.U32.HI R11, RZ, 0x3, R10.reuse ;  /* 0x00000003ff0b7819 */ /* 0x104fe4000001160a */
[----:B------:R-:W-:Y:S02]  /*29f0*/  SHF.R.U32.HI R13, RZ, 0x4, R10 ;  /* 0x00000004ff0d7819 */ /* 0x000fe4000001160a */
[----:B-1----:R-:W-:Y:S02]  /*2a00*/  LEA R9, R9, R8, 0x18 ;  /* 0x0000000809097211 */ /* 0x002fe400078ec0ff */
        /* <DEDUP_REMOVED lines=38> */
.L_x_969:
[----:B------:R-:W1:Y:S01]  /*2c70*/  S2R R8, SR_LANEID ;  /* 0x0000000000087919 */ /* 0x000e620000000000 */
[----:B------:R-:W-:Y:S01]  /*2c80*/  MOV R12, UR26 ;  /* 0x0000001a000c7c02 */ /* 0x000fe20008000f00 */
[----:B------:R-:W3:Y:S01]  /*2c90*/  LDCU UR25, c[0x0][0x3d4] ;  /* 0x00007a80ff1977ac */ /* 0x000ee20008000800 */
[----:B--2---:R-:W-:Y:S02]  /*2ca0*/  IADD3 R11, PT, PT, R3, UR8, RZ ;  /* 0x00000008030b7c10 */ /* 0x004fe4000fffe0ff */
[----:B------:R-:W-:Y:S01]  /*2cb0*/  SHF.R.U32.HI R12, RZ, 0x1, R12 ;  /* 0x00000001ff0c7819 */ /* 0x000fe2000001160c */
[----:B------:R-:W-:-:S04]  /*2cc0*/  UIADD3 UR8, UPT, UPT, UR8, 0x20, URZ ;  /* 0x0000002008087890 */ /* 0x000fc8000fffe0ff */
[----:B---3--:R-:W-:Y:S01]  /*2cd0*/  UISETP.GE.AND UP1, UPT, UR8, UR25, UPT ;  /* 0x000000190800728c */ /* 0x008fe2000bf26270 */
[----:B-1----:R-:W-:Y:S02]  /*2ce0*/  SHF.R.U32.HI R9, RZ, 0x2, R8 ;  /* 0x00000002ff097819 */ /* 0x002fe40000011608 */
[----:B------:R-:W-:Y:S01]  /*2cf0*/  LOP3.LUT R10, R8, 0x3, RZ, 0xc0, !PT ;  /* 0x00000003080a7812 */ /* 0x000fe200078ec0ff */
[----:B------:R-:W-:-:S04]  /*2d00*/  IMAD.IADD R8, R16, 0x1, R11 ;  /* 0x0000000110087824 */ /* 0x000fc800078e020b */
[----:B------:R-:W-:Y:S01]  /*2d10*/  IMAD R9, R9, R12, R10 ;  /* 0x0000000c09097224 */ /* 0x000fe200078e020a */
[----:B------:R-:W-:-:S04]  /*2d20*/  LEA R8, R8, UR12, 0x1 ;  /* 0x0000000c08087c11 */ /* 0x000fc8000f8e08ff */
[----:B------:R-:W-:-:S04]  /*2d30*/  LEA R9, R9, R8, 0x2 ;  /* 0x0000000809097211 */ /* 0x000fc800078e10ff */
[----:B------:R-:W-:Y:S01]  /*2d40*/  LEA R8, R12, R9, 0x5 ;  /* 0x000000090c087211 */ /* 0x000fe200078e28ff */
[----:B------:R1:W-:Y:S04]  /*2d50*/  STS [R9], R4 ;  /* 0x0000000409007388 */ /* 0x0003e80000000800 */
[----:B------:R1:W-:Y:S04]  /*2d60*/  STS [R8], R5 ;  /* 0x0000000508007388 */ /* 0x0003e80000000800 */
[----:B------:R1:W-:Y:S04]  /*2d70*/  STS [R9+0x10], R6 ;  /* 0x0000100609007388 */ /* 0x0003e80000000800 */
[----:B------:R1:W-:Y:S01]  /*2d80*/  STS [R8+0x10], R7 ;  /* 0x0000100708007388 */ /* 0x0003e20000000800 */
[----:B------:R-:W-:Y:S05]  /*2d90*/  BRA.U !UP1, `(.L_x_970) ;  /* 0xfffffff509f47547 */ /* 0x000fea000b83ffff */
[----:B------:R-:W-:Y:S05]  /*2da0*/  BRA.U !UP0, `(.L_x_971) ;  /* 0xfffffff508d47547 */ /* 0x000fea000b83ffff */
.L_x_959:
[----:B------:R-:W5:Y:S01]  /*2db0*/  LDCU UR24, c[0x0][0x3ec] ;  /* 0x00007d80ff1877ac */ /* 0x000f620008000800 */
[----:B---3--:R-:W3:Y:S01]  /*2dc0*/  S2R R22, SR_TID.X ;  /* 0x0000000000167919 */ /* 0x008ee20000002100 */
[----:B------:R-:W5:Y:S02]  /*2dd0*/  LDCU UR10, c[0x0][0x3d4] ;  /* 0x00007a80ff0a77ac */ /* 0x000f640008000800 */
[----:B-----5:R-:W-:-:S04]  /*2de0*/  UIMAD UR7, UR24, UR10, URZ ;  /* 0x0000000a180772a4 */ /* 0x020fc8000f8e02ff */
[----:B------:R-:W-:-:S04]  /*2df0*/  USHF.R.S32.HI UR8, URZ, 0x1f, UR7 ;  /* 0x0000001fff087899 */ /* 0x000fc80008011407 */
[----:B------:R-:W-:-:S04]  /*2e00*/  ULEA.HI UR8, UR8, UR7, URZ, 0x6 ;  /* 0x0000000708087291 */ /* 0x000fc8000f8f30ff */
[----:B------:R-:W-:-:S04]  /*2e10*/  USHF.R.S32.HI UR9, URZ, 0x7, UR8 ;  /* 0x00000007ff097899 */ /* 0x000fc80008011408 */
[----:B------:R-:W-:Y:S01]  /*2e20*/  UISETP.GE.AND UP0, UPT, UR9, 0x1, UPT ;  /* 0x000000010900788c */ /* 0x000fe2000bf06270 */
[----:B------:R-:W-:Y:S08]  /*2e30*/  BAR.SYNC.DEFER_BLOCKING 0x0 ;  /* 0x0000000000007b1d */ /* 0x000ff00000010000 */
[----:B---3--:R-:W-:Y:S05]  /*2e40*/  BRA.U !UP0, `(.L_x_972) ;  /* 0x0000000508207547 */ /* 0x008fea000b800000 */
[----:B------:R-:W3:Y:S01]  /*2e50*/  LDCU UR8, c[0x0][0x3e8] ;  /* 0x00007d00ff0877ac */ /* 0x000ee20008000800 */
[----:B-1--4-:R-:W-:Y:S01]  /*2e60*/  MOV R5, RZ ;  /* 0x000000ff00057202 */ /* 0x012fe20000000f00 */
[----:B------:R-:W-:Y:S02]  /*2e70*/  UIMAD UR7, UR32, UR25, URZ ;  /* 0x00000019200772a4 */ /* 0x000fe4000f8e02ff */
[----:B------:R-:W-:Y:S02]  /*2e80*/  UISETP.GE.U32.AND UP0, UPT, UR9, 0x4, UPT ;  /* 0x000000040900788c */ /* 0x000fe4000bf06070 */
[----:B---3--:R-:W-:-:S04]  /*2e90*/  UIMAD UR7, UR8, UR7, UR13 ;  /* 0x00000007080772a4 */ /* 0x008fc8000f8e020d */
[----:B------:R-:W-:-:S04]  /*2ea0*/  ULEA.HI UR7, UR7, UR7, URZ, 0x1 ;  /* 0x0000000707077291 */ /* 0x000fc8000f8f08ff */
[----:B------:R-:W-:-:S04]  /*2eb0*/  USHF.R.S32.HI UR7, URZ, 0x1, UR7 ;  /* 0x00000001ff077899 */ /* 0x000fc80008011407 */
[----:B------:R-:W-:Y:S01]  /*2ec0*/  USHF.R.S32.HI UR33, URZ, 0x1f, UR7 ;  /* 0x0000001fff217899 */ /* 0x000fe20008011407 */
[----:B------:R-:W-:Y:S11]  /*2ed0*/  BRA.U !UP0, `(.L_x_973) ;  /* 0x0000000108607547 */ /* 0x000ff6000b800000 */
[----:B------:R-:W-:Y:S01]  /*2ee0*/  SHF.R.U32.HI R4, RZ, 0x5, R22 ;  /* 0x00000005ff047819 */ /* 0x000fe20000011616 */
[----:B------:R-:W-:Y:S01]  /*2ef0*/  IMAD.MOV.U32 R7, RZ, RZ, RZ ;  /* 0x000000ffff077224 */ /* 0x000fe200078e00ff */
[----:B------:R-:W-:Y:S01]  /*2f00*/  LOP3.LUT R5, R22, 0x1f, RZ, 0xc0, !PT ;  /* 0x0000001f16057812 */ /* 0x000fe200078ec0ff */
[----:B------:R-:W1:Y:S04]  /*2f10*/  LDCU.64 UR34, c[0x0][0x390] ;  /* 0x00007200ff2277ac */ /* 0x000e680008000a00 */
[----:B------:R-:W-:Y:S01]  /*2f20*/  IMAD R10, R4, 0x28, R5 ;  /* 0x00000028040a7824 */ /* 0x000fe200078e0205 */
[----:B------:R-:W-:-:S12]  /*2f30*/  ULOP3.LUT UR8, UR9, 0x7ffffffc, URZ, 0xc0, !UPT ;  /* 0x7ffffffc09087892 */ /* 0x000fd8000f8ec0ff */
.L_x_974:
[C---:B---3--:R-:W-:Y:S01]  /*2f40*/  LEA R4, R7.reuse, R22, 0x6 ;  /* 0x0000001607047211 */ /* 0x048fe200078e30ff */
[C---:B------:R-:W-:Y:S01]  /*2f50*/  IMAD R6, R7.reuse, 0x50, R10 ;  /* 0x0000005007067824 */ /* 0x040fe200078e020a */
[----:B------:R-:W-:Y:S02]  /*2f60*/  IADD3 R7, PT, PT, R7, 0x4, RZ ;  /* 0x0000000407077810 */ /* 0x000fe40007ffe0ff */
        /* <DEDUP_REMOVED lines=14> */
[----:B---3--:R-:W-:-:S07]  /*3050*/  IMAD.U32 R5, RZ, RZ, UR8 ;  /* 0x00000008ff057e24 */ /* 0x008fce000f8e00ff */
.L_x_973:
[----:B------:R-:W-:-:S09]  /*3060*/  ULOP3.LUT UP0, UR8, UR9, 0x3, URZ, 0xc0, !UPT ;  /* 0x0000000309087892 */ /* 0x000fd2000f80c0ff */
[----:B------:R-:W-:Y:S05]  /*3070*/  BRA.U !UP0, `(.L_x_972) ;  /* 0x0000000108947547 */ /* 0x000fea000b800000 */
[----:B------:R-:W1:Y:S01]  /*3080*/  LDCU.64 UR34, c[0x0][0x390] ;  /* 0x00007200ff2277ac */ /* 0x000e620008000a00 */
[----:B------:R-:W-:Y:S02]  /*3090*/  SHF.R.U32.HI R4, RZ, 0x5, R22 ;  /* 0x00000005ff047819 */ /* 0x000fe40000011616 */
[----:B------:R-:W-:Y:S01]  /*30a0*/  LOP3.LUT R7, R22, 0x1f, RZ, 0xc0, !PT ;  /* 0x0000001f16077812 */ /* 0x000fe200078ec0ff */
[----:B------:R-:W-:Y:S01]  /*30b0*/  UISETP.NE.AND UP0, UPT, UR8, 0x1, UPT ;  /* 0x000000010800788c */ /* 0x000fe2000bf05270 */
[----:B------:R-:W-:-:S03]  /*30c0*/  LEA R9, R5, R22, 0x6 ;  /* 0x0000001605097211 */ /* 0x000fc600078e30ff */
[----:B------:R-:W-:Y:S01]  /*30d0*/  IMAD R4, R4, 0x28, R7 ;  /* 0x0000002804047824 */ /* 0x000fe200078e0207 */
[----:B------:R-:W-:-:S03]  /*30e0*/  IADD3 R7, P1, PT, R9, UR7, RZ ;  /* 0x0000000709077c10 */ /* 0x000fc6000ff3e0ff */
[----:B------:R-:W-:Y:S01]  /*30f0*/  IMAD R6, R5, 0x50, R4 ;  /* 0x0000005005067824 */ /* 0x000fe200078e0204 */
        /* <DEDUP_REMOVED lines=9> */
[----:B---3--:R-:W-:Y:S01]  /*3190*/  IADD3 R4, PT, PT, R9, 0x40, RZ ;  /* 0x0000004009047810 */ /* 0x008fe20007ffe0ff */
        /* <DEDUP_REMOVED lines=10> */
[----:B-1----:R-:W-:-:S04]  /*3240*/  IADD3 R4, PT, PT, R9, 0x80, RZ ;  /* 0x0000008009047810 */ /* 0x002fc80007ffe0ff */
        /* <DEDUP_REMOVED lines=8> */
.L_x_972:
[----:B------:R-:W-:Y:S01]  /*32d0*/  ISETP.LE.AND P1, PT, R21, UR6, PT ;  /* 0x0000000615007c0c */ /* 0x000fe2000bf23270 */
[----:B------:R-:W0:-:S12]  /*32e0*/  LDGDEPBAR ;  /* 0x00000000000079af */ /* 0x000e180000000000 */
[----:B------:R-:W-:Y:S05]  /*32f0*/  @P1 BRA `(.L_x_975) ;  /* 0x0000000000301947 */ /* 0x000fea0003800000 */
[----:B-1-34-:R-:W1:Y:S01]  /*3300*/  S2R R7, SR_CTAID.X ;  /* 0x0000000000077919 */ /* 0x01ae620000002500 */
[----:B------:R-:W1:Y:S02]  /*3310*/  LDC.64 R4, c[0x0][0x398] ;  /* 0x0000e600ff047b82 */ /* 0x000e640000000a00 */
[----:B-1----:R-:W-:-:S06]  /*3320*/  IMAD.WIDE.U32 R6, R7, 0x4, R4 ;  /* 0x0000000407067825 */ /* 0x002fcc00078e0004 */
[----:B------:R-:W1:Y:S01]  /*3330*/  LDC.64 R4, c[0x0][0x3a0] ;  /* 0x0000e800ff047b82 */ /* 0x000e620000000a00 */
[----:B------:R-:W3:Y:S02]  /*3340*/  LDG.E R6, desc[UR20][R6.64] ;  /* 0x0000001406067981 */ /* 0x000ee4000c1e1900 */
[----:B---3--:R-:W-:-:S05]  /*3350*/  IADD3 R9, PT, PT, R6, UR6, RZ ;  /* 0x0000000606097c10 */ /* 0x008fca000fffe0ff */
[----:B-1----:R-:W-:-:S06]  /*3360*/  IMAD.WIDE R4, R9, 0x4, R4 ;  /* 0x0000000409047825 */ /* 0x002fcc00078e0204 */
[----:B------:R-:W3:Y:S02]  /*3370*/  LDG.E R4, desc[UR20][R4.64] ;  /* 0x0000001404047981 */ /* 0x000ee4000c1e1900 */
[----:B---3--:R-:W-:-:S13]  /*3380*/  R2UR UR7, R4 ;  /* 0x00000000040772ca */ /* 0x008fda00000e0000 */
[----:B------:R-:W-:-:S11]  /*3390*/  UISETP.NE.AND UP0, UPT, UR32, UR7, UPT ;  /* 0x000000072000728c */ /* 0x000fd6000bf05270 */
[----:B------:R-:W-:Y:S01]  /*33a0*/  @!UP0 UIADD3 UR6, UPT, UPT, UR6, 0x1, URZ ;  /* 0x0000000106068890 */ /* 0x000fe2000fffe0ff */
[----:B------:R-:W-:Y:S11]  /*33b0*/  BRA.U !UP0, `(.L_x_976) ;  /* 0x0000000d08507547 */ /* 0x000ff6000b800000 */
.L_x_975:
[----:B------:R-:W-:-:S13]  /*33c0*/  ISETP.LE.AND P1, PT, R20, UR5, PT ;  /* 0x0000000514007c0c */ /* 0x000fda000bf23270 */
[----:B------:R-:W-:Y:S05]  /*33d0*/  @P1 BRA `(.L_x_977) ;  /* 0x0000008400f81947 */ /* 0x000fea0003800000 */
[----:B-1-34-:R-:W1:Y:S01]  /*33e0*/  S2R R7, SR_CTAID.X ;  /* 0x0000000000077919 */ /* 0x01ae620000002500 */
[----:B------:R-:W1:Y:S02]  /*33f0*/  LDC.64 R4, c[0x0][0x3a8] ;  /* 0x0000ea00ff047b82 */ /* 0x000e640000000a00 */
[----:B-1----:R-:W-:-:S06]  /*3400*/  IMAD.WIDE.U32 R6, R7, 0x4, R4 ;  /* 0x0000000407067825 */ /* 0x002fcc00078e0004 */
[----:B------:R-:W1:Y:S01]  /*3410*/  LDC.64 R4, c[0x0][0x3b0] ;  /* 0x0000ec00ff047b82 */ /* 0x000e620000000a00 */
[----:B------:R-:W3:Y:S02]  /*3420*/  LDG.E R6, desc[UR20][R6.64] ;  /* 0x0000001406067981 */ /* 0x000ee4000c1e1900 */
[----:B---3--:R-:W-:-:S04]  /*3430*/  VIADD R9, R6, UR5 ;  /* 0x0000000506097c36 */ /* 0x008fc80008000000 */
[----:B-1----:R-:W-:-:S06]  /*3440*/  IMAD.WIDE R4, R9, 0x4, R4 ;  /* 0x0000000409047825 */ /* 0x002fcc00078e0204 */
[----:B------:R-:W3:Y:S02]  /*3450*/  LDG.E R4, desc[UR20][R4.64] ;  /* 0x0000001404047981 */ /* 0x000ee4000c1e1900 */
[----:B---3--:R-:W-:-:S13]  /*3460*/  ISETP.NE.AND P1, PT, R4, UR32, PT ;  /* 0x0000002004007c0c */ /* 0x008fda000bf25270 */
        /* <DEDUP_REMOVED lines=18> */
.L_x_980:
[----:B---3--:R-:W-:-:S05]  /*3590*/  LEA R7, R9, R8, 0x6 ;  /* 0x0000000809077211 */ /* 0x008fca00078e30ff */
[----:B-1----:R-:W-:-:S05]  /*35a0*/  IMAD.WIDE R6, R7, 0x4, R4 ;  /* 0x0000000407067825 */ /* 0x002fca00078e0204 */
[----:B------:R-:W3:Y:S04]  /*35b0*/  LDG.E R12, desc[UR20][R6.64] ;  /* 0x00000014060c7981 */ /* 0x000ee8000c1e1900 */
[----:B------:R-:W4:Y:S04]  /*35c0*/  LDG.E R14, desc[UR20][R6.64+0x100] ;  /* 0x00010014060e7981 */ /* 0x000f28000c1e1900 */
[----:B------:R-:W5:Y:S04]  /*35d0*/  LDG.E R16, desc[UR20][R6.64+0x200] ;  /* 0x0002001406107981 */ /* 0x000f68000c1e1900 */
[----:B------:R-:W5:Y:S04]  /*35e0*/  LDG.E R23, desc[UR20][R6.64+0x300] ;  /* 0x0003001406177981 */ /* 0x000f68000c1e1900 */
[----:B------:R-:W5:Y:S04]  /*35f0*/  LDG.E R19, desc[UR20][R6.64+0x400] ;  /* 0x0004001406137981 */ /* 0x000f68000c1e1900 */
[----:B------:R-:W5:Y:S01]  /*3600*/  LDG.E R18, desc[UR20][R6.64+0x500] ;  /* 0x0005001406127981 */ /* 0x000f62000c1e1900 */
[----:B--2---:R-:W-:-:S03]  /*3610*/  SHF.R.U32.HI R11, RZ, 0x1, R22 ;  /* 0x00000001ff0b7819 */ /* 0x004fc60000011616 */
[----:B------:R-:W2:Y:S01]  /*3620*/  LDG.E R17, desc[UR20][R6.64+0x600] ;  /* 0x0006001406117981 */ /* 0x000ea2000c1e1900 */
[----:B------:R-:W-:-:S05]  /*3630*/  LOP3.LUT R11, R11, 0x1f8, RZ, 0xc0, !PT ;  /* 0x000001f80b0b7812 */ /* 0x000fca00078ec0ff */
[----:B------:R-:W-:-:S04]  /*3640*/  IMAD.IADD R10, R11, 0x1, R22 ;  /* 0x000000010b0a7824 */ /* 0x000fc800078e0216 */
[----:B------:R-:W-:-:S05]  /*3650*/  IMAD R10, R9, 0x60, R10 ;  /* 0x00000060090a7824 */ /* 0x000fca00078e020a */
[----:B------:R-:W-:-:S05]  /*3660*/  LEA R10, R10, UR12, 0x2 ;  /* 0x0000000c0a0a7c11 */ /* 0x000fca000f8e10ff */
[----:B------:R-:W3:Y:S04]  /*3670*/  LDS R11, [R10] ;  /* 0x000000000a0b7984 */ /* 0x000ee80000000800 */
[----:B------:R-:W4:Y:S04]  /*3680*/  LDS R13, [R10+0x180] ;  /* 0x000180000a0d7984 */ /* 0x000f280000000800 */
[----:B------:R-:W5:Y:S04]  /*3690*/  LDS R15, [R10+0x300] ;  /* 0x000300000a0f7984 */ /* 0x000f680000000800 */
[----:B------:R-:W1:Y:S04]  /*36a0*/  LDS R24, [R10+0x480] ;  /* 0x000480000a187984 */ /* 0x000e680000000800 */
[----:B------:R-:W1:Y:S04]  /*36b0*/  LDS R26, [R10+0x600] ;  /* 0x000600000a1a7984 */ /* 0x000e680000000800 */
[----:B------:R-:W1:Y:S04]  /*36c0*/  LDS R31, [R10+0x780] ;  /* 0x000780000a1f7984 */ /* 0x000e680000000800 */
[----:B------:R-:W-:Y:S04]  /*36d0*/  LDS R35, [R10+0xa80] ;  /* 0x000a80000a237984 */ /* 0x000fe80000000800 */
[----:B------:R-:W-:Y:S04]  /*36e0*/  LDS R37, [R10+0xc00] ;  /* 0x000c00000a257984 */ /* 0x000fe80000000800 */
[----:B------:R-:W-:Y:S01]  /*36f0*/  LDS R28, [R10+0xd80] ;  /* 0x000d80000a1c7984 */ /* 0x000fe20000000800 */
[----:B---3--:R-:W-:-:S03]  /*3700*/  HADD2 R25, R11, R12 ;  /* 0x0000000c0b197230 */ /* 0x008fc60000000000 */
[----:B------:R-:W3:Y:S01]  /*3710*/  LDG.E R12, desc[UR20][R6.64+0x700] ;  /* 0x00070014060c7981 */ /* 0x000ee2000c1e1900 */
[----:B----4-:R-:W-:-:S03]  /*3720*/  HADD2 R11, R13, R14 ;  /* 0x0000000e0d0b7230 */ /* 0x010fc60000000000 */
[----:B------:R-:W4:Y:S01]  /*3730*/  LDG.E R14, desc[UR20][R6.64+0x800] ;  /* 0x00080014060e7981 */ /* 0x000f22000c1e1900 */
[----:B-----5:R-:W-:-:S03]  /*3740*/  HADD2 R13, R15, R16 ;  /* 0x000000100f0d7230 */ /* 0x020fc60000000000 */
[----:B------:R5:W-:Y:S01]  /*3750*/  STS [R10], R25 ;  /* 0x000000190a007388 */ /* 0x000be20000000800 */
[----:B-1----:R-:W-:-:S03]  /*3760*/  HADD2 R27, R24, R23 ;  /* 0x00000017181b7230 */ /* 0x002fc60000000000 */
[----:B------:R-:W4:Y:S01]  /*3770*/  LDG.E R15, desc[UR20][R6.64+0x900] ;  /* 0x00090014060f7981 */ /* 0x000f22000c1e1900 */
[----:B------:R-:W-:-:S03]  /*3780*/  HADD2 R29, R26, R19 ;  /* 0x000000131a1d7230 */ /* 0x000fc60000000000 */
[----:B------:R-:W4:Y:S01]  /*3790*/  LDG.E R16, desc[UR20][R6.64+0xa00] ;  /* 0x000a001406107981 */ /* 0x000f22000c1e1900 */
[----:B------:R-:W-:-:S03]  /*37a0*/  HADD2 R33, R31, R18 ;  /* 0x000000121f217230 */ /* 0x000fc60000000000 */
[----:B------:R-:W4:Y:S04]  /*37b0*/  LDG.E R24, desc[UR20][R6.64+0xb00] ;  /* 0x000b001406187981 */ /* 0x000f28000c1e1900 */
[----:B------:R-:W4:Y:S04]  /*37c0*/  LDG.E R18, desc[UR20][R6.64+0xc00] ;  /* 0x000c001406127981 */ /* 0x000f28000c1e1900 */
[----:B------:R-:W4:Y:S04]  /*37d0*/  LDG.E R23, desc[UR20][R6.64+0xd00] ;  /* 0x000d001406177981 */ /* 0x000f28000c1e1900 */
[----:B------:R-:W4:Y:S04]  /*37e0*/  LDG.E R19, desc[UR20][R6.64+0xe00] ;  /* 0x000e001406137981 */ /* 0x000f28000c1e1900 */
[----:B-----5:R1:W5:Y:S04]  /*37f0*/  LDG.E R25, desc[UR20][R6.64+0xf00] ;  /* 0x000f001406197981 */ /* 0x020368000c1e1900 */
[----:B------:R-:W-:Y:S04]  /*3800*/  STS [R10+0x180], R11 ;  /* 0x0001800b0a007388 */ /* 0x000fe80000000800 */
[----:B------:R-:W-:Y:S04]  /*3810*/  STS [R10+0x300], R13 ;  /* 0x0003000d0a007388 */ /* 0x000fe80000000800 */
[----:B------:R-:W-:Y:S04]  /*3820*/  STS [R10+0x480], R27 ;  /* 0x0004801b0a007388 */ /* 0x000fe80000000800 */
[----:B------:R-:W2:Y:S04]  /*3830*/  LDS R26, [R10+0x900] ;  /* 0x000900000a1a7984 */ /* 0x000ea80000000800 */
[----:B------:R-:W4:Y:S04]  /*3840*/  LDS R31, [R10+0xf00] ;  /* 0x000f00000a1f7984 */ /* 0x000f280000000800 */
[----:B------:R-:W4:Y:S04]  /*3850*/  LDS R13, [R10+0x1080] ;  /* 0x001080000a0d7984 */ /* 0x000f280000000800 */
[----:B------:R-:W4:Y:S04]  /*3860*/  LDS R27, [R10+0x1200] ;  /* 0x001200000a1b7984 */ /* 0x000f280000000800 */
[----:B-1----:R-:W5:Y:S01]  /*3870*/  LDS R6, [R10+0x1680] ;  /* 0x001680000a067984 */ /* 0x002f620000000800 */
[----:B------:R-:W-:Y:S01]  /*3880*/  ULOP3.LUT UR7, UR9, 0x7ffffff0, URZ, 0xc0, !UPT ;  /* 0x7ffffff009077892 */ /* 0x000fe2000f8ec0ff */
[----:B------:R-:W-:-:S02]  /*3890*/  IADD3 R9, PT, PT, R9, 0x10, RZ ;  /* 0x0000001009097810 */ /* 0x000fc40007ffe0ff */
[----:B------:R-:W-:Y:S04]  /*38a0*/  STS [R10+0x600], R29 ;  /* 0x0006001d0a007388 */ /* 0x000fe80000000800 */
[----:B------:R-:W-:Y:S01]  /*38b0*/  STS [R10+0x780], R33 ;  /* 0x000780210a007388 */ /* 0x000fe20000000800 */
[----:B------:R-:W-:Y:S01]  /*38c0*/  ISETP.NE.AND P1, PT, R9, UR7, PT ;  /* 0x0000000709007c0c */ /* 0x000fe2000bf25270 */
[----:B--2---:R-:W-:-:S05]  /*38d0*/  HADD2 R17, R26, R17 ;  /* 0x000000111a117230 */ /* 0x004fca0000000000 */
[----:B------:R-:W-:Y:S01]  /*38e0*/  STS [R10+0x900], R17 ;  /* 0x000900110a007388 */ /* 0x000fe20000000800 */
[----:B---3--:R-:W-:-:S03]  /*38f0*/  HADD2 R7, R35, R12 ;  /* 0x0000000c23077230 */ /* 0x008fc60000000000 */
[----:B------:R-:W1:Y:S01]  /*3900*/  LDS R12, [R10+0x1380] ;  /* 0x001380000a0c7984 */ /* 0x000e620000000800 */
[----:B----4-:R-:W-:-:S03]  /*3910*/  HADD2 R11, R37, R14 ;  /* 0x0000000e250b7230 */ /* 0x010fc60000000000 */
[----:B------:R-:W2:Y:S01]  /*3920*/  LDS R14, [R10+0x1500] ;  /* 0x001500000a0e7984 */ /* 0x000ea20000000800 */
[----:B------:R-:W-:Y:S02]  /*3930*/  HADD2 R15, R28, R15 ;  /* 0x0000000f1c0f7230 */ /* 0x000fe40000000000 */
[----:B------:R-:W-:Y:S02]  /*3940*/  HADD2 R31, R31, R16 ;  /* 0x000000101f1f7230 */ /* 0x000fe40000000000 */
[----:B------:R-:W-:Y:S02]  /*3950*/  HADD2 R13, R13, R24 ;  /* 0x000000180d0d7230 */ /* 0x000fe40000000000 */
[----:B------:R-:W-:Y:S01]  /*3960*/  HADD2 R27, R27, R18 ;  /* 0x000000121b1b7230 */ /* 0x000fe20000000000 */
[----:B------:R3:W-:Y:S04]  /*3970*/  STS [R10+0xa80], R7 ;  /* 0x000a80070a007388 */ /* 0x0007e80000000800 */
[----:B------:R3:W-:Y:S01]  /*3980*/  STS [R10+0xc00], R11 ;  /* 0x000c000b0a007388 */ /* 0x0007e20000000800 */
[----:B-----5:R-:W-:-:S03]  /*3990*/  HADD2 R25, R6, R25 ;  /* 0x0000001906197230 */ /* 0x020fc60000000000 */
[----:B------:R3:W-:Y:S01]  /*39a0*/  STS [R10+0xd80], R15 ;  /* 0x000d800f0a007388 */ /* 0x0007e20000000800 */
[----:B-1----:R-:W-:Y:S02]  /*39b0*/  HADD2 R23, R12, R23 ;  /* 0x000000170c177230 */ /* 0x002fe40000000000 */
[----:B--2---:R-:W-:Y:S01]  /*39c0*/  HADD2 R19, R14, R19 ;  /* 0x000000130e137230 */ /* 0x004fe20000000000 */
[----:B------:R3:W-:Y:S04]  /*39d0*/  STS [R10+0xf00], R31 ;  /* 0x000f001f0a007388 */ /* 0x0007e80000000800 */
[----:B------:R3:W-:Y:S04]  /*39e0*/  STS [R10+0x1080], R13 ;  /* 0x0010800d0a007388 */ /* 0x0007e80000000800 */
[----:B------:R3:W-:Y:S04]  /*39f0*/  STS [R10+0x1200], R27 ;  /* 0x0012001b0a007388 */ /* 0x0007e80000000800 */
[----:B------:R3:W-:Y:S04]  /*3a00*/  STS [R10+0x1380], R23 ;  /* 0x001380170a007388 */ /* 0x0007e80000000800 */
[----:B------:R3:W-:Y:S04]  /*3a10*/  STS [R10+0x1500], R19 ;  /* 0x001500130a007388 */ /* 0x0007e80000000800 */
[----:B------:R3:W-:Y:S01]  /*3a20*/  STS [R10+0x1680], R25 ;  /* 0x001680190a007388 */ /* 0x0007e20000000800 */
[----:B------:R-:W-:Y:S05]  /*3a30*/  @P1 BRA `(.L_x_980) ;  /* 0xfffffff800d41947 */ /* 0x000fea000383ffff */
[----:B---3--:R-:W-:-:S07]  /*3a40*/  MOV R7, UR7 ;  /* 0x0000000700077c02 */ /* 0x008fce0008000f00 */
.L_x_979:
        /* <DEDUP_REMOVED lines=9> */
[----:B------:R-:W-:-:S05]  /*3ae0*/  LEA R9, R7, R8, 0x6 ;  /* 0x0000000807097211 */ /* 0x000fca00078e30ff */
[----:B-1----:R-:W-:-:S05]  /*3af0*/  IMAD.WIDE R4, R9, 0x4, R4 ;  /* 0x0000000409047825 */ /* 0x002fca00078e0204 */
[----:B------:R-:W3:Y:S04]  /*3b00*/  LDG.E R17, desc[UR20][R4.64] ;  /* 0x0000001404117981 */ /* 0x000ee8000c1e1900 */
[----:B------:R-:W4:Y:S04]  /*3b10*/  LDG.E R16, desc[UR20][R4.64+0x100] ;  /* 0x0001001404107981 */ /* 0x000f28000c1e1900 */
[----:B------:R-:W5:Y:S04]  /*3b20*/  LDG.E R13, desc[UR20][R4.64+0x200] ;  /* 0x00020014040d7981 */ /* 0x000f68000c1e1900 */
[----:B--2---:R-:W2:Y:S04]  /*3b30*/  LDG.E R11, desc[UR20][R4.64+0x300] ;  /* 0x00030014040b7981 */ /* 0x004ea8000c1e1900 */
[----:B------:R-:W2:Y:S04]  /*3b40*/  LDG.E R6, desc[UR20][R4.64+0x400] ;  /* 0x0004001404067981 */ /* 0x000ea8000c1e1900 */
[----:B------:R-:W2:Y:S04]  /*3b50*/  LDG.E R10, desc[UR20][R4.64+0x500] ;  /* 0x00050014040a7981 */ /* 0x000ea8000c1e1900 */
[----:B------:R-:W2:Y:S04]  /*3b60*/  LDG.E R9, desc[UR20][R4.64+0x600] ;  /* 0x0006001404097981 */ /* 0x000ea8000c1e1900 */
[----:B------:R1:W2:Y:S01]  /*3b70*/  LDG.E R12, desc[UR20][R4.64+0x700] ;  /* 0x00070014040c7981 */ /* 0x0002a2000c1e1900 */
[----:B------:R-:W-:-:S04]  /*3b80*/  SHF.R.U32.HI R14, RZ, 0x1, R22 ;  /* 0x00000001ff0e7819 */ /* 0x000fc80000011616 */
[----:B------:R-:W-:-:S05]  /*3b90*/  LOP3.LUT R15, R14, 0x1f8, RZ, 0xc0, !PT ;  /* 0x000001f80e0f7812 */ /* 0x000fca00078ec0ff */
[----:B------:R-:W-:-:S04]  /*3ba0*/  IMAD.IADD R14, R15, 0x1, R22 ;  /* 0x000000010f0e7824 */ /* 0x000fc800078e0216 */
[C---:B------:R-:W-:Y:S01]  /*3bb0*/  IMAD R14, R7.reuse, 0x60, R14 ;  /* 0x00000060070e7824 */ /* 0x040fe200078e020e */
[----:B------:R-:W-:-:S04]  /*3bc0*/  IADD3 R7, PT, PT, R7, 0x8, RZ ;  /* 0x0000000807077810 */ /* 0x000fc80007ffe0ff */
[----:B------:R-:W-:-:S05]  /*3bd0*/  LEA R14, R14, UR12, 0x2 ;  /* 0x0000000c0e0e7c11 */ /* 0x000fca000f8e10ff */
[----:B------:R-:W3:Y:S04]  /*3be0*/  LDS R18, [R14] ;  /* 0x000000000e127984 */ /* 0x000ee80000000800 */
[----:B------:R-:W4:Y:S04]  /*3bf0*/  LDS R19, [R14+0x180] ;  /* 0x000180000e137984 */ /* 0x000f280000000800 */
[----:B------:R-:W5:Y:S04]  /*3c00*/  LDS R24, [R14+0x300] ;  /* 0x000300000e187984 */ /* 0x000f680000000800 */
[----:B------:R-:W2:Y:S04]  /*3c10*/  LDS R26, [R14+0x480] ;  /* 0x000480000e1a7984 */ /* 0x000ea80000000800 */
[----:B------:R-:W2:Y:S04]  /*3c20*/  LDS R23, [R14+0x600] ;  /* 0x000600000e177984 */ /* 0x000ea80000000800 */
[----:B------:R-:W2:Y:S04]  /*3c30*/  LDS R15, [R14+0x780] ;  /* 0x000780000e0f7984 */ /* 0x000ea80000000800 */
[----:B-1----:R-:W1:Y:S04]  /*3c40*/  LDS R4, [R14+0x900] ;  /* 0x000900000e047984 */ /* 0x002e680000000800 */
[----:B------:R-:W1:Y:S01]  /*3c50*/  LDS R5, [R14+0xa80] ;  /* 0x000a80000e057984 */ /* 0x000e620000000800 */
[----:B---3--:R-:W-:-:S02]  /*3c60*/  HADD2 R17, R18, R17 ;  /* 0x0000001112117230 */ /* 0x008fc40000000000 */
[----:B----4-:R-:W-:-:S03]  /*3c70*/  HADD2 R19, R19, R16 ;  /* 0x0000001013137230 */ /* 0x010fc60000000000 */
[----:B------:R3:W-:Y:S01]  /*3c80*/  STS [R14], R17 ;  /* 0x000000110e007388 */ /* 0x0007e20000000800 */
[----:B-----5:R-:W-:-:S03]  /*3c90*/  HADD2 R13, R24, R13 ;  /* 0x0000000d180d7230 */ /* 0x020fc60000000000 */
[----:B------:R3:W-:Y:S01]  /*3ca0*/  STS [R14+0x180], R19 ;  /* 0x000180130e007388 */ /* 0x0007e20000000800 */
[----:B--2---:R-:W-:-:S03]  /*3cb0*/  HADD2 R11, R26, R11 ;  /* 0x0000000b1a0b7230 */ /* 0x004fc60000000000 */
[----:B------:R3:W-:Y:S01]  /*3cc0*/  STS [R14+0x300], R13 ;  /* 0x0003000d0e007388 */ /* 0x0007e20000000800 */
[----:B------:R-:W-:-:S03]  /*3cd0*/  HADD2 R23, R23, R6 ;  /* 0x0000000617177230 */ /* 0x000fc60000000000 */
[----:B------:R3:W-:Y:S01]  /*3ce0*/  STS [R14+0x480], R11 ;  /* 0x0004800b0e007388 */ /* 0x0007e20000000800 */
[----:B------:R-:W-:-:S03]  /*3cf0*/  HADD2 R15, R15, R10 ;  /* 0x0000000a0f0f7230 */ /* 0x000fc60000000000 */
[----:B------:R3:W-:Y:S01]  /*3d00*/  STS [R14+0x600], R23 ;  /* 0x000600170e007388 */ /* 0x0007e20000000800 */
[----:B-1----:R-:W-:-:S03]  /*3d10*/  HADD2 R9, R4, R9 ;  /* 0x0000000904097230 */ /* 0x002fc60000000000 */
[----:B------:R3:W-:Y:S01]  /*3d20*/  STS [R14+0x780], R15 ;  /* 0x0007800f0e007388 */ /* 0x0007e20000000800 */
[----:B------:R-:W-:-:S03]  /*3d30*/  HADD2 R5, R5, R12 ;  /* 0x0000000c05057230 */ /* 0x000fc60000000000 */
[----:B------:R3:W-:Y:S04]  /*3d40*/  STS [R14+0x900], R9 ;  /* 0x000900090e007388 */ /* 0x0007e80000000800 */
[----:B------:R3:W-:Y:S02]  /*3d50*/  STS [R14+0xa80], R5 ;  /* 0x000a80050e007388 */ /* 0x0007e40000000800 */
.L_x_981:
[----:B------:R-:W-:Y:S05]  /*3d60*/  BRA.U !UP1, `(.L_x_978) ;  /* 0x0000000109dc7547 */ /* 0x000fea000b800000 */
[----:B------:R-:W-:Y:S02]  /*3d70*/  ULOP3.LUT UR7, UR9, 0x7, URZ, 0xc0, !UPT ;  /* 0x0000000709077892 */ /* 0x000fe4000f8ec0ff */
[----:B------:R-:W-:Y:S02]  /*3d80*/  ULOP3.LUT UP1, UR8, UR9, 0x3, URZ, 0xc0, !UPT ;  /* 0x0000000309087892 */ /* 0x000fe4000f82c0ff */
[----:B------:R-:W-:-:S04]  /*3d90*/  UIADD3 UR7, UPT, UPT, UR7, -0x1, URZ ;  /* 0xffffffff07077890 */ /* 0x000fc8000fffe0ff */
[----:B------:R-:W-:-:S09]  /*3da0*/  UISETP.GE.U32.AND UP0, UPT, UR7, 0x3, UPT ;  /* 0x000000030700788c */ /* 0x000fd2000bf06070 */
[----:B------:R-:W-:Y:S05]  /*3db0*/  BRA.U !UP0, `(.L_x_982) ;  /* 0x0000000108647547 */ /* 0x000fea000b800000 */
[----:B---3--:R-:W1:Y:S01]  /*3dc0*/  LDC.64 R4, c[0x0][0x3b8] ;  /* 0x0000ee00ff047b82 */ /* 0x008e620000000a00 */
[----:B------:R-:W-:-:S05]  /*3dd0*/  LEA R9, R7, R8, 0x6 ;  /* 0x0000000807097211 */ /* 0x000fca00078e30ff */
[----:B-1----:R-:W-:-:S05]  /*3de0*/  IMAD.WIDE R4, R9, 0x4, R4 ;  /* 0x0000000409047825 */ /* 0x002fca00078e0204 */
[----:B------:R-:W3:Y:S04]  /*3df0*/  LDG.E R13, desc[UR20][R4.64] ;  /* 0x00000014040d7981 */ /* 0x000ee8000c1e1900 */
[----:B------:R-:W4:Y:S04]  /*3e00*/  LDG.E R14, desc[UR20][R4.64+0x100] ;  /* 0x00010014040e7981 */ /* 0x000f28000c1e1900 */
[----:B------:R-:W5:Y:S04]  /*3e10*/  LDG.E R15, desc[UR20][R4.64+0x200] ;  /* 0x00020014040f7981 */ /* 0x000f68000c1e1900 */
[----:B------:R-:W5:Y:S01]  /*3e20*/  LDG.E R16, desc[UR20][R4.64+0x300] ;  /* 0x0003001404107981 */ /* 0x000f62000c1e1900 */
[----:B------:R-:W-:-:S04]  /*3e30*/  SHF.R.U32.HI R6, RZ, 0x1, R22 ;  /* 0x00000001ff067819 */ /* 0x000fc80000011616 */
[----:B------:R-:W-:-:S04]  /*3e40*/  LOP3.LUT R9, R6, 0x1f8, RZ, 0xc0, !PT ;  /* 0x000001f806097812 */ /* 0x000fc800078ec0ff */
[----:B------:R-:W-:-:S05]  /*3e50*/  IADD3 R6, PT, PT, R9, R22, RZ ;  /* 0x0000001609067210 */ /* 0x000fca0007ffe0ff */
[C---:B------:R-:W-:Y:S02]  /*3e60*/  IMAD R6, R7.reuse, 0x60, R6 ;  /* 0x0000006007067824 */ /* 0x040fe400078e0206 */
[----:B------:R-:W-:-:S03]  /*3e70*/  VIADD R7, R7, 0x4 ;  /* 0x0000000407077836 */ /* 0x000fc60000000000 */
[----:B------:R-:W-:-:S05]  /*3e80*/  LEA R12, R6, UR12, 0x2 ;  /* 0x0000000c060c7c11 */ /* 0x000fca000f8e10ff */
[----:B------:R-:W3:Y:S04]  /*3e90*/  LDS R6, [R12] ;  /* 0x000000000c067984 */ /* 0x000ee80000000800 */
[----:B------:R-:W4:Y:S04]  /*3ea0*/  LDS R9, [R12+0x180] ;  /* 0x000180000c097984 */ /* 0x000f280000000800 */
[----:B------:R-:W5:Y:S04]  /*3eb0*/  LDS R10, [R12+0x300] ;  /* 0x000300000c0a7984 */ /* 0x000f680000000800 */
[----:B--2---:R-:W1:Y:S01]  /*3ec0*/  LDS R11, [R12+0x480] ;  /* 0x000480000c0b7984 */ /* 0x004e620000000800 */
[----:B---3--:R-:W-:-:S02]  /*3ed0*/  HADD2 R6, R6, R13 ;  /* 0x0000000d06067230 */ /* 0x008fc40000000000 */
[----:B----4-:R-:W-:-:S03]  /*3ee0*/  HADD2 R9, R9, R14 ;  /* 0x0000000e09097230 */ /* 0x010fc60000000000 */
[----:B------:R4:W-:Y:S01]  /*3ef0*/  STS [R12], R6 ;  /* 0x000000060c007388 */ /* 0x0009e20000000800 */
[----:B-----5:R-:W-:-:S03]  /*3f00*/  HADD2 R10, R10, R15 ;  /* 0x0000000f0a0a7230 */ /* 0x020fc60000000000 */
[----:B------:R4:W-:Y:S01]  /*3f10*/  STS [R12+0x180], R9 ;  /* 0x000180090c007388 */ /* 0x0009e20000000800 */
[----:B-1----:R-:W-:-:S03]  /*3f20*/  HADD2 R11, R11, R16 ;  /* 0x000000100b0b7230 */ /* 0x002fc60000000000 */
[----:B------:R4:W-:Y:S04]  /*3f30*/  STS [R12+0x300], R10 ;  /* 0x0003000a0c007388 */ /* 0x0009e80000000800 */
[----:B------:R4:W-:Y:S02]  /*3f40*/  STS [R12+0x480], R11 ;  /* 0x0004800b0c007388 */ /* 0x0009e40000000800 */
.L_x_982:
[----:B------:R-:W-:Y:S05]  /*3f50*/  BRA.U !UP1, `(.L_x_978) ;  /* 0x0000000109607547 */ /* 0x000fea000b800000 */
[----:B---3--:R-:W1:Y:S01]  /*3f60*/  LDC.64 R4, c[0x0][0x3b8] ;  /* 0x0000ee00ff047b82 */ /* 0x008e620000000a00 */
[----:B----4-:R-:W-:-:S05]  /*3f70*/  LEA R9, R7, R8, 0x6 ;  /* 0x0000000807097211 */ /* 0x010fca00078e30ff */
[----:B-1----:R-:W-:-:S05]  /*3f80*/  IMAD.WIDE R4, R9, 0x4, R4 ;  /* 0x0000000409047825 */ /* 0x002fca00078e0204 */
[----:B------:R-:W3:Y:S01]  /*3f90*/  LDG.E R9, desc[UR20][R4.64] ;  /* 0x0000001404097981 */ /* 0x000ee2000c1e1900 */
[----:B------:R-:W-:Y:S01]  /*3fa0*/  SHF.R.U32.HI R6, RZ, 0x1, R22 ;  /* 0x00000001ff067819 */ /* 0x000fe20000011616 */
[----:B------:R-:W-:-:S03]  /*3fb0*/  UISETP.NE.AND UP0, UPT, UR8, 0x1, UPT ;  /* 0x000000010800788c */ /* 0x000fc6000bf05270 */
[----:B--2---:R-:W-:-:S04]  /*3fc0*/  LOP3.LUT R11, R6, 0x1f8, RZ, 0xc0, !PT ;  /* 0x000001f8060b7812 */ /* 0x004fc800078ec0ff */
[----:B------:R-:W-:-:S05]  /*3fd0*/  IADD3 R6, PT, PT, R11, R22, RZ ;  /* 0x000000160b067210 */ /* 0x000fca0007ffe0ff */
[----:B------:R-:W-:-:S05]  /*3fe0*/  IMAD R7, R7, 0x60, R6 ;  /* 0x0000006007077824 */ /* 0x000fca00078e0206 */
[----:B------:R-:W-:-:S05]  /*3ff0*/  LEA R11, R7, UR12, 0x2 ;  /* 0x0000000c070b7c11 */ /* 0x000fca000f8e10ff */
[----:B------:R-:W3:Y:S02]  /*4000*/  LDS R6, [R11] ;  /* 0x000000000b067984 */ /* 0x000ee40000000800 */
[----:B---3--:R-:W-:-:S05]  /*4010*/  HADD2 R6, R6, R9 ;  /* 0x0000000906067230 */ /* 0x008fca0000000000 */
[----:B------:R1:W-:Y:S01]  /*4020*/  STS [R11], R6 ;  /* 0x000000060b007388 */ /* 0x0003e20000000800 */
[----:B------:R-:W-:Y:S05]  /*4030*/  BRA.U !UP0, `(.L_x_978) ;  /* 0x0000000108287547 */ /* 0x000fea000b800000 */
[----:B------:R-:W2:Y:S01]  /*4040*/  LDG.E R7, desc[UR20][R4.64+0x100] ;  /* 0x0001001404077981 */ /* 0x000ea2000c1e1900 */
[----:B------:R-:W-:-:S03]  /*4050*/  UISETP.NE.AND UP0, UPT, UR8, 0x2, UPT ;  /* 0x000000020800788c */ /* 0x000fc6000bf05270 */
[----:B-1----:R-:W2:Y:S02]  /*4060*/  LDS R6, [R11+0x180] ;  /* 0x000180000b067984 */ /* 0x002ea40000000800 */
[----:B--2---:R-:W-:-:S05]  /*4070*/  HADD2 R6, R6, R7 ;  /* 0x0000000706067230 */ /* 0x004fca0000000000 */
[----:B------:R1:W-:Y:S01]  /*4080*/  STS [R11+0x180], R6 ;  /* 0x000180060b007388 */ /* 0x0003e20000000800 */
[----:B------:R-:W-:Y:S05]  /*4090*/  BRA.U !UP0, `(.L_x_978) ;  /* 0x0000000108107547 */ /* 0x000fea000b800000 */
[----:B------:R-:W2:Y:S04]  /*40a0*/  LDG.E R5, desc[UR20][R4.64+0x200] ;  /* 0x0002001404057981 */ /* 0x000ea8000c1e1900 */
[----:B-1----:R-:W2:Y:S02]  /*40b0*/  LDS R6, [R11+0x300] ;  /* 0x000300000b067984 */ /* 0x002ea40000000800 */
[----:B--2---:R-:W-:-:S05]  /*40c0*/  HADD2 R6, R6, R5 ;  /* 0x0000000506067230 */ /* 0x004fca0000000000 */
[----:B------:R1:W-:Y:S02]  /*40d0*/  STS [R11+0x300], R6 ;  /* 0x000300060b007388 */ /* 0x0003e40000000800 */
.L_x_978:
[----:B------:R-:W-:Y:S01]  /*40e0*/  BAR.SYNC.DEFER_BLOCKING 0x0 ;  /* 0x0000000000007b1d */ /* 0x000fe20000010000 */
[----:B------:R-:W-:-:S12]  /*40f0*/  UIADD3 UR5, UPT, UPT, UR5, 0x1, URZ ;  /* 0x0000000105057890 */ /* 0x000fd8000fffe0ff */
.L_x_976:
[----:B------:R-:W5:Y:S02]  /*4100*/  LDCU UR7, c[0x0][0x3d0] ;  /* 0x00007a00ff0777ac */ /* 0x000f640008000800 */
[----:B-----5:R-:W-:Y:S02]  /*4110*/  UISETP.GE.AND UP0, UPT, UR7, 0x21, UPT ;  /* 0x000000210700788c */ /* 0x020fe4000bf06270 */
[----:B------:R-:W-:-:S07]  /*4120*/  ULEA UR32, UR7, UR15, 0x2 ;  /* 0x0000000f07207291 */ /* 0x000fce000f8e10ff */
[----:B------:R-:W-:Y:S05]  /*4130*/  BRA.U !UP0, `(.L_x_983) ;  /* 0x00000025083c7547 */ /* 0x000fea000b800000 */
[----:B------:R-:W-:-:S09]  /*4140*/  UISETP.GE.AND UP0, UPT, UR11, 0x1, UPT ;  /* 0x000000010b00788c */ /* 0x000fd2000bf06270 */
[----:B------:R-:W-:Y:S05]  /*4150*/  BRA.U !UP0, `(.L_x_984) ;  /* 0x0000004908bc7547 */ /* 0x000fea000b800000 */
[----:B------:R-:W-:-:S05]  /*4160*/  UMOV UR7, URZ ;  /* 0x000000ff00077c82 */ /* 0x000fca0008000000 */
.L_x_994:
[----:B------:R-:W5:Y:S01]  /*4170*/  LDCU UR8, c[0x0][0x3d0] ;  /* 0x00007a00ff0877ac */ /* 0x000f620008000800 */
[----:B------:R-:W-:Y:S02]  /*4180*/  ISETP.NE.AND P1, PT, RZ, UR4, PT ;  /* 0x00000004ff007c0c */ /* 0x000fe4000bf25270 */
[----:B---3--:R-:W-:Y:S02]  /*4190*/  MOV R23, UR7 ;  /* 0x0000000700177c02 */ /* 0x008fe40008000f00 */
[----:B------:R-:W-:Y:S02]  /*41a0*/  MOV R25, RZ ;  /* 0x000000ff00197202 */ /* 0x000fe40000000f00 */
[----:B------:R-:W-:Y:S01]  /*41b0*/  MOV R27, 0xff800000 ;  /* 0xff800000001b7802 */ /* 0x000fe20000000f00 */
[----:B------:R-:W-:-:S05]  /*41c0*/  IMAD R23, R22, UR11, R23 ;  /* 0x0000000b16177c24 */ /* 0x000fca000f8e0217 */
[C---:B-1----:R-:W-:Y:S01]  /*41d0*/  LEA R4, R23.reuse, UR15, 0x2 ;  /* 0x0000000f17047c11 */ /* 0x042fe2000f8e10ff */
[----:B------:R-:W-:Y:S01]  /*41e0*/  @!P1 IMAD.MOV.U32 R5, RZ, RZ, -0x800000 ;  /* 0xff800000ff059424 */ /* 0x000fe200078e00ff */
[C---:B-1--4-:R-:W-:Y:S02]  /*41f0*/  LEA R6, R23.reuse, UR32, 0x2 ;  /* 0x0000002017067c11 */ /* 0x052fe4000f8e10ff */
[C---:B------:R-:W-:Y:S01]  /*4200*/  LEA R7, R23.reuse, UR16, 0x2 ;  /* 0x0000001017077c11 */ /* 0x040fe2000f8e10ff */
[----:B-----5:R-:W-:Y:S01]  /*4210*/  ULEA UR9, UR8, UR15, 0x2 ;  /* 0x0000000f08097291 */ /* 0x020fe2000f8e10ff */
[----:B------:R1:W-:Y:S03]  /*4220*/  @!P1 STS [R4], R5 ;  /* 0x0000000504009388 */ /* 0x0003e60000000800 */
[----:B------:R-:W-:Y:S01]  /*4230*/  ULEA UR9, UR8, UR9, 0x2 ;  /* 0x0000000908097291 */ /* 0x000fe2000f8e10ff */
[----:B------:R1:W-:Y:S01]  /*4240*/  @!P1 STS [R6], RZ ;  /* 0x000000ff06009388 */ /* 0x0003e20000000800 */
[----:B------:R-:W3:Y:S04]  /*4250*/  LDCU UR8, c[0x0][0x3d4] ;  /* 0x00007a80ff0877ac */ /* 0x000ee80008000800 */
[C---:B------:R-:W-:Y:S01]  /*4260*/  LEA R24, R23.reuse, UR9, 0x2 ;  /* 0x0000000917187c11 */ /* 0x040fe2000f8e10ff */
[----:B------:R-:W-:-:S04]  /*4270*/  IMAD R23, R23, UR26, RZ ;  /* 0x0000001a17177c24 */ /* 0x000fc8000f8e02ff */
[----:B------:R1:W-:Y:S01]  /*4280*/  @!P1 STS [R24], R5 ;  /* 0x0000000518009388 */ /* 0x0003e20000000800 */
[----:B------:R-:W-:-:S03]  /*4290*/  LEA R23, R23, UR12, 0x1 ;  /* 0x0000000c17177c11 */ /* 0x000fc6000f8e08ff */
[----:B------:R1:W-:Y:S01]  /*42a0*/  @!P1 STS [R7], RZ ;  /* 0x000000ff07009388 */ /* 0x0003e20000000800 */
[----:B---3--:R-:W-:-:S09]  /*42b0*/  UISETP.GE.AND UP0, UPT, UR8, 0x2, UPT ;  /* 0x000000020800788c */ /* 0x008fd2000bf06270 */
[----:B-1----:R-:W-:Y:S05]  /*42c0*/  BRA.U !UP0, `(.L_x_985) ;  /* 0x0000001108447547 */ /* 0x002fea000b800000 */
        /* <DEDUP_REMOVED lines=9> */
[----:B------:R-:W1:Y:S01]  /*4360*/  LDCU UR33, c[0x0][0x3dc] ;  /* 0x00007b80ff2177ac */ /* 0x000e620008000800 */
[----:B------:R-:W-:Y:S01]  /*4370*/  MOV R25, RZ ;  /* 0x000000ff00197202 */ /* 0x000fe20000000f00 */
[----:B------:R-:W-:-:S06]  /*4380*/  UMOV UR8, URZ ;  /* 0x000000ff00087c82 */ /* 0x000fcc0008000000 */
.L_x_987:
[----:B------:R-:W-:Y:S01]  /*4390*/  IMAD.U32 R4, RZ, RZ, UR8 ;  /* 0x00000008ff047e24 */ /* 0x000fe2000f8e00ff */
[----:B------:R-:W-:Y:S02]  /*43a0*/  USHF.L.U32 UR9, UR8, 0x1, URZ ;  /* 0x0000000108097899 */ /* 0x000fe400080006ff */
[----:B------:R-:W-:Y:S02]  /*43b0*/  UIADD3 UR8, UPT, UPT, UR8, 0x4, URZ ;  /* 0x0000000408087890 */ /* 0x000fe4000fffe0ff */
[----:B--2---:R-:W-:Y:S01]  /*43c0*/  LEA R11, R4, R23, 0x2 ;  /* 0x00000017040b7211 */ /* 0x004fe200078e10ff */
        /* <DEDUP_REMOVED lines=136> */
[----:B------:R-:W-:Y:S01]  /*4c50*/  MOV R27, R5 ;  /* 0x00000005001b7202 */ /* 0x000fe20000000f00 */
[----:B---3--:R-:W-:Y:S06]  /*4c60*/  BRA.U UP1, `(.L_x_987) ;  /* 0xfffffff501c87547 */ /* 0x008fec000b83ffff */
[----:B------:R-:W-:-:S07]  /*4c70*/  MOV R8, UR29 ;  /* 0x0000001d00087c02 */ /* 0x000fce0008000f00 */
.L_x_986:
[----:B------:R-:W-:-:S04]  /*4c80*/  ULOP3.LUT UR25, UR25, 0x3, URZ, 0xc0, !UPT ;  /* 0x0000000319197892 */ /* 0x000fc8000f8ec0ff */
[----:B------:R-:W-:-:S09]  /*4c90*/  UISETP.NE.AND UP1, UPT, UR25, URZ, UPT ;  /* 0x000000ff1900728c */ /* 0x000fd2000bf25270 */
[----:B------:R-:W-:Y:S05]  /*4ca0*/  BRA.U !UP1, `(.L_x_985) ;  /* 0x0000000509cc7547 */ /* 0x000fea000b800000 */
[----:B------:R-:W-:Y:S02]  /*4cb0*/  UISETP.NE.AND UP1, UPT, UR25, 0x1, UPT ;  /* 0x000000011900788c */ /* 0x000fe4000bf25270 */
[----:B------:R-:W-:-:S07]  /*4cc0*/  UISETP.NE.AND UP2, UPT, UR30, URZ, UPT ;  /* 0x000000ff1e00728c */ /* 0x000fce000bf45270 */
[----:B------:R-:W-:Y:S05]  /*4cd0*/  BRA.U !UP1, `(.L_x_988) ;  /* 0x0000000509207547 */ /* 0x000fea000b800000 */
[----:B------:R-:W-:Y:S01]  /*4ce0*/  IMAD R6, R8, 0x4, R23 ;  /* 0x0000000408067824 */ /* 0x000fe200078e0217 */
[----:B------:R-:W1:Y:S04]  /*4cf0*/  LDCU UR8, c[0x0][0x3dc] ;  /* 0x00007b80ff0877ac */ /* 0x000e680008000800 */
[----:B------:R-:W3:Y:S04]  /*4d00*/  LDS R5, [R6] ;  /* 0x0000000006057984 */ /* 0x000ee80000000800 */
[----:B--2---:R-:W2:Y:S01]  /*4d10*/  LDS R11, [R6+0x4] ;  /* 0x00000400060b7984 */ /* 0x004ea20000000800 */
[----:B---3--:R-:W-:-:S02]  /*4d20*/  HADD2.F32 R4, -RZ, R5.H0_H0 ;  /* 0x20000005ff047230 */ /* 0x008fc40000004100 */
[----:B------:R-:W-:Y:S02]  /*4d30*/  HADD2.F32 R5, -RZ, R5.H1_H1 ;  /* 0x30000005ff057230 */ /* 0x000fe40000004100 */
[----:B--2---:R-:W-:Y:S02]  /*4d40*/  HADD2.F32 R6, -RZ, R11.H0_H0 ;  /* 0x2000000bff067230 */ /* 0x004fe40000004100 */
        /* <DEDUP_REMOVED lines=47> */
[----:B------:R-:W-:Y:S01]  /*5040*/  IADD3 R8, PT, PT, R8, 0x2, RZ ;  /* 0x0000000208087810 */ /* 0x000fe20007ffe0ff */
        /* <DEDUP_REMOVED lines=17> */
.L_x_988:
        /* <DEDUP_REMOVED lines=20> */
[----:B--2---:R-:W-:Y:S01]  /*52a0*/  FMUL R11, R10, 1.4426950216293334961 ;  /* 0x3fb8aa3b0a0b7820 */ /* 0x004fe20000400000 */
        /* <DEDUP_REMOVED lines=19> */
.L_x_985:
[----:B------:R-:W1:Y:S02]  /*53e0*/  LDS R26, [R24] ;  /* 0x00000000181a7984 */ /* 0x000e640000000800 */
[----:B-1----:R-:W-:Y:S01]  /*53f0*/  FMNMX R26, R26, R27, !PT ;  /* 0x0000001b1a1a7209 */ /* 0x002fe20007800000 */
[----:B------:R-:W-:Y:S06]  /*5400*/  BRA.U !UP0, `(.L_x_989) ;  /* 0x0000001108107547 */ /* 0x000fec000b800000 */
[----:B------:R-:W-:Y:S01]  /*5410*/  ULEA.HI UR8, UR10, UR10, URZ, 0x1 ;  /* 0x0000000a0a087291 */ /* 0x000fe2000f8f08ff */
[----:B------:R-:W-:-:S03]  /*5420*/  MOV R12, RZ ;  /* 0x000000ff000c7202 */ /* 0x000fc60000000f00 */
[----:B------:R-:W-:-:S04]  /*5430*/  USHF.R.S32.HI UR25, URZ, 0x1, UR8 ;  /* 0x00000001ff197899 */ /* 0x000fc80008011408 */
[----:B------:R-:W-:-:S04]  /*5440*/  UIADD3 UR8, UPT, UPT, UR25, -0x1, URZ ;  /* 0xffffffff19087890 */ /* 0x000fc8000fffe0ff */
[----:B------:R-:W-:-:S09]  /*5450*/  UISETP.GE.U32.AND UP0, UPT, UR8, 0x7, UPT ;  /* 0x000000070800788c */ /* 0x000fd2000bf06070 */
[----:B------:R-:W-:Y:S05]  /*5460*/  BRA.U !UP0, `(.L_x_990) ;  /* 0x0000000508f47547 */ /* 0x000fea000b800000 */
[----:B------:R-:W-:-:S05]  /*5470*/  UMOV UR8, URZ ;  /* 0x000000ff00087c82 */ /* 0x000fca0008000000 */
.L_x_991:
[----:B------:R-:W-:-:S04]  /*5480*/  USHF.L.U32 UR9, UR8, 0x1, URZ ;  /* 0x0000000108097899 */ /* 0x000fc800080006ff */
[----:B------:R-:W-:-:S09]  /*5490*/  ULEA UR9, UR9, UR22, 0x2 ;  /* 0x0000001609097291 */ /* 0x000fd2000f8e10ff */
[----:B-1----:R-:W3:Y:S04]  /*54a0*/  LDL.128 R4, [UR9] ;  /* 0x00000009ff047983 */ /* 0x002ee80008100c00 */
[----:B--2---:R-:W2:Y:S04]  /*54b0*/  LDL.128 R8, [UR9+0x10] ;  /* 0x00001009ff087983 */ /* 0x004ea80008100c00 */
[----:B------:R-:W4:Y:S04]  /*54c0*/  LDL.128 R12, [UR9+0x20] ;  /* 0x00002009ff0c7983 */ /* 0x000f280008100c00 */
[----:B------:R-:W5:Y:S01]  /*54d0*/  LDL.128 R16, [UR9+0x30] ;  /* 0x00003009ff107983 */ /* 0x000f620008100c00 */
[C---:B---3--:R-:W-:Y:S01]  /*54e0*/  FADD R4, -R26.reuse, R4 ;  /* 0x000000041a047221 */ /* 0x048fe20000000100 */
[C---:B------:R-:W-:Y:S01]  /*54f0*/  FADD R5, -R26.reuse, R5 ;  /* 0x000000051a057221 */ /* 0x040fe20000000100 */
[C---:B------:R-:W-:Y:S01]  /*5500*/  FADD R6, -R26.reuse, R6 ;  /* 0x000000061a067221 */ /* 0x040fe20000000100 */
[----:B------:R-:W-:Y:S01]  /*5510*/  FADD R7, -R26, R7 ;  /* 0x000000071a077221 */ /* 0x000fe20000000100 */
[----:B------:R-:W-:Y:S01]  /*5520*/  FMUL R28, R4, 1.4426950216293334961 ;  /* 0x3fb8aa3b041c7820 */ /* 0x000fe20000400000 */
[----:B------:R-:W-:Y:S01]  /*5530*/  FMUL R29, R5, 1.4426950216293334961 ;  /* 0x3fb8aa3b051d7820 */ /* 0x000fe20000400000 */
[C---:B--2---:R-:W-:Y:S01]  /*5540*/  FADD R8, -R26.reuse, R8 ;  /* 0x000000081a087221 */ /* 0x044fe20000000100 */
        /* <DEDUP_REMOVED lines=75> */
[----:B------:R-:W-:-:S03]  /*5a00*/  IMAD R5, R28, 0x4, R23 ;  /* 0x000000041c057824 */ /* 0x000fc600078e0217 */
        /* <DEDUP_REMOVED lines=35> */
.L_x_990:
        /* <DEDUP_REMOVED lines=8> */
[----:B------:R-:W-:-:S04]  /*5cc0*/  SHF.L.U32 R4, R12, 0x1, RZ ;  /* 0x000000010c047819 */ /* 0x000fc800000006ff */
[----:B------:R-:W-:-:S05]  /*5cd0*/  LEA R13, R4, UR22, 0x2 ;  /* 0x00000016040d7c11 */ /* 0x000fca000f8e10ff */
[----:B------:R-:W3:Y:S04]  /*5ce0*/  LDL.128 R4, [R13] ;  /* 0x000000000d047983 */ /* 0x000ee80000100c00 */
[----:B--2---:R-:W2:Y:S01]  /*5cf0*/  LDL.128 R8, [R13+0x10] ;  /* 0x000010000d087983 */ /* 0x004ea20000100c00 */
[C---:B---3--:R-:W-:Y:S01]  /*5d00*/  FADD R4, -R26.reuse, R4 ;  /* 0x000000041a047221 */ /* 0x048fe20000000100 */
[C---:B------:R-:W-:Y:S01]  /*5d10*/  FADD R5, -R26.reuse, R5 ;  /* 0x000000051a057221 */ /* 0x040fe20000000100 */
[C---:B------:R-:W-:Y:S01]  /*5d20*/  FADD R6, -R26.reuse, R6 ;  /* 0x000000061a067221 */ /* 0x040fe20000000100 */
[----:B------:R-:W-:Y:S01]  /*5d30*/  FADD R7, -R26, R7 ;  /* 0x000000071a077221 */ /* 0x000fe20000000100 */
[----:B------:R-:W-:Y:S01]  /*5d40*/  FMUL R4, R4, 1.4426950216293334961 ;  /* 0x3fb8aa3b04047820 */ /* 0x000fe20000400000 */
[----:B------:R-:W-:Y:S01]  /*5d50*/  FMUL R14, R5, 1.4426950216293334961 ;  /* 0x3fb8aa3b050e7820 */ /* 0x000fe20000400000 */
[----:B------:R-:W-:Y:S01]  /*5d60*/  FMUL R5, R6, 1.4426950216293334961 ;  /* 0x3fb8aa3b06057820 */ /* 0x000fe20000400000 */
[----:B------:R-:W-:Y:S01]  /*5d70*/  FMUL R6, R7, 1.4426950216293334961 ;  /* 0x3fb8aa3b07067820 */ /* 0x000fe20000400000 */
[----:B--2---:R-:W-:Y:S01]  /*5d80*/  FADD R8, -R26, R8 ;  /* 0x000000081a087221 */ /* 0x004fe20000000100 */
        /* <DEDUP_REMOVED lines=31> */
[C---:B------:R-:W-:Y:S01]  /*5f80*/  LEA R7, R12.reuse, R23, 0x2 ;  /* 0x000000170c077211 */ /* 0x040fe200078e10ff */
[----:B------:R-:W-:-:S03]  /*5f90*/  VIADD R12, R12, 0x4 ;  /* 0x000000040c0c7836 */ /* 0x000fc60000000000 */
        /* <DEDUP_REMOVED lines=16> */
.L_x_992:
[----:B------:R-:W-:Y:S05]  /*60a0*/  BRA.U !UP1, `(.L_x_989) ;  /* 0x0000000109e87547 */ /* 0x000fea000b800000 */
[----:B------:R-:W-:Y:S02]  /*60b0*/  UISETP.NE.AND UP0, UPT, UR25, 0x1, UPT ;  /* 0x000000011900788c */ /* 0x000fe4000bf05270 */
[----:B------:R-:W-:-:S07]  /*60c0*/  UISETP.NE.AND UP1, UPT, UR30, URZ, UPT ;  /* 0x000000ff1e00728c */ /* 0x000fce000bf25270 */
[----:B------:R-:W-:Y:S05]  /*60d0*/  BRA.U !UP0, `(.L_x_993) ;  /* 0x0000000108907547 */ /* 0x000fea000b800000 */
[----:B---3--:R-:W-:-:S04]  /*60e0*/  SHF.L.U32 R6, R12, 0x1, RZ ;  /* 0x000000010c067819 */ /* 0x008fc800000006ff */
[C---:B------:R-:W-:Y:S02]  /*60f0*/  LEA R5, R6.reuse, UR22, 0x2 ;  /* 0x0000001606057c11 */ /* 0x040fe4000f8e10ff */
[----:B------:R-:W-:-:S04]  /*6100*/  IADD3 R6, PT, PT, R6, 0x2, RZ ;  /* 0x0000000206067810 */ /* 0x000fc80007ffe0ff */
[----:B------:R-:W3:Y:S01]  /*6110*/  LDL.64 R4, [R5] ;  /* 0x0000000005047983 */ /* 0x000ee20000100a00 */
[----:B------:R-:W-:-:S06]  /*6120*/  LEA R6, R6, UR22, 0x2 ;  /* 0x0000001606067c11 */ /* 0x000fcc000f8e10ff */
[----:B------:R-:W4:Y:S01]  /*6130*/  LDL.64 R6, [R6] ;  /* 0x0000000006067983 */ /* 0x000f220000100a00 */
[----:B---3--:R-:W-:-:S04]  /*6140*/  FADD R4, -R26, R4 ;  /* 0x000000041a047221 */ /* 0x008fc80000000100 */
[----:B------:R-:W-:Y:S01]  /*6150*/  FMUL R8, R4, 1.4426950216293334961 ;  /* 0x3fb8aa3b04087820 */ /* 0x000fe20000400000 */
[C---:B------:R-:W-:Y:S01]  /*6160*/  FADD R4, -R26.reuse, R5 ;  /* 0x000000051a047221 */ /* 0x040fe20000000100 */
[----:B----4-:R-:W-:-:S03]  /*6170*/  FADD R7, -R26, R7 ;  /* 0x000000071a077221 */ /* 0x010fc60000000100 */
        /* <DEDUP_REMOVED lines=10> */
[----:B------:R1:W3:Y:S01]  /*6220*/  MUFU.EX2 R9, R8 ;  /* 0x0000000800097308 */ /* 0x0002e20000000800 */
[----:B------:R-:W-:Y:S02]  /*6230*/  @!P2 FMUL R7, R7, 0.5 ;  /* 0x3f0000000707a820 */ /* 0x000fe40000400000 */
[----:B------:R-:W-:-:S05]  /*6240*/  @!P1 FMUL R4, R4, 0.5 ;  /* 0x3f00000004049820 */ /* 0x000fca0000400000 */
[----:B------:R-:W4:Y:S01]  /*6250*/  MUFU.EX2 R14, R10 ;  /* 0x0000000a000e7308 */ /* 0x000f220000000800 */
[C---:B-1----:R-:W-:Y:S01]  /*6260*/  LEA R8, R12.reuse, R23, 0x2 ;  /* 0x000000170c087211 */ /* 0x042fe200078e10ff */
[----:B------:R-:W-:-:S06]  /*6270*/  VIADD R12, R12, 0x2 ;  /* 0x000000020c0c7836 */ /* 0x000fcc0000000000 */
[----:B------:R-:W1:Y:S01]  /*6280*/  MUFU.EX2 R5, R4 ;  /* 0x0000000400057308 */ /* 0x000e620000000800 */
[----:B---3--:R-:W-:-:S07]  /*6290*/  @!P3 FMUL R9, R9, R9 ;  /* 0x000000090909b220 */ /* 0x008fce0000400000 */
[----:B------:R-:W3:Y:S01]  /*62a0*/  MUFU.EX2 R6, R7 ;  /* 0x0000000700067308 */ /* 0x000ee20000000800 */
[----:B----4-:R-:W-:-:S05]  /*62b0*/  @!P4 FMUL R14, R14, R14 ;  /* 0x0000000e0e0ec220 */ /* 0x010fca0000400000 */
[----:B------:R-:W-:Y:S01]  /*62c0*/  F2FP.F16.F32.PACK_AB R9, R14, R9 ;  /* 0x000000090e09723e */ /* 0x000fe200000000ff */
[----:B-1----:R-:W-:-:S04]  /*62d0*/  @!P1 FMUL R5, R5, R5 ;  /* 0x0000000505059220 */ /* 0x002fc80000400000 */
[----:B------:R1:W-:Y:S01]  /*62e0*/  STS [R8], R9 ;  /* 0x0000000908007388 */ /* 0x0003e20000000800 */
[----:B---3--:R-:W-:-:S05]  /*62f0*/  @!P2 FMUL R6, R6, R6 ;  /* 0x000000060606a220 */ /* 0x008fca0000400000 */
[----:B------:R-:W-:-:S05]  /*6300*/  F2FP.F16.F32.PACK_AB R5, R6, R5 ;  /* 0x000000050605723e */ /* 0x000fca00000000ff */
[----:B------:R1:W-:Y:S02]  /*6310*/  STS [R8+0x4], R5 ;  /* 0x0000040508007388 */ /* 0x0003e40000000800 */
.L_x_993:
[----:B------:R-:W-:Y:S05]  /*6320*/  BRA.U !UP1, `(.L_x_989) ;  /* 0x0000000109487547 */ /* 0x000fea000b800000 */
[----:B---3--:R-:W-:-:S04]  /*6330*/  SHF.L.U32 R4, R12, 0x1, RZ ;  /* 0x000000010c047819 */ /* 0x008fc800000006ff */
[----:B------:R-:W-:-:S06]  /*6340*/  LEA R4, R4, UR22, 0x2 ;  /* 0x0000001604047c11 */ /* 0x000fcc000f8e10ff */
[----:B-1----:R-:W3:Y:S01]  /*6350*/  LDL.64 R4, [R4] ;  /* 0x0000000004047983 */ /* 0x002ee20000100a00 */
[----:B------:R-:W-:Y:S01]  /*6360*/  LEA R12, R12, R23, 0x2 ;  /* 0x000000170c0c7211 */ /* 0x000fe200078e10ff */
[C---:B---3--:R-:W-:Y:S01]  /*6370*/  FADD R6, -R26.reuse, R4 ;  /* 0x000000041a067221 */ /* 0x048fe20000000100 */
        /* <DEDUP_REMOVED lines=8> */
[----:B------:R-:W3:Y:S01]  /*6400*/  MUFU.EX2 R8, R7 ;  /* 0x0000000700087308 */ /* 0x000ee20000000800 */
[----:B-1----:R-:W-:Y:S01]  /*6410*/  @!P1 FMUL R5, R5, R5 ;  /* 0x0000000505059220 */ /* 0x002fe20000400000 */
[----:B---3--:R-:W-:-:S05]  /*6420*/  @!P2 FMUL R8, R8, R8 ;  /* 0x000000080808a220 */ /* 0x008fca0000400000 */
[----:B------:R-:W-:-:S05]  /*6430*/  F2FP.F16.F32.PACK_AB R5, R8, R5 ;  /* 0x000000050805723e */ /* 0x000fca00000000ff */
[----:B------:R4:W-:Y:S02]  /*6440*/  STS [R12], R5 ;  /* 0x000000050c007388 */ /* 0x0009e40000000800 */
.L_x_989:
[----:B-1--4-:R-:W1:Y:S01]  /*6450*/  LDS R5, [R24] ;  /* 0x0000000018057984 */ /* 0x012e620000000800 */
[----:B---3--:R-:W-:Y:S01]  /*6460*/  MOV R7, UR7 ;  /* 0x0000000700077c02 */ /* 0x008fe20008000f00 */
[----:B------:R-:W-:Y:S01]  /*6470*/  FADD R27, -R26, R27 ;  /* 0x0000001b1a1b7221 */ /* 0x000fe20000000100 */
[----:B------:R-:W-:-:S03]  /*6480*/  UIADD3 UR7, UPT, UPT, UR7, 0x1, URZ ;  /* 0x0000000107077890 */ /* 0x000fc6000fffe0ff */
[----:B------:R-:W-:Y:S02]  /*6490*/  IMAD R10, R22, UR11, R7 ;  /* 0x0000000b160a7c24 */ /* 0x000fe4000f8e0207 */
[----:B------:R-:W-:Y:S01]  /*64a0*/  FMUL R27, R27, 1.4426950216293334961 ;  /* 0x3fb8aa3b1b1b7820 */ /* 0x000fe20000400000 */
[----:B------:R-:W-:Y:S02]  /*64b0*/  UISETP.NE.AND UP0, UPT, UR7, UR11, UPT ;  /* 0x0000000b0700728c */ /* 0x000fe4000bf05270 */
[C---:B--2---:R-:W-:Y:S02]  /*64c0*/  LEA R11, R10.reuse, UR16, 0x2 ;  /* 0x000000100a0b7c11 */ /* 0x044fe4000f8e10ff */
        /* <DEDUP_REMOVED lines=22> */
.L_x_983:
[----:B------:R-:W-:Y:S01]  /*6630*/  IABS R7, UR11 ;  /* 0x0000000b00077c13 */ /* 0x000fe20008000000 */
[----:B------:R-:W-:Y:S01]  /*6640*/  BSSY.RECONVERGENT B0, `(.L_x_984) ;  /* 0x0000260000007945 */ /* 0x000fe20003800200 */
[----:B----4-:R-:W-:Y:S02]  /*6650*/  IABS R10, R22 ;  /* 0x00000016000a7213 */ /* 0x010fe40000000000 */
[----:B-1----:R-:W1:Y:S01]  /*6660*/  I2F.RP R6, R7 ;  /* 0x0000000700067306 */ /* 0x002e620000209400 */
[----:B--23--:R-:W-:-:S07]  /*6670*/  IABS R11, UR11 ;  /* 0x0000000b000b7c13 */ /* 0x00cfce0008000000 */
[----:B-1----:R-:W1:Y:S02]  /*6680*/  MUFU.RCP R6, R6 ;  /* 0x0000000600067308 */ /* 0x002e640000001000 */
[----:B-1----:R-:W-:Y:S02]  /*6690*/  VIADD R4, R6, 0xffffffe ;  /* 0x0ffffffe06047836 */ /* 0x002fe40000000000 */
[----:B------:R-:W-:-:S04]  /*66a0*/  IMAD.MOV R6, RZ, RZ, -R11 ;  /* 0x000000ffff067224 */ /* 0x000fc800078e0a0b */
[----:B------:R1:W2:Y:S02]  /*66b0*/  F2I.FTZ.U32.TRUNC.NTZ R5, R4 ;  /* 0x0000000400057305 */ /* 0x0002a4000021f000 */
[----:B-1----:R-:W-:Y:S02]  /*66c0*/  MOV R4, RZ ;  /* 0x000000ff00047202 */ /* 0x002fe40000000f00 */
[----:B--2---:R-:W-:-:S05]  /*66d0*/  IADD3 R8, PT, PT, RZ, -R5, RZ ;  /* 0x80000005ff087210 */ /* 0x004fca0007ffe0ff */
[----:B------:R-:W-:Y:S01]  /*66e0*/  IMAD R9, R8, R7, RZ ;  /* 0x0000000708097224 */ /* 0x000fe200078e02ff */
[----:B------:R-:W-:-:S03]  /*66f0*/  MOV R8, R10 ;  /* 0x0000000a00087202 */ /* 0x000fc60000000f00 */
[----:B------:R-:W-:-:S06]  /*6700*/  IMAD.HI.U32 R5, R5, R9, R4 ;  /* 0x0000000905057227 */ /* 0x000fcc00078e0004 */
[----:B------:R-:W-:-:S04]  /*6710*/  IMAD.HI.U32 R5, R5, R8, RZ ;  /* 0x0000000805057227 */ /* 0x000fc800078e00ff */
[----:B------:R-:W-:-:S05]  /*6720*/  IMAD R4, R5, R6, R8 ;  /* 0x0000000605047224 */ /* 0x000fca00078e0208 */
[----:B------:R-:W-:-:S13]  /*6730*/  ISETP.GT.U32.AND P2, PT, R7, R4, PT ;  /* 0x000000040700720c */ /* 0x000fda0003f44070 */
[-C--:B------:R-:W-:Y:S02]  /*6740*/  @!P2 IADD3 R4, PT, PT, R4, -R7.reuse, RZ ;  /* 0x800000070404a210 */ /* 0x080fe40007ffe0ff */
[----:B------:R-:W-:Y:S02]  /*6750*/  @!P2 IADD3 R5, PT, PT, R5, 0x1, RZ ;  /* 0x000000010505a810 */ /* 0x000fe40007ffe0ff */
[----:B------:R-:W-:Y:S02]  /*6760*/  ISETP.GE.U32.AND P1, PT, R4, R7, PT ;  /* 0x000000070400720c */ /* 0x000fe40003f26070 */
[----:B------:R-:W-:Y:S02]  /*6770*/  LOP3.LUT R4, R22, UR11, RZ, 0x3c, !PT ;  /* 0x0000000b16047c12 */ /* 0x000fe4000f8e3cff */
[----:B------:R-:W-:Y:S02]  /*6780*/  ISETP.NE.AND P2, PT, RZ, UR11, PT ;  /* 0x0000000bff007c0c */ /* 0x000fe4000bf45270 */
[----:B------:R-:W-:-:S07]  /*6790*/  ISETP.GE.AND P3, PT, R4, RZ, PT ;  /* 0x000000ff0400720c */ /* 0x000fce0003f66270 */
[----:B------:R-:W-:-:S05]  /*67a0*/  @P1 IADD3 R5, PT, PT, R5, 0x1, RZ ;  /* 0x0000000105051810 */ /* 0x000fca0007ffe0ff */
[----:B------:R-:W-:-:S05]  /*67b0*/  IMAD.MOV.U32 R23, RZ, RZ, R5 ;  /* 0x000000ffff177224 */ /* 0x000fca00078e0005 */
[----:B------:R-:W-:Y:S02]  /*67c0*/  @!P3 IADD3 R23, PT, PT, -R23, RZ, RZ ;  /* 0x000000ff1717b210 */ /* 0x000fe40007ffe1ff */
[----:B------:R-:W-:-:S04]  /*67d0*/  @!P2 LOP3.LUT R23, RZ, UR11, RZ, 0x33, !PT ;  /* 0x0000000bff17ac12 */ /* 0x000fc8000f8e33ff */
[----:B------:R-:W-:-:S05]  /*67e0*/  IADD3 R5, PT, PT, -R23, RZ, RZ ;  /* 0x000000ff17057210 */ /* 0x000fca0007ffe1ff */
[----:B------:R-:W-:-:S05]  /*67f0*/  IMAD R4, R5, UR11, R22 ;  /* 0x0000000b05047c24 */ /* 0x000fca000f8e0216 */
[----:B------:R-:W-:-:S13]  /*6800*/  ISETP.NE.AND P1, PT, R4, RZ, PT ;  /* 0x000000ff0400720c */ /* 0x000fda0003f25270 */
[----:B------:R-:W-:Y:S05]  /*6810*/  @P1 BRA `(.L_x_995) ;  /* 0x0000002400081947 */ /* 0x000fea0003800000 */
[----:B------:R-:W1:Y:S01]  /*6820*/  LDCU UR7, c[0x0][0x3d0] ;  /* 0x00007a00ff0777ac */ /* 0x000e620008000800 */
[----:B------:R-:W-:Y:S01]  /*6830*/  ISETP.NE.AND P1, PT, RZ, UR4, PT ;  /* 0x00000004ff007c0c */ /* 0x000fe2000bf25270 */
[----:B------:R-:W-:Y:S01]  /*6840*/  IMAD.MOV.U32 R28, RZ, RZ, RZ ;  /* 0x000000ffff1c7224 */ /* 0x000fe200078e00ff */
[C---:B------:R-:W-:Y:S01]  /*6850*/  LEA R27, R23.reuse, UR15, 0x2 ;  /* 0x0000000f171b7c11 */ /* 0x040fe2000f8e10ff */
[----:B------:R-:W-:Y:S01]  /*6860*/  UISETP.GE.AND UP0, UPT, UR25, 0x2, UPT ;  /* 0x000000021900788c */ /* 0x000fe2000bf06270 */
[C---:B------:R-:W-:Y:S02]  /*6870*/  LEA R26, R23.reuse, UR32, 0x2 ;  /* 0x00000020171a7c11 */ /* 0x040fe4000f8e10ff */
[----:B------:R-:W-:Y:S02]  /*6880*/  LEA R24, R23, UR16, 0x2 ;  /* 0x0000001017187c11 */ /* 0x000fe4000f8e10ff */
[----:B------:R-:W-:-:S05]  /*6890*/  MOV R29, 0xff800000 ;  /* 0xff800000001d7802 */ /* 0x000fca0000000f00 */
[----:B------:R-:W-:Y:S01]  /*68a0*/  @!P1 MOV R4, 0xff800000 ;  /* 0xff80000000049802 */ /* 0x000fe20000000f00 */
[----:B-1----:R-:W-:-:S04]  /*68b0*/  ULEA UR8, UR7, UR15, 0x2 ;  /* 0x0000000f07087291 */ /* 0x002fc8000f8e10ff */
[----:B------:R1:W-:Y:S01]  /*68c0*/  @!P1 STS [R27], R4 ;  /* 0x000000041b009388 */ /* 0x0003e20000000800 */
[----:B------:R-:W-:-:S03]  /*68d0*/  ULEA UR8, UR7, UR8, 0x2 ;  /* 0x0000000807087291 */ /* 0x000fc6000f8e10ff */
[----:B------:R1:W-:Y:S03]  /*68e0*/  @!P1 STS [R26], RZ ;  /* 0x000000ff1a009388 */ /* 0x0003e60000000800 */
[C---:B------:R-:W-:Y:S01]  /*68f0*/  LEA R25, R23.reuse, UR8, 0x2 ;  /* 0x0000000817197c11 */ /* 0x040fe2000f8e10ff */
[----:B------:R-:W-:-:S04]  /*6900*/  IMAD R23, R23, UR26, RZ ;  /* 0x0000001a17177c24 */ /* 0x000fc8000f8e02ff */
[----:B------:R1:W-:Y:S01]  /*6910*/  @!P1 STS [R25], R4 ;  /* 0x0000000419009388 */ /* 0x0003e20000000800 */
[----:B------:R-:W-:-:S03]  /*6920*/  LEA R23, R23, UR12, 0x1 ;  /* 0x0000000c17177c11 */ /* 0x000fc6000f8e08ff */
        /* <DEDUP_REMOVED lines=11> */
[----:B------:R-:W2:Y:S01]  /*69e0*/  LDCU UR33, c[0x0][0x3dc] ;  /* 0x00007b80ff2177ac */ /* 0x000ea20008000800 */
[----:B------:R-:W-:Y:S01]  /*69f0*/  MOV R28, RZ ;  /* 0x000000ff001c7202 */ /* 0x000fe20000000f00 */
[----:B------:R-:W-:-:S06]  /*6a00*/  UMOV UR7, URZ ;  /* 0x000000ff00077c82 */ /* 0x000fcc0008000000 */
.L_x_998:
[----:B------:R-:W-:Y:S01]  /*6a10*/  MOV R8, UR7 ;  /* 0x0000000700087c02 */ /* 0x000fe20008000f00 */
[----:B------:R-:W-:Y:S02]  /*6a20*/  USHF.L.U32 UR8, UR7, 0x1, URZ ;  /* 0x0000000107087899 */ /* 0x000fe400080006ff */
[----:B------:R-:W-:Y:S02]  /*6a30*/  UIADD3 UR7, UPT, UPT, UR7, 0x4, URZ ;  /* 0x0000000407077890 */ /* 0x000fe4000fffe0ff */
[----:B------:R-:W-:Y:S01]  /*6a40*/  IMAD R8, R8, 0x4, R23 ;  /* 0x0000000408087824 */ /* 0x000fe200078e0217 */
        /* <DEDUP_REMOVED lines=138> */
.L_x_997:
[----:B------:R-:W-:-:S04]  /*72f0*/  ULOP3.LUT UR9, UR9, 0x3, URZ, 0xc0, !UPT ;  /* 0x0000000309097892 */ /* 0x000fc8000f8ec0ff */
[----:B------:R-:W-:-:S09]  /*7300*/  UISETP.NE.AND UP1, UPT, UR9, URZ, UPT ;  /* 0x000000ff0900728c */ /* 0x000fd2000bf25270 */
[----:B------:R-:W-:Y:S05]  /*7310*/  BRA.U !UP1, `(.L_x_996) ;  /* 0x0000000509cc7547 */ /* 0x000fea000b800000 */
[----:B------:R-:W-:Y:S02]  /*7320*/  UISETP.NE.AND UP1, UPT, UR9, 0x1, UPT ;  /* 0x000000010900788c */ /* 0x000fe4000bf25270 */
[----:B------:R-:W-:-:S07]  /*7330*/  UISETP.NE.AND UP2, UPT, UR30, URZ, UPT ;  /* 0x000000ff1e00728c */ /* 0x000fce000bf45270 */
[----:B------:R-:W-:Y:S05]  /*7340*/  BRA.U !UP1, `(.L_x_999) ;  /* 0x0000000509247547 */ /* 0x000fea000b800000 */
[C---:B------:R-:W-:Y:S01]  /*7350*/  LEA R6, R8.reuse, R23, 0x2 ;  /* 0x0000001708067211 */ /* 0x040fe200078e10ff */
[----:B------:R-:W2:Y:S01]  /*7360*/  LDCU UR7, c[0x0][0x3dc] ;  /* 0x00007b80ff0777ac */ /* 0x000ea20008000800 */
[C---:B------:R-:W-:Y:S01]  /*7370*/  SHF.L.U32 R14, R8.reuse, 0x1, RZ ;  /* 0x00000001080e7819 */ /* 0x040fe200000006ff */
[----:B------:R-:W-:Y:S02]  /*7380*/  VIADD R8, R8, 0x2 ;  /* 0x0000000208087836 */ /* 0x000fe40000000000 */
[----:B------:R-:W1:Y:S01]  /*7390*/  LDS R5, [R6] ;  /* 0x0000000006057984 */ /* 0x000e620000000800 */
[----:B------:R-:W3:Y:S01]  /*73a0*/  LDCU UR8, c[0x0][0x3dc] ;  /* 0x00007b80ff0877ac */ /* 0x000ee20008000800 */
[----:B------:R-:W-:Y:S02]  /*73b0*/  LEA R16, R14, UR22, 0x2 ;  /* 0x000000160e107c11 */ /* 0x000fe4000f8e10ff */
[----:B------:R-:W4:Y:S01]  /*73c0*/  LDS R7, [R6+0x4] ;  /* 0x0000040006077984 */ /* 0x000f220000000800 */
[----:B-1----:R-:W-:-:S02]  /*73d0*/  HADD2.F32 R4, -RZ, R5.H0_H0 ;  /* 0x20000005ff047230 */ /* 0x002fc40000004100 */
[----:B------:R-:W-:Y:S02]  /*73e0*/  HADD2.F32 R5, -RZ, R5.H1_H1 ;  /* 0x30000005ff057230 */ /* 0x000fe40000004100 */
[--C-:B----4-:R-:W-:Y:S02]  /*73f0*/  HADD2.F32 R6, -RZ, R7.reuse.H0_H0 ;  /* 0x20000007ff067230 */ /* 0x110fe40000004100 */
[----:B--2---:R-:W-:Y:S01]  /*7400*/  FMUL R4, R4, UR7 ;  /* 0x0000000704047c20 */ /* 0x004fe20008400000 */
[----:B------:R-:W-:Y:S02]  /*7410*/  HADD2.F32 R15, -RZ, R7.H1_H1 ;  /* 0x30000007ff0f7230 */ /* 0x000fe40000004100 */
[----:B------:R-:W-:Y:S01]  /*7420*/  FMUL R5, R5, UR7 ;  /* 0x0000000705057c20 */ /* 0x000fe20008400000 */
[----:B---3--:R-:W-:Y:S01]  /*7430*/  FMUL R6, R6, UR8 ;  /* 0x0000000806067c20 */ /* 0x008fe20008400000 */
        /* <DEDUP_REMOVED lines=58> */
.L_x_999:
[----:B------:R-:W-:Y:S05]  /*77e0*/  BRA.U !UP2, `(.L_x_996) ;  /* 0x000000010a987547 */ /* 0x000fea000b800000 */
[C---:B------:R-:W-:Y:S01]  /*77f0*/  LEA R6, R8.reuse, R23, 0x2 ;  /* 0x0000001708067211 */ /* 0x040fe200078e10ff */
[----:B------:R-:W2:Y:S01]  /*7800*/  LDCU UR7, c[0x0][0x3dc] ;  /* 0x00007b80ff0777ac */ /* 0x000ea20008000800 */
[----:B------:R-:W-:-:S04]  /*7810*/  SHF.L.U32 R8, R8, 0x1, RZ ;  /* 0x0000000108087819 */ /* 0x000fc800000006ff */
        /* <DEDUP_REMOVED lines=35> */
.L_x_996:
        /* <DEDUP_REMOVED lines=10> */
.L_x_1002:
        /* <DEDUP_REMOVED lines=42> */
[----:B------:R-:W-:-:S03]  /*7d90*/  F2FP.F16.F32.PACK_AB R32, R32, R5 ;  /* 0x000000052020723e */ /* 0x000fc600000000ff */
[----:B------:R-:W-:Y:S02]  /*7da0*/  IMAD R5, R34, 0x4, R23 ;  /* 0x0000000422057824 */ /* 0x000fe400078e0217 */
[----:B------:R-:W-:Y:S01]  /*7db0*/  FADD R10, -R30, R10 ;  /* 0x0000000a1e0a7221 */ /* 0x000fe20000000100 */
[----:B-1----:R-:W-:Y:S01]  /*7dc0*/  @!P1 FMUL R6, R6, R6 ;  /* 0x0000000606069220 */ /* 0x002fe20000400000 */
[----:B------:R-:W-:Y:S01]  /*7dd0*/  FADD R11, -R30, R11 ;  /* 0x0000000b1e0b7221 */ /* 0x000fe20000000100 */
        /* <DEDUP_REMOVED lines=77> */
.L_x_1001:
        /* <DEDUP_REMOVED lines=54> */
[----:B------:R-:W-:-:S05]  /*8610*/  LEA R7, R14, R23, 0x2 ;  /* 0x000000170e077211 */ /* 0x000fca00078e10ff */
        /* <DEDUP_REMOVED lines=16> */
.L_x_1003:
        /* <DEDUP_REMOVED lines=41> */
.L_x_1004:
[----:B------:R-:W-:Y:S05]  /*89b0*/  BRA.U !UP1, `(.L_x_1000) ;  /* 0x00000001094c7547 */ /* 0x000fea000b800000 */
[----:B------:R-:W-:-:S04]  /*89c0*/  USHF.L.U32 UR8, UR7, 0x1, URZ ;  /* 0x0000000107087899 */ /* 0x000fc800080006ff */
[----:B------:R-:W-:-:S09]  /*89d0*/  ULEA UR8, UR8, UR22, 0x2 ;  /* 0x0000001608087291 */ /* 0x000fd2000f8e10ff */
[----:B-1-34-:R-:W2:Y:S01]  /*89e0*/  LDL.64 R4, [UR8] ;  /* 0x00000008ff047983 */ /* 0x01aea20008100a00 */
[----:B------:R-:W-:-:S04]  /*89f0*/  MOV R10, UR7 ;  /* 0x00000007000a7c02 */ /* 0x000fc80008000f00 */
        /* <DEDUP_REMOVED lines=15> */
.L_x_1000:
        /* <DEDUP_REMOVED lines=21> */
.L_x_995:
[----:B------:R-:W-:Y:S05]  /*8c40*/  BSYNC.RECONVERGENT B0 ;  /* 0x0000000000007941 */ /* 0x000fea0003800200 */
.L_x_984:
[----:B------:R-:W5:Y:S01]  /*8c50*/  LDCU UR8, c[0x0][0x3ec] ;  /* 0x00007d80ff0877ac */ /* 0x000f620008000800 */
[----:B------:R-:W-:-:S04]  /*8c60*/  DEPBAR.LE SB0, 0x0 ;  /* 0x000080000000791a */ /* 0x000fc80000000000 */
[----:B------:R-:W2:Y:S01]  /*8c70*/  LDCU UR7, c[0x0][0x3d0] ;  /* 0x00007a00ff0777ac */ /* 0x000ea20008000800 */
[----:B-----5:R-:W-:-:S04]  /*8c80*/  UISETP.GE.AND UP0, UPT, UR8, 0x1, UPT ;  /* 0x000000010800788c */ /* 0x020fc8000bf06270 */
[----:B--2---:R-:W-:Y:S01]  /*8c90*/  UISETP.LT.OR UP0, UPT, UR7, 0x1, !UP0 ;  /* 0x000000010700788c */ /* 0x004fe2000c701670 */
[----:B------:R-:W-:Y:S08]  /*8ca0*/  BAR.SYNC.DEFER_BLOCKING 0x0 ;  /* 0x0000000000007b1d */ /* 0x000ff00000010000 */
[----:B------:R-:W-:Y:S05]  /*8cb0*/  BRA.U UP0, `(.L_x_1005) ;  /* 0x0000002d00bc7547 */ /* 0x000fea000b800000 */
[----:B---3--:R-:W-:-:S07]  /*8cc0*/  MOV R23, RZ ;  /* 0x000000ff00177202 */ /* 0x008fce0000000f00 */
.L_x_1024:
[----:B------:R-:W-:Y:S01]  /*8cd0*/  UISETP.NE.AND UP0, UPT, UR4, URZ, UPT ;  /* 0x000000ff0400728c */ /* 0x000fe2000bf05270 */
[C---:B--2---:R-:W-:Y:S02]  /*8ce0*/  IMAD R19, R23.reuse, UR26, RZ ;  /* 0x0000001a17137c24 */ /* 0x044fe4000f8e02ff */
[----:B------:R-:W-:-:S06]  /*8cf0*/  IMAD R18, R23, UR27, RZ ;  /* 0x0000001b17127c24 */ /* 0x000fcc000f8e02ff */
[----:B-1-3--:R-:W-:Y:S05]  /*8d00*/  BRA.U !UP0, `(.L_x_1006) ;  /* 0x0000001508187547 */ /* 0x00afea000b800000 */
[----:B------:R-:W2:Y:S01]  /*8d10*/  LDCU UR9, c[0x0][0x3d4] ;  /* 0x00007a80ff0977ac */ /* 0x000ea20008000800 */
[----:B-1----:R-:W-:Y:S01]  /*8d20*/  LOP3.LUT R24, R22, 0x1f, RZ, 0xc0, !PT ;  /* 0x0000001f16187812 */ /* 0x002fe200078ec0ff */
[----:B------:R-:W1:Y:S03]  /*8d30*/  LDCU UR7, c[0x0][0x3d0] ;  /* 0x00007a00ff0777ac */ /* 0x000e660008000800 */
[----:B------:R-:W-:-:S04]  /*8d40*/  LEA.HI R24, R24, R23, RZ, 0x1e ;  /* 0x0000001718187211 */ /* 0x000fc800078ff0ff */
[----:B------:R-:W-:Y:S01]  /*8d50*/  LEA R26, R24, UR15, 0x2 ;  /* 0x0000000f181a7c11 */ /* 0x000fe2000f8e10ff */
[----:B--2---:R-:W-:Y:S02]  /*8d60*/  UISETP.GE.AND UP0, UPT, UR9, 0x1, UPT ;  /* 0x000000010900788c */ /* 0x004fe4000bf06270 */
[----:B-1----:R-:W-:-:S04]  /*8d70*/  ULEA UR8, UR7, UR15, 0x2 ;  /* 0x0000000f07087291 */ /* 0x002fc8000f8e10ff */
[----:B------:R-:W-:-:S06]  /*8d80*/  ULEA UR8, UR7, UR8, 0x2 ;  /* 0x0000000807087291 */ /* 0x000fcc000f8e10ff */
[----:B------:R-:W-:Y:S01]  /*8d90*/  LEA R24, R24, UR8, 0x2 ;  /* 0x0000000818187c11 */ /* 0x000fe2000f8e10ff */
[----:B------:R-:W-:Y:S06]  /*8da0*/  BRA.U UP0, `(.L_x_1007) ;  /* 0x0000000900607547 */ /* 0x000fec000b800000 */
        /* <DEDUP_REMOVED lines=8> */
[----:B------:R-:W-:Y:S01]  /*8e30*/  IMAD.U32 R7, RZ, RZ, UR27 ;  /* 0x0000001bff077e24 */ /* 0x000fe2000f8e00ff */
[----:B------:R-:W-:Y:S01]  /*8e40*/  UMOV UR7, URZ ;  /* 0x000000ff00077c82 */ /* 0x000fe20008000000 */
[----:B------:R-:W-:Y:S01]  /*8e50*/  UMOV UR8, URZ ;  /* 0x000000ff00087c82 */ /* 0x000fe20008000000 */
[----:B-1----:R-:W-:Y:S02]  /*8e60*/  SHF.R.U32.HI R5, RZ, 0x2, R4 ;  /* 0x00000002ff057819 */ /* 0x002fe40000011604 */
[----:B----4-:R-:W-:Y:S02]  /*8e70*/  LOP3.LUT R6, R4, 0x3, RZ, 0xc0, !PT ;  /* 0x0000000304067812 */ /* 0x010fe400078ec0ff */
[----:B------:R-:W-:-:S05]  /*8e80*/  SHF.R.U32.HI R4, RZ, 0x1, R7 ;  /* 0x00000001ff047819 */ /* 0x000fca0000011607 */
[----:B------:R-:W-:-:S05]  /*8e90*/  IMAD R5, R5, R4, R6 ;  /* 0x0000000405057224 */ /* 0x000fca00078e0206 */
[----:B------:R-:W-:-:S07]  /*8ea0*/  SHF.L.U32 R5, R5, 0x2, RZ ;  /* 0x0000000205057819 */ /* 0x000fce00000006ff */
.L_x_1009:
[----:B-1----:R-:W-:Y:S01]  /*8eb0*/  LDS R6, [R26] ;  /* 0x000000001a067984 */ /* 0x002fe20000000800 */
[----:B------:R-:W-:Y:S01]  /*8ec0*/  MOV R7, 0x3bbb989d ;  /* 0x3bbb989d00077802 */ /* 0x000fe20000000f00 */
[----:B------:R-:W-:Y:S01]  /*8ed0*/  UIADD3 UR8, UPT, UPT, UR8, 0x2, URZ ;  /* 0x0000000208087890 */ /* 0x000fe2000fffe0ff */
[----:B------:R-:W-:Y:S01]  /*8ee0*/  IADD3 R10, PT, PT, R3, R18, RZ ;  /* 0x00000012030a7210 */ /* 0x000fe20007ffe0ff */
[----:B------:R-:W1:Y:S03]  /*8ef0*/  LDS R9, [R24] ;  /* 0x0000000018097984 */ /* 0x000e660000000800 */
[----:B------:R-:W-:Y:S01]  /*8f00*/  IADD3 R10, PT, PT, R10, UR7, RZ ;  /* 0x000000070a0a7c10 */ /* 0x000fe2000fffe0ff */
[----:B------:R-:W-:Y:S01]  /*8f10*/  LDS R12, [R26+0x20] ;  /* 0x000020001a0c7984 */ /* 0x000fe20000000800 */
[----:B------:R-:W-:Y:S01]  /*8f20*/  ISETP.NE.AND P1, PT, R0, UR8, PT ;  /* 0x0000000800007c0c */ /* 0x000fe2000bf25270 */
[----:B------:R-:W-:Y:S01]  /*8f30*/  UIADD3 UR7, UPT, UPT, UR7, 0x40, URZ ;  /* 0x0000004007077890 */ /* 0x000fe2000fffe0ff */
[----:B------:R-:W-:Y:S01]  /*8f40*/  LEA R10, R10, UR14, 0x1 ;  /* 0x0000000e0a0a7c11 */ /* 0x000fe2000f8e08ff */
[----:B------:R-:W2:Y:S01]  /*8f50*/  LDS R11, [R24+0x20] ;  /* 0x00002000180b7984 */ /* 0x000ea20000000800 */
[----:B-1----:R-:W-:Y:S01]  /*8f60*/  FADD R16, R6, -R9 ;  /* 0x8000000906107221 */ /* 0x002fe20000000000 */
[----:B------:R-:W-:-:S03]  /*8f70*/  IMAD.MOV.U32 R6, RZ, RZ, 0x437c0000 ;  /* 0x437c0000ff067424 */ /* 0x000fc600078e00ff */
[----:B------:R-:W-:-:S04]  /*8f80*/  FFMA.SAT R9, R16, R7, 0.5 ;  /* 0x3f00000010097423 */ /* 0x000fc80000002007 */
[-C--:B------:R-:W-:Y:S01]  /*8f90*/  FFMA.RM R8, R9, R6.reuse, 12582913 ;  /* 0x4b40000109087423 */ /* 0x080fe20000004006 */
[----:B--2---:R-:W-:Y:S01]  /*8fa0*/  FADD R12, R12, -R11 ;  /* 0x8000000b0c0c7221 */ /* 0x004fe20000000000 */
[----:B------:R-:W-:Y:S02]  /*8fb0*/  IADD3 R9, PT, PT, R10, R5, RZ ;  /* 0x000000050a097210 */ /* 0x000fe40007ffe0ff */
        /* <DEDUP_REMOVED lines=15> */
[----:B------:R-:W-:-:S04]  /*90b0*/  IMAD.SHL.U32 R25, R8, 0x800000, RZ ;  /* 0x0080000008197824 */ /* 0x000fc800078e00ff */
[----:B------:R4:W1:Y:S02]  /*90c0*/  MUFU.EX2 R27, R12 ;  /* 0x0000000c001b7308 */ /* 0x0008640000000800 */
[----:B----4-:R-:W-:Y:S01]  /*90d0*/  FMUL R25, R25, R16 ;  /* 0x0000001019197220 */ /* 0x010fe20000400000 */
[----:B------:R-:W-:-:S04]  /*90e0*/  IADD3 R12, PT, PT, R10, 0x40, RZ ;  /* 0x000000400a0c7810 */ /* 0x000fc80007ffe0ff */
        /* <DEDUP_REMOVED lines=18> */
[----:B------:R-:W-:Y:S02]  /*9210*/  IMAD R8, R4, 0x20, R13 ;  /* 0x0000002004087824 */ /* 0x000fe400078e020d */
[----:B--2---:R-:W-:Y:S01]  /*9220*/  FADD R12, R17, -R32 ;  /* 0x80000020110c7221 */ /* 0x004fe20000000000 */
        /* <DEDUP_REMOVED lines=11> */
[----:B------:R-:W-:Y:S01]  /*92e0*/  SHF.L.U32 R6, R6, 0x17, RZ ;  /* 0x0000001706067819 */ /* 0x000fe200000006ff */
        /* <DEDUP_REMOVED lines=18> */
.L_x_1008:
[----:B------:R-:W-:Y:S05]  /*9410*/  BRA.U UP0, `(.L_x_1010) ;  /* 0x0000002500d47547 */ /* 0x000fea000b800000 */
[----:B-1----:R-:W-:Y:S01]  /*9420*/  LDS R8, [R26] ;  /* 0x000000001a087984 */ /* 0x002fe20000000800 */
[----:B----4-:R-:W-:Y:S01]  /*9430*/  MOV R11, UR27 ;  /* 0x0000001b000b7c02 */ /* 0x010fe20008000f00 */
[----:B------:R-:W-:Y:S01]  /*9440*/  IMAD.MOV.U32 R13, RZ, RZ, 0x3bbb989d ;  /* 0x3bbb989dff0d7424 */ /* 0x000fe200078e00ff */
[----:B------:R-:W-:Y:S01]  /*9450*/  IADD3 R18, PT, PT, R18, UR7, R3 ;  /* 0x0000000712127c10 */ /* 0x000fe2000fffe003 */
[----:B------:R-:W1:Y:S01]  /*9460*/  LDS R5, [R24] ;  /* 0x0000000018057984 */ /* 0x000e620000000800 */
[----:B------:R-:W-:Y:S02]  /*9470*/  SHF.R.U32.HI R11, RZ, 0x1, R11 ;  /* 0x00000001ff0b7819 */ /* 0x000fe4000001160b */
[----:B------:R-:W-:Y:S01]  /*9480*/  MOV R12, 0x437c0000 ;  /* 0x437c0000000c7802 */ /* 0x000fe20000000f00 */
[----:B------:R-:W-:Y:S04]  /*9490*/  LDS R6, [R26+0x20] ;  /* 0x000020001a067984 */ /* 0x000fe80000000800 */
[----:B------:R-:W2:Y:S01]  /*94a0*/  LDS R7, [R24+0x20] ;  /* 0x0000200018077984 */ /* 0x000ea20000000800 */
[----:B------:R-:W3:Y:S01]  /*94b0*/  S2R R4, SR_LANEID ;  /* 0x0000000000047919 */ /* 0x000ee20000000000 */
[----:B-1----:R-:W-:Y:S01]  /*94c0*/  FADD R8, R8, -R5 ;  /* 0x8000000508087221 */ /* 0x002fe20000000000 */
[----:B---3--:R-:W-:-:S03]  /*94d0*/  SHF.R.U32.HI R9, RZ, 0x2, R4 ;  /* 0x00000002ff097819 */ /* 0x008fc60000011604 */
[----:B------:R-:W-:Y:S01]  /*94e0*/  FFMA.SAT R5, R8, R13, 0.5 ;  /* 0x3f00000008057423 */ /* 0x000fe2000000200d */
[----:B------:R-:W-:Y:S01]  /*94f0*/  LOP3.LUT R4, R4, 0x3, RZ, 0xc0, !PT ;  /* 0x0000000304047812 */ /* 0x000fe200078ec0ff */
[----:B--2---:R-:W-:Y:S02]  /*9500*/  FADD R6, R6, -R7 ;  /* 0x8000000706067221 */ /* 0x004fe40000000000 */
[----:B------:R-:W-:Y:S02]  /*9510*/  FFMA.RM R10, R5, R12, 12582913 ;  /* 0x4b400001050a7423 */ /* 0x000fe4000000400c */
[----:B------:R-:W-:Y:S01]  /*9520*/  IMAD R9, R9, R11, R4 ;  /* 0x0000000b09097224 */ /* 0x000fe200078e0204 */
[----:B------:R-:W-:Y:S01]  /*9530*/  LEA R4, R18, UR14, 0x1 ;  /* 0x0000000e12047c11 */ /* 0x000fe2000f8e08ff */
[----:B------:R-:W-:-:S03]  /*9540*/  FFMA.SAT R7, R6, R13, 0.5 ;  /* 0x3f00000006077423 */ /* 0x000fc6000000200d */
[----:B------:R-:W-:Y:S01]  /*9550*/  LEA R4, R9, R4, 0x2 ;  /* 0x0000000409047211 */ /* 0x000fe200078e10ff */
[----:B------:R-:W-:Y:S01]  /*9560*/  FFMA.RM R12, R7, R12, 12582913 ;  /* 0x4b400001070c7423 */ /* 0x000fe2000000400c */
[C---:B------:R-:W-:Y:S01]  /*9570*/  FADD R9, R10.reuse, -12583039 ;  /* 0xcb40007f0a097421 */ /* 0x040fe20000000000 */
[----:B------:R-:W-:Y:S01]  /*9580*/  IMAD.SHL.U32 R10, R10, 0x800000, RZ ;  /* 0x008000000a0a7824 */ /* 0x000fe200078e00ff */
[----:B------:R-:W-:Y:S01]  /*9590*/  LEA R5, R11, R4, 0x5 ;  /* 0x000000040b057211 */ /* 0x000fe200078e28ff */
[----:B------:R-:W1:Y:S01]  /*95a0*/  LDS R13, [R4] ;  /* 0x00000000040d7984 */ /* 0x000e620000000800 */
[----:B------:R-:W-:Y:S01]  /*95b0*/  FADD R17, R12, -12583039 ;  /* 0xcb40007f0c117421 */ /* 0x000fe20000000000 */
[----:B------:R-:W-:Y:S01]  /*95c0*/  FFMA R15, R8, 1.4426950216293334961, -R9 ;  /* 0x3fb8aa3b080f7823 */ /* 0x000fe20000000809 */
[----:B------:R-:W-:Y:S01]  /*95d0*/  SHF.L.U32 R12, R12, 0x17, RZ ;  /* 0x000000170c0c7819 */ /* 0x000fe200000006ff */
        /* <DEDUP_REMOVED lines=21> */
.L_x_1007:
[----:B------:R-:W-:-:S05]  /*9730*/  UMOV UR7, URZ ;  /* 0x000000ff00077c82 */ /* 0x000fca0008000000 */
.L_x_1014:
[----:B-1----:R-:W1:Y:S01]  /*9740*/  LDCU UR8, c[0x0][0x3d4] ;  /* 0x00007a80ff0877ac */ /* 0x002e620008000800 */
[----:B------:R-:W-:Y:S02]  /*9750*/  IADD3 R25, PT, PT, R3, UR7, RZ ;  /* 0x0000000703197c10 */ /* 0x000fe4000fffe0ff */
[----:B----4-:R-:W-:Y:S02]  /*9760*/  CS2R R6, SRZ ;  /* 0x0000000000067805 */ /* 0x010fe4000001ff00 */
[----:B------:R-:W-:Y:S02]  /*9770*/  MOV R29, RZ ;  /* 0x000000ff001d7202 */ /* 0x000fe40000000f00 */
        /* <DEDUP_REMOVED lines=19> */
.L_x_1012:
[----:B------:R-:W-:Y:S01]  /*98b0*/  IADD3 R8, PT, PT, R19, R29, RZ ;  /* 0x0000001d13087210 */ /* 0x000fe20007ffe0ff */
[C---:B------:R-:W-:Y:S01]  /*98c0*/  IMAD R30, R29.reuse, UR27, R25 ;  /* 0x0000001b1d1e7c24 */ /* 0x040fe2000f8e0219 */
[----:B------:R-:W-:Y:S01]  /*98d0*/  UIADD3 UR8, UPT, UPT, UR8, 0x4, URZ ;  /* 0x0000000408087890 */ /* 0x000fe2000fffe0ff */
[----:B------:R-:W-:Y:S02]  /*98e0*/  IADD3 R29, PT, PT, R29, 0x40, RZ ;  /* 0x000000401d1d7810 */ /* 0x000fe40007ffe0ff */
[----:B------:R-:W-:Y:S01]  /*98f0*/  R2UR UR9, R8 ;  /* 0x00000000080972ca */ /* 0x000fe200000e0000 */
[----:B------:R-:W-:Y:S01]  /*9900*/  UISETP.NE.AND UP0, UPT, UR8, UR19, UPT ;  /* 0x000000130800728c */ /* 0x000fe2000bf05270 */
[----:B------:R-:W-:-:S04]  /*9910*/  LEA R30, R30, UR23, 0x1 ;  /* 0x000000171e1e7c11 */ /* 0x000fc8000f8e08ff */
[----:B------:R-:W-:-:S05]  /*9920*/  IADD3 R33, PT, PT, R30, R27, RZ ;  /* 0x0000001b1e217210 */ /* 0x000fca0007ffe0ff */
[----:B------:R-:W-:Y:S02]  /*9930*/  LDSM.16.MT88.4 R8, [R33] ;  /* 0x000000002108783b */ /* 0x000fe40000004200 */
[----:B------:R-:W-:-:S09]  /*9940*/  ULEA UR9, UR9, UR12, 0x1 ;  /* 0x0000000c09097291 */ /* 0x000fd2000f8e08ff */
[----:B------:R-:W1:Y:S02]  /*9950*/  LDSM.16.M88.4 R12, [R28+UR9] ;  /* 0x000000091c0c783b */ /* 0x000e640008000200 */
[----:B-1----:R-:W-:Y:S01]  /*9960*/  HMMA.16816.F16 R16, R12, R8, R4 ;  /* 0x000000080c10723c */ /* 0x002fe20000000804 */
[----:B------:R-:W-:-:S05]  /*9970*/  MOV R5, UR27 ;  /* 0x0000001b00057c02 */ /* 0x000fca0008000f00 */
[----:B------:R-:W-:Y:S01]  /*9980*/  IMAD R4, R5, 0x20, R30 ;  /* 0x0000002005047824 */ /* 0x000fe200078e021e */
[----:B------:R-:W-:Y:S01]  /*9990*/  MOV R5, UR9 ;  /* 0x0000000900057c02 */ /* 0x000fe20008000f00 */
[----:B------:R-:W-:Y:S01]  /*99a0*/  HMMA.16816.F16 R12, R12, R10, R6 ;  /* 0x0000000a0c0c723c */ /* 0x000fe20000000806 */
[----:B------:R-:W-:Y:S02]  /*99b0*/  MOV R15, UR9 ;  /* 0x00000009000f7c02 */ /* 0x000fe40008000f00 */
[----:B------:R-:W-:Y:S02]  /*99c0*/  IADD3 R31, PT, PT, R4, R27, RZ ;  /* 0x0000001b041f7210 */ /* 0x000fe40007ffe0ff */
[C---:B------:R-:W-:Y:S02]  /*99d0*/  IADD3 R32, PT, PT, R28.reuse, 0x20, R5 ;  /* 0x000000201c207810 */ /* 0x040fe40007ffe005 */
[----:B------:R-:W-:Y:S01]  /*99e0*/  IADD3 R15, PT, PT, R28, 0x40, R15 ;  /* 0x000000401c0f7810 */ /* 0x000fe20007ffe00f */
[----:B------:R-:W-:Y:S04]  /*99f0*/  LDSM.16.MT88.4 R4, [R31] ;  /* 0x000000001f04783b */ /* 0x000fe80000004200 */
[----:B------:R-:W1:Y:S02]  /*9a00*/  LDSM.16.M88.4 R8, [R32] ;  /* 0x000000002008783b */ /* 0x000e640000000200 */
[----:B-1----:R-:W-:Y:S01]  /*9a10*/  HMMA.16816.F16 R16, R8, R4, R16 ;  /* 0x000000040810723c */ /* 0x002fe20000000810 */
[----:B------:R-:W-:-:S05]  /*9a20*/  MOV R5, UR27 ;  /* 0x0000001b00057c02 */ /* 0x000fca0008000f00 */
[----:B------:R-:W-:Y:S02]  /*9a30*/  IMAD R30, R5, 0x40, R30 ;  /* 0x00000040051e7824 */ /* 0x000fe400078e021e */
[----:B------:R-:W-:Y:S01]  /*9a40*/  HMMA.16816.F16 R12, R8, R6, R12 ;  /* 0x00000006080c723c */ /* 0x000fe2000000080c */
[----:B------:R-:W-:Y:S02]  /*9a50*/  LDSM.16.M88.4 R8, [R15] ;  /* 0x000000000f08783b */ /* 0x000fe40000000200 */
[----:B------:R-:W-:-:S05]  /*9a60*/  IADD3 R14, PT, PT, R30, R27, RZ ;  /* 0x0000001b1e0e7210 */ /* 0x000fca0007ffe0ff */
[----:B------:R-:W1:-:S12]  /*9a70*/  LDSM.16.MT88.4 R4, [R14] ;  /* 0x000000000e04783b */ /* 0x000e580000004200 */
[----:B-1----:R-:W-:Y:S01]  /*9a80*/  HMMA.16816.F16 R12, R8, R6, R12 ;  /* 0x00000006080c723c */ /* 0x002fe2000000080c */
[----:B------:R-:W-:-:S04]  /*9a90*/  MOV R7, UR27 ;  /* 0x0000001b00077c02 */ /* 0x000fc80008000f00 */
[----:B------:R-:W-:-:S03]  /*9aa0*/  LEA R30, R7, R30, 0x5 ;  /* 0x0000001e071e7211 */ /* 0x000fc600078e28ff */
[----:B------:R-:W-:Y:S01]  /*9ab0*/  HMMA.16816.F16 R16, R8, R4, R16 ;  /* 0x000000040810723c */ /* 0x000fe20000000810 */
[----:B------:R-:W-:Y:S01]  /*9ac0*/  IMAD.U32 R5, RZ, RZ, UR9 ;  /* 0x00000009ff057e24 */ /* 0x000fe2000f8e00ff */
[----:B------:R-:W-:-:S04]  /*9ad0*/  IADD3 R30, PT, PT, R30, R27, RZ ;  /* 0x0000001b1e1e7210 */ /* 0x000fc80007ffe0ff */
[----:B------:R-:W-:Y:S02]  /*9ae0*/  IADD3 R8, PT, PT, R28, 0x60, R5 ;  /* 0x000000601c087810 */ /* 0x000fe40007ffe005 */
[----:B------:R-:W-:Y:S04]  /*9af0*/  LDSM.16.MT88.4 R4, [R30] ;  /* 0x000000001e04783b */ /* 0x000fe80000004200 */
[----:B------:R-:W1:Y:S08]  /*9b00*/  LDSM.16.M88.4 R8, [R8] ;  /* 0x000000000808783b */ /* 0x000e700000000200 */
[C---:B-1----:R-:W-:Y:S08]  /*9b10*/  HMMA.16816.F16 R4, R8.reuse, R4, R16 ;  /* 0x000000040804723c */ /* 0x042ff00000000810 */
[----:B------:R-:W-:Y:S01]  /*9b20*/  HMMA.16816.F16 R6, R8, R6, R12 ;  /* 0x000000060806723c */ /* 0x000fe2000000080c */
[----:B------:R-:W-:-:S04]  /*9b30*/  NOP ;  /* 0x0000000000007918 */ /* 0x000fc80000000000 */
[----:B------:R-:W-:-:S15]  /*9b40*/  BRA.U UP0, `(.L_x_1012) ;  /* 0xfffffffd00587547 */ /* 0x000fde000b83ffff */
.L_x_1011:
[----:B------:R-:W-:Y:S05]  /*9b50*/  BRA.U !UP1, `(.L_x_1013) ;  /* 0x0000000109b07547 */ /* 0x000fea000b800000 */
[----:B------:R-:W1:Y:S01]  /*9b60*/  S2R R8, SR_LANEID ;  /* 0x0000000000087919 */ /* 0x000e620000000000 */
[----:B------:R-:W-:Y:S01]  /*9b70*/  IMAD R27, R29, UR27, R25 ;  /* 0x0000001b1d1b7c24 */ /* 0x000fe2000f8e0219 */
[----:B------:R-:W-:Y:S01]  /*9b80*/  IADD3 R28, PT, PT, R19, R29, RZ ;  /* 0x0000001d131c7210 */ /* 0x000fe20007ffe0ff */
[----:B------:R-:W-:-:S03]  /*9b90*/  UISETP.NE.AND UP0, UPT, UR31, 0x1, UPT ;  /* 0x000000011f00788c */ /* 0x000fc6000bf05270 */
        /* <DEDUP_REMOVED lines=19> */
[----:B------:R-:W-:Y:S01]  /*9cd0*/  UISETP.NE.AND UP0, UPT, UR31, 0x2, UPT ;  /* 0x000000021f00788c */ /* 0x000fe2000bf05270 */
[----:B------:R-:W-:Y:S02]  /*9ce0*/  IADD3 R8, PT, PT, R28, 0x20, RZ ;  /* 0x000000201c087810 */ /* 0x000fe40007ffe0ff */
[----:B------:R-:W-:-:S03]  /*9cf0*/  LEA R9, R10, R27, 0x5 ;  /* 0x0000001b0a097211 */ /* 0x000fc600078e28ff */
[----:B------:R-:W-:Y:S01]  /*9d00*/  IMAD.U32 R8, R17, 0x2, R8 ;  /* 0x0000000211087824 */ /* 0x000fe200078e0008 */
[----:B------:R-:W-:-:S05]  /*9d10*/  LEA R12, R16, R9, 0x1 ;  /* 0x00000009100c7211 */ /* 0x000fca00078e08ff */
[----:B------:R-:W-:Y:S04]  /*9d20*/  LDSM.16.M88.4 R8, [R8] ;  /* 0x000000000808783b */ /* 0x000fe80000000200 */
[----:B------:R-:W1:Y:S02]  /*9d30*/  LDSM.16.MT88.4 R12, [R12] ;  /* 0x000000000c0c783b */ /* 0x000e640000004200 */
[C---:B-1----:R-:W-:Y:S08]  /*9d40*/  HMMA.16816.F16 R4, R8.reuse, R12, R4 ;  /* 0x0000000c0804723c */ /* 0x042ff00000000804 */
[----:B------:R-:W-:Y:S01]  /*9d50*/  HMMA.16816.F16 R6, R8, R14, R6 ;  /* 0x0000000e0806723c */ /* 0x000fe20000000806 */
[----:B------:R-:W-:-:S04]  /*9d60*/  NOP ;  /* 0x0000000000007918 */ /* 0x000fc80000000000 */
[----:B------:R-:W-:-:S15]  /*9d70*/  BRA.U !UP0, `(.L_x_1013) ;  /* 0x0000000108287547 */ /* 0x000fde000b800000 */
        /* <DEDUP_REMOVED lines=10> */
.L_x_1013:
[----:B------:R-:W-:Y:S01]  /*9e20*/  LDS R10, [R26] ;  /* 0x000000001a0a7984 */ /* 0x000fe20000000800 */
[----:B------:R-:W-:Y:S01]  /*9e30*/  IMAD.MOV.U32 R13, RZ, RZ, 0x3bbb989d ;  /* 0x3bbb989dff0d7424 */ /* 0x000fe200078e00ff */
[----:B------:R-:W-:Y:S01]  /*9e40*/  MOV R12, 0x437c0000 ;  /* 0x437c0000000c7802 */ /* 0x000fe20000000f00 */
[----:B------:R-:W1:Y:S01]  /*9e50*/  LDCU UR8, c[0x0][0x3ec] ;  /* 0x00007d80ff0877ac */ /* 0x000e620008000800 */
[----:B------:R-:W2:Y:S01]  /*9e60*/  LDS R11, [R24] ;  /* 0x00000000180b7984 */ /* 0x000ea20000000800 */
[----:B------:R-:W-:Y:S01]  /*9e70*/  IADD3 R25, PT, PT, R18, R25, RZ ;  /* 0x0000001912197210 */ /* 0x000fe20007ffe0ff */
[----:B------:R-:W-:Y:S01]  /*9e80*/  UIADD3 UR7, UPT, UPT, UR7, 0x20, URZ ;  /* 0x0000002007077890 */ /* 0x000fe2000fffe0ff */
[----:B------:R-:W3:Y:S02]  /*9e90*/  S2R R8, SR_LANEID ;  /* 0x0000000000087919 */ /* 0x000ee40000000000 */
[----:B------:R-:W-:Y:S01]  /*9ea0*/  LEA R25, R25, UR14, 0x1 ;  /* 0x0000000e19197c11 */ /* 0x000fe2000f8e08ff */
[----:B------:R-:W-:Y:S04]  /*9eb0*/  LDS R9, [R26+0x20] ;  /* 0x000020001a097984 */ /* 0x000fe80000000800 */
[----:B------:R-:W4:Y:S01]  /*9ec0*/  LDS R16, [R24+0x20] ;  /* 0x0000200018107984 */ /* 0x000f220000000800 */
[----:B-1----:R-:W-:Y:S01]  /*9ed0*/  UISETP.GE.AND UP0, UPT, UR7, UR8, UPT ;  /* 0x000000080700728c */ /* 0x002fe2000bf06270 */
[----:B---3--:R-:W-:-:S02]  /*9ee0*/  SHF.R.U32.HI R14, RZ, 0x2, R8 ;  /* 0x00000002ff0e7819 */ /* 0x008fc40000011608 */
[----:B------:R-:W-:Y:S01]  /*9ef0*/  LOP3.LUT R8, R8, 0x3, RZ, 0xc0, !PT ;  /* 0x0000000308087812 */ /* 0x000fe200078ec0ff */
[----:B--2---:R-:W-:Y:S01]  /*9f00*/  FADD R10, R10, -R11 ;  /* 0x8000000b0a0a7221 */ /* 0x004fe20000000000 */
[----:B------:R-:W-:-:S03]  /*9f10*/  MOV R11, UR27 ;  /* 0x0000001b000b7c02 */ /* 0x000fc60008000f00 */
[----:B------:R-:W-:Y:S01]  /*9f20*/  FFMA.SAT R15, R10, R13, 0.5 ;  /* 0x3f0000000a0f7423 */ /* 0x000fe2000000200d */
[----:B------:R-:W-:-:S05]  /*9f30*/  SHF.R.U32.HI R11, RZ, 0x1, R11 ;  /* 0x00000001ff0b7819 */ /* 0x000fca000001160b */
[----:B------:R-:W-:Y:S02]  /*9f40*/  IMAD R14, R14, R11, R8 ;  /* 0x0000000b0e0e7224 */ /* 0x000fe400078e0208 */
[----:B------:R-:W-:Y:S01]  /*9f50*/  FFMA.RM R8, R15, R12, 12582913 ;  /* 0x4b4000010f087423 */ /* 0x000fe2000000400c */
[----:B----4-:R-:W-:-:S03]  /*9f60*/  FADD R9, R9, -R16 ;  /* 0x8000001009097221 */ /* 0x010fc60000000000 */
[----:B------:R-:W-:Y:S01]  /*9f70*/  FADD R15, R8, -12583039 ;  /* 0xcb40007f080f7421 */ /* 0x000fe20000000000 */
[----:B------:R-:W-:Y:S01]  /*9f80*/  LEA R14, R14, R25, 0x2 ;  /* 0x000000190e0e7211 */ /* 0x000fe200078e10ff */
[----:B------:R-:W-:Y:S02]  /*9f90*/  FFMA.SAT R13, R9, R13, 0.5 ;  /* 0x3f000000090d7423 */ /* 0x000fe4000000200d */
[C---:B------:R-:W-:Y:S02]  /*9fa0*/  FFMA R15, R10.reuse, 1.4426950216293334961, -R15 ;  /* 0x3fb8aa3b0a0f7823 */ /* 0x040fe4000000080f */
[----:B------:R-:W-:Y:S02]  /*9fb0*/  IMAD R11, R11, 0x20, R14 ;  /* 0x000000200b0b7824 */ /* 0x000fe400078e020e */
[----:B------:R-:W-:Y:S01]  /*9fc0*/  FFMA.RM R12, R13, R12, 12582913 ;  /* 0x4b4000010d0c7423 */ /* 0x000fe2000000400c */
[----:B------:R-:W-:Y:S01]  /*9fd0*/  FFMA R16, R10, 1.925963033500011079e-08, R15 ;  /* 0x32a570600a107823 */ /* 0x000fe2000000000f */
[----:B------:R-:W1:Y:S02]  /*9fe0*/  LDS R17, [R14+0x10] ;  /* 0x000010000e117984 */ /* 0x000e640000000800 */
[C---:B------:R-:W-:Y:S01]  /*9ff0*/  FADD R28, R12.reuse, -12583039 ;  /* 0xcb40007f0c1c7421 */ /* 0x040fe20000000000 */
[----:B------:R-:W-:Y:S01]  /*a000*/  SHF.L.U32 R12, R12, 0x17, RZ ;  /* 0x000000170c0c7819 */ /* 0x000fe200000006ff */
[----:B------:R-:W2:Y:S01]  /*a010*/  LDS R15, [R14] ;  /* 0x000000000e0f7984 */ /* 0x000ea20000000800 */
[----:B------:R-:W3:Y:S01]  /*a020*/  MUFU.EX2 R16, R16 ;  /* 0x0000001000107308 */ /* 0x000ee20000000800 */
[----:B------:R-:W-:-:S02]  /*a030*/  FFMA R28, R9, 1.4426950216293334961, -R28 ;  /* 0x3fb8aa3b091c7823 */ /* 0x000fc4000000081c */
[----:B------:R-:W4:Y:S02]  /*a040*/  LDS R13, [R11] ;  /* 0x000000000b0d7984 */ /* 0x000f240000000800 */
[----:B------:R-:W-:Y:S01]  /*a050*/  FFMA R28, R9, 1.925963033500011079e-08, R28 ;  /* 0x32a57060091c7823 */ /* 0x000fe2000000001c */
[----:B------:R-:W-:Y:S01]  /*a060*/  SHF.L.U32 R9, R8, 0x17, RZ ;  /* 0x0000001708097819 */ /* 0x000fe200000006ff */
[----:B------:R-:W5:Y:S02]  /*a070*/  LDS R10, [R11+0x10] ;  /* 0x000010000b0a7984 */ /* 0x000f640000000800 */
[----:B------:R-:W1:Y:S02]  /*a080*/  MUFU.EX2 R25, R28 ;  /* 0x0000001c00197308 */ /* 0x000e640000000800 */
[----:B---3--:R-:W-:-:S05]  /*a090*/  FMUL R9, R9, R16 ;  /* 0x0000001009097220 */ /* 0x008fca0000400000 */
[----:B------:R-:W-:Y:S01]  /*a0a0*/  F2FP.F16.F32.PACK_AB R9, RZ, R9 ;  /* 0x00000009ff09723e */ /* 0x000fe200000000ff */
[----:B-1----:R-:W-:-:S05]  /*a0b0*/  FMUL R12, R12, R25 ;  /* 0x000000190c0c7220 */ /* 0x002fca0000400000 */
[----:B------:R-:W-:Y:S01]  /*a0c0*/  F2FP.F16.F32.PACK_AB R12, RZ, R12 ;  /* 0x0000000cff0c723e */ /* 0x000fe200000000ff */
[-C--:B------:R-:W-:Y:S02]  /*a0d0*/  HFMA2 R17, R17, R9.reuse.H0_H0, R6 ;  /* 0x2000000911117231 */ /* 0x080fe40000000006 */
[----:B--2---:R-:W-:Y:S02]  /*a0e0*/  HFMA2 R9, R15, R9.H0_H0, R4 ;  /* 0x200000090f097231 */ /* 0x004fe40000000004 */
[----:B----4-:R-:W-:-:S03]  /*a0f0*/  HFMA2 R4, R13, R12.H0_H0, R5 ;  /* 0x2000000c0d047231 */ /* 0x010fc60000000005 */
[----:B------:R1:W-:Y:S01]  /*a100*/  STS [R14], R9 ;  /* 0x000000090e007388 */ /* 0x0003e20000000800 */
[----:B-----5:R-:W-:-:S03]  /*a110*/  HFMA2 R10, R10, R12.H0_H0, R7 ;  /* 0x2000000c0a0a7231 */ /* 0x020fc60000000007 */
[----:B------:R1:W-:Y:S04]  /*a120*/  STS [R11], R4 ;  /* 0x000000040b007388 */ /* 0x0003e80000000800 */
[----:B------:R1:W-:Y:S04]  /*a130*/  STS [R14+0x10], R17 ;  /* 0x000010110e007388 */ /* 0x0003e80000000800 */
[----:B------:R1:W-:Y:S01]  /*a140*/  STS [R11+0x10], R10 ;  /* 0x0000100a0b007388 */ /* 0x0003e20000000800 */
[----:B------:R-:W-:Y:S05]  /*a150*/  BRA.U !UP0, `(.L_x_1014) ;  /* 0xfffffff508787547 */ /* 0x000fea000b83ffff */
[----:B------:R-:W-:Y:S05]  /*a160*/  BRA `(.L_x_1010) ;  /* 0x0000001800807947 */ /* 0x000fea0003800000 */
.L_x_1006:
        /* <DEDUP_REMOVED lines=13> */
[----:B----4-:R-:W-:Y:S01]  /*a240*/  IMAD.IADD R11, R3, 0x1, R18 ;  /* 0x00000001030b7824 */ /* 0x010fe200078e0212 */
        /* <DEDUP_REMOVED lines=9> */
.L_x_1017:
[----:B--2---:R-:W-:Y:S01]  /*a2e0*/  IADD3 R6, PT, PT, R11, UR7, RZ ;  /* 0x000000070b067c10 */ /* 0x004fe2000fffe0ff */
[----:B------:R-:W-:Y:S02]  /*a2f0*/  UIADD3 UR8, UPT, UPT, UR8, 0x10, URZ ;  /* 0x0000001008087890 */ /* 0x000fe4000fffe0ff */
[----:B------:R-:W-:Y:S01]  /*a300*/  UIADD3 UR7, UPT, UPT, UR7, 0x200, URZ ;  /* 0x0000020007077890 */ /* 0x000fe2000fffe0ff */
[----:B------:R-:W-:Y:S01]  /*a310*/  LEA R6, R6, UR14, 0x1 ;  /* 0x0000000e06067c11 */ /* 0x000fe2000f8e08ff */
[----:B------:R-:W-:-:S03]  /*a320*/  UISETP.NE.AND UP0, UPT, UR8, UR9, UPT ;  /* 0x000000090800728c */ /* 0x000fc6000bf05270 */
[C---:B------:R-:W-:Y:S01]  /*a330*/  IADD3 R17, PT, PT, R6.reuse, R5, RZ ;  /* 0x0000000506117210 */ /* 0x040fe20007ffe0ff */
[C---:B------:R-:W-:Y:S01]  /*a340*/  VIADD R8, R6.reuse, 0x40 ;  /* 0x0000004006087836 */ /* 0x040fe20000000000 */
[C---:B------:R-:W-:Y:S01]  /*a350*/  IADD3 R10, PT, PT, R6.reuse, 0x80, RZ ;  /* 0x00000080060a7810 */ /* 0x040fe20007ffe0ff */
[----:B------:R-:W-:Y:S01]  /*a360*/  VIADD R12, R6, 0xc0 ;  /* 0x000000c0060c7836 */ /* 0x000fe20000000000 */
[----:B------:R-:W-:Y:S01]  /*a370*/  LEA R7, R4, R17, 0x5 ;  /* 0x0000001104077211 */ /* 0x000fe200078e28ff */
[----:B------:R-:W-:Y:S01]  /*a380*/  STS [R17], RZ ;  /* 0x000000ff11007388 */ /* 0x000fe20000000800 */
[-C--:B------:R-:W-:Y:S02]  /*a390*/  IADD3 R15, PT, PT, R8, R5.reuse, RZ ;  /* 0x00000005080f7210 */ /* 0x080fe40007ffe0ff */
[----:B------:R-:W-:Y:S01]  /*a3a0*/  IADD3 R13, PT, PT, R10, R5, RZ ;  /* 0x000000050a0d7210 */ /* 0x000fe20007ffe0ff */
[----:B------:R-:W-:Y:S01]  /*a3b0*/  STS [R7], RZ ;  /* 0x000000ff07007388 */ /* 0x000fe20000000800 */
[----:B------:R-:W-:-:S02]  /*a3c0*/  LEA R8, R4, R15, 0x5 ;  /* 0x0000000f04087211 */ /* 0x000fc400078e28ff */
[----:B------:R-:W-:Y:S01]  /*a3d0*/  IADD3 R19, PT, PT, R12, R5, RZ ;  /* 0x000000050c137210 */ /* 0x000fe20007ffe0ff */
[----:B------:R1:W-:Y:S01]  /*a3e0*/  STS [R17+0x10], RZ ;  /* 0x000010ff11007388 */ /* 0x0003e20000000800 */
[----:B------:R-:W-:Y:S01]  /*a3f0*/  IADD3 R12, PT, PT, R6, 0x100, RZ ;  /* 0x00000100060c7810 */ /* 0x000fe20007ffe0ff */
[C---:B------:R-:W-:Y:S01]  /*a400*/  IMAD R9, R4.reuse, 0x20, R13 ;  /* 0x0000002004097824 */ /* 0x040fe200078e020d */
[----:B------:R-:W-:Y:S01]  /*a410*/  LEA R10, R4, R19, 0x5 ;  /* 0x00000013040a7211 */ /* 0x000fe200078e28ff */
[----:B------:R2:W-:Y:S01]  /*a420*/  STS [R7+0x10], RZ ;  /* 0x000010ff07007388 */ /* 0x0005e20000000800 */
[----:B------:R-:W-:-:S03]  /*a430*/  IADD3 R14, PT, PT, R6, 0x140, RZ ;  /* 0x00000140060e7810 */ /* 0x000fc60007ffe0ff */
[----:B------:R-:W-:Y:S01]  /*a440*/  STS [R15], RZ ;  /* 0x000000ff0f007388 */ /* 0x000fe20000000800 */
[----:B-1----:R-:W-:Y:S01]  /*a450*/  IMAD.IADD R17, R12, 0x1, R5 ;  /* 0x000000010c117824 */ /* 0x002fe200078e0205 */
[----:B------:R-:W-:Y:S02]  /*a460*/  IADD3 R12, PT, PT, R6, 0x1c0, RZ ;  /* 0x000001c0060c7810 */ /* 0x000fe40007ffe0ff */
[----:B------:R-:W-:Y:S02]  /*a470*/  STS [R8], RZ ;  /* 0x000000ff08007388 */ /* 0x000fe40000000800 */
[----:B--2---:R-:W-:Y:S02]  /*a480*/  LEA R7, R4, R17, 0x5 ;  /* 0x0000001104077211 */ /* 0x004fe400078e28ff */
[----:B------:R1:W-:Y:S04]  /*a490*/  STS [R15+0x10], RZ ;  /* 0x000010ff0f007388 */ /* 0x0003e80000000800 */
[----:B------:R2:W-:Y:S04]  /*a4a0*/  STS [R8+0x10], RZ ;  /* 0x000010ff08007388 */ /* 0x0005e80000000800 */
[----:B------:R-:W-:Y:S01]  /*a4b0*/  STS [R13], RZ ;  /* 0x000000ff0d007388 */ /* 0x000fe20000000800 */
[----:B-1----:R-:W-:-:S02]  /*a4c0*/  IADD3 R15, PT, PT, R14, R5, RZ ;  /* 0x000000050e0f7210 */ /* 0x002fc40007ffe0ff */
[C---:B------:R-:W-:Y:S01]  /*a4d0*/  IADD3 R14, PT, PT, R6.reuse, 0x2c0, RZ ;  /* 0x000002c0060e7810 */ /* 0x040fe20007ffe0ff */
[----:B------:R-:W-:Y:S01]  /*a4e0*/  STS [R9], RZ ;  /* 0x000000ff09007388 */ /* 0x000fe20000000800 */
[----:B--2---:R-:W-:-:S03]  /*a4f0*/  IADD3 R8, PT, PT, R6, 0x180, RZ ;  /* 0x0000018006087810 */ /* 0x004fc60007ffe0ff */
[----:B------:R1:W-:Y:S01]  /*a500*/  STS [R13+0x10], RZ ;  /* 0x000010ff0d007388 */ /* 0x0003e20000000800 */
[----:B------:R-:W-:-:S03]  /*a510*/  IMAD.IADD R25, R14, 0x1, R5 ;  /* 0x000000010e197824 */ /* 0x000fc600078e0205 */
[----:B------:R2:W-:Y:S04]  /*a520*/  STS [R9+0x10], RZ ;  /* 0x000010ff09007388 */ /* 0x0005e80000000800 */
[----:B------:R-:W-:Y:S01]  /*a530*/  STS [R19], RZ ;  /* 0x000000ff13007388 */ /* 0x000fe20000000800 */
[----:B-1----:R-:W-:Y:S01]  /*a540*/  IMAD.IADD R13, R8, 0x1, R5 ;  /* 0x00000001080d7824 */ /* 0x002fe200078e0205 */
[C---:B------:R-:W-:Y:S02]  /*a550*/  LEA R8, R4.reuse, R15, 0x5 ;  /* 0x0000000f04087211 */ /* 0x040fe400078e28ff */
[----:B------:R-:W-:Y:S02]  /*a560*/  STS [R10], RZ ;  /* 0x000000ff0a007388 */ /* 0x000fe40000000800 */
[----:B--2---:R-:W-:-:S02]  /*a570*/  LEA R9, R4, R13, 0x5 ;  /* 0x0000000d04097211 */ /* 0x004fc400078e28ff */
        /* <DEDUP_REMOVED lines=19> */
[C---:B--2---:R-:W-:Y:S01]  /*a6b0*/  LEA R8, R4.reuse, R17, 0x5 ;  /* 0x0000001104087211 */ /* 0x044fe200078e28ff */
[----:B------:R-:W-:-:S02]  /*a6c0*/  IMAD R10, R4, 0x20, R15 ;  /* 0x00000020040a7824 */ /* 0x000fc400078e020f */
        /* <DEDUP_REMOVED lines=54> */
.L_x_1016:
[----:B------:R-:W-:Y:S05]  /*aa30*/  BRA.U !UP1, `(.L_x_1010) ;  /* 0x00000011094c7547 */ /* 0x000fea000b800000 */
[----:B------:R-:W-:Y:S02]  /*aa40*/  UIADD3 UR10, UPT, UPT, UR10, -0x1, URZ ;  /* 0xffffffff0a0a7890 */ /* 0x000fe4000fffe0ff */
[----:B------:R-:W-:Y:S02]  /*aa50*/  ULOP3.LUT UP1, UR8, UR25, 0x7, URZ, 0xc0, !UPT ;  /* 0x0000000719087892 */ /* 0x000fe4000f82c0ff */
[----:B------:R-:W-:-:S09]  /*aa60*/  UISETP.GE.U32.AND UP0, UPT, UR10, 0x7, UPT ;  /* 0x000000070a00788c */ /* 0x000fd2000bf06070 */
[----:B------:R-:W-:Y:S05]  /*aa70*/  BRA.U !UP0, `(.L_x_1018) ;  /* 0x0000000508007547 */ /* 0x000fea000b800000 */
[----:B-1----:R-:W1:Y:S01]  /*aa80*/  S2R R4, SR_LANEID ;  /* 0x0000000000047919 */ /* 0x002e620000000000 */
[----:B--2---:R-:W-:Y:S02]  /*aa90*/  MOV R8, UR27 ;  /* 0x0000001b00087c02 */ /* 0x004fe40008000f00 */
[----:B------:R-:W-:Y:S01]  /*aaa0*/  IADD3 R5, PT, PT, R18, UR7, R3 ;  /* 0x0000000712057c10 */ /* 0x000fe2000fffe003 */
[----:B------:R-:W-:-:S03]  /*aab0*/  UIADD3 UR7, UPT, UPT, UR7, 0x100, URZ ;  /* 0x0000010007077890 */ /* 0x000fc6000fffe0ff */
[----:B------:R-:W-:-:S04]  /*aac0*/  LEA R5, R5, UR14, 0x1 ;  /* 0x0000000e05057c11 */ /* 0x000fc8000f8e08ff */
[C---:B----4-:R-:W-:Y:S01]  /*aad0*/  IADD3 R9, PT, PT, R5.reuse, 0x100, RZ ;  /* 0x0000010005097810 */ /* 0x050fe20007ffe0ff */
        /* <DEDUP_REMOVED lines=9> */
[----:B------:R-:W-:-:S03]  /*ab70*/  VIADD R7, R5, 0x80 ;  /* 0x0000008005077836 */ /* 0x000fc60000000000 */
[C---:B------:R-:W-:Y:S01]  /*ab80*/  LEA R27, R14.reuse, R5, 0x2 ;  /* 0x000000050e1b7211 */ /* 0x040fe200078e10ff */
[C---:B------:R-:W-:Y:S01]  /*ab90*/  IMAD.U32 R19, R14.reuse, 0x4, R7 ;  /* 0x000000040e137824 */ /* 0x040fe200078e0007 */
[C---:B------:R-:W-:Y:S02]  /*aba0*/  LEA R25, R14.reuse, R6, 0x2 ;  /* 0x000000060e197211 */ /* 0x040fe400078e10ff */
[----:B------:R-:W-:Y:S01]  /*abb0*/  LEA R17, R14, R8, 0x2 ;  /* 0x000000080e117211 */ /* 0x000fe200078e10ff */
[C---:B------:R-:W-:Y:S01]  /*abc0*/  IMAD R5, R4.reuse, 0x20, R27 ;  /* 0x0000002004057824 */ /* 0x040fe200078e021b */
[----:B------:R-:W-:Y:S01]  /*abd0*/  STS [R27], RZ ;  /* 0x000000ff1b007388 */ /* 0x000fe20000000800 */
[C---:B------:R-:W-:Y:S01]  /*abe0*/  LEA R6, R4.reuse, R25, 0x5 ;  /* 0x0000001904067211 */ /* 0x040fe200078e28ff */
[----:B------:R-:W-:Y:S01]  /*abf0*/  IMAD R7, R4, 0x20, R19 ;  /* 0x0000002004077824 */ /* 0x000fe200078e0213 */
[----:B------:R-:W-:Y:S01]  /*ac00*/  LEA R15, R14, R9, 0x2 ;  /* 0x000000090e0f7211 */ /* 0x000fe200078e10ff */
[----:B------:R-:W-:Y:S01]  /*ac10*/  STS [R5], RZ ;  /* 0x000000ff05007388 */ /* 0x000fe20000000800 */
[----:B------:R-:W-:-:S02]  /*ac20*/  LEA R8, R4, R17, 0x5 ;  /* 0x0000001104087211 */ /* 0x000fc400078e28ff */
[C---:B------:R-:W-:Y:S01]  /*ac30*/  LEA R13, R14.reuse, R10, 0x2 ;  /* 0x0000000a0e0d7211 */ /* 0x040fe200078e10ff */
[----:B------:R-:W-:Y:S01]  /*ac40*/  STS [R27+0x10], RZ ;  /* 0x000010ff1b007388 */ /* 0x000fe20000000800 */
[C---:B------:R-:W-:Y:S02]  /*ac50*/  LEA R11, R14.reuse, R11, 0x2 ;  /* 0x0000000b0e0b7211 */ /* 0x040fe400078e10ff */
        /* <DEDUP_REMOVED lines=34> */
.L_x_1018:
        /* <DEDUP_REMOVED lines=8> */
[----:B-1-3--:R-:W1:Y:S01]  /*af00*/  S2R R4, SR_LANEID ;  /* 0x0000000000047919 */ /* 0x00ae620000000000 */
[----:B--2---:R-:W-:-:S04]  /*af10*/  MOV R7, UR27 ;  /* 0x0000001b00077c02 */ /* 0x004fc80008000f00 */
[----:B------:R-:W-:Y:S02]  /*af20*/  SHF.R.U32.HI R7, RZ, 0x1, R7 ;  /* 0x00000001ff077819 */ /* 0x000fe40000011607 */
[----:B-1----:R-:W-:Y:S02]  /*af30*/  SHF.R.U32.HI R5, RZ, 0x2, R4 ;  /* 0x00000002ff057819 */ /* 0x002fe40000011604 */
[----:B----4-:R-:W-:Y:S02]  /*af40*/  LOP3.LUT R6, R4, 0x3, RZ, 0xc0, !PT ;  /* 0x0000000304067812 */ /* 0x010fe400078ec0ff */
[----:B------:R-:W-:Y:S01]  /*af50*/  IADD3 R4, PT, PT, R18, UR7, R3 ;  /* 0x0000000712047c10 */ /* 0x000fe2000fffe003 */
[----:B------:R-:W-:Y:S02]  /*af60*/  UIADD3 UR7, UPT, UPT, UR7, 0x80, URZ ;  /* 0x0000008007077890 */ /* 0x000fe4000fffe0ff */
[----:B------:R-:W-:Y:S01]  /*af70*/  IMAD R5, R5, R7, R6 ;  /* 0x0000000705057224 */ /* 0x000fe200078e0206 */
[----:B------:R-:W-:-:S04]  /*af80*/  LEA R4, R4, UR14, 0x1 ;  /* 0x0000000e04047c11 */ /* 0x000fc8000f8e08ff */
[C---:B------:R-:W-:Y:S01]  /*af90*/  LEA R6, R5.reuse, R4, 0x2 ;  /* 0x0000000405067211 */ /* 0x040fe200078e10ff */
[C---:B------:R-:W-:Y:S01]  /*afa0*/  VIADD R8, R4.reuse, 0x40 ;  /* 0x0000004004087836 */ /* 0x040fe20000000000 */
[C---:B------:R-:W-:Y:S02]  /*afb0*/  IADD3 R10, PT, PT, R4.reuse, 0x80, RZ ;  /* 0x00000080040a7810 */ /* 0x040fe40007ffe0ff */
[----:B------:R-:W-:Y:S01]  /*afc0*/  IADD3 R12, PT, PT, R4, 0xc0, RZ ;  /* 0x000000c0040c7810 */ /* 0x000fe20007ffe0ff */
[----:B------:R-:W-:Y:S01]  /*afd0*/  IMAD.U32 R8, R5, 0x4, R8 ;  /* 0x0000000405087824 */ /* 0x000fe200078e0008 */
[----:B------:R-:W-:Y:S01]  /*afe0*/  LEA R4, R7, R6, 0x5 ;  /* 0x0000000607047211 */ /* 0x000fe200078e28ff */
[----:B------:R1:W-:Y:S01]  /*aff0*/  STS [R6], RZ ;  /* 0x000000ff06007388 */ /* 0x0003e20000000800 */
[C---:B------:R-:W-:Y:S02]  /*b000*/  LEA R10, R5.reuse, R10, 0x2 ;  /* 0x0000000a050a7211 */ /* 0x040fe400078e10ff */
[----:B------:R-:W-:Y:S01]  /*b010*/  LEA R12, R5, R12, 0x2 ;  /* 0x0000000c050c7211 */ /* 0x000fe200078e10ff */
[----:B------:R1:W-:Y:S01]  /*b020*/  STS [R4], RZ ;  /* 0x000000ff04007388 */ /* 0x0003e20000000800 */
[C---:B------:R-:W-:Y:S01]  /*b030*/  LEA R5, R7.reuse, R8, 0x5 ;  /* 0x0000000807057211 */ /* 0x040fe200078e28ff */
        /* <DEDUP_REMOVED lines=16> */
.L_x_1019:
[----:B------:R-:W-:Y:S05]  /*b140*/  BRA.U !UP1, `(.L_x_1010) ;  /* 0x0000000909887547 */ /* 0x000fea000b800000 */
[----:B-1-3--:R-:W1:Y:S01]  /*b150*/  S2R R4, SR_LANEID ;  /* 0x0000000000047919 */ /* 0x00ae620000000000 */
[----:B--2---:R-:W-:Y:S01]  /*b160*/  MOV R7, UR27 ;  /* 0x0000001b00077c02 */ /* 0x004fe20008000f00 */
[----:B------:R-:W-:Y:S01]  /*b170*/  UISETP.NE.AND UP0, UPT, UR9, 0x1, UPT ;  /* 0x000000010900788c */ /* 0x000fe2000bf05270 */
[----:B------:R-:W-:Y:S02]  /*b180*/  IADD3 R18, PT, PT, R18, UR7, R3 ;  /* 0x0000000712127c10 */ /* 0x000fe4000fffe003 */
[----:B------:R-:W-:Y:S02]  /*b190*/  SHF.R.U32.HI R7, RZ, 0x1, R7 ;  /* 0x00000001ff077819 */ /* 0x000fe40000011607 */
[----:B------:R-:W-:Y:S02]  /*b1a0*/  LEA R18, R18, UR14, 0x1 ;  /* 0x0000000e12127c11 */ /* 0x000fe4000f8e08ff */
[----:B-1----:R-:W-:Y:S02]  /*b1b0*/  SHF.R.U32.HI R5, RZ, 0x2, R4 ;  /* 0x00000002ff057819 */ /* 0x002fe40000011604 */
[----:B------:R-:W-:-:S05]  /*b1c0*/  LOP3.LUT R4, R4, 0x3, RZ, 0xc0, !PT ;  /* 0x0000000304047812 */ /* 0x000fca00078ec0ff */
[----:B------:R-:W-:-:S05]  /*b1d0*/  IMAD R5, R5, R7, R4 ;  /* 0x0000000705057224 */ /* 0x000fca00078e0204 */
[----:B------:R-:W-:-:S05]  /*b1e0*/  LEA R4, R5, R18, 0x2 ;  /* 0x0000001205047211 */ /* 0x000fca00078e10ff */
[----:B----4-:R-:W-:Y:S01]  /*b1f0*/  IMAD R6, R7, 0x20, R4 ;  /* 0x0000002007067824 */ /* 0x010fe200078e0204 */
[----:B------:R1:W-:Y:S04]  /*b200*/  STS [R4], RZ ;  /* 0x000000ff04007388 */ /* 0x0003e80000000800 */
[----:B------:R1:W-:Y:S04]  /*b210*/  STS [R6], RZ ;  /* 0x000000ff06007388 */ /* 0x0003e80000000800 */
[----:B------:R1:W-:Y:S04]  /*b220*/  STS [R4+0x10], RZ ;  /* 0x000010ff04007388 */ /* 0x0003e80000000800 */
[----:B------:R1:W-:Y:S01]  /*b230*/  STS [R6+0x10], RZ ;  /* 0x000010ff06007388 */ /* 0x0003e20000000800 */
[----:B------:R-:W-:Y:S05]  /*b240*/  BRA.U !UP0, `(.L_x_1010) ;  /* 0x0000000908487547 */ /* 0x000fea000b800000 */
[----:B-1----:R-:W-:Y:S01]  /*b250*/  IADD3 R4, PT, PT, R18, 0x40, RZ ;  /* 0x0000004012047810 */ /* 0x002fe20007ffe0ff */
[----:B------:R-:W-:-:S03]  /*b260*/  UISETP.NE.AND UP0, UPT, UR9, 0x2, UPT ;  /* 0x000000020900788c */ /* 0x000fc6000bf05270 */
[----:B------:R-:W-:-:S04]  /*b270*/  LEA R4, R5, R4, 0x2 ;  /* 0x0000000405047211 */ /* 0x000fc800078e10ff */
[----:B------:R-:W-:Y:S01]  /*b280*/  LEA R6, R7, R4, 0x5 ;  /* 0x0000000407067211 */ /* 0x000fe200078e28ff */
[----:B------:R1:W-:Y:S04]  /*b290*/  STS [R4], RZ ;  /* 0x000000ff04007388 */ /* 0x0003e80000000800 */
[----:B------:R1:W-:Y:S04]  /*b2a0*/  STS [R6], RZ ;  /* 0x000000ff06007388 */ /* 0x0003e80000000800 */
[----:B------:R1:W-:Y:S04]  /*b2b0*/  STS [R4+0x10], RZ ;  /* 0x000010ff04007388 */ /* 0x0003e80000000800 */
[----:B------:R1:W-:Y:S01]  /*b2c0*/  STS [R6+0x10], RZ ;  /* 0x000010ff06007388 */ /* 0x0003e20000000800 */
[----:B------:R-:W-:Y:S05]  /*b2d0*/  BRA.U !UP0, `(.L_x_1010) ;  /* 0x0000000908247547 */ /* 0x000fea000b800000 */
        /* <DEDUP_REMOVED lines=8> */
.L_x_1015:
[----:B------:R-:W-:-:S05]  /*b360*/  UMOV UR7, URZ ;  /* 0x000000ff00077c82 */ /* 0x000fca0008000000 */
.L_x_1023:
[----:B------:R-:W2:Y:S01]  /*b370*/  LDCU UR8, c[0x0][0x3d4] ;  /* 0x00007a80ff0877ac */ /* 0x000ea20008000800 */
[----:B-1----:R-:W-:Y:S01]  /*b380*/  IADD3 R25, PT, PT, R3, UR7, RZ ;  /* 0x0000000703197c10 */ /* 0x002fe2000fffe0ff */
[----:B------:R-:W-:Y:S01]  /*b390*/  IMAD.MOV.U32 R28, RZ, RZ, RZ ;  /* 0x000000ffff1c7224 */ /* 0x000fe200078e00ff */
[----:B----4-:R-:W-:Y:S02]  /*b3a0*/  CS2R R6, SRZ ;  /* 0x0000000000067805 */ /* 0x010fe4000001ff00 */
        /* <DEDUP_REMOVED lines=19> */
.L_x_1021:
        /* <DEDUP_REMOVED lines=23> */
[----:B------:R-:W-:Y:S01]  /*b650*/  IMAD.U32 R4, RZ, RZ, UR27 ;  /* 0x0000001bff047e24 */ /* 0x000fe2000f8e00ff */
[----:B------:R-:W-:-:S04]  /*b660*/  MOV R5, UR9 ;  /* 0x0000000900057c02 */ /* 0x000fc80008000f00 */
[----:B------:R-:W-:Y:S02]  /*b670*/  LEA R27, R4, R27, 0x6 ;  /* 0x0000001b041b7211 */ /* 0x000fe400078e30ff */
[----:B------:R-:W-:Y:S01]  /*b680*/  IADD3 R30, PT, PT, R26, 0x40, R5 ;  /* 0x000000401a1e7810 */ /* 0x000fe20007ffe005 */
[----:B------:R-:W-:Y:S01]  /*b690*/  HMMA.16816.F16 R12, R8, R6, R12 ;  /* 0x00000006080c723c */ /* 0x000fe2000000080c */
[----:B------:R-:W-:-:S03]  /*b6a0*/  IADD3 R29, PT, PT, R27, R24, RZ ;  /* 0x000000181b1d7210 */ /* 0x000fc60007ffe0ff */
[----:B------:R-:W-:Y:S04]  /*b6b0*/  LDSM.16.M88.4 R8, [R30] ;  /* 0x000000001e08783b */ /* 0x000fe80000000200 */
[----:B------:R-:W1:Y:S03]  /*b6c0*/  LDSM.16.MT88.4 R4, [R29] ;  /* 0x000000001d04783b */ /* 0x000e660000004200 */
[----:B-1----:R-:W-:Y:S01]  /*b6d0*/  HMMA.16816.F16 R16, R8, R4, R16 ;  /* 0x000000040810723c */ /* 0x002fe20000000810 */
[----:B------:R-:W-:-:S05]  /*b6e0*/  IMAD.U32 R4, RZ, RZ, UR27 ;  /* 0x0000001bff047e24 */ /* 0x000fca000f8e00ff */
[----:B------:R-:W-:-:S03]  /*b6f0*/  LEA R27, R4, R27, 0x5 ;  /* 0x0000001b041b7211 */ /* 0x000fc600078e28ff */
[----:B------:R-:W-:Y:S01]  /*b700*/  HMMA.16816.F16 R12, R8, R6, R12 ;  /* 0x00000006080c723c */ /* 0x000fe2000000080c */
[----:B------:R-:W-:Y:S01]  /*b710*/  LDSM.16.M88.4 R8, [R15] ;  /* 0x000000000f08783b */ /* 0x000fe20000000200 */
[----:B------:R-:W-:-:S05]  /*b720*/  IADD3 R14, PT, PT, R27, R24, RZ ;  /* 0x000000181b0e7210 */ /* 0x000fca0007ffe0ff */
[----:B------:R-:W1:Y:S04]  /*b730*/  LDSM.16.MT88.4 R4, [R14] ;  /* 0x000000000e04783b */ /* 0x000e680000004200 */
[C---:B-1----:R-:W-:Y:S09]  /*b740*/  HMMA.16816.F16 R4, R8.reuse, R4, R16 ;  /* 0x000000040804723c */ /* 0x042ff20000000810 */
[----:B------:R-:W-:Y:S01]  /*b750*/  HMMA.16816.F16 R6, R8, R6, R12 ;  /* 0x000000060806723c */ /* 0x000fe2000000080c */
[----:B------:R-:W-:-:S04]  /*b760*/  NOP ;  /* 0x0000000000007918 */ /* 0x000fc80000000000 */
[----:B------:R-:W-:-:S15]  /*b770*/  BRA.U UP0, `(.L_x_1021) ;  /* 0xfffffffd00587547 */ /* 0x000fde000b83ffff */
.L_x_1020:
        /* <DEDUP_REMOVED lines=45> */
.L_x_1022:
        /* <DEDUP_REMOVED lines=18> */
.L_x_1010:
[----:B------:R-:W5:Y:S01]  /*bb70*/  LDCU UR7, c[0x0][0x3d0] ;  /* 0x00007a00ff0777ac */ /* 0x000f620008000800 */
[----:B------:R-:W-:-:S05]  /*bb80*/  VIADD R23, R23, 0x10 ;  /* 0x0000001017177836 */ /* 0x000fca0000000000 */
[----:B-----5:R-:W-:-:S13]  /*bb90*/  ISETP.GE.AND P1, PT, R23, UR7, PT ;  /* 0x0000000717007c0c */ /* 0x020fda000bf26270 */
[----:B------:R-:W-:Y:S05]  /*bba0*/  @!P1 BRA `(.L_x_1024) ;  /* 0xffffffd000489947 */ /* 0x000fea000383ffff */
.L_x_1005:
[----:B------:R-:W-:Y:S06]  /*bbb0*/  BAR.SYNC.DEFER_BLOCKING 0x0 ;  /* 0x0000000000007b1d */ /* 0x000fec0000010000 */
.L_x_977:
[----:B------:R-:W-:Y:S01]  /*bbc0*/  UIADD3 UR4, UPT, UPT, UR4, 0x1, URZ ;  /* 0x0000000104047890 */ /* 0x000fe2000fffe0ff */
[----:B-1-34-:R-:W-:-:S05]  /*bbd0*/  IADD3 R4, PT, PT, R21, R20, RZ ;  /* 0x0000001415047210 */ /* 0x01afca0007ffe0ff */
[----:B------:R-:W-:-:S13]  /*bbe0*/  ISETP.LE.AND P1, PT, R4, UR4, PT ;  /* 0x0000000404007c0c */ /* 0x000fda000bf23270 */
[----:B------:R-:W-:Y:S05]  /*bbf0*/  @!P1 BRA `(.L_x_1025) ;  /* 0xffffff5000389947 */ /* 0x000fea000383ffff */
.L_x_955:
[----:B------:R-:W3:Y:S01]  /*bc00*/  LDC R0, c[0x0][0x3ec] ;  /* 0x0000fb00ff007b82 */ /* 0x000ee20000000800 */
[----:B------:R-:W3:Y:S02]  /*bc10*/  LDCU UR7, c[0x0][0x3d0] ;  /* 0x00007a00ff0777ac */ /* 0x000ee40008000800 */
[----:B---3--:R-:W-:-:S05]  /*bc20*/  IMAD R0, R0, UR7, RZ ;  /* 0x0000000700007c24 */ /* 0x008fca000f8e02ff */
[----:B------:R-:W-:-:S04]  /*bc30*/  SHF.R.S32.HI R3, RZ, 0x1f, R0 ;  /* 0x0000001fff037819 */ /* 0x000fc80000011400 */
[----:B------:R-:W-:-:S04]  /*bc40*/  LEA.HI R3, R3, R0, RZ, 0x6 ;  /* 0x0000000003037211 */ /* 0x000fc800078f30ff */
[----:B-12---:R-:W-:-:S04]  /*bc50*/  SHF.R.S32.HI R9, RZ, 0x7, R3 ;  /* 0x00000007ff097819 */ /* 0x006fc80000011403 */
[----:B------:R-:W-:-:S13]  /*bc60*/  ISETP.GE.AND P0, PT, R9, 0x1, PT ;  /* 0x000000010900780c */ /* 0x000fda0003f06270 */
[----:B------:R-:W-:Y:S05]  /*bc70*/  @!P0 EXIT ;  /* 0x000000000000894d */ /* 0x000fea0003800000 */
[----:B------:R-:W1:Y:S01]  /*bc80*/  S2UR UR4, SR_CTAID.X ;  /* 0x00000000000479c3 */ /* 0x000e620000002500 */
[----:B------:R-:W2:Y:S01]  /*bc90*/  S2R R6, SR_TID.X ;  /* 0x0000000000067919 */ /* 0x000ea20000002100 */
[----:B------:R-:W-:Y:S02]  /*bca0*/  ISETP.GE.U32.AND P0, PT, R9, 0x4, PT ;  /* 0x000000040900780c */ /* 0x000fe40003f06070 */
[----:B------:R-:W-:-:S04]  /*bcb0*/  MOV R4, RZ ;  /* 0x000000ff00047202 */ /* 0x000fc80000000f00 */
        /* <DEDUP_REMOVED lines=25> */
.L_x_1027:
        /* <DEDUP_REMOVED lines=182> */
.L_x_1026:
        /* <DEDUP_REMOVED lines=30> */
.L_x_1028:
        /* <DEDUP_REMOVED lines=51> */
.L_x_1029:
        /* <DEDUP_REMOVED lines=12> */
.L_x_1449:


//--------------------- .text._Z32block_attn_mask_2warp_n16_kernelP6__halfS0_S0_PKiS2_S2_S2_S0_S2_S2_iiifiiii --------------------------
	.section	.text._Z32block_attn_mask_2warp_n16_kernelP6__halfS0_S0_PKiS2_S2_S2_S0_S2_S2_iiifiiii,"ax",@progbits
	.align	128
        .global         _Z32block_attn_mask_2warp_n16_kernelP6__halfS0_S0_PKiS2_S2_S2_S0_S2_S2_iiifiiii
        .type           _Z32block_attn_mask_2warp_n16_kernelP6__halfS0_S0_PKiS2_S2_S2_S0_S2_S2_iiifiiii,@function
        .size           _Z32block_attn_mask_2warp_n16_kernelP6__halfS0_S0_PKiS2_S2_S2_S0_S2_S2_iiifiiii,(.L_x_1450 - _Z32block_attn_mask_2warp_n16_kernelP6__halfS0_S0_PKiS2_S2_S2_S0_S2_S2_iiifiiii)
        .other          _Z32block_attn_mask_2warp_n16_kernelP6__halfS0_S0_PKiS2_S2_S2_S0_S2_S2_iiifiiii,@"STO_CUDA_ENTRY STV_DEFAULT"
_Z32block_attn_mask_2warp_n16_kernelP6__halfS0_S0_PKiS2_S2_S2_S0_S2_S2_iiifiiii:
.text._Z32block_attn_mask_2warp_n16_kernelP6__halfS0_S0_PKiS2_S2_S2_S0_S2_S2_iiifiiii:
[----:B------:R-:W1:Y:S01]  /*0000*/  LDC R1, c[0x0][0x37c] ;  /* 0x0000df00ff017b82 */ /* 0x000e620000000800 */
[----:B------:R-:W2:Y:S01]  /*0010*/  S2R R2, SR_TID.X ;  /* 0x0000000000027919 */ /* 0x000ea20000002100 */
[----:B------:R-:W3:Y:S01]  /*0020*/  LDCU UR14, c[0x0][0x3d0] ;  /* 0x00007a00ff0e77ac */ /* 0x000ee20008000800 */
[----:B-1----:R-:W-:Y:S01]  /*0030*/  IADD3 R1, PT, PT, R1, -0x40, RZ ;  /* 0xffffffc001017810 */ /* 0x002fe20007ffe0ff */
[----:B------:R-:W1:Y:S01]  /*0040*/  S2R R6, SR_CTAID.X ;  /* 0x0000000000067919 */ /* 0x000e620000002500 */
[----:B------:R-:W4:Y:S01]  /*0050*/  LDCU.64 UR18, c[0x0][0x358] ;  /* 0x00006b00ff1277ac */ /* 0x000f220008000a00 */
[----:B---3--:R-:W-:Y:S01]  /*0060*/  UISETP.GT.AND UP0, UPT, UR14, 0x20, UPT ;  /* 0x000000200e00788c */ /* 0x008fe2000bf04270 */
[----:B--2---:R-:W-:Y:S02]  /*0070*/  SHF.R.U32.HI R5, RZ, 0x5, R2 ;  /* 0x00000005ff057819 */ /* 0x004fe40000011602 */
[----:B------:R-:W-:-:S06]  /*0080*/  LOP3.LUT R4, R2, 0x1f, RZ, 0xc0, !PT ;  /* 0x0000001f02047812 */ /* 0x000fcc00078ec0ff */
[----:B------:R-:W-:Y:S05]  /*0090*/  BRA.U UP0, `(.L_x_1030) ;  /* 0x0000000100607547 */ /* 0x000fea000b800000 */
[----:B------:R-:W-:Y:S01]  /*00a0*/  MOV R0, UR14 ;  /* 0x0000000e00007c02 */ /* 0x000fe20008000f00 */
[----:B------:R-:W-:-:S03]  /*00b0*/  ULOP3.LUT UR4, UR14, 0x40, URZ, 0x3c, !UPT ;  /* 0x000000400e047892 */ /* 0x000fc6000f8e3cff */
[----:B------:R-:W-:-:S03]  /*00c0*/  IABS R10, R0 ;  /* 0x00000000000a7213 */ /* 0x000fc60000000000 */
[----:B------:R-:W-:Y:S01]  /*00d0*/  ISETP.LE.AND P2, PT, RZ, UR4, PT ;  /* 0x00000004ff007c0c */ /* 0x000fe2000bf43270 */
[----:B------:R-:W2:Y:S08]  /*00e0*/  I2F.RP R0, R10 ;  /* 0x0000000a00007306 */ /* 0x000eb00000209400 */
[----:B--2---:R-:W2:Y:S02]  /*00f0*/  MUFU.RCP R0, R0 ;  /* 0x0000000000007308 */ /* 0x004ea40000001000 */
[----:B--2---:R-:W-:-:S06]  /*0100*/  IADD3 R8, PT, PT, R0, 0xffffffe, RZ ;  /* 0x0ffffffe00087810 */ /* 0x004fcc0007ffe0ff */
[----:B------:R2:W3:Y:S02]  /*0110*/  F2I.FTZ.U32.TRUNC.NTZ R9, R8 ;  /* 0x0000000800097305 */ /* 0x0004e4000021f000 */
[----:B--2---:R-:W-:Y:S01]  /*0120*/  MOV R8, RZ ;  /* 0x000000ff00087202 */ /* 0x004fe20000000f00 */
[----:B---3--:R-:W-:-:S04]  /*0130*/  IMAD.MOV R3, RZ, RZ, -R9 ;  /* 0x000000ffff037224 */ /* 0x008fc800078e0a09 */
[----:B------:R-:W-:-:S04]  /*0140*/  IMAD R3, R3, R10, RZ ;  /* 0x0000000a03037224 */ /* 0x000fc800078e02ff */
[----:B------:R-:W-:-:S06]  /*0150*/  IMAD.HI.U32 R9, R9, R3, R8 ;  /* 0x0000000309097227 */ /* 0x000fcc00078e0008 */
[----:B------:R-:W-:-:S05]  /*0160*/  IMAD.HI.U32 R0, R9, 0x40, RZ ;  /* 0x0000004009007827 */ /* 0x000fca00078e00ff */
[----:B------:R-:W-:-:S05]  /*0170*/  IADD3 R3, PT, PT, -R0, RZ, RZ ;  /* 0x000000ff00037210 */ /* 0x000fca0007ffe1ff */
[----:B------:R-:W-:-:S05]  /*0180*/  IMAD R3, R10, R3, 0x40 ;  /* 0x000000400a037424 */ /* 0x000fca00078e0203 */
[----:B------:R-:W-:-:S13]  /*0190*/  ISETP.GT.U32.AND P1, PT, R10, R3, PT ;  /* 0x000000030a00720c */ /* 0x000fda0003f24070 */
[-C--:B------:R-:W-:Y:S01]  /*01a0*/  @!P1 IADD3 R3, PT, PT, R3, -R10.reuse, RZ ;  /* 0x8000000a03039210 */ /* 0x080fe20007ffe0ff */
[----:B------:R-:W-:Y:S01]  /*01b0*/  @!P1 VIADD R0, R0, 0x1 ;  /* 0x0000000100009836 */ /* 0x000fe20000000000 */
[----:B------:R-:W-:Y:S02]  /*01c0*/  ISETP.NE.AND P1, PT, RZ, UR14, PT ;  /* 0x0000000eff007c0c */ /* 0x000fe4000bf25270 */
[----:B------:R-:W-:-:S13]  /*01d0*/  ISETP.GE.U32.AND P0, PT, R3, R10, PT ;  /* 0x0000000a0300720c */ /* 0x000fda0003f06070 */
[----:B------:R-:W-:-:S04]  /*01e0*/  @P0 IADD3 R0, PT, PT, R0, 0x1, RZ ;  /* 0x0000000100000810 */ /* 0x000fc80007ffe0ff */
[----:B------:R-:W-:Y:S02]  /*01f0*/  @!P2 IADD3 R0, PT, PT, -R0, RZ, RZ ;  /* 0x000000ff0000a210 */ /* 0x000fe40007ffe1ff */
[----:B------:R-:W-:Y:S01]  /*0200*/  @!P1 LOP3.LUT R0, RZ, UR14, RZ, 0x33, !PT ;  /* 0x0000000eff009c12 */ /* 0x000fe2000f8e33ff */
[----:B------:R-:W-:Y:S06]  /*0210*/  BRA `(.L_x_1031) ;  /* 0x0000000000047947 */ /* 0x000fec0003800000 */
.L_x_1030:
[----:B------:R-:W-:-:S12]  /*0220*/  USHF.R.U32.HI UR21, URZ, 0x6, UR14 ;  /* 0x00000006ff157899 */ /* 0x000fd8000801160e */
.L_x_1031:
        /* <DEDUP_REMOVED lines=12> */
[----:B--2---:R-:W-:-:S04]  /*02f0*/  UIMAD UR4, UR14, UR15, URZ ;  /* 0x0000000f0e0472a4 */ /* 0x004fc8000f8e02ff */
[----:B------:R-:W-:-:S03]  /*0300*/  USHF.R.S32.HI UR8, URZ, 0x1f, UR4 ;  /* 0x0000001fff087899 */ /* 0x000fc60008011404 */
[----:B------:R-:W2:Y:S01]  /*0310*/  S2UR UR11, SR_CTAID.Y ;  /* 0x00000000000b79c3 */ /* 0x000ea20000002600 */
[----:B------:R-:W-:Y:S01]  /*0320*/  UMOV UR7, 0x400 ;  /* 0x0000040000077882 */ /* 0x000fe20000000000 */
[----:B------:R-:W-:-:S06]  /*0330*/  ULEA.HI UR8, UR8, UR4, URZ, 0x6 ;  /* 0x0000000408087291 */ /* 0x000fcc000f8f30ff */
[----:B------:R-:W2:Y:S01]  /*0340*/  S2UR UR12, SR_CTAID.Z ;  /* 0x00000000000c79c3 */ /* 0x000ea20000002700 */
[----:B-1----:R-:W-:Y:S02]  /*0350*/  ULEA UR9, UR9, UR7, 0x18 ;  /* 0x0000000709097291 */ /* 0x002fe4000f8ec0ff */
[----:B------:R-:W-:Y:S02]  /*0360*/  ULEA UR7, UR14, UR4, 0x4 ;  /* 0x000000040e077291 */ /* 0x000fe4000f8e20ff */
[----:B------:R-:W-:Y:S02]  /*0370*/  USHF.R.S32.HI UR4, URZ, 0x7, UR8 ;  /* 0x00000007ff047899 */ /* 0x000fe40008011408 */
[----:B---3--:R-:W-:Y:S02]  /*0380*/  UIMAD UR5, UR15, UR20, URZ ;  /* 0x000000140f0572a4 */ /* 0x008fe4000f8e02ff */
[----:B------:R-:W-:Y:S02]  /*0390*/  UISETP.GE.AND UP0, UPT, UR4, 0x1, UPT ;  /* 0x000000010400788c */ /* 0x000fe4000bf06270 */
[----:B------:R-:W-:-:S02]  /*03a0*/  UIMAD UR6, UR14, UR20, URZ ;  /* 0x000000140e0672a4 */ /* 0x000fc4000f8e02ff */
[----:B------:R-:W-:Y:S02]  /*03b0*/  ULEA UR5, UR20, UR5, 0x4 ;  /* 0x0000000514057291 */ /* 0x000fe4000f8e20ff */
[----:B------:R-:W-:Y:S02]  /*03c0*/  ULEA UR22, UR7, UR9, 0x1 ;  /* 0x0000000907167291 */ /* 0x000fe4000f8e08ff */
[----:B--2---:R-:W-:Y:S02]  /*03d0*/  UIMAD UR11, UR11, UR16, URZ ;  /* 0x000000100b0b72a4 */ /* 0x004fe4000f8e02ff */
[----:B------:R-:W-:Y:S02]  /*03e0*/  ULEA UR6, UR14, UR6, 0x4 ;  /* 0x000000060e067291 */ /* 0x000fe4000f8e20ff */
[----:B------:R-:W-:Y:S02]  /*03f0*/  ULEA UR10, UR5, UR22, 0x1 ;  /* 0x00000016050a7291 */ /* 0x000fe4000f8e08ff */
[----:B------:R-:W-:-:S02]  /*0400*/  UIMAD UR11, UR12, UR17, UR11 ;  /* 0x000000110c0b72a4 */ /* 0x000fc4000f8e020b */
[----:B------:R-:W-:Y:S01]  /*0410*/  ULEA UR12, UR6, UR10, 0x1 ;  /* 0x0000000a060c7291 */ /* 0x000fe2000f8e08ff */
[----:B----4-:R-:W-:Y:S01]  /*0420*/  IADD3 R20, PT, PT, R20, -R3, RZ ;  /* 0x8000000314147210 */ /* 0x010fe20007ffe0ff */
[----:B-----5:R-:W-:Y:S01]  /*0430*/  IMAD.IADD R3, R7, 0x1, -R12 ;  /* 0x0000000107037824 */ /* 0x020fe200078e0a0c */
[----:B------:R-:W-:Y:S09]  /*0440*/  BRA.U !UP0, `(.L_x_1032) ;  /* 0x00000005086c7547 */ /* 0x000ff2000b800000 */
[----:B------:R-:W1:Y:S01]  /*0450*/  LDC R7, c[0x0][0x3e8] ;  /* 0x0000fa00ff077b82 */ /* 0x000e620000000800 */
[----:B------:R-:W-:Y:S01]  /*0460*/  IMAD R6, R6, UR14, RZ ;  /* 0x0000000e06067c24 */ /* 0x000fe2000f8e02ff */
[----:B------:R-:W-:Y:S01]  /*0470*/  UISETP.GE.U32.AND UP0, UPT, UR4, 0x4, UPT ;  /* 0x000000040400788c */ /* 0x000fe2000bf06070 */
[----:B------:R-:W-:Y:S01]  /*0480*/  IMAD R10, R5, 0x28, R4 ;  /* 0x00000028050a7824 */ /* 0x000fe200078e0204 */
[----:B------:R-:W-:Y:S01]  /*0490*/  MOV R11, RZ ;  /* 0x000000ff000b7202 */ /* 0x000fe20000000f00 */
[----:B------:R-:W-:Y:S01]  /*04a0*/  ULOP3.LUT UP1, UR5, UR4, 0x3, URZ, 0xc0, !UPT ;  /* 0x0000000304057892 */ /* 0x000fe2000f82c0ff */
[----:B-1----:R-:W-:-:S05]  /*04b0*/  IMAD R6, R6, R7, UR11 ;  /* 0x0000000b06067e24 */ /* 0x002fca000f8e0207 */
[----:B------:R-:W-:-:S04]  /*04c0*/  LEA.HI R8, R6, R6, RZ, 0x1 ;  /* 0x0000000606087211 */ /* 0x000fc800078f08ff */
[----:B------:R-:W-:-:S04]  /*04d0*/  SHF.R.S32.HI R8, RZ, 0x1, R8 ;  /* 0x00000001ff087819 */ /* 0x000fc80000011408 */
[----:B------:R-:W-:Y:S01]  /*04e0*/  SHF.R.S32.HI R9, RZ, 0x1f, R8 ;  /* 0x0000001fff097819 */ /* 0x000fe20000011408 */
[----:B------:R-:W-:Y:S06]  /*04f0*/  BRA.U !UP0, `(.L_x_1033) ;  /* 0x00000001088c7547 */ /* 0x000fec000b800000 */
[----:B------:R-:W-:Y:S01]  /*0500*/  ULOP3.LUT UR4, UR4, 0x7ffffffc, URZ, 0xc0, !UPT ;  /* 0x7ffffffc04047892 */ /* 0x000fe2000f8ec0ff */
[----:B------:R-:W-:Y:S01]  /*0510*/  MOV R7, RZ ;  /* 0x000000ff00077202 */ /* 0x000fe20000000f00 */
[----:B------:R-:W1:Y:S04]  /*0520*/  LDCU.64 UR16, c[0x0][0x380] ;  /* 0x00007000ff1077ac */ /* 0x000e680008000a00 */
[----:B------:R-:W-:-:S07]  /*0530*/  MOV R11, UR4 ;  /* 0x00000004000b7c02 */ /* 0x000fce0008000f00 */
.L_x_1034:
[C---:B--2---:R-:W-:Y:S02]  /*0540*/  IMAD R5, R7.reuse, 0x40, R2 ;  /* 0x0000004007057824 */ /* 0x044fe400078e0202 */
[C---:B------:R-:W-:Y:S01]  /*0550*/  IMAD R6, R7.reuse, 0x50, R10 ;  /* 0x0000005007067824 */ /* 0x040fe200078e020a */
[----:B------:R-:W-:Y:S02]  /*0560*/  IADD3 R7, PT, PT, R7, 0x4, RZ ;  /* 0x0000000407077810 */ /* 0x000fe40007ffe0ff */
[----:B------:R-:W-:Y:S02]  /*0570*/  IADD3 R5, P0, PT, R8, R5, RZ ;  /* 0x0000000508057210 */ /* 0x000fe40007f1e0ff */
[----:B------:R-:W-:Y:S02]  /*0580*/  LEA R13, R6, UR9, 0x2 ;  /* 0x00000009060d7c11 */ /* 0x000fe4000f8e10ff */
[----:B------:R-:W-:Y:S02]  /*0590*/  IADD3.X R12, PT, PT, RZ, R9, RZ, P0, !PT ;  /* 0x00000009ff0c7210 */ /* 0x000fe400007fe4ff */
[----:B-1----:R-:W-:-:S02]  /*05a0*/  LEA R4, P0, R5, UR16, 0x2 ;  /* 0x0000001005047c11 */ /* 0x002fc4000f8010ff */
[----:B------:R-:W-:Y:S02]  /*05b0*/  LEA R6, R6, UR12, 0x2 ;  /* 0x0000000c06067c11 */ /* 0x000fe4000f8e10ff */
        /* <DEDUP_REMOVED lines=23> */
.L_x_1033:
[----:B------:R-:W-:Y:S05]  /*0730*/  BRA.U !UP1, `(.L_x_1032) ;  /* 0x0000000109b07547 */ /* 0x000fea000b800000 */
[----:B------:R-:W-:Y:S02]  /*0740*/  UISETP.NE.AND UP0, UPT, UR5, 0x1, UPT ;  /* 0x000000010500788c */ /* 0x000fe4000bf05270 */
[----:B------:R-:W-:-:S04]  /*0750*/  USHF.R.S32.HI UR8, URZ, 0x6, UR8 ;  /* 0x00000006ff087899 */ /* 0x000fc80008011408 */
[----:B------:R-:W-:-:S03]  /*0760*/  ULOP3.LUT UP1, URZ, UR8, 0x2, URZ, 0xc0, !UPT ;  /* 0x0000000208ff7892 */ /* 0x000fc6000f82c0ff */
[----:B------:R-:W-:Y:S08]  /*0770*/  BRA.U !UP0, `(.L_x_1035) ;  /* 0x0000000108647547 */ /* 0x000ff0000b800000 */
        /* <DEDUP_REMOVED lines=8> */
[-C--:B------:R-:W-:Y:S02]  /*0800*/  IADD3.X R16, PT, PT, RZ, R9.reuse, RZ, P0, !PT ;  /* 0x00000009ff107210 */ /* 0x080fe400007fe4ff */
[----:B------:R-:W-:Y:S02]  /*0810*/  IADD3.X R14, PT, PT, RZ, R9, RZ, P1, !PT ;  /* 0x00000009ff0e7210 */ /* 0x000fe40000ffe4ff */
[----:B------:R-:W-:-:S02]  /*0820*/  LEA R12, R12, UR12, 0x2 ;  /* 0x0000000c0c0c7c11 */ /* 0x000fc4000f8e10ff */
        /* <DEDUP_REMOVED lines=14> */
.L_x_1035:
[----:B------:R-:W-:Y:S05]  /*0910*/  BRA.U !UP1, `(.L_x_1032) ;  /* 0x0000000109387547 */ /* 0x000fea000b800000 */
[----:B------:R-:W3:Y:S01]  /*0920*/  LDCU.64 UR4, c[0x0][0x380] ;  /* 0x00007000ff0477ac */ /* 0x000ee20008000a00 */
[C---:B-12---:R-:W-:Y:S02]  /*0930*/  IMAD R5, R11.reuse, 0x40, R2 ;  /* 0x000000400b057824 */ /* 0x046fe400078e0202 */
[----:B------:R-:W-:-:S03]  /*0940*/  IMAD R10, R11, 0x50, R10 ;  /* 0x000000500b0a7824 */ /* 0x000fc600078e020a */
[----:B------:R-:W-:Y:S02]  /*0950*/  IADD3 R5, P0, PT, R8, R5, RZ ;  /* 0x0000000508057210 */ /* 0x000fe40007f1e0ff */
[C---:B------:R-:W-:Y:S02]  /*0960*/  LEA R7, R10.reuse, UR9, 0x2 ;  /* 0x000000090a077c11 */ /* 0x040fe4000f8e10ff */
[----:B------:R-:W-:Y:S02]  /*0970*/  IADD3.X R2, PT, PT, RZ, R9, RZ, P0, !PT ;  /* 0x00000009ff027210 */ /* 0x000fe400007fe4ff */
        /* <DEDUP_REMOVED lines=8> */
.L_x_1032:
[----:B------:R-:W0:Y:S01]  /*0a00*/  LDGDEPBAR ;  /* 0x00000000000079af */ /* 0x000e220000000000 */
[----:B------:R-:W-:Y:S01]  /*0a10*/  IADD3 R2, PT, PT, R20, R3, RZ ;  /* 0x0000000314027210 */ /* 0x000fe20007ffe0ff */
        /* <DEDUP_REMOVED lines=10> */
[----:B------:R-:W-:Y:S01]  /*0ac0*/  ULEA.HI UR4, UR20, UR20, URZ, 0x1 ;  /* 0x0000001414047291 */ /* 0x000fe2000f8f08ff */
[----:B------:R-:W-:Y:S01]  /*0ad0*/  MOV R2, RZ ;  /* 0x000000ff00027202 */ /* 0x000fe20000000f00 */
[----:B------:R-:W-:Y:S02]  /*0ae0*/  UIADD3 UR5, UPT, UPT, UR20, -0x1, URZ ;  /* 0xffffffff14057890 */ /* 0x000fe4000fffe0ff */
[----:B------:R-:W-:Y:S02]  /*0af0*/  UIADD3 UR6, UPT, UPT, UR15, -0x1, URZ ;  /* 0xffffffff0f067890 */ /* 0x000fe4000fffe0ff */
[----:B------:R-:W-:Y:S02]  /*0b00*/  UISETP.LT.AND UP0, UPT, UR14, UR20, UPT ;  /* 0x000000140e00728c */ /* 0x000fe4000bf01270 */
[----:B------:R-:W-:Y:S02]  /*0b10*/  USHF.R.S32.HI UR4, URZ, 0x1, UR4 ;  /* 0x00000001ff047899 */ /* 0x000fe40008011404 */
[----:B------:R-:W-:-:S02]  /*0b20*/  ULEA.HI UR5, UR5, 0x1, URZ, 0x1c ;  /* 0x0000000105057891 */ /* 0x000fc4000f8fe0ff */
[----:B------:R-:W-:Y:S02]  /*0b30*/  ULEA.HI UR6, UR6, 0x1, URZ, 0x1c ;  /* 0x0000000106067891 */ /* 0x000fe4000f8fe0ff */
[----:B------:R-:W-:Y:S02]  /*0b40*/  USEL UR7, UR14, UR20, UP0 ;  /* 0x000000140e077287 */ /* 0x000fe40008000000 */
[----:B------:R-:W-:Y:S02]  /*0b50*/  ULOP3.LUT UR25, UR5, 0x1ffffff0, URZ, 0xc0, !UPT ;  /* 0x1ffffff005197892 */ /* 0x000fe4000f8ec0ff */
[----:B------:R-:W-:Y:S02]  /*0b60*/  ULOP3.LUT UR26, UR5, 0x3, URZ, 0xc0, !UPT ;  /* 0x00000003051a7892 */ /* 0x000fe4000f8ec0ff */
[----:B------:R-:W-:Y:S02]  /*0b70*/  ULOP3.LUT UR29, UR4, 0x3ffffffc, URZ, 0xc0, !UPT ;  /* 0x3ffffffc041d7892 */ /* 0x000fe4000f8ec0ff */
[----:B------:R-:W-:-:S02]  /*0b80*/  ULOP3.LUT UR14, UR4, 0x3ffffff8, URZ, 0xc0, !UPT ;  /* 0x3ffffff8040e7892 */ /* 0x000fc4000f8ec0ff */
[----:B------:R-:W-:Y:S02]  /*0b90*/  ULOP3.LUT UR16, UR5, 0x1ffffffc, URZ, 0xc0, !UPT ;  /* 0x1ffffffc05107892 */ /* 0x000fe4000f8ec0ff */
[----:B------:R-:W-:Y:S02]  /*0ba0*/  ULOP3.LUT UR27, UR6, 0x3, URZ, 0xc0, !UPT ;  /* 0x00000003061b7892 */ /* 0x000fe4000f8ec0ff */
[----:B------:R-:W-:Y:S02]  /*0bb0*/  ULOP3.LUT UR28, UR6, 0x1ffffffc, URZ, 0xc0, !UPT ;  /* 0x1ffffffc061c7892 */ /* 0x000fe4000f8ec0ff */
[----:B------:R-:W-:Y:S02]  /*0bc0*/  ULOP3.LUT UR15, UR6, 0x1ffffffe, URZ, 0xc0, !UPT ;  /* 0x1ffffffe060f7892 */ /* 0x000fe4000f8ec0ff */
[----:B------:R-:W-:Y:S01]  /*0bd0*/  UISETP.GE.AND UP1, UPT, UR7, 0x1, UPT ;  /* 0x000000010700788c */ /* 0x000fe2000bf26270 */
[----:B------:R-:W-:Y:S01]  /*0be0*/  UMOV UR5, URZ ;  /* 0x000000ff00057c82 */ /* 0x000fe20008000000 */
[----:B------:R-:W-:-:S09]  /*0bf0*/  UMOV UR4, URZ ;  /* 0x000000ff00047c82 */ /* 0x000fd20008000000 */
.L_x_1106:
[----:B-1-34-:R-:W1:Y:S01]  /*0c00*/  S2R R7, SR_CTAID.X ;  /* 0x0000000000077919 */ /* 0x01ae620000002500 */
[----:B--2---:R-:W1:Y:S01]  /*0c10*/  LDC.64 R4, c[0x0][0x3c0] ;  /* 0x0000f000ff047b82 */ /* 0x004e620000000a00 */
[----:B------:R-:W2:Y:S01]  /*0c20*/  LDCU UR6, c[0x0][0x3ec] ;  /* 0x00007d80ff0677ac */ /* 0x000ea20008000800 */
[----:B------:R-:W2:Y:S01]  /*0c30*/  LDCU UR7, c[0x0][0x3d4] ;  /* 0x00007a80ff0777ac */ /* 0x000ea20008000800 */
[----:B------:R-:W3:Y:S01]  /*0c40*/  S2R R19, SR_TID.X ;  /* 0x0000000000137919 */ /* 0x000ee20000002100 */
[----:B------:R-:W4:Y:S01]  /*0c50*/  LDCU UR31, c[0x0][0x3d4] ;  /* 0x00007a80ff1f77ac */ /* 0x000f220008000800 */
[----:B-1----:R-:W-:-:S03]  /*0c60*/  IMAD.WIDE.U32 R4, R7, 0x4, R4 ;  /* 0x0000000407047825 */ /* 0x002fc600078e0004 */
[----:B------:R-:W1:Y:S03]  /*0c70*/  LDC.64 R6, c[0x0][0x3c8] ;  /* 0x0000f200ff067b82 */ /* 0x000e660000000a00 */
[----:B------:R-:W4:Y:S01]  /*0c80*/  LDG.E R4, desc[UR18][R4.64] ;  /* 0x0000001204047981 */ /* 0x000f22000c1e1900 */
[----:B--2---:R-:W-:-:S04]  /*0c90*/  UIMAD UR6, UR6, UR7, URZ ;  /* 0x00000007060672a4 */ /* 0x004fc8000f8e02ff */
[----:B------:R-:W-:-:S04]  /*0ca0*/  USHF.R.S32.HI UR7, URZ, 0x1f, UR6 ;  /* 0x0000001fff077899 */ /* 0x000fc80008011406 */
[----:B------:R-:W-:Y:S01]  /*0cb0*/  ULEA.HI UR7, UR7, UR6, URZ, 0x6 ;  /* 0x0000000607077291 */ /* 0x000fe2000f8f30ff */
[----:B----4-:R-:W-:-:S04]  /*0cc0*/  VIADD R9, R4, UR5 ;  /* 0x0000000504097c36 */ /* 0x010fc80008000000 */
[----:B-1----:R-:W-:-:S05]  /*0cd0*/  IMAD.WIDE R6, R9, 0x4, R6 ;  /* 0x0000000409067825 */ /* 0x002fca00078e0206 */
[----:B-----5:R1:W5:Y:S01]  /*0ce0*/  LDG.E R18, desc[UR18][R6.64] ;  /* 0x0000001206127981 */ /* 0x020362000c1e1900 */
[----:B------:R-:W-:-:S04]  /*0cf0*/  USHF.R.S32.HI UR7, URZ, 0x7, UR7 ;  /* 0x00000007ff077899 */ /* 0x000fc80008011407 */
[----:B------:R-:W-:-:S09]  /*0d00*/  UISETP.GE.AND UP0, UPT, UR7, 0x1, UPT ;  /* 0x000000010700788c */ /* 0x000fd2000bf06270 */
[----:B-1-3--:R-:W-:Y:S05]  /*0d10*/  BRA.U !UP0, `(.L_x_1037) ;  /* 0x0000000508207547 */ /* 0x00afea000b800000 */
[----:B------:R-:W1:Y:S01]  /*0d20*/  LDC R5, c[0x0][0x3e8] ;  /* 0x0000fa00ff057b82 */ /* 0x000e620000000800 */
[----:B-----5:R-:W-:Y:S01]  /*0d30*/  IMAD R4, R18, UR31, RZ ;  /* 0x0000001f12047c24 */ /* 0x020fe2000f8e02ff */
[----:B------:R-:W-:Y:S01]  /*0d40*/  UISETP.GE.U32.AND UP0, UPT, UR7, 0x4, UPT ;  /* 0x000000040700788c */ /* 0x000fe2000bf06070 */
[----:B------:R-:W-:Y:S02]  /*0d50*/  MOV R6, RZ ;  /* 0x000000ff00067202 */ /* 0x000fe40000000f00 */
[----:B-1----:R-:W-:-:S05]  /*0d60*/  IMAD R4, R4, R5, UR11 ;  /* 0x0000000b04047e24 */ /* 0x002fca000f8e0205 */
[----:B------:R-:W-:-:S04]  /*0d70*/  LEA.HI R5, R4, R4, RZ, 0x1 ;  /* 0x0000000404057211 */ /* 0x000fc800078f08ff */
[----:B------:R-:W-:-:S04]  /*0d80*/  SHF.R.S32.HI R5, RZ, 0x1, R5 ;  /* 0x00000001ff057819 */ /* 0x000fc80000011405 */
[----:B------:R-:W-:Y:S01]  /*0d90*/  SHF.R.S32.HI R4, RZ, 0x1f, R5 ;  /* 0x0000001fff047819 */ /* 0x000fe20000011405 */
[----:B------:R-:W-:Y:S06]  /*0da0*/  BRA.U !UP0, `(.L_x_1038) ;  /* 0x0000000108607547 */ /* 0x000fec000b800000 */
[----:B------:R-:W-:Y:S01]  /*0db0*/  SHF.R.U32.HI R6, RZ, 0x5, R19 ;  /* 0x00000005ff067819 */ /* 0x000fe20000011613 */
[----:B------:R-:W1:Y:S01]  /*0dc0*/  LDCU.64 UR8, c[0x0][0x388] ;  /* 0x00007100ff0877ac */ /* 0x000e620008000a00 */
[----:B------:R-:W-:Y:S02]  /*0dd0*/  LOP3.LUT R7, R19, 0x1f, RZ, 0xc0, !PT ;  /* 0x0000001f13077812 */ /* 0x000fe400078ec0ff */
[----:B------:R-:W-:Y:S01]  /*0de0*/  MOV R8, RZ ;  /* 0x000000ff00087202 */ /* 0x000fe20000000f00 */
[----:B------:R-:W-:Y:S02]  /*0df0*/  ULOP3.LUT UR6, UR7, 0x7ffffffc, URZ, 0xc0, !UPT ;  /* 0x7ffffffc07067892 */ /* 0x000fe4000f8ec0ff */
[----:B------:R-:W-:-:S10]  /*0e00*/  IMAD R11, R6, 0x28, R7 ;  /* 0x00000028060b7824 */ /* 0x000fd400078e0207 */
.L_x_1039:
        /* <DEDUP_REMOVED lines=18> */
.L_x_1038:
        /* <DEDUP_REMOVED lines=8> */
[----:B------:R-:W-:-:S03]  /*0fb0*/  IADD3 R7, P0, PT, R5, R12, RZ ;  /* 0x0000000c05077210 */ /* 0x000fc60007f1e0ff */
[----:B------:R-:W-:Y:S02]  /*0fc0*/  IMAD R8, R6, 0x50, R9 ;  /* 0x0000005006087824 */ /* 0x000fe400078e0209 */
[----:B------:R-:W-:-:S03]  /*0fd0*/  IMAD.X R10, RZ, RZ, R4, P0 ;  /* 0x000000ffff0a7224 */ /* 0x000fc600000e0604 */
        /* <DEDUP_REMOVED lines=28> */
.L_x_1037:
        /* <DEDUP_REMOVED lines=8> */
.L_x_1047:
[----:B----4-:R-:W4:Y:S01]  /*1220*/  LDCU.64 UR30, c[0x0][0x3d0] ;  /* 0x00007a00ff1e77ac */ /* 0x010f220008000a00 */
[----:B-1-3--:R-:W-:Y:S01]  /*1230*/  SHF.R.U32.HI R4, RZ, 0x1, R19 ;  /* 0x00000001ff047819 */ /* 0x00afe20000011613 */
        /* <DEDUP_REMOVED lines=8> */
[----:B-12---:R-:W1:Y:S01]  /*12c0*/  S2R R6, SR_LANEID ;  /* 0x0000000000067919 */ /* 0x006e620000000000 */
[----:B------:R-:W-:Y:S01]  /*12d0*/  USHF.R.U32.HI UR9, URZ, 0x1, UR23 ;  /* 0x00000001ff097899 */ /* 0x000fe20008011617 */
[----:B------:R-:W-:Y:S01]  /*12e0*/  UMOV UR7, URZ ;  /* 0x000000ff00077c82 */ /* 0x000fe20008000000 */
[----:B------:R-:W-:Y:S01]  /*12f0*/  UMOV UR8, URZ ;  /* 0x000000ff00087c82 */ /* 0x000fe20008000000 */
[----:B-1----:R-:W-:Y:S02]  /*1300*/  SHF.R.U32.HI R5, RZ, 0x2, R6 ;  /* 0x00000002ff057819 */ /* 0x002fe40000011606 */
[----:B------:R-:W-:-:S05]  /*1310*/  LOP3.LUT R6, R6, 0x3, RZ, 0xc0, !PT ;  /* 0x0000000306067812 */ /* 0x000fca00078ec0ff */
[----:B------:R-:W-:-:S05]  /*1320*/  IMAD R5, R5, UR9, R6 ;  /* 0x0000000905057c24 */ /* 0x000fca000f8e0206 */
[----:B------:R-:W-:-:S07]  /*1330*/  SHF.L.U32 R5, R5, 0x2, RZ ;  /* 0x0000000205057819 */ /* 0x000fce00000006ff */
.L_x_1043:
[----:B---3--:R-:W-:Y:S01]  /*1340*/  IADD3 R8, PT, PT, R4, UR7, RZ ;  /* 0x0000000704087c10 */ /* 0x008fe2000fffe0ff */
[----:B------:R-:W-:Y:S01]  /*1350*/  IMAD.U32 R6, RZ, RZ, UR9 ;  /* 0x00000009ff067e24 */ /* 0x000fe2000f8e00ff */
[----:B------:R-:W-:Y:S02]  /*1360*/  UIADD3 UR8, UPT, UPT, UR8, 0x10, URZ ;  /* 0x0000001008087890 */ /* 0x000fe4000fffe0ff */
[----:B------:R-:W-:Y:S01]  /*1370*/  LEA R8, R8, UR10, 0x1 ;  /* 0x0000000a08087c11 */ /* 0x000fe2000f8e08ff */
[----:B------:R-:W-:Y:S02]  /*1380*/  UIADD3 UR7, UPT, UPT, UR7, 0x100, URZ ;  /* 0x0000010007077890 */ /* 0x000fe4000fffe0ff */
[----:B------:R-:W-:Y:S01]  /*1390*/  UISETP.NE.AND UP2, UPT, UR8, UR25, UPT ;  /* 0x000000190800728c */ /* 0x000fe2000bf45270 */
[C---:B------:R-:W-:Y:S01]  /*13a0*/  IADD3 R10, PT, PT, R8.reuse, 0x20, RZ ;  /* 0x00000020080a7810 */ /* 0x040fe20007ffe0ff */
[C---:B------:R-:W-:Y:S01]  /*13b0*/  VIADD R12, R8.reuse, 0x40 ;  /* 0x00000040080c7836 */ /* 0x040fe20000000000 */
[----:B------:R-:W-:-:S02]  /*13c0*/  IADD3 R11, PT, PT, R8, R5, RZ ;  /* 0x00000005080b7210 */ /* 0x000fc40007ffe0ff */
[----:B------:R-:W-:Y:S02]  /*13d0*/  IADD3 R15, PT, PT, R10, R5, RZ ;  /* 0x000000050a0f7210 */ /* 0x000fe40007ffe0ff */
[----:B------:R-:W-:Y:S01]  /*13e0*/  LEA R7, R6, R11, 0x5 ;  /* 0x0000000b06077211 */ /* 0x000fe200078e28ff */
[----:B------:R-:W-:Y:S01]  /*13f0*/  STS [R11], RZ ;  /* 0x000000ff0b007388 */ /* 0x000fe20000000800 */
[----:B------:R-:W-:Y:S01]  /*1400*/  IADD3 R10, PT, PT, R8, 0x60, RZ ;  /* 0x00000060080a7810 */ /* 0x000fe20007ffe0ff */
[----:B------:R-:W-:Y:S01]  /*1410*/  IMAD R9, R6, 0x20, R15 ;  /* 0x0000002006097824 */ /* 0x000fe200078e020f */
[-C--:B------:R-:W-:Y:S01]  /*1420*/  IADD3 R13, PT, PT, R12, R5.reuse, RZ ;  /* 0x000000050c0d7210 */ /* 0x080fe20007ffe0ff */
[----:B------:R-:W-:Y:S01]  /*1430*/  STS [R7], RZ ;  /* 0x000000ff07007388 */ /* 0x000fe20000000800 */
[----:B------:R-:W-:Y:S02]  /*1440*/  IADD3 R21, PT, PT, R10, R5, RZ ;  /* 0x000000050a157210 */ /* 0x000fe40007ffe0ff */
[----:B------:R-:W-:Y:S01]  /*1450*/  LEA R10, R6, R13, 0x5 ;  /* 0x0000000d060a7211 */ /* 0x000fe200078e28ff */
[----:B------:R1:W-:Y:S01]  /*1460*/  STS [R11+0x10], RZ ;  /* 0x000010ff0b007388 */ /* 0x0003e20000000800 */
[----:B------:R-:W-:-:S02]  /*1470*/  IADD3 R12, PT, PT, R8, 0x80, RZ ;  /* 0x00000080080c7810 */ /* 0x000fc40007ffe0ff */
[----:B------:R-:W-:Y:S01]  /*1480*/  IADD3 R14, PT, PT, R8, 0xa0, RZ ;  /* 0x000000a0080e7810 */ /* 0x000fe20007ffe0ff */
[----:B------:R2:W-:Y:S01]  /*1490*/  STS [R7+0x10], RZ ;  /* 0x000010ff07007388 */ /* 0x0005e20000000800 */
[----:B------:R-:W-:Y:S02]  /*14a0*/  IADD3 R17, PT, PT, R12, R5, RZ ;  /* 0x000000050c117210 */ /* 0x000fe40007ffe0ff */
[----:B------:R-:W-:Y:S01]  /*14b0*/  IADD3 R12, PT, PT, R8, 0xc0, RZ ;  /* 0x000000c0080c7810 */ /* 0x000fe20007ffe0ff */
[----:B------:R-:W-:Y:S01]  /*14c0*/  STS [R15], RZ ;  /* 0x000000ff0f007388 */ /* 0x000fe20000000800 */
[----:B-1----:R-:W-:-:S03]  /*14d0*/  IMAD R11, R6, 0x20, R21 ;  /* 0x00000020060b7824 */ /* 0x002fc600078e0215 */
[----:B------:R-:W-:Y:S01]  /*14e0*/  STS [R9], RZ ;  /* 0x000000ff09007388 */ /* 0x000fe20000000800 */
[----:B--2---:R-:W-:-:S03]  /*14f0*/  LEA R7, R6, R17, 0x5 ;  /* 0x0000001106077211 */ /* 0x004fc600078e28ff */
[----:B------:R1:W-:Y:S04]  /*1500*/  STS [R15+0x10], RZ ;  /* 0x000010ff0f007388 */ /* 0x0003e80000000800 */
[----:B------:R2:W-:Y:S04]  /*1510*/  STS [R9+0x10], RZ ;  /* 0x000010ff09007388 */ /* 0x0005e80000000800 */
[----:B------:R-:W-:Y:S01]  /*1520*/  STS [R13], RZ ;  /* 0x000000ff0d007388 */ /* 0x000fe20000000800 */
[----:B-1----:R-:W-:Y:S01]  /*1530*/  IMAD.IADD R15, R14, 0x1, R5 ;  /* 0x000000010e0f7824 */ /* 0x002fe200078e0205 */
[----:B------:R-:W-:-:S02]  /*1540*/  IADD3 R14, PT, PT, R8, 0x100, RZ ;  /* 0x00000100080e7810 */ /* 0x000fc40007ffe0ff */
        /* <DEDUP_REMOVED lines=51> */
[----:B------:R1:W-:Y:S01]  /*1880*/  STS [R15+0x10], RZ ;  /* 0x000010ff0f007388 */ /* 0x0003e20000000800 */
[----:B------:R-:W-:-:S03]  /*1890*/  IADD3 R8, PT, PT, R8, 0x1e0, RZ ;  /* 0x000001e008087810 */ /* 0x000fc60007ffe0ff */
        /* <DEDUP_REMOVED lines=32> */
.L_x_1042:
        /* <DEDUP_REMOVED lines=22> */
[----:B------:R-:W-:Y:S01]  /*1c00*/  IMAD.U32 R22, R15, 0x4, R9 ;  /* 0x000000040f167824 */ /* 0x000fe200078e0009 */
[----:B------:R-:W-:-:S02]  /*1c10*/  IADD3 R10, PT, PT, R6, 0x80, RZ ;  /* 0x00000080060a7810 */ /* 0x000fc40007ffe0ff */
[C---:B------:R-:W-:Y:S01]  /*1c20*/  IADD3 R11, PT, PT, R6.reuse, 0xa0, RZ ;  /* 0x000000a0060b7810 */ /* 0x040fe20007ffe0ff */
[----:B------:R-:W-:Y:S01]  /*1c30*/  STS [R28], RZ ;  /* 0x000000ff1c007388 */ /* 0x000fe20000000800 */
[----:B------:R-:W-:Y:S01]  /*1c40*/  IADD3 R12, PT, PT, R6, 0xc0, RZ ;  /* 0x000000c0060c7810 */ /* 0x000fe20007ffe0ff */
[----:B------:R-:W-:Y:S01]  /*1c50*/  IMAD R9, R5, 0x20, R22 ;  /* 0x0000002005097824 */ /* 0x000fe200078e0216 */
[----:B------:R-:W-:Y:S02]  /*1c60*/  LEA R26, R15, R7, 0x2 ;  /* 0x000000070f1a7211 */ /* 0x000fe400078e10ff */
[----:B------:R-:W-:Y:S01]  /*1c70*/  LEA R6, R5, R28, 0x5 ;  /* 0x0000001c05067211 */ /* 0x000fe200078e28ff */
[C---:B------:R-:W-:Y:S01]  /*1c80*/  IMAD.U32 R12, R15.reuse, 0x4, R12 ;  /* 0x000000040f0c7824 */ /* 0x040fe200078e000c */
[----:B------:R-:W-:Y:S02]  /*1c90*/  LEA R24, R15, R8, 0x2 ;  /* 0x000000080f187211 */ /* 0x000fe400078e10ff */
[C---:B------:R-:W-:Y:S01]  /*1ca0*/  LEA R7, R5.reuse, R26, 0x5 ;  /* 0x0000001a05077211 */ /* 0x040fe200078e28ff */
        /* <DEDUP_REMOVED lines=39> */
.L_x_1045:
[----:B------:R-:W-:Y:S05]  /*1f20*/  BRA.U !UP3, `(.L_x_1044) ;  /* 0x000000050b247547 */ /* 0x000fea000b800000 */
[----:B------:R-:W-:Y:S02]  /*1f30*/  UIADD3 UR9, UPT, UPT, UR9, -0x1, URZ ;  /* 0xffffffff09097890 */ /* 0x000fe4000fffe0ff */
[----:B------:R-:W-:Y:S02]  /*1f40*/  UISETP.NE.AND UP3, UPT, UR26, URZ, UPT ;  /* 0x000000ff1a00728c */ /* 0x000fe4000bf65270 */
[----:B------:R-:W-:-:S09]  /*1f50*/  UISETP.GE.U32.AND UP2, UPT, UR9, 0x3, UPT ;  /* 0x000000030900788c */ /* 0x000fd2000bf46070 */
[----:B------:R-:W-:Y:S05]  /*1f60*/  BRA.U !UP2, `(.L_x_1046) ;  /* 0x000000010a907547 */ /* 0x000fea000b800000 */
[----:B----4-:R-:W1:Y:S01]  /*1f70*/  S2R R5, SR_LANEID ;  /* 0x0000000000057919 */ /* 0x010e620000000000 */
[----:B------:R-:W-:-:S06]  /*1f80*/  USHF.R.U32.HI UR8, URZ, 0x1, UR23 ;  /* 0x00000001ff087899 */ /* 0x000fcc0008011617 */
[----:B---3--:R-:W-:Y:S02]  /*1f90*/  MOV R10, UR8 ;  /* 0x00000008000a7c02 */ /* 0x008fe40008000f00 */
[----:B-12---:R-:W-:Y:S02]  /*1fa0*/  SHF.R.U32.HI R6, RZ, 0x2, R5 ;  /* 0x00000002ff067819 */ /* 0x006fe40000011605 */
[----:B------:R-:W-:Y:S02]  /*1fb0*/  LOP3.LUT R7, R5, 0x3, RZ, 0xc0, !PT ;  /* 0x0000000305077812 */ /* 0x000fe400078ec0ff */
[----:B------:R-:W-:Y:S01]  /*1fc0*/  IADD3 R5, PT, PT, R4, UR7, RZ ;  /* 0x0000000704057c10 */ /* 0x000fe2000fffe0ff */
[----:B------:R-:W-:Y:S02]  /*1fd0*/  UIADD3 UR7, UPT, UPT, UR7, 0x40, URZ ;  /* 0x0000004007077890 */ /* 0x000fe4000fffe0ff */
[----:B------:R-:W-:Y:S01]  /*1fe0*/  IMAD R6, R6, UR8, R7 ;  /* 0x0000000806067c24 */ /* 0x000fe2000f8e0207 */
        /* <DEDUP_REMOVED lines=28> */
.L_x_1046:
[----:B------:R-:W-:Y:S05]  /*21b0*/  BRA.U !UP3, `(.L_x_1044) ;  /* 0x000000010b807547 */ /* 0x000fea000b800000 */
[----:B-1--4-:R-:W1:Y:S01]  /*21c0*/  S2R R5, SR_LANEID ;  /* 0x0000000000057919 */ /* 0x012e620000000000 */
[----:B------:R-:W-:Y:S01]  /*21d0*/  USHF.R.U32.HI UR8, URZ, 0x1, UR23 ;  /* 0x00000001ff087899 */ /* 0x000fe20008011617 */
[----:B------:R-:W-:Y:S01]  /*21e0*/  IADD3 R4, PT, PT, R4, UR7, RZ ;  /* 0x0000000704047c10 */ /* 0x000fe2000fffe0ff */
        /* <DEDUP_REMOVED lines=29> */
.L_x_1044:
[----:B------:R-:W-:Y:S05]  /*23c0*/  BRA.U !UP0, `(.L_x_1047) ;  /* 0xffffffed08947547 */ /* 0x000fea000b83ffff */
[----:B------:R-:W-:Y:S05]  /*23d0*/  BRA `(.L_x_1040) ;  /* 0x0000000800307947 */ /* 0x000fea0003800000 */
.L_x_1041:
[----:B------:R-:W-:-:S05]  /*23e0*/  UMOV UR6, URZ ;  /* 0x000000ff00067c82 */ /* 0x000fca0008000000 */
.L_x_1052:
[----:B------:R-:W4:Y:S01]  /*23f0*/  LDCU UR7, c[0x0][0x3d0] ;  /* 0x00007a00ff0777ac */ /* 0x000f220008000800 */
[----:B---3--:R-:W-:-:S04]  /*2400*/  SHF.R.U32.HI R4, RZ, 0x1, R19 ;  /* 0x00000001ff047819 */ /* 0x008fc80000011613 */
[----:B------:R-:W-:-:S05]  /*2410*/  LOP3.LUT R4, R4, 0x1f0, RZ, 0xc0, !PT ;  /* 0x000001f004047812 */ /* 0x000fca00078ec0ff */
[----:B------:R-:W-:Y:S01]  /*2420*/  VIADD R21, R4, UR6 ;  /* 0x0000000604157c36 */ /* 0x000fe20008000000 */
[----:B------:R-:W-:-:S03]  /*2430*/  UIADD3 UR6, UPT, UPT, UR6, 0x20, URZ ;  /* 0x0000002006067890 */ /* 0x000fc6000fffe0ff */
[C---:B------:R-:W-:Y:S02]  /*2440*/  IMAD R22, R21.reuse, UR24, RZ ;  /* 0x0000001815167c24 */ /* 0x040fe4000f8e02ff */
[----:B------:R-:W-:Y:S01]  /*2450*/  IMAD R21, R21, UR23, RZ ;  /* 0x0000001715157c24 */ /* 0x000fe2000f8e02ff */
[----:B----4-:R-:W-:-:S03]  /*2460*/  UISETP.GE.AND UP0, UPT, UR6, UR7, UPT ;  /* 0x000000070600728c */ /* 0x010fc6000bf06270 */
[----:B------:R-:W-:-:S08]  /*2470*/  UMOV UR7, URZ ;  /* 0x000000ff00077c82 */ /* 0x000fd00008000000 */
.L_x_1051:
        /* <DEDUP_REMOVED lines=15> */
[C---:B------:R-:W-:Y:S02]  /*2570*/  SHF.L.U32 R8, R4.reuse, 0x3, RZ ;  /* 0x0000000304087819 */ /* 0x040fe400000006ff */
[----:B------:R-:W-:Y:S02]  /*2580*/  SHF.R.U32.HI R6, RZ, 0x4, R6 ;  /* 0x00000004ff067819 */ /* 0x000fe40000011606 */
[----:B------:R-:W-:-:S02]  /*2590*/  SHF.L.U32 R4, R4, 0x3, RZ ;  /* 0x0000000304047819 */ /* 0x000fc400000006ff */
[----:B------:R-:W-:Y:S02]  /*25a0*/  LOP3.LUT R7, R8, 0x8, R5, 0xe2, !PT ;  /* 0x0000000808077812 */ /* 0x000fe400078ee205 */
[C---:B------:R-:W-:Y:S01]  /*25b0*/  LEA R5, R6.reuse, R5, 0x3 ;  /* 0x0000000506057211 */ /* 0x040fe200078e18ff */
[----:B------:R-:W-:Y:S01]  /*25c0*/  IMAD.SHL.U32 R6, R6, 0x8, RZ ;  /* 0x0000000806067824 */ /* 0x000fe200078e00ff */
[----:B------:R-:W-:-:S03]  /*25d0*/  LOP3.LUT R4, R4, 0x8, RZ, 0xe2, !PT ;  /* 0x0000000804047812 */ /* 0x000fc600078ee2ff */
[----:B------:R-:W-:Y:S01]  /*25e0*/  IMAD R23, R7, UR24, R6 ;  /* 0x0000001807177c24 */ /* 0x000fe2000f8e0206 */
[----:B------:R-:W-:Y:S01]  /*25f0*/  CS2R R6, SRZ ;  /* 0x0000000000067805 */ /* 0x000fe2000001ff00 */
[----:B------:R-:W-:Y:S01]  /*2600*/  IMAD R24, R5, UR24, R4 ;  /* 0x0000001805187c24 */ /* 0x000fe2000f8e0204 */
[----:B------:R-:W-:Y:S02]  /*2610*/  CS2R R4, SRZ ;  /* 0x0000000000047805 */ /* 0x000fe4000001ff00 */
[----:B------:R-:W-:Y:S02]  /*2620*/  SHF.L.U32 R23, R23, 0x1, RZ ;  /* 0x0000000117177819 */ /* 0x000fe400000006ff */
[----:B------:R-:W-:-:S07]  /*2630*/  SHF.L.U32 R24, R24, 0x1, RZ ;  /* 0x0000000118187819 */ /* 0x000fce00000006ff */
.L_x_1049:
        /* <DEDUP_REMOVED lines=33> */
.L_x_1048:
[----:B------:R-:W-:-:S09]  /*2850*/  UISETP.NE.AND UP2, UPT, UR27, URZ, UPT ;  /* 0x000000ff1b00728c */ /* 0x000fd2000bf45270 */
[----:B------:R-:W-:Y:S05]  /*2860*/  BRA.U !UP2, `(.L_x_1050) ;  /* 0x000000010ac07547 */ /* 0x000fea000b800000 */
[----:B------:R-:W1:Y:S01]  /*2870*/  S2R R8, SR_LANEID ;  /* 0x0000000000087919 */ /* 0x000e620000000000 */
[----:B------:R-:W2:Y:S01]  /*2880*/  S2UR UR17, SR_CgaCtaId ;  /* 0x00000000001179c3 */ /* 0x000ea20000008800 */
[----:B------:R-:W-:Y:S01]  /*2890*/  UMOV UR9, 0x400 ;  /* 0x0000040000097882 */ /* 0x000fe20000000000 */
[----:B------:R-:W-:Y:S01]  /*28a0*/  IADD3 R24, PT, PT, R22, UR8, RZ ;  /* 0x0000000816187c10 */ /* 0x000fe2000fffe0ff */
[----:B------:R-:W-:Y:S02]  /*28b0*/  UISETP.NE.AND UP2, UPT, UR27, 0x1, UPT ;  /* 0x000000011b00788c */ /* 0x000fe4000bf45270 */
[----:B--2---:R-:W-:Y:S02]  /*28c0*/  ULEA UR17, UR17, UR9, 0x18 ;  /* 0x0000000911117291 */ /* 0x004fe4000f8ec0ff */
[----:B------:R-:W-:-:S04]  /*28d0*/  UIADD3 UR9, UPT, UPT, UR20, UR8, URZ ;  /* 0x0000000814097290 */ /* 0x000fc8000fffe0ff */
[----:B------:R-:W-:Y:S01]  /*28e0*/  ULEA UR9, UR9, UR22, 0x1 ;  /* 0x0000001609097291 */ /* 0x000fe2000f8e08ff */
[--C-:B-1----:R-:W-:Y:S02]  /*28f0*/  SHF.R.U32.HI R9, RZ, 0x3, R8.reuse ;  /* 0x00000003ff097819 */ /* 0x102fe40000011608 */
[----:B------:R-:W-:Y:S02]  /*2900*/  LOP3.LUT R10, R8, 0x7, RZ, 0xc0, !PT ;  /* 0x00000007080a7812 */ /* 0x000fe400078ec0ff */
[C---:B------:R-:W-:Y:S02]  /*2910*/  SHF.L.U32 R13, R9.reuse, 0x3, RZ ;  /* 0x00000003090d7819 */ /* 0x040fe400000006ff */
[----:B------:R-:W-:Y:S02]  /*2920*/  SHF.R.U32.HI R11, RZ, 0x4, R8 ;  /* 0x00000004ff0b7819 */ /* 0x000fe40000011608 */
[----:B------:R-:W-:Y:S02]  /*2930*/  SHF.L.U32 R16, R9, 0x3, RZ ;  /* 0x0000000309107819 */ /* 0x000fe400000006ff */
[--C-:B------:R-:W-:Y:S01]  /*2940*/  LOP3.LUT R8, R13, 0x8, R10.reuse, 0xe2, !PT ;  /* 0x000000080d087812 */ /* 0x100fe200078ee20a */
[C---:B------:R-:W-:Y:S01]  /*2950*/  IMAD R9, R11.reuse, 0x8, R10 ;  /* 0x000000080b097824 */ /* 0x040fe200078e020a */
[----:B------:R-:W-:-:S02]  /*2960*/  SHF.L.U32 R17, R11, 0x3, RZ ;  /* 0x000000030b117819 */ /* 0x000fc400000006ff */
        /* <DEDUP_REMOVED lines=24> */
[----:B------:R-:W-:-:S04]  /*2af0*/  IADD3 R24, PT, PT, R24, 0x40, RZ ;  /* 0x0000004018187810 */ /* 0x000fc80007ffe0ff */
[----:B------:R-:W-:Y:S02]  /*2b00*/  LEA R8, R17, R24, 0x1 ;  /* 0x0000001811087211 */ /* 0x000fe400078e08ff */
[----:B------:R-:W-:-:S04]  /*2b10*/  LEA R12, R16, UR8, 0x1 ;  /* 0x00000008100c7c11 */ /* 0x000fc8000f8e08ff */
[----:B------:R-:W-:Y:S04]  /*2b20*/  LDSM.16.M88.4 R8, [R8] ;  /* 0x000000000808783b */ /* 0x000fe80000000200 */
[----:B------:R-:W1:Y:S02]  /*2b30*/  LDSM.16.M88.4 R12, [R12] ;  /* 0x000000000c0c783b */ /* 0x000e640000000200 */
[C---:B-1----:R-:W-:Y:S08]  /*2b40*/  HMMA.16816.F16 R4, R8.reuse, R12, R4 ;  /* 0x0000000c0804723c */ /* 0x042ff00000000804 */
[----:B------:R-:W-:-:S15]  /*2b50*/  HMMA.16816.F16 R6, R8, R14, R6 ;  /* 0x0000000e0806723c */ /* 0x000fde0000000806 */
[----:B------:R-:W-:-:S05]  /*2b60*/  NOP ;  /* 0x0000000000007918 */ /* 0x000fca0000000000 */
.L_x_1050:
        /* <DEDUP_REMOVED lines=10> */
[----:B------:R-:W-:Y:S02]  /*2c10*/  MOV R10, UR8 ;  /* 0x00000008000a7c02 */ /* 0x000fe40008000f00 */
        /* <DEDUP_REMOVED lines=8> */
.L_x_1040:
[----:B------:R-:W1:Y:S01]  /*2ca0*/  LDCU UR8, c[0x0][0x3ec] ;  /* 0x00007d80ff0877ac */ /* 0x000e620008000800 */
[----:B---3--:R-:W3:Y:S01]  /*2cb0*/  S2R R21, SR_TID.X ;  /* 0x0000000000157919 */ /* 0x008ee20000002100 */
[----:B------:R-:W1:Y:S02]  /*2cc0*/  LDCU UR20, c[0x0][0x3d4] ;  /* 0x00007a80ff1477ac */ /* 0x000e640008000800 */
[----:B-1----:R-:W-:-:S04]  /*2cd0*/  UIMAD UR6, UR8, UR20, URZ ;  /* 0x00000014080672a4 */ /* 0x002fc8000f8e02ff */
[----:B------:R-:W-:-:S04]  /*2ce0*/  USHF.R.S32.HI UR7, URZ, 0x1f, UR6 ;  /* 0x0000001fff077899 */ /* 0x000fc80008011406 */
[----:B------:R-:W-:-:S04]  /*2cf0*/  ULEA.HI UR7, UR7, UR6, URZ, 0x6 ;  /* 0x0000000607077291 */ /* 0x000fc8000f8f30ff */
[----:B------:R-:W-:-:S04]  /*2d00*/  USHF.R.S32.HI UR7, URZ, 0x7, UR7 ;  /* 0x00000007ff077899 */ /* 0x000fc80008011407 */
[----:B------:R-:W-:Y:S01]  /*2d10*/  UISETP.GE.AND UP0, UPT, UR7, 0x1, UPT ;  /* 0x000000010700788c */ /* 0x000fe2000bf06270 */
[----:B------:R-:W-:Y:S08]  /*2d20*/  BAR.SYNC.DEFER_BLOCKING 0x0 ;  /* 0x0000000000007b1d */ /* 0x000ff00000010000 */
[----:B---3--:R-:W-:Y:S05]  /*2d30*/  BRA.U !UP0, `(.L_x_1053) ;  /* 0x0000000508207547 */ /* 0x008fea000b800000 */
[----:B----4-:R-:W1:Y:S01]  /*2d40*/  LDC R5, c[0x0][0x3e8] ;  /* 0x0000fa00ff057b82 */ /* 0x010e620000000800 */
[----:B-----5:R-:W-:Y:S01]  /*2d50*/  IMAD R4, R18, UR31, RZ ;  /* 0x0000001f12047c24 */ /* 0x020fe2000f8e02ff */
[----:B------:R-:W-:Y:S01]  /*2d60*/  UISETP.GE.U32.AND UP0, UPT, UR7, 0x4, UPT ;  /* 0x000000040700788c */ /* 0x000fe2000bf06070 */
[----:B--2---:R-:W-:Y:S02]  /*2d70*/  IMAD.MOV.U32 R6, RZ, RZ, RZ ;  /* 0x000000ffff067224 */ /* 0x004fe400078e00ff */
        /* <DEDUP_REMOVED lines=11> */
.L_x_1055:
[C---:B--2---:R-:W-:Y:S01]  /*2e30*/  LEA R6, R8.reuse, R21, 0x6 ;  /* 0x0000001508067211 */ /* 0x044fe200078e30ff */
        /* <DEDUP_REMOVED lines=17> */
.L_x_1054:
        /* <DEDUP_REMOVED lines=9> */
[----:B------:R-:W-:Y:S01]  /*2fe0*/  IMAD R8, R6, 0x50, R9 ;  /* 0x0000005006087824 */ /* 0x000fe200078e0209 */
[----:B------:R-:W-:-:S04]  /*2ff0*/  IADD3.X R10, PT, PT, RZ, R4, RZ, P0, !PT ;  /* 0x00000004ff0a7210 */ /* 0x000fc800007fe4ff */
        /* <DEDUP_REMOVED lines=28> */
.L_x_1053:
[----:B------:R-:W-:Y:S01]  /*31c0*/  ISETP.GE.AND P0, PT, R2, R20, PT ;  /* 0x000000140200720c */ /* 0x000fe20003f06270 */
[----:B------:R-:W0:-:S12]  /*31d0*/  LDGDEPBAR ;  /* 0x00000000000079af */ /* 0x000e180000000000 */
[----:B------:R-:W-:Y:S05]  /*31e0*/  @P0 BRA `(.L_x_1056) ;  /* 0x00000000002c0947 */ /* 0x000fea0003800000 */
[----:B-1234-:R-:W1:Y:S01]  /*31f0*/  S2R R7, SR_CTAID.X ;  /* 0x0000000000077919 */ /* 0x01ee620000002500 */
[----:B------:R-:W1:Y:S02]  /*3200*/  LDC.64 R4, c[0x0][0x398] ;  /* 0x0000e600ff047b82 */ /* 0x000e640000000a00 */
[----:B-1----:R-:W-:-:S06]  /*3210*/  IMAD.WIDE.U32 R6, R7, 0x4, R4 ;  /* 0x0000000407067825 */ /* 0x002fcc00078e0004 */
[----:B------:R-:W1:Y:S01]  /*3220*/  LDC.64 R4, c[0x0][0x3a0] ;  /* 0x0000e800ff047b82 */ /* 0x000e620000000a00 */
[----:B------:R-:W2:Y:S02]  /*3230*/  LDG.E R7, desc[UR18][R6.64] ;  /* 0x0000001206077981 */ /* 0x000ea4000c1e1900 */
[----:B--2---:R-:W-:-:S04]  /*3240*/  IMAD.IADD R9, R2, 0x1, R7 ;  /* 0x0000000102097824 */ /* 0x004fc800078e0207 */
[----:B-1----:R-:W-:-:S06]  /*3250*/  IMAD.WIDE R4, R9, 0x4, R4 ;  /* 0x0000000409047825 */ /* 0x002fcc00078e0204 */
[----:B------:R-:W2:Y:S02]  /*3260*/  LDG.E R5, desc[UR18][R4.64] ;  /* 0x0000001204057981 */ /* 0x000ea4000c1e1900 */
[----:B--2--5:R-:W-:-:S13]  /*3270*/  ISETP.NE.AND P0, PT, R18, R5, PT ;  /* 0x000000051200720c */ /* 0x024fda0003f05270 */
[----:B------:R-:W-:Y:S01]  /*3280*/  @!P0 IADD3 R2, PT, PT, R2, 0x1, RZ ;  /* 0x0000000102028810 */ /* 0x000fe20007ffe0ff */
[----:B------:R-:W-:Y:S06]  /*3290*/  @!P0 BRA `(.L_x_1057) ;  /* 0x0000000c002c8947 */ /* 0x000fec0003800000 */
.L_x_1056:
        /* <DEDUP_REMOVED lines=10> */
[----:B--2--5:R-:W-:-:S13]  /*3340*/  ISETP.NE.AND P0, PT, R18, R5, PT ;  /* 0x000000051200720c */ /* 0x024fda0003f05270 */
        /* <DEDUP_REMOVED lines=9> */
[----:B------:R-:W-:Y:S01]  /*33e0*/  SHF.L.U32 R4, R21, 0x1, RZ ;  /* 0x0000000115047819 */ /* 0x000fe200000006ff */
        /* <DEDUP_REMOVED lines=11> */
.L_x_1061:
[----:B------:R-:W-:-:S05]  /*34a0*/  LEA R7, R10, R9, 0x6 ;  /* 0x000000090a077211 */ /* 0x000fca00078e30ff */
[----:B-1----:R-:W-:-:S05]  /*34b0*/  IMAD.WIDE R6, R7, 0x4, R4 ;  /* 0x0000000407067825 */ /* 0x002fca00078e0204 */
[----:B------:R-:W2:Y:S04]  /*34c0*/  LDG.E R13, desc[UR18][R6.64] ;  /* 0x00000012060d7981 */ /* 0x000ea8000c1e1900 */
[----:B------:R-:W3:Y:S04]  /*34d0*/  LDG.E R17, desc[UR18][R6.64+0x100] ;  /* 0x0001001206117981 */ /* 0x000ee8000c1e1900 */
[----:B----4-:R-:W4:Y:S04]  /*34e0*/  LDG.E R15, desc[UR18][R6.64+0x200] ;  /* 0x00020012060f7981 */ /* 0x010f28000c1e1900 */
        /* <DEDUP_REMOVED lines=9> */
[----:B------:R-:W4:Y:S04]  /*3580*/  LDS R16, [R11+0x400] ;  /* 0x000400000b107984 */ /* 0x000f280000000800 */
[----:B------:R-:W5:Y:S04]  /*3590*/  LDG.E R18, desc[UR18][R6.64+0xb00] ;  /* 0x000b001206127981 */ /* 0x000f68000c1e1900 */
[----:B------:R-:W5:Y:S01]  /*35a0*/  LDG.E R26, desc[UR18][R6.64+0xf00] ;  /* 0x000f0012061a7981 */ /* 0x000f62000c1e1900 */
[----:B--2---:R-:W-:-:S03]  /*35b0*/  HADD2 R27, R12, R13 ;  /* 0x0000000d0c1b7230 */ /* 0x004fc60000000000 */
[----:B------:R-:W2:Y:S01]  /*35c0*/  LDG.E R12, desc[UR18][R6.64+0x900] ;  /* 0x00090012060c7981 */ /* 0x000ea2000c1e1900 */
[----:B---3--:R-:W-:-:S03]  /*35d0*/  HADD2 R29, R14, R17 ;  /* 0x000000110e1d7230 */ /* 0x008fc60000000000 */
[----:B------:R-:W3:Y:S04]  /*35e0*/  LDG.E R14, desc[UR18][R6.64+0x800] ;  /* 0x00080012060e7981 */ /* 0x000ee8000c1e1900 */
[----:B------:R-:W3:Y:S01]  /*35f0*/  LDG.E R13, desc[UR18][R6.64+0xa00] ;  /* 0x000a0012060d7981 */ /* 0x000ee2000c1e1900 */
[----:B----4-:R-:W-:-:S03]  /*3600*/  HADD2 R28, R16, R15 ;  /* 0x0000000f101c7230 */ /* 0x010fc60000000000 */
[----:B------:R-:W4:Y:S04]  /*3610*/  LDG.E R15, desc[UR18][R6.64+0xc00] ;  /* 0x000c0012060f7981 */ /* 0x000f28000c1e1900 */
[----:B------:R-:W4:Y:S04]  /*3620*/  LDG.E R17, desc[UR18][R6.64+0xd00] ;  /* 0x000d001206117981 */ /* 0x000f28000c1e1900 */
[----:B------:R1:W4:Y:S04]  /*3630*/  LDG.E R16, desc[UR18][R6.64+0xe00] ;  /* 0x000e001206107981 */ /* 0x000328000c1e1900 */
[----:B------:R-:W-:Y:S04]  /*3640*/  STS [R11+0x400], R28 ;  /* 0x0004001c0b007388 */ /* 0x000fe80000000800 */
[----:B------:R-:W5:Y:S04]  /*3650*/  LDS R28, [R11+0x600] ;  /* 0x000600000b1c7984 */ /* 0x000f680000000800 */
[----:B------:R-:W-:Y:S04]  /*3660*/  STS [R11], R27 ;  /* 0x0000001b0b007388 */ /* 0x000fe80000000800 */
[----:B-1----:R-:W-:Y:S04]  /*3670*/  LDS R7, [R11+0x1000] ;  /* 0x001000000b077984 */ /* 0x002fe80000000800 */
[----:B------:R-:W-:Y:S04]  /*3680*/  LDS R27, [R11+0x1400] ;  /* 0x001400000b1b7984 */ /* 0x000fe80000000800 */
[----:B------:R-:W-:Y:S01]  /*3690*/  LDS R6, [R11+0xe00] ;  /* 0x000e00000b067984 */ /* 0x000fe20000000800 */
[----:B-----5:R-:W-:-:S03]  /*36a0*/  HADD2 R28, R28, R23 ;  /* 0x000000171c1c7230 */ /* 0x020fc60000000000 */
[----:B------:R-:W1:Y:S02]  /*36b0*/  LDS R23, [R11+0x800] ;  /* 0x000800000b177984 */ /* 0x000e640000000800 */
[----:B-1----:R-:W-:Y:S02]  /*36c0*/  HADD2 R22, R23, R22 ;  /* 0x0000001617167230 */ /* 0x002fe40000000000 */
[----:B------:R-:W1:Y:S02]  /*36d0*/  LDS R23, [R11+0xa00] ;  /* 0x000a00000b177984 */ /* 0x000e640000000800 */
[----:B-1----:R-:W-:Y:S02]  /*36e0*/  HADD2 R19, R23, R19 ;  /* 0x0000001317137230 */ /* 0x002fe40000000000 */
[----:B------:R-:W1:Y:S02]  /*36f0*/  LDS R23, [R11+0xc00] ;  /* 0x000c00000b177984 */ /* 0x000e640000000800 */
[----:B-1----:R-:W-:-:S02]  /*3700*/  HADD2 R24, R23, R24 ;  /* 0x0000001817187230 */ /* 0x002fc40000000000 */
[----:B------:R-:W2:Y:S04]  /*3710*/  LDS R23, [R11+0x1200] ;  /* 0x001200000b177984 */ /* 0x000ea80000000800 */
[----:B------:R1:W-:Y:S04]  /*3720*/  STS [R11+0x800], R22 ;  /* 0x000800160b007388 */ /* 0x0003e80000000800 */
[----:B------:R-:W-:Y:S04]  /*3730*/  STS [R11+0x600], R28 ;  /* 0x0006001c0b007388 */ /* 0x000fe80000000800 */
[----:B------:R-:W-:Y:S04]  /*3740*/  STS [R11+0xa00], R19 ;  /* 0x000a00130b007388 */ /* 0x000fe80000000800 */
[----:B------:R-:W4:Y:S04]  /*3750*/  LDS R28, [R11+0x1800] ;  /* 0x001800000b1c7984 */ /* 0x000f280000000800 */
[----:B------:R-:W5:Y:S01]  /*3760*/  LDS R19, [R11+0x1a00] ;  /* 0x001a00000b137984 */ /* 0x000f620000000800 */
[----:B------:R-:W-:-:S03]  /*3770*/  HADD2 R6, R6, R25 ;  /* 0x0000001906067230 */ /* 0x000fc60000000000 */
[----:B------:R5:W-:Y:S01]  /*3780*/  STS [R11+0xc00], R24 ;  /* 0x000c00180b007388 */ /* 0x000be20000000800 */
[----:B------:R-:W-:Y:S01]  /*3790*/  ULOP3.LUT UR6, UR9, 0x7ffffff0, URZ, 0xc0, !UPT ;  /* 0x7ffffff009067892 */ /* 0x000fe2000f8ec0ff */
[----:B------:R-:W-:Y:S02]  /*37a0*/  VIADD R10, R10, 0x10 ;  /* 0x000000100a0a7836 */ /* 0x000fe40000000000 */
[----:B------:R-:W-:Y:S04]  /*37b0*/  STS [R11+0x200], R29 ;  /* 0x0002001d0b007388 */ /* 0x000fe80000000800 */
[----:B------:R-:W-:Y:S01]  /*37c0*/  STS [R11+0xe00], R6 ;  /* 0x000e00060b007388 */ /* 0x000fe20000000800 */
[----:B------:R-:W-:Y:S01]  /*37d0*/  ISETP.NE.AND P0, PT, R10, UR6, PT ;  /* 0x000000060a007c0c */ /* 0x000fe2000bf05270 */
[----:B--2---:R-:W-:-:S02]  /*37e0*/  HADD2 R12, R23, R12 ;  /* 0x0000000c170c7230 */ /* 0x004fc40000000000 */
[----:B------:R-:W2:Y:S01]  /*37f0*/  LDS R23, [R11+0x1c00] ;  /* 0x001c00000b177984 */ /* 0x000ea20000000800 */
[----:B---3--:R-:W-:-:S03]  /*3800*/  HADD2 R14, R7, R14 ;  /* 0x0000000e070e7230 */ /* 0x008fc60000000000 */
[----:B------:R-:W3:Y:S01]  /*3810*/  LDS R7, [R11+0x1e00] ;  /* 0x001e00000b077984 */ /* 0x000ee20000000800 */
[----:B-1----:R-:W-:-:S03]  /*3820*/  HADD2 R22, R27, R13 ;  /* 0x0000000d1b167230 */ /* 0x002fc60000000000 */
[----:B------:R-:W1:Y:S01]  /*3830*/  LDS R13, [R11+0x1600] ;  /* 0x001600000b0d7984 */ /* 0x000e620000000800 */
[----:B----4-:R-:W-:Y:S02]  /*3840*/  HADD2 R28, R28, R15 ;  /* 0x0000000f1c1c7230 */ /* 0x010fe40000000000 */
[----:B-----5:R-:W-:Y:S01]  /*3850*/  HADD2 R24, R19, R17 ;  /* 0x0000001113187230 */ /* 0x020fe20000000000 */
[----:B------:R4:W-:Y:S04]  /*3860*/  STS [R11+0x1000], R14 ;  /* 0x0010000e0b007388 */ /* 0x0009e80000000800 */
[----:B------:R4:W-:Y:S04]  /*3870*/  STS [R11+0x1200], R12 ;  /* 0x0012000c0b007388 */ /* 0x0009e80000000800 */
[----:B------:R4:W-:Y:S04]  /*3880*/  STS [R11+0x1400], R22 ;  /* 0x001400160b007388 */ /* 0x0009e80000000800 */
[----:B------:R4:W-:Y:S04]  /*3890*/  STS [R11+0x1800], R28 ;  /* 0x0018001c0b007388 */ /* 0x0009e80000000800 */
[----:B------:R4:W-:Y:S01]  /*38a0*/  STS [R11+0x1a00], R24 ;  /* 0x001a00180b007388 */ /* 0x0009e20000000800 */
[----:B--2---:R-:W-:-:S02]  /*38b0*/  HADD2 R16, R23, R16 ;  /* 0x0000001017107230 */ /* 0x004fc40000000000 */
[----:B---3--:R-:W-:Y:S02]  /*38c0*/  HADD2 R26, R7, R26 ;  /* 0x0000001a071a7230 */ /* 0x008fe40000000000 */
[----:B-1----:R-:W-:Y:S01]  /*38d0*/  HADD2 R18, R13, R18 ;  /* 0x000000120d127230 */ /* 0x002fe20000000000 */
[----:B------:R4:W-:Y:S04]  /*38e0*/  STS [R11+0x1c00], R16 ;  /* 0x001c00100b007388 */ /* 0x0009e80000000800 */
[----:B------:R4:W-:Y:S04]  /*38f0*/  STS [R11+0x1600], R18 ;  /* 0x001600120b007388 */ /* 0x0009e80000000800 */
[----:B------:R4:W-:Y:S01]  /*3900*/  STS [R11+0x1e00], R26 ;  /* 0x001e001a0b007388 */ /* 0x0009e20000000800 */
[----:B------:R-:W-:Y:S05]  /*3910*/  @P0 BRA `(.L_x_1061) ;  /* 0xfffffff800e00947 */ /* 0x000fea000383ffff */
[----:B------:R-:W-:-:S07]  /*3920*/  MOV R6, UR6 ;  /* 0x0000000600067c02 */ /* 0x000fce0008000f00 */
.L_x_1060:
        /* <DEDUP_REMOVED lines=11> */
[----:B----4-:R-:W2:Y:S04]  /*39e0*/  LDG.E R24, desc[UR18][R4.64] ;  /* 0x0000001204187981 */ /* 0x010ea8000c1e1900 */
[----:B------:R-:W3:Y:S04]  /*39f0*/  LDG.E R15, desc[UR18][R4.64+0x100] ;  /* 0x00010012040f7981 */ /* 0x000ee8000c1e1900 */
[----:B------:R-:W4:Y:S04]  /*3a00*/  LDG.E R12, desc[UR18][R4.64+0x200] ;  /* 0x00020012040c7981 */ /* 0x000f28000c1e1900 */
[----:B------:R-:W5:Y:S04]  /*3a10*/  LDG.E R13, desc[UR18][R4.64+0x300] ;  /* 0x00030012040d7981 */ /* 0x000f68000c1e1900 */
[----:B------:R-:W5:Y:S04]  /*3a20*/  LDG.E R7, desc[UR18][R4.64+0x400] ;  /* 0x0004001204077981 */ /* 0x000f68000c1e1900 */
[----:B------:R-:W5:Y:S04]  /*3a30*/  LDG.E R11, desc[UR18][R4.64+0x500] ;  /* 0x00050012040b7981 */ /* 0x000f68000c1e1900 */
[----:B------:R-:W5:Y:S04]  /*3a40*/  LDG.E R10, desc[UR18][R4.64+0x600] ;  /* 0x00060012040a7981 */ /* 0x000f68000c1e1900 */
[----:B------:R-:W5:Y:S01]  /*3a50*/  LDG.E R14, desc[UR18][R4.64+0x700] ;  /* 0x00070012040e7981 */ /* 0x000f62000c1e1900 */
[C---:B------:R-:W-:Y:S01]  /*3a60*/  LEA R16, R6.reuse, R8, 0x7 ;  /* 0x0000000806107211 */ /* 0x040fe200078e38ff */
        /* <DEDUP_REMOVED lines=26> */
.L_x_1062:
        /* <DEDUP_REMOVED lines=9> */
[----:B----4-:R-:W2:Y:S04]  /*3ca0*/  LDG.E R14, desc[UR18][R4.64] ;  /* 0x00000012040e7981 */ /* 0x010ea8000c1e1900 */
[----:B------:R-:W3:Y:S04]  /*3cb0*/  LDG.E R15, desc[UR18][R4.64+0x100] ;  /* 0x00010012040f7981 */ /* 0x000ee8000c1e1900 */
[----:B------:R-:W4:Y:S04]  /*3cc0*/  LDG.E R16, desc[UR18][R4.64+0x200] ;  /* 0x0002001204107981 */ /* 0x000f28000c1e1900 */
[----:B------:R-:W5:Y:S01]  /*3cd0*/  LDG.E R17, desc[UR18][R4.64+0x300] ;  /* 0x0003001204117981 */ /* 0x000f62000c1e1900 */
[----:B------:R-:W-:-:S02]  /*3ce0*/  LEA R7, R6, R8, 0x7 ;  /* 0x0000000806077211 */ /* 0x000fc400078e38ff */
[----:B------:R-:W-:Y:S02]  /*3cf0*/  IADD3 R6, PT, PT, R6, 0x4, RZ ;  /* 0x0000000406067810 */ /* 0x000fe40007ffe0ff */
        /* <DEDUP_REMOVED lines=13> */
.L_x_1063:
[----:B------:R-:W-:Y:S05]  /*3dd0*/  BRA.U !UP2, `(.L_x_1059) ;  /* 0x000000010a547547 */ /* 0x000fea000b800000 */
[----:B------:R-:W3:Y:S01]  /*3de0*/  LDC.64 R4, c[0x0][0x3b8] ;  /* 0x0000ee00ff047b82 */ /* 0x000ee20000000a00 */
[----:B------:R-:W-:-:S04]  /*3df0*/  IMAD R9, R6, 0x40, R9 ;  /* 0x0000004006097824 */ /* 0x000fc800078e0209 */
[----:B---3--:R-:W-:-:S05]  /*3e00*/  IMAD.WIDE R4, R9, 0x4, R4 ;  /* 0x0000000409047825 */ /* 0x008fca00078e0204 */
[----:B-12---:R-:W2:Y:S01]  /*3e10*/  LDG.E R7, desc[UR18][R4.64] ;  /* 0x0000001204077981 */ /* 0x006ea2000c1e1900 */
[----:B------:R-:W-:Y:S01]  /*3e20*/  LEA R6, R6, R8, 0x7 ;  /* 0x0000000806067211 */ /* 0x000fe200078e38ff */
[----:B------:R-:W-:-:S03]  /*3e30*/  UISETP.NE.AND UP0, UPT, UR7, 0x1, UPT ;  /* 0x000000010700788c */ /* 0x000fc6000bf05270 */
        /* <DEDUP_REMOVED lines=12> */
[----:B-1----:R-:W2:Y:S02]  /*3f00*/  LDS R6, [R9+0x400] ;  /* 0x0004000009067984 */ /* 0x002ea40000000800 */
[----:B--2---:R-:W-:-:S05]  /*3f10*/  HADD2 R6, R6, R5 ;  /* 0x0000000506067230 */ /* 0x004fca0000000000 */
[----:B------:R1:W-:Y:S02]  /*3f20*/  STS [R9+0x400], R6 ;  /* 0x0004000609007388 */ /* 0x0003e40000000800 */
.L_x_1059:
[----:B------:R-:W-:Y:S01]  /*3f30*/  BAR.SYNC.DEFER_BLOCKING 0x0 ;  /* 0x0000000000007b1d */ /* 0x000fe20000010000 */
[----:B------:R-:W-:-:S12]  /*3f40*/  UIADD3 UR4, UPT, UPT, UR4, 0x1, URZ ;  /* 0x0000000104047890 */ /* 0x000fd8000fffe0ff */
.L_x_1057:
        /* <DEDUP_REMOVED lines=10> */
[----:B----4-:R-:W-:-:S07]  /*3ff0*/  MOV R24, RZ ;  /* 0x000000ff00187202 */ /* 0x010fce0000000f00 */
.L_x_1075:
[----:B------:R-:W-:Y:S01]  /*4000*/  ISETP.NE.AND P0, PT, RZ, UR5, PT ;  /* 0x00000005ff007c0c */ /* 0x000fe2000bf05270 */
[----:B------:R-:W-:Y:S01]  /*4010*/  ULEA UR6, UR32, UR17, 0x2 ;  /* 0x0000001120067291 */ /* 0x000fe2000f8e10ff */
[----:B------:R-:W-:Y:S01]  /*4020*/  IMAD R22, R21, UR21, R24 ;  /* 0x0000001515167c24 */ /* 0x000fe2000f8e0218 */
[----:B-1----:R-:W1:Y:S01]  /*4030*/  LDCU UR7, c[0x0][0x3d4] ;  /* 0x00007a80ff0777ac */ /* 0x002e620008000800 */
[----:B--2---:R-:W-:Y:S01]  /*4040*/  IMAD.MOV.U32 R25, RZ, RZ, RZ ;  /* 0x000000ffff197224 */ /* 0x004fe200078e00ff */
[----:B------:R-:W-:Y:S01]  /*4050*/  MOV R27, 0xff800000 ;  /* 0xff800000001b7802 */ /* 0x000fe20000000f00 */
[----:B------:R-:W-:Y:S01]  /*4060*/  ULEA UR6, UR32, UR6, 0x2 ;  /* 0x0000000620067291 */ /* 0x000fe2000f8e10ff */
[C---:B------:R-:W-:Y:S02]  /*4070*/  LEA R5, R22.reuse, UR17, 0x2 ;  /* 0x0000001116057c11 */ /* 0x040fe4000f8e10ff */
[C---:B---3--:R-:W-:Y:S02]  /*4080*/  LEA R6, R22.reuse, UR8, 0x2 ;  /* 0x0000000816067c11 */ /* 0x048fe4000f8e10ff */
[----:B------:R-:W-:-:S02]  /*4090*/  LEA R7, R22, UR13, 0x2 ;  /* 0x0000000d16077c11 */ /* 0x000fc4000f8e10ff */
[----:B------:R-:W-:Y:S02]  /*40a0*/  @!P0 MOV R4, 0xff800000 ;  /* 0xff80000000048802 */ /* 0x000fe40000000f00 */
[C---:B------:R-:W-:Y:S01]  /*40b0*/  LEA R23, R22.reuse, UR6, 0x2 ;  /* 0x0000000616177c11 */ /* 0x040fe2000f8e10ff */
[----:B------:R-:W-:Y:S02]  /*40c0*/  IMAD R22, R22, UR23, RZ ;  /* 0x0000001716167c24 */ /* 0x000fe4000f8e02ff */
[----:B------:R2:W-:Y:S01]  /*40d0*/  @!P0 STS [R5], R4 ;  /* 0x0000000405008388 */ /* 0x0005e20000000800 */
[----:B-1----:R-:W-:Y:S02]  /*40e0*/  UISETP.GE.AND UP0, UPT, UR7, 0x2, UPT ;  /* 0x000000020700788c */ /* 0x002fe4000bf06270 */
[----:B------:R-:W-:Y:S01]  /*40f0*/  LEA R22, R22, UR10, 0x1 ;  /* 0x0000000a16167c11 */ /* 0x000fe2000f8e08ff */
[----:B------:R2:W-:Y:S04]  /*4100*/  @!P0 STS [R6], RZ ;  /* 0x000000ff06008388 */ /* 0x0005e80000000800 */
        /* <DEDUP_REMOVED lines=13> */
[----:B------:R-:W-:Y:S02]  /*41e0*/  MOV R25, RZ ;  /* 0x000000ff00197202 */ /* 0x000fe40000000f00 */
[----:B------:R-:W-:-:S07]  /*41f0*/  MOV R9, RZ ;  /* 0x000000ff00097202 */ /* 0x000fce0000000f00 */
.L_x_1068:
[C---:B------:R-:W-:Y:S01]  /*4200*/  IMAD R10, R9.reuse, 0x4, R22 ;  /* 0x00000004090a7824 */ /* 0x040fe200078e0216 */
[C---:B------:R-:W-:Y:S02]  /*4210*/  SHF.L.U32 R8, R9.reuse, 0x1, RZ ;  /* 0x0000000109087819 */ /* 0x040fe400000006ff */
[----:B------:R-:W-:Y:S02]  /*4220*/  IADD3 R9, PT, PT, R9, 0x4, RZ ;  /* 0x0000000409097810 */ /* 0x000fe40007ffe0ff */
[----:B--2---:R-:W2:Y:S01]  /*4230*/  LDS R5, [R10] ;  /* 0x000000000a057984 */ /* 0x004ea20000000800 */
[----:B------:R-:W-:-:S03]  /*4240*/  LEA R8, R8, R1, 0x2 ;  /* 0x0000000108087211 */ /* 0x000fc600078e10ff */
[----:B------:R-:W3:Y:S04]  /*4250*/  LDS R7, [R10+0x4] ;  /* 0x000004000a077984 */ /* 0x000ee80000000800 */
[----:B------:R-:W4:Y:S04]  /*4260*/  LDS R11, [R10+0x8] ;  /* 0x000008000a0b7984 */ /* 0x000f280000000800 */
[----:B------:R-:W5:Y:S01]  /*4270*/  LDS R10, [R10+0xc] ;  /* 0x00000c000a0a7984 */ /* 0x000f620000000800 */
[--C-:B--2---:R-:W-:Y:S02]  /*4280*/  HADD2.F32 R4, -RZ, R5.reuse.H0_H0 ;  /* 0x20000005ff047230 */ /* 0x104fe40000004100 */
[----:B------:R-:W-:-:S02]  /*4290*/  HADD2.F32 R5, -RZ, R5.H1_H1 ;  /* 0x30000005ff057230 */ /* 0x000fc40000004100 */
[--C-:B---3--:R-:W-:Y:S02]  /*42a0*/  HADD2.F32 R15, -RZ, R7.reuse.H0_H0 ;  /* 0x20000007ff0f7230 */ /* 0x108fe40000004100 */
[----:B-1----:R-:W-:Y:S01]  /*42b0*/  FMUL R4, R4, UR7 ;  /* 0x0000000704047c20 */ /* 0x002fe20008400000 */
        /* <DEDUP_REMOVED lines=8> */
[----:B------:R-:W-:Y:S01]  /*4340*/  FMUL R13, R13, 1.4426950216293334961 ;  /* 0x3fb8aa3b0d0d7820 */ /* 0x000fe20000400000 */
[--C-:B------:R-:W-:Y:S01]  /*4350*/  FADD R14, R6, -R16.reuse ;  /* 0x80000010060e7221 */ /* 0x100fe20000000000 */
[----:B------:R-:W-:Y:S01]  /*4360*/  FMUL R6, R15, UR7 ;  /* 0x000000070f067c20 */ /* 0x000fe20008400000 */
[----:B------:R-:W-:Y:S01]  /*4370*/  FADD R17, R5, -R16 ;  /* 0x8000001005117221 */ /* 0x000fe20000000000 */
[----:B------:R-:W-:Y:S01]  /*4380*/  FSETP.GEU.AND P3, PT, R12, -126, PT ;  /* 0xc2fc00000c00780b */ /* 0x000fe20003f6e000 */
[----:B------:R-:W-:Y:S01]  /*4390*/  FMUL R14, R14, 1.4426950216293334961 ;  /* 0x3fb8aa3b0e0e7820 */ /* 0x000fe20000400000 */
[----:B------:R-:W-:Y:S01]  /*43a0*/  FSETP.GEU.AND P6, PT, R13, -126, PT ;  /* 0xc2fc00000d00780b */ /* 0x000fe20003fce000 */
[----:B------:R-:W-:Y:S01]  /*43b0*/  FMUL R17, R17, 1.4426950216293334961 ;  /* 0x3fb8aa3b11117820 */ /* 0x000fe20000400000 */
[----:B------:R-:W-:Y:S01]  /*43c0*/  FMNMX R15, R16, R6, !PT ;  /* 0x00000006100f7209 */ /* 0x000fe20007800000 */
[----:B------:R1:W-:Y:S01]  /*43d0*/  STL.128 [R8], R4 ;  /* 0x0000000408007387 */ /* 0x0003e20000100c00 */
[----:B------:R-:W-:-:S02]  /*43e0*/  FSETP.GEU.AND P0, PT, R14, -126, PT ;  /* 0xc2fc00000e00780b */ /* 0x000fc40003f0e000 */
[----:B------:R-:W-:Y:S01]  /*43f0*/  FSETP.GEU.AND P5, PT, R17, -126, PT ;  /* 0xc2fc00001100780b */ /* 0x000fe20003fae000 */
[--C-:B------:R-:W-:Y:S01]  /*4400*/  FADD R16, R16, -R15.reuse ;  /* 0x8000000f10107221 */ /* 0x100fe20000000000 */
[----:B------:R-:W-:-:S03]  /*4410*/  FADD R19, R6, -R15 ;  /* 0x8000000f06137221 */ /* 0x000fc60000000000 */
[----:B------:R-:W-:Y:S01]  /*4420*/  @!P3 FMUL R12, R12, 0.5 ;  /* 0x3f0000000c0cb820 */ /* 0x000fe20000400000 */
[----:B------:R-:W-:Y:S01]  /*4430*/  FMUL R18, R16, 1.4426950216293334961 ;  /* 0x3fb8aa3b10127820 */ /* 0x000fe20000400000 */
[----:B------:R-:W-:Y:S01]  /*4440*/  @!P6 FMUL R13, R13, 0.5 ;  /* 0x3f0000000d0de820 */ /* 0x000fe20000400000 */
[----:B------:R-:W-:Y:S01]  /*4450*/  FMNMX R16, R7, R15, !PT ;  /* 0x0000000f07107209 */ /* 0x000fe20007800000 */
[----:B------:R-:W-:Y:S02]  /*4460*/  FMUL R19, R19, 1.4426950216293334961 ;  /* 0x3fb8aa3b13137820 */ /* 0x000fe40000400000 */
[----:B------:R-:W2:Y:S01]  /*4470*/  MUFU.EX2 R12, R12 ;  /* 0x0000000c000c7308 */ /* 0x000ea20000000800 */
[----:B------:R-:W-:Y:S01]  /*4480*/  FSETP.GEU.AND P1, PT, R18, -126, PT ;  /* 0xc2fc00001200780b */ /* 0x000fe20003f2e000 */
[--C-:B------:R-:W-:Y:S01]  /*4490*/  FADD R15, R15, -R16.reuse ;  /* 0x800000100f0f7221 */ /* 0x100fe20000000000 */
[----:B------:R-:W-:Y:S01]  /*44a0*/  FSETP.GEU.AND P4, PT, R19, -126, PT ;  /* 0xc2fc00001300780b */ /* 0x000fe20003f8e000 */
[----:B-1----:R-:W-:Y:S01]  /*44b0*/  FADD R7, R7, -R16 ;  /* 0x8000001007077221 */ /* 0x002fe20000000000 */
[----:B------:R-:W-:Y:S01]  /*44c0*/  @!P0 FMUL R14, R14, 0.5 ;  /* 0x3f0000000e0e8820 */ /* 0x000fe20000400000 */
[----:B------:R-:W-:Y:S01]  /*44d0*/  FMUL R6, R15, 1.4426950216293334961 ;  /* 0x3fb8aa3b0f067820 */ /* 0x000fe20000400000 */
[--C-:B----4-:R-:W-:Y:S01]  /*44e0*/  HADD2.F32 R4, -RZ, R11.reuse.H0_H0 ;  /* 0x2000000bff047230 */ /* 0x110fe20000004100 */
[----:B------:R-:W1:Y:S01]  /*44f0*/  MUFU.EX2 R13, R13 ;  /* 0x0000000d000d7308 */ /* 0x000e620000000800 */
[----:B------:R-:W-:Y:S01]  /*4500*/  FMUL R15, R7, 1.4426950216293334961 ;  /* 0x3fb8aa3b070f7820 */ /* 0x000fe20000400000 */
[----:B------:R-:W-:Y:S01]  /*4510*/  @!P5 FMUL R17, R17, 0.5 ;  /* 0x3f0000001111d820 */ /* 0x000fe20000400000 */
[----:B------:R-:W-:Y:S01]  /*4520*/  FSETP.GEU.AND P2, PT, R6, -126, PT ;  /* 0xc2fc00000600780b */ /* 0x000fe20003f4e000 */
[----:B------:R-:W-:Y:S01]  /*4530*/  FMUL R4, R4, UR7 ;  /* 0x0000000704047c20 */ /* 0x000fe20008400000 */
[----:B------:R-:W-:-:S02]  /*4540*/  HADD2.F32 R5, -RZ, R11.H1_H1 ;  /* 0x3000000bff057230 */ /* 0x000fc40000004100 */
[----:B------:R-:W-:Y:S01]  /*4550*/  @!P1 FMUL R18, R18, 0.5 ;  /* 0x3f00000012129820 */ /* 0x000fe20000400000 */
[----:B------:R-:W3:Y:S01]  /*4560*/  MUFU.EX2 R14, R14 ;  /* 0x0000000e000e7308 */ /* 0x000ee20000000800 */
[----:B--2---:R-:W-:Y:S01]  /*4570*/  @!P3 FMUL R12, R12, R12 ;  /* 0x0000000c0c0cb220 */ /* 0x004fe20000400000 */
[----:B------:R-:W-:Y:S01]  /*4580*/  FSETP.GEU.AND P3, PT, R15, -126, PT ;  /* 0xc2fc00000f00780b */ /* 0x000fe20003f6e000 */
[----:B------:R-:W-:Y:S01]  /*4590*/  @!P4 FMUL R19, R19, 0.5 ;  /* 0x3f0000001313c820 */ /* 0x000fe20000400000 */
[----:B------:R-:W-:-:S04]  /*45a0*/  FMUL R5, R5, UR7 ;  /* 0x0000000705057c20 */ /* 0x000fc80008400000 */
[----:B------:R-:W2:Y:S01]  /*45b0*/  MUFU.EX2 R17, R17 ;  /* 0x0000001100117308 */ /* 0x000ea20000000800 */
[----:B-1----:R-:W-:Y:S01]  /*45c0*/  @!P6 FMUL R13, R13, R13 ;  /* 0x0000000d0d0de220 */ /* 0x002fe20000400000 */
[----:B------:R-:W-:-:S03]  /*45d0*/  @!P2 FMUL R6, R6, 0.5 ;  /* 0x3f0000000606a820 */ /* 0x000fc60000400000 */
[----:B------:R-:W-:Y:S01]  /*45e0*/  FFMA R26, R12, R25, R13 ;  /* 0x000000190c1a7223 */ /* 0x000fe2000000000d */
[----:B------:R-:W-:Y:S01]  /*45f0*/  FMNMX R13, R16, R4, !PT ;  /* 0x00000004100d7209 */ /* 0x000fe20007800000 */
[----:B------:R-:W-:Y:S01]  /*4600*/  @!P3 FMUL R15, R15, 0.5 ;  /* 0x3f0000000f0fb820 */ /* 0x000fe20000400000 */
[----:B------:R-:W1:Y:S01]  /*4610*/  MUFU.EX2 R18, R18 ;  /* 0x0000001200127308 */ /* 0x000e620000000800 */
[----:B---3--:R-:W-:Y:S01]  /*4620*/  @!P0 FMUL R14, R14, R14 ;  /* 0x0000000e0e0e8220 */ /* 0x008fe20000400000 */
[----:B------:R-:W-:Y:S01]  /*4630*/  FMNMX R11, R5, R13, !PT ;  /* 0x0000000d050b7209 */ /* 0x000fe20007800000 */
[----:B------:R-:W-:-:S04]  /*4640*/  FADD R16, R16, -R13 ;  /* 0x8000000d10107221 */ /* 0x000fc80000000000 */
[----:B------:R-:W-:Y:S01]  /*4650*/  FMUL R16, R16, 1.4426950216293334961 ;  /* 0x3fb8aa3b10107820 */ /* 0x000fe20000400000 */
[----:B------:R-:W3:Y:S01]  /*4660*/  MUFU.EX2 R7, R19 ;  /* 0x0000001300077308 */ /* 0x000ee20000000800 */
[----:B--2---:R-:W-:-:S03]  /*4670*/  @!P5 FMUL R17, R17, R17 ;  /* 0x000000111111d220 */ /* 0x004fc60000400000 */
[----:B------:R-:W-:Y:S01]  /*4680*/  FSETP.GEU.AND P0, PT, R16, -126, PT ;  /* 0xc2fc00001000780b */ /* 0x000fe20003f0e000 */
[----:B------:R-:W-:Y:S01]  /*4690*/  FFMA R26, R26, R14, R17 ;  /* 0x0000000e1a1a7223 */ /* 0x000fe20000000011 */
[----:B-----5:R-:W-:Y:S02]  /*46a0*/  HADD2.F32 R17, -RZ, R10.H0_H0 ;  /* 0x2000000aff117230 */ /* 0x020fe40000004100 */
[----:B------:R-:W-:Y:S01]  /*46b0*/  FADD R14, R4, -R13 ;  /* 0x8000000d040e7221 */ /* 0x000fe20000000000 */
[----:B------:R2:W4:Y:S01]  /*46c0*/  MUFU.EX2 R12, R6 ;  /* 0x00000006000c7308 */ /* 0x0005220000000800 */
[----:B-1----:R-:W-:Y:S01]  /*46d0*/  @!P1 FMUL R18, R18, R18 ;  /* 0x0000001212129220 */ /* 0x002fe20000400000 */
[----:B------:R-:W-:Y:S01]  /*46e0*/  FADD R13, R13, -R11 ;  /* 0x8000000b0d0d7221 */ /* 0x000fe20000000000 */
[----:B------:R-:W-:-:S05]  /*46f0*/  FMUL R14, R14, 1.4426950216293334961 ;  /* 0x3fb8aa3b0e0e7820 */ /* 0x000fca0000400000 */
[----:B------:R-:W1:Y:S01]  /*4700*/  MUFU.EX2 R15, R15 ;  /* 0x0000000f000f7308 */ /* 0x000e620000000800 */
[----:B---3--:R-:W-:Y:S01]  /*4710*/  @!P4 FMUL R7, R7, R7 ;  /* 0x000000070707c220 */ /* 0x008fe20000400000 */
[----:B--2---:R-:W-:Y:S01]  /*4720*/  FMUL R6, R17, UR7 ;  /* 0x0000000711067c20 */ /* 0x004fe20008400000 */
[----:B------:R-:W-:Y:S01]  /*4730*/  @!P0 FMUL R16, R16, 0.5 ;  /* 0x3f00000010108820 */ /* 0x000fe20000400000 */
[----:B------:R-:W-:Y:S01]  /*4740*/  FMUL R17, R13, 1.4426950216293334961 ;  /* 0x3fb8aa3b0d117820 */ /* 0x000fe20000400000 */
[----:B------:R-:W-:Y:S01]  /*4750*/  FFMA R26, R26, R18, R7 ;  /* 0x000000121a1a7223 */ /* 0x000fe20000000007 */
[----:B------:R-:W-:Y:S01]  /*4760*/  HADD2.F32 R7, -RZ, R10.H1_H1 ;  /* 0x3000000aff077230 */ /* 0x000fe20000004100 */
[----:B------:R-:W-:Y:S01]  /*4770*/  FMNMX R18, R11, R6, !PT ;  /* 0x000000060b127209 */ /* 0x000fe20007800000 */
[----:B------:R2:W3:Y:S01]  /*4780*/  MUFU.EX2 R13, R16 ;  /* 0x00000010000d7308 */ /* 0x0004e20000000800 */
[----:B----4-:R-:W-:Y:S01]  /*4790*/  @!P2 FMUL R12, R12, R12 ;  /* 0x0000000c0c0ca220 */ /* 0x010fe20000400000 */
[----:B------:R-:W-:Y:S01]  /*47a0*/  FADD R10, R5, -R11 ;  /* 0x8000000b050a7221 */ /* 0x000fe20000000000 */
[----:B------:R-:W-:Y:S01]  /*47b0*/  FMUL R7, R7, UR7 ;  /* 0x0000000707077c20 */ /* 0x000fe20008400000 */
[--C-:B------:R-:W-:Y:S01]  /*47c0*/  FADD R11, R11, -R18.reuse ;  /* 0x800000120b0b7221 */ /* 0x100fe20000000000 */
[----:B------:R-:W-:Y:S01]  /*47d0*/  FSETP.GEU.AND P1, PT, R14, -126, PT ;  /* 0xc2fc00000e00780b */ /* 0x000fe20003f2e000 */
[----:B------:R-:W-:Y:S01]  /*47e0*/  FMUL R10, R10, 1.4426950216293334961 ;  /* 0x3fb8aa3b0a0a7820 */ /* 0x000fe20000400000 */
[----:B------:R-:W-:Y:S01]  /*47f0*/  FSETP.GEU.AND P6, PT, R17, -126, PT ;  /* 0xc2fc00001100780b */ /* 0x000fe20003fce000 */
[----:B------:R-:W-:Y:S01]  /*4800*/  FMUL R11, R11, 1.4426950216293334961 ;  /* 0x3fb8aa3b0b0b7820 */ /* 0x000fe20000400000 */
[----:B-1----:R-:W-:Y:S01]  /*4810*/  @!P3 FMUL R15, R15, R15 ;  /* 0x0000000f0f0fb220 */ /* 0x002fe20000400000 */
[C---:B------:R-:W-:Y:S01]  /*4820*/  FMNMX R27, R7.reuse, R18, !PT ;  /* 0x00000012071b7209 */ /* 0x040fe20007800000 */
[----:B------:R4:W-:Y:S01]  /*4830*/  STL.128 [R8+0x10], R4 ;  /* 0x0000100408007387 */ /* 0x0009e20000100c00 */
[----:B------:R-:W-:Y:S01]  /*4840*/  FSETP.GEU.AND P5, PT, R10, -126, PT ;  /* 0xc2fc00000a00780b */ /* 0x000fe20003fae000 */
[----:B------:R-:W-:Y:S01]  /*4850*/  FFMA R26, R26, R12, R15 ;  /* 0x0000000c1a1a7223 */ /* 0x000fe2000000000f */
[----:B------:R-:W-:Y:S01]  /*4860*/  FADD R12, R6, -R18 ;  /* 0x80000012060c7221 */ /* 0x000fe20000000000 */
[--C-:B------:R-:W-:Y:S01]  /*4870*/  FADD R18, R18, -R27.reuse ;  /* 0x8000001b12127221 */ /* 0x100fe20000000000 */
[----:B--2---:R-:W-:Y:S01]  /*4880*/  FADD R16, R7, -R27 ;  /* 0x8000001b07107221 */ /* 0x004fe20000000000 */
[----:B------:R-:W-:Y:S01]  /*4890*/  FSETP.GEU.AND P3, PT, R11, -126, PT ;  /* 0xc2fc00000b00780b */ /* 0x000fe20003f6e000 */
[----:B------:R-:W-:Y:S01]  /*48a0*/  FMUL R12, R12, 1.4426950216293334961 ;  /* 0x3fb8aa3b0c0c7820 */ /* 0x000fe20000400000 */
[----:B------:R-:W-:Y:S01]  /*48b0*/  FMUL R18, R18, 1.4426950216293334961 ;  /* 0x3fb8aa3b12127820 */ /* 0x000fe20000400000 */
[----:B------:R-:W-:Y:S01]  /*48c0*/  FMUL R16, R16, 1.4426950216293334961 ;  /* 0x3fb8aa3b10107820 */ /* 0x000fe20000400000 */
[----:B---3--:R-:W-:Y:S01]  /*48d0*/  @!P0 FMUL R13, R13, R13 ;  /* 0x0000000d0d0d8220 */ /* 0x008fe20000400000 */
[----:B------:R-:W-:Y:S01]  /*48e0*/  @!P1 FMUL R14, R14, 0.5 ;  /* 0x3f0000000e0e9820 */ /* 0x000fe20000400000 */
[----:B------:R-:W-:Y:S01]  /*48f0*/  FSETP.GEU.AND P4, PT, R12, -126, PT ;  /* 0xc2fc00000c00780b */ /* 0x000fe20003f8e000 */
[----:B------:R-:W-:Y:S01]  /*4900*/  @!P6 FMUL R17, R17, 0.5 ;  /* 0x3f0000001111e820 */ /* 0x000fe20000400000 */
[----:B------:R-:W-:Y:S01]  /*4910*/  FSETP.GEU.AND P2, PT, R18, -126, PT ;  /* 0xc2fc00001200780b */ /* 0x000fe20003f4e000 */
[----:B------:R-:W-:Y:S01]  /*4920*/  @!P5 FMUL R10, R10, 0.5 ;  /* 0x3f0000000a0ad820 */ /* 0x000fe20000400000 */
[----:B------:R-:W-:Y:S01]  /*4930*/  FSETP.GEU.AND P0, PT, R16, -126, PT ;  /* 0xc2fc00001000780b */ /* 0x000fe20003f0e000 */
[----:B------:R-:W1:Y:S02]  /*4940*/  MUFU.EX2 R15, R14 ;  /* 0x0000000e000f7308 */ /* 0x000e640000000800 */
[----:B------:R-:W-:-:S06]  /*4950*/  @!P3 FMUL R11, R11, 0.5 ;  /* 0x3f0000000b0bb820 */ /* 0x000fcc0000400000 */
[----:B------:R-:W-:Y:S01]  /*4960*/  @!P4 FMUL R12, R12, 0.5 ;  /* 0x3f0000000c0cc820 */ /* 0x000fe20000400000 */
[----:B------:R-:W2:Y:S01]  /*4970*/  MUFU.EX2 R17, R17 ;  /* 0x0000001100117308 */ /* 0x000ea20000000800 */
[----:B------:R-:W-:Y:S02]  /*4980*/  @!P2 FMUL R18, R18, 0.5 ;  /* 0x3f0000001212a820 */ /* 0x000fe40000400000 */
[----:B------:R-:W-:-:S05]  /*4990*/  @!P0 FMUL R16, R16, 0.5 ;  /* 0x3f00000010108820 */ /* 0x000fca0000400000 */
[----:B------:R-:W3:Y:S01]  /*49a0*/  MUFU.EX2 R10, R10 ;  /* 0x0000000a000a7308 */ /* 0x000ee20000000800 */
[----:B-1----:R-:W-:Y:S01]  /*49b0*/  @!P1 FMUL R15, R15, R15 ;  /* 0x0000000f0f0f9220 */ /* 0x002fe20000400000 */
[----:B------:R-:W-:-:S03]  /*49c0*/  ISETP.NE.AND P1, PT, R9, UR29, PT ;  /* 0x0000001d09007c0c */ /* 0x000fc6000bf25270 */
[----:B------:R-:W-:-:S03]  /*49d0*/  FFMA R13, R26, R13, R15 ;  /* 0x0000000d1a0d7223 */ /* 0x000fc6000000000f */
        /* <DEDUP_REMOVED lines=13> */
[----:B----4-:R-:W-:Y:S06]  /*4ab0*/  @P1 BRA `(.L_x_1068) ;  /* 0xfffffff400d01947 */ /* 0x010fec000383ffff */
[----:B------:R-:W-:-:S07]  /*4ac0*/  IMAD.U32 R9, RZ, RZ, UR29 ;  /* 0x0000001dff097e24 */ /* 0x000fce000f8e00ff */
.L_x_1067:
[----:B------:R-:W-:-:S04]  /*4ad0*/  ULOP3.LUT UR7, UR6, 0x3, URZ, 0xc0, !UPT ;  /* 0x0000000306077892 */ /* 0x000fc8000f8ec0ff */
[----:B------:R-:W-:-:S09]  /*4ae0*/  UISETP.NE.AND UP2, UPT, UR7, URZ, UPT ;  /* 0x000000ff0700728c */ /* 0x000fd2000bf45270 */
[----:B------:R-:W-:Y:S05]  /*4af0*/  BRA.U !UP2, `(.L_x_1066) ;  /* 0x000000050ad07547 */ /* 0x000fea000b800000 */
[----:B------:R-:W-:Y:S02]  /*4b00*/  UISETP.NE.AND UP2, UPT, UR7, 0x1, UPT ;  /* 0x000000010700788c */ /* 0x000fe4000bf45270 */
[----:B------:R-:W-:-:S04]  /*4b10*/  ULOP3.LUT UR6, UR6, 0x1, URZ, 0xc0, !UPT ;  /* 0x0000000106067892 */ /* 0x000fc8000f8ec0ff */
[----:B------:R-:W-:-:S03]  /*4b20*/  UISETP.NE.AND UP3, UPT, UR6, URZ, UPT ;  /* 0x000000ff0600728c */ /* 0x000fc6000bf65270 */
[----:B------:R-:W-:Y:S08]  /*4b30*/  BRA.U !UP2, `(.L_x_1069) ;  /* 0x000000050a207547 */ /* 0x000ff0000b800000 */
[C---:B--2---:R-:W-:Y:S01]  /*4b40*/  LEA R6, R9.reuse, R22, 0x2 ;  /* 0x0000001609067211 */ /* 0x044fe200078e10ff */
[----:B------:R-:W1:Y:S01]  /*4b50*/  LDCU UR6, c[0x0][0x3dc] ;  /* 0x00007b80ff0677ac */ /* 0x000e620008000800 */
[C---:B------:R-:W-:Y:S01]  /*4b60*/  SHF.L.U32 R18, R9.reuse, 0x1, RZ ;  /* 0x0000000109127819 */ /* 0x040fe200000006ff */
[----:B------:R-:W-:Y:S02]  /*4b70*/  VIADD R9, R9, 0x2 ;  /* 0x0000000209097836 */ /* 0x000fe40000000000 */
[----:B------:R-:W2:Y:S01]  /*4b80*/  LDS R5, [R6] ;  /* 0x0000000006057984 */ /* 0x000ea20000000800 */
[----:B------:R-:W-:-:S03]  /*4b90*/  LEA R18, R18, R1, 0x2 ;  /* 0x0000000112127211 */ /* 0x000fc600078e10ff */
[----:B------:R-:W3:Y:S01]  /*4ba0*/  LDS R13, [R6+0x4] ;  /* 0x00000400060d7984 */ /* 0x000ee20000000800 */
[--C-:B--2---:R-:W-:Y:S02]  /*4bb0*/  HADD2.F32 R4, -RZ, R5.reuse.H0_H0 ;  /* 0x20000005ff047230 */ /* 0x104fe40000004100 */
[----:B------:R-:W-:Y:S02]  /*4bc0*/  HADD2.F32 R5, -RZ, R5.H1_H1 ;  /* 0x30000005ff057230 */ /* 0x000fe40000004100 */
[----:B---3--:R-:W-:Y:S02]  /*4bd0*/  HADD2.F32 R6, -RZ, R13.H0_H0 ;  /* 0x2000000dff067230 */ /* 0x008fe40000004100 */
[----:B-1----:R-:W-:Y:S01]  /*4be0*/  FMUL R4, R4, UR6 ;  /* 0x0000000604047c20 */ /* 0x002fe20008400000 */
[----:B------:R-:W-:Y:S02]  /*4bf0*/  FMUL R5, R5, UR6 ;  /* 0x0000000605057c20 */ /* 0x000fe40008400000 */
[----:B------:R-:W-:-:S02]  /*4c00*/  FMUL R6, R6, UR6 ;  /* 0x0000000606067c20 */ /* 0x000fc40008400000 */
        /* <DEDUP_REMOVED lines=14> */
[----:B------:R-:W-:Y:S01]  /*4cf0*/  FADD R11, R11, -R14 ;  /* 0x8000000e0b0b7221 */ /* 0x000fe20000000000 */
[----:B------:R-:W-:Y:S01]  /*4d00*/  FMUL R12, R8, 1.4426950216293334961 ;  /* 0x3fb8aa3b080c7820 */ /* 0x000fe20000400000 */
[----:B------:R-:W-:Y:S01]  /*4d10*/  FMUL R13, R13, 1.4426950216293334961 ;  /* 0x3fb8aa3b0d0d7820 */ /* 0x000fe20000400000 */
[----:B------:R-:W-:Y:S01]  /*4d20*/  FMUL R16, R16, 1.4426950216293334961 ;  /* 0x3fb8aa3b10107820 */ /* 0x000fe20000400000 */
[----:B------:R-:W-:Y:S01]  /*4d30*/  FMNMX R27, R7, R14, !PT ;  /* 0x0000000e071b7209 */ /* 0x000fe20007800000 */
[----:B------:R-:W-:Y:S01]  /*4d40*/  FMUL R15, R11, 1.4426950216293334961 ;  /* 0x3fb8aa3b0b0f7820 */ /* 0x000fe20000400000 */
[----:B------:R-:W-:Y:S01]  /*4d50*/  FSETP.GEU.AND P4, PT, R12, -126, PT ;  /* 0xc2fc00000c00780b */ /* 0x000fe20003f8e000 */
[----:B------:R1:W-:Y:S01]  /*4d60*/  STL.128 [R18], R4 ;  /* 0x0000000412007387 */ /* 0x0003e20000100c00 */
[----:B------:R-:W-:Y:S01]  /*4d70*/  FSETP.GEU.AND P3, PT, R13, -126, PT ;  /* 0xc2fc00000d00780b */ /* 0x000fe20003f6e000 */
[----:B------:R-:W-:Y:S01]  /*4d80*/  @!P6 FMUL R10, R10, 0.5 ;  /* 0x3f0000000a0ae820 */ /* 0x000fe20000400000 */
[----:B------:R-:W-:Y:S01]  /*4d90*/  FADD R14, R14, -R27 ;  /* 0x8000001b0e0e7221 */ /* 0x000fe20000000000 */
[----:B------:R-:W-:Y:S01]  /*4da0*/  @!P5 FMUL R17, R17, 0.5 ;  /* 0x3f0000001111d820 */ /* 0x000fe20000400000 */
[----:B------:R-:W-:-:S02]  /*4db0*/  FSETP.GEU.AND P2, PT, R16, -126, PT ;  /* 0xc2fc00001000780b */ /* 0x000fc40003f4e000 */
[----:B------:R-:W-:Y:S01]  /*4dc0*/  FSETP.GEU.AND P1, PT, R15, -126, PT ;  /* 0xc2fc00000f00780b */ /* 0x000fe20003f2e000 */
[----:B------:R-:W2:Y:S01]  /*4dd0*/  MUFU.EX2 R10, R10 ;  /* 0x0000000a000a7308 */ /* 0x000ea20000000800 */
[----:B------:R-:W-:-:S03]  /*4de0*/  FMUL R19, R14, 1.4426950216293334961 ;  /* 0x3fb8aa3b0e137820 */ /* 0x000fc60000400000 */
[----:B------:R-:W-:Y:S02]  /*4df0*/  @!P4 FMUL R12, R12, 0.5 ;  /* 0x3f0000000c0cc820 */ /* 0x000fe40000400000 */
[----:B------:R-:W-:Y:S01]  /*4e00*/  FSETP.GEU.AND P0, PT, R19, -126, PT ;  /* 0xc2fc00001300780b */ /* 0x000fe20003f0e000 */
[----:B------:R-:W-:Y:S01]  /*4e10*/  @!P3 FMUL R13, R13, 0.5 ;  /* 0x3f0000000d0db820 */ /* 0x000fe20000400000 */
[----:B------:R3:W4:Y:S02]  /*4e20*/  MUFU.EX2 R8, R17 ;  /* 0x0000001100087308 */ /* 0x0007240000000800 */
[----:B------:R-:W-:Y:S02]  /*4e30*/  @!P2 FMUL R16, R16, 0.5 ;  /* 0x3f0000001010a820 */ /* 0x000fe40000400000 */
[----:B------:R-:W-:-:S04]  /*4e40*/  @!P1 FMUL R15, R15, 0.5 ;  /* 0x3f0000000f0f9820 */ /* 0x000fc80000400000 */
[----:B------:R-:W5:Y:S01]  /*4e50*/  MUFU.EX2 R11, R12 ;  /* 0x0000000c000b7308 */ /* 0x000f620000000800 */
[----:B---3--:R-:W-:Y:S01]  /*4e60*/  FADD R17, R7, -R27 ;  /* 0x8000001b07117221 */ /* 0x008fe20000000000 */
[----:B--2---:R-:W-:Y:S01]  /*4e70*/  @!P6 FMUL R10, R10, R10 ;  /* 0x0000000a0a0ae220 */ /* 0x004fe20000400000 */
[----:B------:R-:W-:Y:S02]  /*4e80*/  @!P0 FMUL R19, R19, 0.5 ;  /* 0x3f00000013138820 */ /* 0x000fe40000400000 */
[----:B------:R-:W-:-:S03]  /*4e90*/  FMUL R17, R17, 1.4426950216293334961 ;  /* 0x3fb8aa3b11117820 */ /* 0x000fc60000400000 */
[----:B------:R-:W2:Y:S01]  /*4ea0*/  MUFU.EX2 R14, R13 ;  /* 0x0000000d000e7308 */ /* 0x000ea20000000800 */
[----:B----4-:R-:W-:Y:S01]  /*4eb0*/  @!P5 FMUL R8, R8, R8 ;  /* 0x000000080808d220 */ /* 0x010fe20000400000 */
[----:B------:R-:W-:-:S03]  /*4ec0*/  FSETP.GEU.AND P6, PT, R17, -126, PT ;  /* 0xc2fc00001100780b */ /* 0x000fc60003fce000 */
[----:B------:R-:W-:-:S03]  /*4ed0*/  FFMA R25, R25, R10, R8 ;  /* 0x0000000a19197223 */ /* 0x000fc60000000008 */
[----:B------:R-:W3:Y:S01]  /*4ee0*/  MUFU.EX2 R16, R16 ;  /* 0x0000001000107308 */ /* 0x000ee20000000800 */
[----:B-----5:R-:W-:-:S06]  /*4ef0*/  @!P4 FMUL R11, R11, R11 ;  /* 0x0000000b0b0bc220 */ /* 0x020fcc0000400000 */
[----:B------:R-:W-:Y:S01]  /*4f00*/  @!P6 FMUL R17, R17, 0.5 ;  /* 0x3f0000001111e820 */ /* 0x000fe20000400000 */
[----:B------:R-:W4:Y:S01]  /*4f10*/  MUFU.EX2 R15, R15 ;  /* 0x0000000f000f7308 */ /* 0x000f220000000800 */
[----:B--2---:R-:W-:-:S04]  /*4f20*/  @!P3 FMUL R14, R14, R14 ;  /* 0x0000000e0e0eb220 */ /* 0x004fc80000400000 */
[----:B------:R-:W-:-:S03]  /*4f30*/  FFMA R25, R25, R11, R14 ;  /* 0x0000000b19197223 */ /* 0x000fc6000000000e */
        /* <DEDUP_REMOVED lines=8> */
.L_x_1069:
[----:B------:R-:W-:Y:S05]  /*4fc0*/  BRA.U !UP3, `(.L_x_1066) ;  /* 0x000000010b9c7547 */ /* 0x000fea000b800000 */
[----:B--2---:R-:W-:Y:S01]  /*4fd0*/  LEA R6, R9, R22, 0x2 ;  /* 0x0000001609067211 */ /* 0x004fe200078e10ff */
[----:B------:R-:W1:Y:S05]  /*4fe0*/  LDCU UR6, c[0x0][0x3dc] ;  /* 0x00007b80ff0677ac */ /* 0x000e6a0008000800 */
[----:B------:R-:W2:Y:S02]  /*4ff0*/  LDS R6, [R6] ;  /* 0x0000000006067984 */ /* 0x000ea40000000800 */
[--C-:B--2---:R-:W-:Y:S02]  /*5000*/  HADD2.F32 R4, -RZ, R6.reuse.H0_H0 ;  /* 0x20000006ff047230 */ /* 0x104fe40000004100 */
[----:B------:R-:W-:-:S03]  /*5010*/  HADD2.F32 R5, -RZ, R6.H1_H1 ;  /* 0x30000006ff057230 */ /* 0x000fc60000004100 */
[----:B-1----:R-:W-:Y:S02]  /*5020*/  FMUL R4, R4, UR6 ;  /* 0x0000000604047c20 */ /* 0x002fe40008400000 */
[----:B------:R-:W-:-:S03]  /*5030*/  FMUL R5, R5, UR6 ;  /* 0x0000000605057c20 */ /* 0x000fc60008400000 */
[----:B------:R-:W-:-:S04]  /*5040*/  FMNMX R8, R27, R4, !PT ;  /* 0x000000041b087209 */ /* 0x000fc80007800000 */
        /* <DEDUP_REMOVED lines=10> */
[----:B------:R-:W-:Y:S02]  /*50f0*/  FSETP.GEU.AND P1, PT, R7, -126, PT ;  /* 0xc2fc00000700780b */ /* 0x000fe40003f2e000 */
[----:B------:R-:W-:-:S02]  /*5100*/  SHF.L.U32 R6, R9, 0x1, RZ ;  /* 0x0000000109067819 */ /* 0x000fc400000006ff */
[----:B------:R-:W-:Y:S02]  /*5110*/  FSETP.GEU.AND P2, PT, R12, -126, PT ;  /* 0xc2fc00000c00780b */ /* 0x000fe40003f4e000 */
[----:B------:R-:W-:Y:S02]  /*5120*/  FSETP.GEU.AND P3, PT, R13, -126, PT ;  /* 0xc2fc00000d00780b */ /* 0x000fe40003f6e000 */
[----:B------:R-:W-:Y:S02]  /*5130*/  LEA R6, R6, R1, 0x2 ;  /* 0x0000000106067211 */ /* 0x000fe400078e10ff */
[----:B------:R-:W-:-:S03]  /*5140*/  @!P0 FMUL R27, R27, 0.5 ;  /* 0x3f0000001b1b8820 */ /* 0x000fc60000400000 */
[----:B------:R-:W-:Y:S01]  /*5150*/  @!P1 FMUL R7, R7, 0.5 ;  /* 0x3f00000007079820 */ /* 0x000fe20000400000 */
[----:B------:R1:W2:Y:S01]  /*5160*/  MUFU.EX2 R8, R27 ;  /* 0x0000001b00087308 */ /* 0x0002a20000000800 */
[----:B------:R3:W-:Y:S02]  /*5170*/  STL.64 [R6], R4 ;  /* 0x0000000406007387 */ /* 0x0007e40000100a00 */
[----:B------:R-:W-:Y:S02]  /*5180*/  @!P2 FMUL R12, R12, 0.5 ;  /* 0x3f0000000c0ca820 */ /* 0x000fe40000400000 */
[----:B------:R-:W-:-:S03]  /*5190*/  @!P3 FMUL R13, R13, 0.5 ;  /* 0x3f0000000d0db820 */ /* 0x000fc60000400000 */
[----:B------:R-:W4:Y:S01]  /*51a0*/  MUFU.EX2 R10, R7 ;  /* 0x00000007000a7308 */ /* 0x000f220000000800 */
[----:B-1----:R-:W-:-:S07]  /*51b0*/  IMAD.MOV.U32 R27, RZ, RZ, R11 ;  /* 0x000000ffff1b7224 */ /* 0x002fce00078e000b */
        /* <DEDUP_REMOVED lines=8> */
.L_x_1066:
        /* <DEDUP_REMOVED lines=9> */
[----:B------:R-:W-:-:S07]  /*52d0*/  MOV R29, RZ ;  /* 0x000000ff001d7202 */ /* 0x000fce0000000f00 */
.L_x_1072:
[----:B--2-4-:R-:W-:-:S05]  /*52e0*/  SHF.L.U32 R4, R29, 0x1, RZ ;  /* 0x000000011d047819 */ /* 0x014fca00000006ff */
[----:B------:R-:W-:-:S05]  /*52f0*/  IMAD R16, R4, 0x4, R1 ;  /* 0x0000000404107824 */ /* 0x000fca00078e0201 */
[----:B------:R-:W2:Y:S04]  /*5300*/  LDL.128 R4, [R16] ;  /* 0x0000000010047983 */ /* 0x000ea80000100c00 */
[----:B------:R-:W3:Y:S04]  /*5310*/  LDL.128 R8, [R16+0x10] ;  /* 0x0000100010087983 */ /* 0x000ee80000100c00 */
[----:B------:R-:W4:Y:S04]  /*5320*/  LDL.128 R12, [R16+0x20] ;  /* 0x00002000100c7983 */ /* 0x000f280000100c00 */
[----:B------:R-:W5:Y:S01]  /*5330*/  LDL.128 R16, [R16+0x30] ;  /* 0x0000300010107983 */ /* 0x000f620000100c00 */
        /* <DEDUP_REMOVED lines=8> */
[C---:B---3--:R-:W-:Y:S01]  /*53c0*/  FADD R8, -R26.reuse, R8 ;  /* 0x000000081a087221 */ /* 0x048fe20000000100 */
[C---:B------:R-:W-:Y:S01]  /*53d0*/  FSETP.GEU.AND P1, PT, R5.reuse, -126, PT ;  /* 0xc2fc00000500780b */ /* 0x040fe20003f2e000 */
[----:B------:R-:W-:Y:S01]  /*53e0*/  FADD R9, -R26, R9 ;  /* 0x000000091a097221 */ /* 0x000fe20000000100 */
[----:B------:R-:W-:Y:S01]  /*53f0*/  FSETP.GEU.AND P0, PT, R4, -126, PT ;  /* 0xc2fc00000400780b */ /* 0x000fe20003f0e000 */
[C---:B------:R-:W-:Y:S01]  /*5400*/  FADD R10, -R26.reuse, R10 ;  /* 0x0000000a1a0a7221 */ /* 0x040fe20000000100 */
[C---:B----4-:R-:W-:Y:S01]  /*5410*/  FADD R12, -R26.reuse, R12 ;  /* 0x0000000c1a0c7221 */ /* 0x050fe20000000100 */
[C---:B------:R-:W-:Y:S01]  /*5420*/  FADD R11, -R26.reuse, R11 ;  /* 0x0000000b1a0b7221 */ /* 0x040fe20000000100 */
[C---:B------:R-:W-:Y:S01]  /*5430*/  FADD R13, -R26.reuse, R13 ;  /* 0x0000000d1a0d7221 */ /* 0x040fe20000000100 */
[C---:B------:R-:W-:Y:S01]  /*5440*/  FADD R14, -R26.reuse, R14 ;  /* 0x0000000e1a0e7221 */ /* 0x040fe20000000100 */
[C---:B------:R-:W-:Y:S01]  /*5450*/  FADD R15, -R26.reuse, R15 ;  /* 0x0000000f1a0f7221 */ /* 0x040fe20000000100 */
[C---:B-----5:R-:W-:Y:S01]  /*5460*/  FADD R16, -R26.reuse, R16 ;  /* 0x000000101a107221 */ /* 0x060fe20000000100 */
[C---:B------:R-:W-:Y:S01]  /*5470*/  FADD R17, -R26.reuse, R17 ;  /* 0x000000111a117221 */ /* 0x040fe20000000100 */
[C---:B------:R-:W-:Y:S01]  /*5480*/  FADD R18, -R26.reuse, R18 ;  /* 0x000000121a127221 */ /* 0x040fe20000000100 */
[----:B------:R-:W-:Y:S01]  /*5490*/  FADD R19, -R26, R19 ;  /* 0x000000131a137221 */ /* 0x000fe20000000100 */
[----:B------:R-:W-:-:S02]  /*54a0*/  @!P1 FMUL R5, R5, 0.5 ;  /* 0x3f00000005059820 */ /* 0x000fc40000400000 */
[----:B------:R-:W-:Y:S01]  /*54b0*/  @!P0 FMUL R4, R4, 0.5 ;  /* 0x3f00000004048820 */ /* 0x000fe20000400000 */
[----:B------:R-:W-:-:S03]  /*54c0*/  FMUL R19, R19, 1.4426950216293334961 ;  /* 0x3fb8aa3b13137820 */ /* 0x000fc60000400000 */
[----:B------:R-:W1:Y:S08]  /*54d0*/  MUFU.EX2 R28, R4 ;  /* 0x00000004001c7308 */ /* 0x000e700000000800 */
[----:B------:R-:W2:Y:S01]  /*54e0*/  MUFU.EX2 R5, R5 ;  /* 0x0000000500057308 */ /* 0x000ea20000000800 */
[----:B-1----:R-:W-:Y:S01]  /*54f0*/  @!P0 FMUL R28, R28, R28 ;  /* 0x0000001c1c1c8220 */ /* 0x002fe20000400000 */
[----:B------:R-:W-:Y:S01]  /*5500*/  FSETP.GEU.AND P0, PT, R6, -126, PT ;  /* 0xc2fc00000600780b */ /* 0x000fe20003f0e000 */
[----:B--2---:R-:W-:Y:S01]  /*5510*/  @!P1 FMUL R5, R5, R5 ;  /* 0x0000000505059220 */ /* 0x004fe20000400000 */
[----:B------:R-:W-:-:S04]  /*5520*/  FSETP.GEU.AND P1, PT, R7, -126, PT ;  /* 0xc2fc00000700780b */ /* 0x000fc80003f2e000 */
[----:B------:R-:W-:-:S07]  /*5530*/  F2FP.F16.F32.PACK_AB R28, R5, R28 ;  /* 0x0000001c051c723e */ /* 0x000fce00000000ff */
[----:B------:R-:W-:-:S04]  /*5540*/  @!P0 FMUL R6, R6, 0.5 ;  /* 0x3f00000006068820 */ /* 0x000fc80000400000 */
[----:B------:R1:W2:Y:S01]  /*5550*/  MUFU.EX2 R4, R6 ;  /* 0x0000000600047308 */ /* 0x0002a20000000800 */
[----:B------:R-:W-:-:S07]  /*5560*/  @!P1 FMUL R7, R7, 0.5 ;  /* 0x3f00000007079820 */ /* 0x000fce0000400000 */
[----:B------:R3:W4:Y:S01]  /*5570*/  MUFU.EX2 R5, R7 ;  /* 0x0000000700057308 */ /* 0x0007220000000800 */
[----:B-1----:R-:W-:Y:S01]  /*5580*/  FMUL R6, R9, 1.4426950216293334961 ;  /* 0x3fb8aa3b09067820 */ /* 0x002fe20000400000 */
[----:B------:R-:W-:Y:S01]  /*5590*/  FMUL R9, R11, 1.4426950216293334961 ;  /* 0x3fb8aa3b0b097820 */ /* 0x000fe20000400000 */
[----:B------:R-:W-:Y:S01]  /*55a0*/  FMUL R11, R14, 1.4426950216293334961 ;  /* 0x3fb8aa3b0e0b7820 */ /* 0x000fe20000400000 */
[----:B------:R-:W-:Y:S02]  /*55b0*/  FMUL R14, R16, 1.4426950216293334961 ;  /* 0x3fb8aa3b100e7820 */ /* 0x000fe40000400000 */
[----:B------:R-:W-:Y:S02]  /*55c0*/  FSETP.GEU.AND P2, PT, R6, -126, PT ;  /* 0xc2fc00000600780b */ /* 0x000fe40003f4e000 */
[----:B------:R-:W-:Y:S01]  /*55d0*/  FSETP.GEU.AND P5, PT, R9, -126, PT ;  /* 0xc2fc00000900780b */ /* 0x000fe20003fae000 */
[----:B--2---:R-:W-:Y:S01]  /*55e0*/  @!P0 FMUL R4, R4, R4 ;  /* 0x0000000404048220 */ /* 0x004fe20000400000 */
[----:B---3--:R-:W-:Y:S01]  /*55f0*/  FMUL R7, R10, 1.4426950216293334961 ;  /* 0x3fb8aa3b0a077820 */ /* 0x008fe20000400000 */
[----:B------:R-:W-:Y:S01]  /*5600*/  FMUL R10, R12, 1.4426950216293334961 ;  /* 0x3fb8aa3b0c0a7820 */ /* 0x000fe20000400000 */
[----:B------:R-:W-:-:S03]  /*5610*/  FSETP.GEU.AND P4, PT, R11, -126, PT ;  /* 0xc2fc00000b00780b */ /* 0x000fc60003f8e000 */
[----:B------:R-:W-:Y:S01]  /*5620*/  FSETP.GEU.AND P6, PT, R7, -126, PT ;  /* 0xc2fc00000700780b */ /* 0x000fe20003fce000 */
[----:B----4-:R-:W-:Y:S01]  /*5630*/  @!P1 FMUL R5, R5, R5 ;  /* 0x0000000505059220 */ /* 0x010fe20000400000 */
[----:B------:R-:W-:Y:S02]  /*5640*/  FSETP.GEU.AND P1, PT, R10, -126, PT ;  /* 0xc2fc00000a00780b */ /* 0x000fe40003f2e000 */
[----:B------:R-:W-:Y:S02]  /*5650*/  @!P2 FMUL R6, R6, 0.5 ;  /* 0x3f0000000606a820 */ /* 0x000fe40000400000 */
[----:B------:R-:W-:Y:S01]  /*5660*/  @!P5 FMUL R9, R9, 0.5 ;  /* 0x3f0000000909d820 */ /* 0x000fe20000400000 */
[----:B------:R-:W-:Y:S02]  /*5670*/  F2FP.F16.F32.PACK_AB R5, R5, R4 ;  /* 0x000000040505723e */ /* 0x000fe400000000ff */
[----:B------:R-:W-:Y:S01]  /*5680*/  LEA R4, R29, R22, 0x2 ;  /* 0x000000161d047211 */ /* 0x000fe200078e10ff */
[----:B------:R-:W1:Y:S01]  /*5690*/  MUFU.EX2 R6, R6 ;  /* 0x0000000600067308 */ /* 0x000e620000000800 */
[----:B------:R-:W-:Y:S01]  /*56a0*/  @!P4 FMUL R11, R11, 0.5 ;  /* 0x3f0000000b0bc820 */ /* 0x000fe20000400000 */
[----:B------:R-:W-:Y:S01]  /*56b0*/  IADD3 R29, PT, PT, R29, 0x8, RZ ;  /* 0x000000081d1d7810 */ /* 0x000fe20007ffe0ff */
[----:B------:R-:W-:Y:S01]  /*56c0*/  @!P6 FMUL R7, R7, 0.5 ;  /* 0x3f0000000707e820 */ /* 0x000fe20000400000 */
[----:B------:R2:W-:Y:S01]  /*56d0*/  STS [R4+0x4], R5 ;  /* 0x0000040504007388 */ /* 0x0005e20000000800 */
[----:B------:R-:W-:-:S03]  /*56e0*/  @!P1 FMUL R10, R10, 0.5 ;  /* 0x3f0000000a0a9820 */ /* 0x000fc60000400000 */
[----:B------:R-:W3:Y:S01]  /*56f0*/  MUFU.EX2 R12, R9 ;  /* 0x00000009000c7308 */ /* 0x000ee20000000800 */
[----:B------:R4:W-:Y:S01]  /*5700*/  STS [R4], R28 ;  /* 0x0000001c04007388 */ /* 0x0009e20000000800 */
[----:B--2---:R-:W-:Y:S01]  /*5710*/  FMUL R5, R8, 1.4426950216293334961 ;  /* 0x3fb8aa3b08057820 */ /* 0x004fe20000400000 */
[----:B------:R-:W-:-:S05]  /*5720*/  FMUL R8, R13, 1.4426950216293334961 ;  /* 0x3fb8aa3b0d087820 */ /* 0x000fca0000400000 */
[----:B------:R-:W2:Y:S01]  /*5730*/  MUFU.EX2 R7, R7 ;  /* 0x0000000700077308 */ /* 0x000ea20000000800 */
[----:B------:R-:W-:Y:S01]  /*5740*/  FMUL R13, R15, 1.4426950216293334961 ;  /* 0x3fb8aa3b0f0d7820 */ /* 0x000fe20000400000 */
[----:B------:R-:W-:Y:S01]  /*5750*/  FMUL R15, R17, 1.4426950216293334961 ;  /* 0x3fb8aa3b110f7820 */ /* 0x000fe20000400000 */
[----:B------:R-:W-:Y:S01]  /*5760*/  FSETP.GEU.AND P3, PT, R5, -126, PT ;  /* 0xc2fc00000500780b */ /* 0x000fe20003f6e000 */
[----:B------:R-:W-:Y:S01]  /*5770*/  FMUL R17, R18, 1.4426950216293334961 ;  /* 0x3fb8aa3b12117820 */ /* 0x000fe20000400000 */
[----:B------:R-:W-:Y:S01]  /*5780*/  FSETP.GEU.AND P0, PT, R8, -126, PT ;  /* 0xc2fc00000800780b */ /* 0x000fe20003f0e000 */
[----:B-1----:R-:W-:Y:S01]  /*5790*/  @!P2 FMUL R6, R6, R6 ;  /* 0x000000060606a220 */ /* 0x002fe20000400000 */
[----:B------:R-:W-:Y:S01]  /*57a0*/  FSETP.GEU.AND P2, PT, R14, -126, PT ;  /* 0xc2fc00000e00780b */ /* 0x000fe20003f4e000 */
[----:B------:R-:W1:Y:S01]  /*57b0*/  MUFU.EX2 R10, R10 ;  /* 0x0000000a000a7308 */ /* 0x000e620000000800 */
[----:B---3--:R-:W-:Y:S01]  /*57c0*/  @!P5 FMUL R12, R12, R12 ;  /* 0x0000000c0c0cd220 */ /* 0x008fe20000400000 */
[----:B------:R-:W-:-:S06]  /*57d0*/  FSETP.GEU.AND P5, PT, R17, -126, PT ;  /* 0xc2fc00001100780b */ /* 0x000fcc0003fae000 */
[----:B------:R-:W-:Y:S01]  /*57e0*/  @!P3 FMUL R5, R5, 0.5 ;  /* 0x3f0000000505b820 */ /* 0x000fe20000400000 */
[----:B--2---:R-:W-:Y:S01]  /*57f0*/  @!P6 FMUL R7, R7, R7 ;  /* 0x000000070707e220 */ /* 0x004fe20000400000 */
[----:B------:R-:W-:Y:S01]  /*5800*/  FSETP.GEU.AND P6, PT, R15, -126, PT ;  /* 0xc2fc00000f00780b */ /* 0x000fe20003fce000 */
[----:B------:R-:W-:Y:S01]  /*5810*/  @!P0 FMUL R8, R8, 0.5 ;  /* 0x3f00000008088820 */ /* 0x000fe20000400000 */
[----:B------:R-:W-:Y:S01]  /*5820*/  @!P2 FMUL R14, R14, 0.5 ;  /* 0x3f0000000e0ea820 */ /* 0x000fe20000400000 */
[----:B------:R-:W2:Y:S01]  /*5830*/  MUFU.EX2 R11, R11 ;  /* 0x0000000b000b7308 */ /* 0x000ea20000000800 */
[----:B------:R-:W-:Y:S01]  /*5840*/  F2FP.F16.F32.PACK_AB R7, R12, R7 ;  /* 0x000000070c07723e */ /* 0x000fe200000000ff */
[----:B------:R-:W-:Y:S01]  /*5850*/  @!P5 FMUL R17, R17, 0.5 ;  /* 0x3f0000001111d820 */ /* 0x000fe20000400000 */
[----:B-1----:R-:W-:Y:S01]  /*5860*/  @!P1 FMUL R10, R10, R10 ;  /* 0x0000000a0a0a9220 */ /* 0x002fe20000400000 */
[----:B------:R-:W-:Y:S02]  /*5870*/  FSETP.GEU.AND P1, PT, R19, -126, PT ;  /* 0xc2fc00001300780b */ /* 0x000fe40003f2e000 */
[----:B------:R4:W-:Y:S02]  /*5880*/  STS [R4+0xc], R7 ;  /* 0x00000c0704007388 */ /* 0x0009e40000000800 */
[----:B------:R-:W1:Y:S02]  /*5890*/  MUFU.EX2 R5, R5 ;  /* 0x0000000500057308 */ /* 0x000e640000000800 */
[----:B------:R-:W-:-:S06]  /*58a0*/  @!P6 FMUL R15, R15, 0.5 ;  /* 0x3f0000000f0fe820 */ /* 0x000fcc0000400000 */
[----:B------:R-:W3:Y:S01]  /*58b0*/  MUFU.EX2 R9, R8 ;  /* 0x0000000800097308 */ /* 0x000ee20000000800 */
[----:B--2---:R-:W-:Y:S01]  /*58c0*/  @!P4 FMUL R11, R11, R11 ;  /* 0x0000000b0b0bc220 */ /* 0x004fe20000400000 */
[----:B------:R-:W-:-:S06]  /*58d0*/  @!P1 FMUL R19, R19, 0.5 ;  /* 0x3f00000013139820 */ /* 0x000fcc0000400000 */
[----:B------:R-:W2:Y:S01]  /*58e0*/  MUFU.EX2 R14, R14 ;  /* 0x0000000e000e7308 */ /* 0x000ea20000000800 */
[----:B-1----:R-:W-:Y:S01]  /*58f0*/  @!P3 FMUL R5, R5, R5 ;  /* 0x000000050505b220 */ /* 0x002fe20000400000 */
[----:B------:R-:W-:-:S04]  /*5900*/  FSETP.GEU.AND P3, PT, R13, -126, PT ;  /* 0xc2fc00000d00780b */ /* 0x000fc80003f6e000 */
[----:B------:R-:W-:Y:S02]  /*5910*/  F2FP.F16.F32.PACK_AB R5, R6, R5 ;  /* 0x000000050605723e */ /* 0x000fe400000000ff */
[----:B------:R-:W1:Y:S01]  /*5920*/  MUFU.EX2 R15, R15 ;  /* 0x0000000f000f7308 */ /* 0x000e620000000800 */
[----:B---3--:R-:W-:Y:S01]  /*5930*/  @!P0 FMUL R9, R9, R9 ;  /* 0x0000000909098220 */ /* 0x008fe20000400000 */
[----:B------:R-:W-:Y:S01]  /*5940*/  ISETP.NE.AND P0, PT, R29, UR14, PT ;  /* 0x0000000e1d007c0c */ /* 0x000fe2000bf05270 */
[----:B------:R4:W-:Y:S03]  /*5950*/  STS [R4+0x8], R5 ;  /* 0x0000080504007388 */ /* 0x0009e60000000800 */
[----:B------:R-:W-:Y:S01]  /*5960*/  F2FP.F16.F32.PACK_AB R9, R9, R10 ;  /* 0x0000000a0909723e */ /* 0x000fe200000000ff */
[----:B------:R-:W-:Y:S01]  /*5970*/  @!P3 FMUL R13, R13, 0.5 ;  /* 0x3f0000000d0db820 */ /* 0x000fe20000400000 */
[----:B------:R-:W3:Y:S01]  /*5980*/  MUFU.EX2 R16, R17 ;  /* 0x0000001100107308 */ /* 0x000ee20000000800 */
[----:B--2---:R-:W-:-:S02]  /*5990*/  @!P2 FMUL R14, R14, R14 ;  /* 0x0000000e0e0ea220 */ /* 0x004fc40000400000 */
[----:B------:R4:W-:Y:S05]  /*59a0*/  STS [R4+0x10], R9 ;  /* 0x0000100904007388 */ /* 0x0009ea0000000800 */
[----:B------:R-:W2:Y:S01]  /*59b0*/  MUFU.EX2 R8, R13 ;  /* 0x0000000d00087308 */ /* 0x000ea20000000800 */
[----:B-1----:R-:W-:-:S05]  /*59c0*/  @!P6 FMUL R15, R15, R15 ;  /* 0x0000000f0f0fe220 */ /* 0x002fca0000400000 */
[----:B------:R-:W-:Y:S02]  /*59d0*/  F2FP.F16.F32.PACK_AB R15, R15, R14 ;  /* 0x0000000e0f0f723e */ /* 0x000fe400000000ff */
[----:B------:R-:W1:Y:S01]  /*59e0*/  MUFU.EX2 R13, R19 ;  /* 0x00000013000d7308 */ /* 0x000e620000000800 */
[----:B---3--:R-:W-:Y:S02]  /*59f0*/  @!P5 FMUL R16, R16, R16 ;  /* 0x000000101010d220 */ /* 0x008fe40000400000 */
[----:B------:R4:W-:Y:S01]  /*5a00*/  STS [R4+0x18], R15 ;  /* 0x0000180f04007388 */ /* 0x0009e20000000800 */
[----:B--2---:R-:W-:-:S05]  /*5a10*/  @!P3 FMUL R8, R8, R8 ;  /* 0x000000080808b220 */ /* 0x004fca0000400000 */
[----:B------:R-:W-:Y:S01]  /*5a20*/  F2FP.F16.F32.PACK_AB R11, R8, R11 ;  /* 0x0000000b080b723e */ /* 0x000fe200000000ff */
[----:B-1----:R-:W-:-:S04]  /*5a30*/  @!P1 FMUL R13, R13, R13 ;  /* 0x0000000d0d0d9220 */ /* 0x002fc80000400000 */
[----:B------:R4:W-:Y:S01]  /*5a40*/  STS [R4+0x14], R11 ;  /* 0x0000140b04007388 */ /* 0x0009e20000000800 */
[----:B------:R-:W-:-:S05]  /*5a50*/  F2FP.F16.F32.PACK_AB R13, R13, R16 ;  /* 0x000000100d0d723e */ /* 0x000fca00000000ff */
[----:B------:R4:W-:Y:S01]  /*5a60*/  STS [R4+0x1c], R13 ;  /* 0x00001c0d04007388 */ /* 0x0009e20000000800 */
[----:B------:R-:W-:Y:S05]  /*5a70*/  @P0 BRA `(.L_x_1072) ;  /* 0xfffffff800180947 */ /* 0x000fea000383ffff */
[----:B----4-:R-:W-:-:S07]  /*5a80*/  MOV R13, UR14 ;  /* 0x0000000e000d7c02 */ /* 0x010fce0008000f00 */
.L_x_1071:
        /* <DEDUP_REMOVED lines=52> */
[----:B-1----:R-:W-:Y:S01]  /*5dd0*/  @!P4 FMUL R6, R6, R6 ;  /* 0x000000060606c220 */ /* 0x002fe20000400000 */
[C---:B--2---:R-:W-:Y:S02]  /*5de0*/  LEA R5, R13.reuse, R22, 0x2 ;  /* 0x000000160d057211 */ /* 0x044fe400078e10ff */
[----:B------:R-:W-:-:S03]  /*5df0*/  IADD3 R13, PT, PT, R13, 0x4, RZ ;  /* 0x000000040d0d7810 */ /* 0x000fc60007ffe0ff */
[----:B------:R1:W-:Y:S01]  /*5e00*/  STS [R5], R4 ;  /* 0x0000000405007388 */ /* 0x0003e20000000800 */
[----:B------:R-:W2:Y:S01]  /*5e10*/  MUFU.EX2 R11, R10 ;  /* 0x0000000a000b7308 */ /* 0x000ea20000000800 */
[----:B---3--:R-:W-:-:S05]  /*5e20*/  @!P3 FMUL R9, R9, R9 ;  /* 0x000000090909b220 */ /* 0x008fca0000400000 */
[----:B------:R-:W-:Y:S02]  /*5e30*/  F2FP.F16.F32.PACK_AB R6, R9, R6 ;  /* 0x000000060906723e */ /* 0x000fe400000000ff */
[----:B------:R-:W3:Y:S01]  /*5e40*/  MUFU.EX2 R14, R12 ;  /* 0x0000000c000e7308 */ /* 0x000ee20000000800 */
[----:B----4-:R-:W-:Y:S02]  /*5e50*/  @!P2 FMUL R8, R8, R8 ;  /* 0x000000080808a220 */ /* 0x010fe40000400000 */
[----:B------:R1:W-:Y:S05]  /*5e60*/  STS [R5+0x4], R6 ;  /* 0x0000040605007388 */ /* 0x0003ea0000000800 */
[----:B------:R-:W4:Y:S01]  /*5e70*/  MUFU.EX2 R17, R15 ;  /* 0x0000000f00117308 */ /* 0x000f220000000800 */
[----:B--2---:R-:W-:-:S05]  /*5e80*/  @!P1 FMUL R11, R11, R11 ;  /* 0x0000000b0b0b9220 */ /* 0x004fca0000400000 */
[----:B------:R-:W-:Y:S01]  /*5e90*/  F2FP.F16.F32.PACK_AB R8, R11, R8 ;  /* 0x000000080b08723e */ /* 0x000fe200000000ff */
[----:B---3--:R-:W-:-:S04]  /*5ea0*/  @!P0 FMUL R14, R14, R14 ;  /* 0x0000000e0e0e8220 */ /* 0x008fc80000400000 */
[----:B------:R1:W-:Y:S01]  /*5eb0*/  STS [R5+0x8], R8 ;  /* 0x0000080805007388 */ /* 0x0003e20000000800 */
[----:B----4-:R-:W-:-:S05]  /*5ec0*/  @!P6 FMUL R17, R17, R17 ;  /* 0x000000111111e220 */ /* 0x010fca0000400000 */
[----:B------:R-:W-:-:S05]  /*5ed0*/  F2FP.F16.F32.PACK_AB R14, R17, R14 ;  /* 0x0000000e110e723e */ /* 0x000fca00000000ff */
[----:B------:R1:W-:Y:S02]  /*5ee0*/  STS [R5+0xc], R14 ;  /* 0x00000c0e05007388 */ /* 0x0003e40000000800 */
.L_x_1073:
[----:B------:R-:W-:Y:S05]  /*5ef0*/  BRA.U !UP2, `(.L_x_1070) ;  /* 0x000000010aec7547 */ /* 0x000fea000b800000 */
[----:B------:R-:W-:Y:S02]  /*5f00*/  UISETP.NE.AND UP0, UPT, UR9, 0x1, UPT ;  /* 0x000000010900788c */ /* 0x000fe4000bf05270 */
[----:B------:R-:W-:-:S04]  /*5f10*/  ULOP3.LUT UR7, UR7, 0x1, URZ, 0xc0, !UPT ;  /* 0x0000000107077892 */ /* 0x000fc8000f8ec0ff */
[----:B------:R-:W-:-:S03]  /*5f20*/  UISETP.NE.AND UP2, UPT, UR7, URZ, UPT ;  /* 0x000000ff0700728c */ /* 0x000fc6000bf45270 */
[----:B------:R-:W-:Y:S08]  /*5f30*/  BRA.U !UP0, `(.L_x_1074) ;  /* 0x0000000108907547 */ /* 0x000ff0000b800000 */
[----:B-12---:R-:W-:-:S05]  /*5f40*/  IMAD.SHL.U32 R6, R13, 0x2, RZ ;  /* 0x000000020d067824 */ /* 0x006fca00078e00ff */
[C---:B------:R-:W-:Y:S02]  /*5f50*/  LEA R5, R6.reuse, R1, 0x2 ;  /* 0x0000000106057211 */ /* 0x040fe400078e10ff */
[----:B------:R-:W-:-:S04]  /*5f60*/  IADD3 R6, PT, PT, R6, 0x2, RZ ;  /* 0x0000000206067810 */ /* 0x000fc80007ffe0ff */
[----:B------:R-:W2:Y:S01]  /*5f70*/  LDL.64 R4, [R5] ;  /* 0x0000000005047983 */ /* 0x000ea20000100a00 */
        /* <DEDUP_REMOVED lines=32> */
.L_x_1074:
[----:B------:R-:W-:Y:S05]  /*6180*/  BRA.U !UP2, `(.L_x_1070) ;  /* 0x000000010a487547 */ /* 0x000fea000b800000 */
[----:B-12---:R-:W-:-:S04]  /*6190*/  SHF.L.U32 R4, R13, 0x1, RZ ;  /* 0x000000010d047819 */ /* 0x006fc800000006ff */
[----:B------:R-:W-:-:S06]  /*61a0*/  LEA R4, R4, R1, 0x2 ;  /* 0x0000000104047211 */ /* 0x000fcc00078e10ff */
[----:B---3--:R-:W2:Y:S01]  /*61b0*/  LDL.64 R4, [R4] ;  /* 0x0000000004047983 */ /* 0x008ea20000100a00 */
        /* <DEDUP_REMOVED lines=15> */
.L_x_1070:
[----:B-1234-:R-:W1:Y:S01]  /*62b0*/  LDS R5, [R23] ;  /* 0x0000000017057984 */ /* 0x01ee620000000800 */
[----:B------:R-:W-:Y:S01]  /*62c0*/  FADD R27, -R26, R27 ;  /* 0x0000001b1a1b7221 */ /* 0x000fe20000000100 */
[----:B------:R-:W-:Y:S01]  /*62d0*/  IMAD R10, R21, UR21, R24 ;  /* 0x00000015150a7c24 */ /* 0x000fe2000f8e0218 */
[----:B------:R-:W-:Y:S02]  /*62e0*/  IADD3 R24, PT, PT, R24, 0x1, RZ ;  /* 0x0000000118187810 */ /* 0x000fe40007ffe0ff */
[----:B------:R-:W-:Y:S02]  /*62f0*/  FMUL R27, R27, 1.4426950216293334961 ;  /* 0x3fb8aa3b1b1b7820 */ /* 0x000fe40000400000 */
[C---:B------:R-:W-:Y:S02]  /*6300*/  LEA R11, R10.reuse, UR13, 0x2 ;  /* 0x0000000d0a0b7c11 */ /* 0x040fe4000f8e10ff */
[----:B------:R-:W-:Y:S02]  /*6310*/  LEA R12, R10, UR17, 0x2 ;  /* 0x000000110a0c7c11 */ /* 0x000fe4000f8e10ff */
[----:B------:R-:W-:-:S02]  /*6320*/  FSETP.GEU.AND P1, PT, R27, -126, PT ;  /* 0xc2fc00001b00780b */ /* 0x000fc40003f2e000 */
[----:B------:R-:W-:-:S11]  /*6330*/  LEA R10, R10, UR8, 0x2 ;  /* 0x000000080a0a7c11 */ /* 0x000fd6000f8e10ff */
        /* <DEDUP_REMOVED lines=12> */
[----:B---3--:R-:W-:Y:S01]  /*6400*/  @!P0 FMUL R7, R7, R7 ;  /* 0x0000000707078220 */ /* 0x008fe20000400000 */
[----:B------:R-:W-:-:S03]  /*6410*/  ISETP.NE.AND P0, PT, R24, UR21, PT ;  /* 0x0000001518007c0c */ /* 0x000fc6000bf05270 */
[----:B-1----:R-:W-:Y:S01]  /*6420*/  FFMA R4, R4, R7, R25 ;  /* 0x0000000704047223 */ /* 0x002fe20000000019 */
[----:B--2---:R1:W-:Y:S04]  /*6430*/  STS [R10], R9 ;  /* 0x000000090a007388 */ /* 0x0043e80000000800 */
[----:B------:R1:W-:Y:S04]  /*6440*/  STS [R23], R26 ;  /* 0x0000001a17007388 */ /* 0x0003e80000000800 */
[----:B------:R1:W-:Y:S01]  /*6450*/  STS [R11], R4 ;  /* 0x000000040b007388 */ /* 0x0003e20000000800 */
[----:B------:R-:W-:Y:S05]  /*6460*/  @P0 BRA `(.L_x_1075) ;  /* 0xffffffd800e40947 */ /* 0x000fea000383ffff */
[----:B------:R-:W-:Y:S05]  /*6470*/  BRA `(.L_x_1065) ;  /* 0x0000002400747947 */ /* 0x000fea0003800000 */
.L_x_1064:
[-C--:B--2---:R-:W-:Y:S01]  /*6480*/  IABS R7, R0.reuse ;  /* 0x0000000000077213 */ /* 0x084fe20000000000 */
[----:B------:R-:W-:Y:S01]  /*6490*/  BSSY.RECONVERGENT B0, `(.L_x_1065) ;  /* 0x000025b000007945 */ /* 0x000fe20003800200 */
[----:B------:R-:W-:Y:S02]  /*64a0*/  IABS R10, R21 ;  /* 0x00000015000a7213 */ /* 0x000fe40000000000 */
[----:B---3--:R-:W1:Y:S01]  /*64b0*/  I2F.RP R6, R7 ;  /* 0x0000000700067306 */ /* 0x008e620000209400 */
[----:B----4-:R-:W-:-:S07]  /*64c0*/  IABS R11, R0 ;  /* 0x00000000000b7213 */ /* 0x010fce0000000000 */
        /* <DEDUP_REMOVED lines=20> */
[----:B------:R-:W-:-:S04]  /*6610*/  @!P1 LOP3.LUT R5, RZ, R0, RZ, 0x33, !PT ;  /* 0x00000000ff059212 */ /* 0x000fc800078e33ff */
[----:B------:R-:W-:-:S05]  /*6620*/  IADD3 R4, PT, PT, -R5, RZ, RZ ;  /* 0x000000ff05047210 */ /* 0x000fca0007ffe1ff */
[----:B------:R-:W-:-:S05]  /*6630*/  IMAD R4, R0, R4, R21 ;  /* 0x0000000400047224 */ /* 0x000fca00078e0215 */
        /* <DEDUP_REMOVED lines=8> */
[C---:B------:R-:W-:Y:S01]  /*66c0*/  LEA R17, R5.reuse, UR13, 0x2 ;  /* 0x0000000d05117c11 */ /* 0x040fe2000f8e10ff */
[----:B------:R-:W-:Y:S01]  /*66d0*/  IMAD R16, R5, UR23, RZ ;  /* 0x0000001705107c24 */ /* 0x000fe2000f8e02ff */
[----:B------:R-:W-:Y:S02]  /*66e0*/  MOV R23, RZ ;  /* 0x000000ff00177202 */ /* 0x000fe40000000f00 */
[----:B------:R-:W-:-:S02]  /*66f0*/  MOV R25, 0xff800000 ;  /* 0xff80000000197802 */ /* 0x000fc40000000f00 */
[----:B------:R-:W-:Y:S01]  /*6700*/  LEA R18, R5, UR6, 0x2 ;  /* 0x0000000605127c11 */ /* 0x000fe2000f8e10ff */
[----:B------:R-:W-:Y:S01]  /*6710*/  @!P0 IMAD.MOV.U32 R7, RZ, RZ, -0x800000 ;  /* 0xff800000ff078424 */ /* 0x000fe200078e00ff */
[----:B------:R-:W-:-:S04]  /*6720*/  LEA R16, R16, UR10, 0x1 ;  /* 0x0000000a10107c11 */ /* 0x000fc8000f8e08ff */
[----:B------:R1:W-:Y:S04]  /*6730*/  @!P0 STS [R22], R7 ;  /* 0x0000000716008388 */ /* 0x0003e80000000800 */
        /* <DEDUP_REMOVED lines=17> */
.L_x_1079:
[C---:B------:R-:W-:Y:S02]  /*6850*/  LEA R11, R9.reuse, R16, 0x2 ;  /* 0x00000010090b7211 */ /* 0x040fe400078e10ff */
[C---:B------:R-:W-:Y:S01]  /*6860*/  SHF.L.U32 R8, R9.reuse, 0x1, RZ ;  /* 0x0000000109087819 */ /* 0x040fe200000006ff */
[----:B------:R-:W-:Y:S02]  /*6870*/  VIADD R9, R9, 0x4 ;  /* 0x0000000409097836 */ /* 0x000fe40000000000 */
[----:B------:R-:W3:Y:S01]  /*6880*/  LDS R5, [R11] ;  /* 0x000000000b057984 */ /* 0x000ee20000000800 */
[----:B------:R-:W-:-:S03]  /*6890*/  LEA R8, R8, R1, 0x2 ;  /* 0x0000000108087211 */ /* 0x000fc600078e10ff */
[----:B------:R-:W1:Y:S01]  /*68a0*/  LDS R6, [R11+0x4] ;  /* 0x000004000b067984 */ /* 0x000e620000000800 */
[--C-:B---3--:R-:W-:Y:S02]  /*68b0*/  HADD2.F32 R4, -RZ, R5.reuse.H0_H0 ;  /* 0x20000005ff047230 */ /* 0x108fe40000004100 */
[----:B------:R-:W-:Y:S02]  /*68c0*/  HADD2.F32 R5, -RZ, R5.H1_H1 ;  /* 0x30000005ff057230 */ /* 0x000fe40000004100 */
[--C-:B-1----:R-:W-:Y:S02]  /*68d0*/  HADD2.F32 R7, -RZ, R6.reuse.H0_H0 ;  /* 0x20000006ff077230 */ /* 0x102fe40000004100 */
[----:B--2---:R-:W-:Y:S01]  /*68e0*/  FMUL R4, R4, UR7 ;  /* 0x0000000704047c20 */ /* 0x004fe20008400000 */
[----:B------:R-:W-:Y:S02]  /*68f0*/  HADD2.F32 R12, -RZ, R6.H1_H1 ;  /* 0x30000006ff0c7230 */ /* 0x000fe40000004100 */
[----:B------:R-:W-:Y:S01]  /*6900*/  FMUL R5, R5, UR7 ;  /* 0x0000000705057c20 */ /* 0x000fe20008400000 */
[----:B------:R-:W-:Y:S01]  /*6910*/  FMUL R6, R7, UR7 ;  /* 0x0000000707067c20 */ /* 0x000fe20008400000 */
[----:B------:R-:W-:Y:S01]  /*6920*/  FMNMX R10, R4, R25, !PT ;  /* 0x00000019040a7209 */ /* 0x000fe20007800000 */
[----:B------:R-:W-:-:S03]  /*6930*/  FMUL R7, R12, UR7 ;  /* 0x000000070c077c20 */ /* 0x000fc60008400000 */
[----:B------:R-:W-:Y:S01]  /*6940*/  FMNMX R13, R5, R10, !PT ;  /* 0x0000000a050d7209 */ /* 0x000fe20007800000 */
[----:B------:R-:W-:Y:S01]  /*6950*/  FADD R14, -R10, R25 ;  /* 0x000000190a0e7221 */ /* 0x000fe20000000100 */
[----:B------:R-:W-:Y:S01]  /*6960*/  FADD R15, R4, -R10 ;  /* 0x8000000a040f7221 */ /* 0x000fe20000000000 */
[----:B------:R1:W-:Y:S01]  /*6970*/  STL.128 [R8], R4 ;  /* 0x0000000408007387 */ /* 0x0003e20000100c00 */
[----:B------:R-:W-:Y:S01]  /*6980*/  FMNMX R12, R13, R6, !PT ;  /* 0x000000060d0c7209 */ /* 0x000fe20007800000 */
[--C-:B------:R-:W-:Y:S01]  /*6990*/  FADD R10, R10, -R13.reuse ;  /* 0x8000000d0a0a7221 */ /* 0x100fe20000000000 */
[----:B------:R-:W-:Y:S01]  /*69a0*/  FMUL R14, R14, 1.4426950216293334961 ;  /* 0x3fb8aa3b0e0e7820 */ /* 0x000fe20000400000 */
[----:B------:R-:W-:Y:S01]  /*69b0*/  FMUL R15, R15, 1.4426950216293334961 ;  /* 0x3fb8aa3b0f0f7820 */ /* 0x000fe20000400000 */
[----:B------:R-:W-:Y:S01]  /*69c0*/  FADD R25, R5, -R13 ;  /* 0x8000000d05197221 */ /* 0x000fe20000000000 */
[----:B------:R-:W-:Y:S01]  /*69d0*/  FMUL R26, R10, 1.4426950216293334961 ;  /* 0x3fb8aa3b0a1a7820 */ /* 0x000fe20000400000 */
[----:B------:R-:W-:Y:S01]  /*69e0*/  FADD R13, R13, -R12 ;  /* 0x8000000c0d0d7221 */ /* 0x000fe20000000000 */
[----:B------:R-:W2:Y:S01]  /*69f0*/  LDS R10, [R11+0x8] ;  /* 0x000008000b0a7984 */ /* 0x000ea20000000800 */
[----:B------:R-:W-:Y:S01]  /*6a00*/  FSETP.GEU.AND P0, PT, R14, -126, PT ;  /* 0xc2fc00000e00780b */ /* 0x000fe20003f0e000 */
[----:B------:R-:W-:Y:S01]  /*6a10*/  FMUL R25, R25, 1.4426950216293334961 ;  /* 0x3fb8aa3b19197820 */ /* 0x000fe20000400000 */
[----:B------:R-:W-:Y:S01]  /*6a20*/  FSETP.GEU.AND P1, PT, R15, -126, PT ;  /* 0xc2fc00000f00780b */ /* 0x000fe20003f2e000 */
[----:B------:R-:W-:Y:S01]  /*6a30*/  FMUL R24, R13, 1.4426950216293334961 ;  /* 0x3fb8aa3b0d187820 */ /* 0x000fe20000400000 */
[----:B------:R-:W-:-:S02]  /*6a40*/  FSETP.GEU.AND P2, PT, R26, -126, PT ;  /* 0xc2fc00001a00780b */ /* 0x000fc40003f4e000 */
[----:B------:R-:W-:Y:S01]  /*6a50*/  FSETP.GEU.AND P3, PT, R25, -126, PT ;  /* 0xc2fc00001900780b */ /* 0x000fe20003f6e000 */
[----:B-1----:R-:W-:Y:S01]  /*6a60*/  FADD R6, R6, -R12 ;  /* 0x8000000c06067221 */ /* 0x002fe20000000000 */
[----:B------:R-:W-:Y:S02]  /*6a70*/  FSETP.GEU.AND P4, PT, R24, -126, PT ;  /* 0xc2fc00001800780b */ /* 0x000fe40003f8e000 */
[----:B------:R-:W-:Y:S01]  /*6a80*/  FMNMX R5, R7, R12, !PT ;  /* 0x0000000c07057209 */ /* 0x000fe20007800000 */
[----:B------:R-:W-:Y:S02]  /*6a90*/  FMUL R29, R6, 1.4426950216293334961 ;  /* 0x3fb8aa3b061d7820 */ /* 0x000fe40000400000 */
[----:B------:R-:W-:Y:S01]  /*6aa0*/  @!P0 FMUL R14, R14, 0.5 ;  /* 0x3f0000000e0e8820 */ /* 0x000fe20000400000 */
[----:B------:R1:W3:Y:S01]  /*6ab0*/  LDS R6, [R11+0xc] ;  /* 0x00000c000b067984 */ /* 0x0002e20000000800 */
[----:B------:R-:W-:Y:S01]  /*6ac0*/  @!P1 FMUL R15, R15, 0.5 ;  /* 0x3f0000000f0f9820 */ /* 0x000fe20000400000 */
[----:B------:R-:W-:Y:S01]  /*6ad0*/  FSETP.GEU.AND P5, PT, R29, -126, PT ;  /* 0xc2fc00001d00780b */ /* 0x000fe20003fae000 */
[----:B------:R-:W-:Y:S01]  /*6ae0*/  @!P2 FMUL R26, R26, 0.5 ;  /* 0x3f0000001a1aa820 */ /* 0x000fe20000400000 */
[--C-:B------:R-:W-:Y:S01]  /*6af0*/  FADD R12, R12, -R5.reuse ;  /* 0x800000050c0c7221 */ /* 0x100fe20000000000 */
[----:B------:R-:W4:Y:S01]  /*6b00*/  MUFU.EX2 R14, R14 ;  /* 0x0000000e000e7308 */ /* 0x000f220000000800 */
[----:B------:R-:W-:Y:S01]  /*6b10*/  @!P3 FMUL R25, R25, 0.5 ;  /* 0x3f0000001919b820 */ /* 0x000fe20000400000 */
[----:B------:R-:W-:Y:S01]  /*6b20*/  @!P4 FMUL R24, R24, 0.5 ;  /* 0x3f0000001818c820 */ /* 0x000fe20000400000 */
[----:B------:R-:W-:-:S04]  /*6b30*/  FADD R7, R7, -R5 ;  /* 0x8000000507077221 */ /* 0x000fc80000000000 */
[----:B-1----:R-:W-:Y:S01]  /*6b40*/  FMUL R11, R7, 1.4426950216293334961 ;  /* 0x3fb8aa3b070b7820 */ /* 0x002fe20000400000 */
[----:B------:R-:W1:Y:S02]  /*6b50*/  MUFU.EX2 R27, R15 ;  /* 0x0000000f001b7308 */ /* 0x000e640000000800 */
[----:B------:R-:W-:Y:S02]  /*6b60*/  @!P5 FMUL R29, R29, 0.5 ;  /* 0x3f0000001d1dd820 */ /* 0x000fe40000400000 */
[----:B------:R-:W-:-:S04]  /*6b70*/  FSETP.GEU.AND P6, PT, R11, -126, PT ;  /* 0xc2fc00000b00780b */ /* 0x000fc80003fce000 */
[----:B------:R-:W5:Y:S01]  /*6b80*/  MUFU.EX2 R13, R26 ;  /* 0x0000001a000d7308 */ /* 0x000f620000000800 */
[----:B----4-:R-:W-:Y:S01]  /*6b90*/  @!P0 FMUL R14, R14, R14 ;  /* 0x0000000e0e0e8220 */ /* 0x010fe20000400000 */
[--C-:B--2---:R-:W-:Y:S02]  /*6ba0*/  HADD2.F32 R4, -RZ, R10.reuse.H0_H0 ;  /* 0x2000000aff047230 */ /* 0x104fe40000004100 */
[----:B------:R-:W-:-:S04]  /*6bb0*/  HADD2.F32 R7, -RZ, R10.H1_H1 ;  /* 0x3000000aff077230 */ /* 0x000fc80000004100 */
[----:B------:R3:W2:Y:S01]  /*6bc0*/  MUFU.EX2 R28, R25 ;  /* 0x00000019001c7308 */ /* 0x0006a20000000800 */
[----:B-1----:R-:W-:Y:S01]  /*6bd0*/  @!P1 FMUL R27, R27, R27 ;  /* 0x0000001b1b1b9220 */ /* 0x002fe20000400000 */
[----:B------:R-:W-:Y:S01]  /*6be0*/  FMUL R4, R4, UR7 ;  /* 0x0000000704047c20 */ /* 0x000fe20008400000 */
[----:B------:R-:W-:Y:S02]  /*6bf0*/  @!P6 FMUL R11, R11, 0.5 ;  /* 0x3f0000000b0be820 */ /* 0x000fe40000400000 */
[----:B------:R-:W-:Y:S01]  /*6c00*/  FFMA R23, R14, R23, R27 ;  /* 0x000000170e177223 */ /* 0x000fe2000000001b */
[----:B------:R-:W-:Y:S01]  /*6c10*/  FMUL R14, R12, 1.4426950216293334961 ;  /* 0x3fb8aa3b0c0e7820 */ /* 0x000fe20000400000 */
[----:B------:R-:W-:Y:S01]  /*6c20*/  FMNMX R12, R5, R4, !PT ;  /* 0x00000004050c7209 */ /* 0x000fe20007800000 */
[----:B------:R-:W1:Y:S01]  /*6c30*/  MUFU.EX2 R15, R29 ;  /* 0x0000001d000f7308 */ /* 0x000e620000000800 */
[----:B-----5:R-:W-:Y:S02]  /*6c40*/  @!P2 FMUL R13, R13, R13 ;  /* 0x0000000d0d0da220 */ /* 0x020fe40000400000 */
[----:B------:R-:W-:Y:S01]  /*6c50*/  FSETP.GEU.AND P1, PT, R14, -126, PT ;  /* 0xc2fc00000e00780b */ /* 0x000fe20003f2e000 */
[----:B---3--:R-:W-:-:S04]  /*6c60*/  HADD2.F32 R25, -RZ, R6.H0_H0 ;  /* 0x20000006ff197230 */ /* 0x008fc80000004100 */
[----:B------:R-:W3:Y:S01]  /*6c70*/  MUFU.EX2 R24, R24 ;  /* 0x0000001800187308 */ /* 0x000ee20000000800 */
[----:B--2---:R-:W-:-:S04]  /*6c80*/  @!P3 FMUL R28, R28, R28 ;  /* 0x0000001c1c1cb220 */ /* 0x004fc80000400000 */
[----:B------:R-:W-:Y:S01]  /*6c90*/  FFMA R28, R23, R13, R28 ;  /* 0x0000000d171c7223 */ /* 0x000fe2000000001c */
[----:B------:R-:W-:Y:S01]  /*6ca0*/  FADD R23, R5, -R12 ;  /* 0x8000000c05177221 */ /* 0x000fe20000000000 */
[----:B------:R-:W-:Y:S01]  /*6cb0*/  FMUL R5, R7, UR7 ;  /* 0x0000000707057c20 */ /* 0x000fe20008400000 */
[----:B------:R-:W-:Y:S02]  /*6cc0*/  HADD2.F32 R7, -RZ, R6.H1_H1 ;  /* 0x30000006ff077230 */ /* 0x000fe40000004100 */
[----:B-1----:R-:W-:Y:S01]  /*6cd0*/  @!P5 FMUL R15, R15, R15 ;  /* 0x0000000f0f0fd220 */ /* 0x002fe20000400000 */
[----:B------:R-:W-:Y:S01]  /*6ce0*/  FMUL R23, R23, 1.4426950216293334961 ;  /* 0x3fb8aa3b17177820 */ /* 0x000fe20000400000 */
[----:B------:R-:W-:Y:S01]  /*6cf0*/  FMUL R6, R25, UR7 ;  /* 0x0000000719067c20 */ /* 0x000fe20008400000 */
[----:B------:R-:W-:Y:S01]  /*6d00*/  @!P1 FMUL R14, R14, 0.5 ;  /* 0x3f0000000e0e9820 */ /* 0x000fe20000400000 */
[----:B------:R-:W-:Y:S01]  /*6d10*/  FMUL R7, R7, UR7 ;  /* 0x0000000707077c20 */ /* 0x000fe20008400000 */
[----:B------:R-:W-:Y:S01]  /*6d20*/  MUFU.EX2 R11, R11 ;  /* 0x0000000b000b7308 */ /* 0x000fe20000000800 */
[----:B------:R-:W-:Y:S01]  /*6d30*/  FSETP.GEU.AND P5, PT, R23, -126, PT ;  /* 0xc2fc00001700780b */ /* 0x000fe20003fae000 */
[----:B---3--:R-:W-:-:S02]  /*6d40*/  @!P4 FMUL R24, R24, R24 ;  /* 0x000000181818c220 */ /* 0x008fc40000400000 */
[----:B------:R1:W-:Y:S02]  /*6d50*/  STL.128 [R8+0x10], R4 ;  /* 0x0000100408007387 */ /* 0x0003e40000100c00 */
[----:B------:R-:W-:Y:S01]  /*6d60*/  FFMA R10, R28, R24, R15 ;  /* 0x000000181c0a7223 */ /* 0x000fe2000000000f */
[----:B------:R-:W-:Y:S01]  /*6d70*/  FMNMX R15, R5, R12, !PT ;  /* 0x0000000c050f7209 */ /* 0x000fe20007800000 */
[----:B------:R-:W2:Y:S01]  /*6d80*/  MUFU.EX2 R13, R14 ;  /* 0x0000000e000d7308 */ /* 0x000ea20000000800 */
[----:B------:R-:W-:Y:S02]  /*6d90*/  FADD R24, R4, -R12 ;  /* 0x8000000c04187221 */ /* 0x000fe40000000000 */
[----:B------:R-:W-:Y:S01]  /*6da0*/  FMNMX R26, R15, R6, !PT ;  /* 0x000000060f1a7209 */ /* 0x000fe20007800000 */
[--C-:B------:R-:W-:Y:S02]  /*6db0*/  FADD R12, R12, -R15.reuse ;  /* 0x8000000f0c0c7221 */ /* 0x100fe40000000000 */
[----:B------:R-:W-:Y:S01]  /*6dc0*/  @!P5 FMUL R23, R23, 0.5 ;  /* 0x3f0000001717d820 */ /* 0x000fe20000400000 */
[----:B------:R-:W-:Y:S01]  /*6dd0*/  FMUL R24, R24, 1.4426950216293334961 ;  /* 0x3fb8aa3b18187820 */ /* 0x000fe20000400000 */
[----:B------:R-:W-:Y:S01]  /*6de0*/  FADD R28, R5, -R15 ;  /* 0x8000000f051c7221 */ /* 0x000fe20000000000 */
[--C-:B------:R-:W-:Y:S01]  /*6df0*/  FADD R25, R6, -R26.reuse ;  /* 0x8000001a06197221 */ /* 0x100fe20000000000 */
[----:B------:R-:W3:Y:S01]  /*6e00*/  MUFU.EX2 R14, R23 ;  /* 0x00000017000e7308 */ /* 0x000ee20000000800 */
[----:B------:R-:W-:Y:S01]  /*6e10*/  FMUL R12, R12, 1.4426950216293334961 ;  /* 0x3fb8aa3b0c0c7820 */ /* 0x000fe20000400000 */
[----:B-1----:R-:W-:Y:S01]  /*6e20*/  FADD R6, R15, -R26 ;  /* 0x8000001a0f067221 */ /* 0x002fe20000000000 */
[----:B------:R-:W-:Y:S01]  /*6e30*/  FMUL R4, R25, 1.4426950216293334961 ;  /* 0x3fb8aa3b19047820 */ /* 0x000fe20000400000 */
[C---:B------:R-:W-:Y:S01]  /*6e40*/  FMNMX R25, R7.reuse, R26, !PT ;  /* 0x0000001a07197209 */ /* 0x040fe20007800000 */
[----:B------:R-:W-:Y:S01]  /*6e50*/  FMUL R28, R28, 1.4426950216293334961 ;  /* 0x3fb8aa3b1c1c7820 */ /* 0x000fe20000400000 */
[----:B------:R-:W-:Y:S01]  /*6e60*/  FSETP.GEU.AND P0, PT, R24, -126, PT ;  /* 0xc2fc00001800780b */ /* 0x000fe20003f0e000 */
[----:B------:R-:W-:Y:S01]  /*6e70*/  FMUL R6, R6, 1.4426950216293334961 ;  /* 0x3fb8aa3b06067820 */ /* 0x000fe20000400000 */
[----:B------:R-:W-:Y:S01]  /*6e80*/  FSETP.GEU.AND P4, PT, R12, -126, PT ;  /* 0xc2fc00000c00780b */ /* 0x000fe20003f8e000 */
[--C-:B------:R-:W-:Y:S01]  /*6e90*/  FADD R26, R26, -R25.reuse ;  /* 0x800000191a1a7221 */ /* 0x100fe20000000000 */
[----:B------:R-:W-:Y:S01]  /*6ea0*/  FADD R7, R7, -R25 ;  /* 0x8000001907077221 */ /* 0x000fe20000000000 */
[----:B------:R-:W-:Y:S01]  /*6eb0*/  FSETP.GEU.AND P3, PT, R28, -126, PT ;  /* 0xc2fc00001c00780b */ /* 0x000fe20003f6e000 */
[----:B--2---:R-:W-:Y:S01]  /*6ec0*/  @!P1 FMUL R13, R13, R13 ;  /* 0x0000000d0d0d9220 */ /* 0x004fe20000400000 */
[----:B------:R-:W-:Y:S01]  /*6ed0*/  FMUL R26, R26, 1.4426950216293334961 ;  /* 0x3fb8aa3b1a1a7820 */ /* 0x000fe20000400000 */
[----:B------:R-:W-:Y:S01]  /*6ee0*/  FSETP.GEU.AND P2, PT, R4, -126, PT ;  /* 0xc2fc00000400780b */ /* 0x000fe20003f4e000 */
[----:B------:R-:W-:Y:S01]  /*6ef0*/  FMUL R7, R7, 1.4426950216293334961 ;  /* 0x3fb8aa3b07077820 */ /* 0x000fe20000400000 */
[----:B------:R-:W-:Y:S01]  /*6f00*/  FSETP.GEU.AND P1, PT, R6, -126, PT ;  /* 0xc2fc00000600780b */ /* 0x000fe20003f2e000 */
[----:B------:R-:W-:Y:S01]  /*6f10*/  @!P6 FMUL R11, R11, R11 ;  /* 0x0000000b0b0be220 */ /* 0x000fe20000400000 */
[----:B------:R-:W-:Y:S01]  /*6f20*/  FSETP.GEU.AND P6, PT, R26, -126, PT ;  /* 0xc2fc00001a00780b */ /* 0x000fe20003fce000 */
[----:B---3--:R-:W-:Y:S01]  /*6f30*/  @!P5 FMUL R14, R14, R14 ;  /* 0x0000000e0e0ed220 */ /* 0x008fe20000400000 */
[----:B------:R-:W-:Y:S01]  /*6f40*/  FSETP.GEU.AND P5, PT, R7, -126, PT ;  /* 0xc2fc00000700780b */ /* 0x000fe20003fae000 */
[----:B------:R-:W-:Y:S01]  /*6f50*/  @!P0 FMUL R24, R24, 0.5 ;  /* 0x3f00000018188820 */ /* 0x000fe20000400000 */
[----:B------:R-:W-:Y:S01]  /*6f60*/  @!P4 FMUL R12, R12, 0.5 ;  /* 0x3f0000000c0cc820 */ /* 0x000fe20000400000 */
[----:B------:R-:W-:Y:S01]  /*6f70*/  FFMA R10, R10, R13, R11 ;  /* 0x0000000d0a0a7223 */ /* 0x000fe2000000000b */
[----:B------:R-:W-:Y:S01]  /*6f80*/  @!P3 FMUL R28, R28, 0.5 ;  /* 0x3f0000001c1cb820 */ /* 0x000fe20000400000 */
[----:B------:R-:W1:Y:S02]  /*6f90*/  MUFU.EX2 R27, R24 ;  /* 0x00000018001b7308 */ /* 0x000e640000000800 */
[----:B------:R-:W-:-:S02]  /*6fa0*/  @!P2 FMUL R4, R4, 0.5 ;  /* 0x3f0000000404a820 */ /* 0x000fc40000400000 */
[----:B------:R-:W-:Y:S02]  /*6fb0*/  @!P1 FMUL R6, R6, 0.5 ;  /* 0x3f00000006069820 */ /* 0x000fe40000400000 */
[----:B------:R-:W-:Y:S02]  /*6fc0*/  @!P6 FMUL R26, R26, 0.5 ;  /* 0x3f0000001a1ae820 */ /* 0x000fe40000400000 */
[----:B------:R-:W2:Y:S01]  /*6fd0*/  MUFU.EX2 R12, R12 ;  /* 0x0000000c000c7308 */ /* 0x000ea20000000800 */
[----:B------:R-:W-:-:S07]  /*6fe0*/  @!P5 FMUL R7, R7, 0.5 ;  /* 0x3f0000000707d820 */ /* 0x000fce0000400000 */
        /* <DEDUP_REMOVED lines=17> */
[----:B------:R-:W-:Y:S06]  /*7100*/  @P0 BRA `(.L_x_1079) ;  /* 0xfffffff400d00947 */ /* 0x000fec000383ffff */
[----:B------:R-:W-:-:S07]  /*7110*/  MOV R9, UR29 ;  /* 0x0000001d00097c02 */ /* 0x000fce0008000f00 */
.L_x_1078:
[----:B------:R-:W-:-:S04]  /*7120*/  ULOP3.LUT UR7, UR6, 0x3, URZ, 0xc0, !UPT ;  /* 0x0000000306077892 */ /* 0x000fc8000f8ec0ff */
[----:B------:R-:W-:-:S09]  /*7130*/  UISETP.NE.AND UP2, UPT, UR7, URZ, UPT ;  /* 0x000000ff0700728c */ /* 0x000fd2000bf45270 */
[----:B------:R-:W-:Y:S05]  /*7140*/  BRA.U !UP2, `(.L_x_1077) ;  /* 0x000000050acc7547 */ /* 0x000fea000b800000 */
[----:B------:R-:W-:Y:S02]  /*7150*/  UISETP.NE.AND UP2, UPT, UR7, 0x1, UPT ;  /* 0x000000010700788c */ /* 0x000fe4000bf45270 */
[----:B------:R-:W-:-:S04]  /*7160*/  ULOP3.LUT UR6, UR6, 0x1, URZ, 0xc0, !UPT ;  /* 0x0000000106067892 */ /* 0x000fc8000f8ec0ff */
[----:B------:R-:W-:-:S03]  /*7170*/  UISETP.NE.AND UP3, UPT, UR6, URZ, UPT ;  /* 0x000000ff0600728c */ /* 0x000fc6000bf65270 */
[----:B------:R-:W-:Y:S08]  /*7180*/  BRA.U !UP2, `(.L_x_1080) ;  /* 0x000000050a207547 */ /* 0x000ff0000b800000 */
[C---:B------:R-:W-:Y:S01]  /*7190*/  LEA R6, R9.reuse, R16, 0x2 ;  /* 0x0000001009067211 */ /* 0x040fe200078e10ff */
[----:B------:R-:W2:Y:S04]  /*71a0*/  LDCU UR6, c[0x0][0x3dc] ;  /* 0x00007b80ff0677ac */ /* 0x000ea80008000800 */
[----:B------:R-:W3:Y:S04]  /*71b0*/  LDS R5, [R6] ;  /* 0x0000000006057984 */ /* 0x000ee80000000800 */
[----:B------:R4:W5:Y:S02]  /*71c0*/  LDS R11, [R6+0x4] ;  /* 0x00000400060b7984 */ /* 0x0009640000000800 */
[----:B----4-:R-:W-:-:S02]  /*71d0*/  SHF.L.U32 R6, R9, 0x1, RZ ;  /* 0x0000000109067819 */ /* 0x010fc400000006ff */
[----:B------:R-:W-:-:S03]  /*71e0*/  IADD3 R9, PT, PT, R9, 0x2, RZ ;  /* 0x0000000209097810 */ /* 0x000fc60007ffe0ff */
[----:B------:R-:W-:Y:S02]  /*71f0*/  IMAD R24, R6, 0x4, R1 ;  /* 0x0000000406187824 */ /* 0x000fe400078e0201 */
[--C-:B---3--:R-:W-:Y:S02]  /*7200*/  HADD2.F32 R4, -RZ, R5.reuse.H0_H0 ;  /* 0x20000005ff047230 */ /* 0x108fe40000004100 */
[----:B------:R-:W-:Y:S02]  /*7210*/  HADD2.F32 R5, -RZ, R5.H1_H1 ;  /* 0x30000005ff057230 */ /* 0x000fe40000004100 */
[--C-:B-----5:R-:W-:Y:S02]  /*7220*/  HADD2.F32 R13, -RZ, R11.reuse.H0_H0 ;  /* 0x2000000bff0d7230 */ /* 0x120fe40000004100 */
[----:B--2---:R-:W-:Y:S01]  /*7230*/  FMUL R4, R4, UR6 ;  /* 0x0000000604047c20 */ /* 0x004fe20008400000 */
[----:B------:R-:W-:Y:S02]  /*7240*/  HADD2.F32 R11, -RZ, R11.H1_H1 ;  /* 0x3000000bff0b7230 */ /* 0x000fe40000004100 */
[----:B------:R-:W-:Y:S01]  /*7250*/  FMUL R5, R5, UR6 ;  /* 0x0000000605057c20 */ /* 0x000fe20008400000 */
[----:B------:R-:W-:Y:S01]  /*7260*/  FMUL R6, R13, UR6 ;  /* 0x000000060d067c20 */ /* 0x000fe20008400000 */
[----:B-1----:R-:W-:-:S04]  /*7270*/  FMNMX R7, R25, R4, !PT ;  /* 0x0000000419077209 */ /* 0x002fc80007800000 */
[----:B------:R-:W-:Y:S01]  /*7280*/  FMNMX R8, R5, R7, !PT ;  /* 0x0000000705087209 */ /* 0x000fe20007800000 */
[--C-:B------:R-:W-:Y:S01]  /*7290*/  FADD R12, R25, -R7.reuse ;  /* 0x80000007190c7221 */ /* 0x100fe20000000000 */
[----:B------:R-:W-:-:S03]  /*72a0*/  FADD R10, R4, -R7 ;  /* 0x80000007040a7221 */ /* 0x000fc60000000000 */
[----:B------:R-:W-:Y:S01]  /*72b0*/  FMUL R12, R12, 1.4426950216293334961 ;  /* 0x3fb8aa3b0c0c7820 */ /* 0x000fe20000400000 */
[--C-:B------:R-:W-:Y:S01]  /*72c0*/  FADD R7, R7, -R8.reuse ;  /* 0x8000000807077221 */ /* 0x100fe20000000000 */
[----:B------:R-:W-:Y:S01]  /*72d0*/  FMUL R10, R10, 1.4426950216293334961 ;  /* 0x3fb8aa3b0a0a7820 */ /* 0x000fe20000400000 */
[----:B------:R-:W-:Y:S02]  /*72e0*/  FADD R14, R5, -R8 ;  /* 0x80000008050e7221 */ /* 0x000fe40000000000 */
[----:B------:R-:W-:Y:S01]  /*72f0*/  FSETP.GEU.AND P6, PT, R12, -126, PT ;  /* 0xc2fc00000c00780b */ /* 0x000fe20003fce000 */
[----:B------:R-:W-:Y:S01]  /*7300*/  FMUL R13, R7, 1.4426950216293334961 ;  /* 0x3fb8aa3b070d7820 */ /* 0x000fe20000400000 */
[----:B------:R-:W-:Y:S01]  /*7310*/  FMUL R7, R11, UR6 ;  /* 0x000000060b077c20 */ /* 0x000fe20008400000 */
[----:B------:R-:W-:Y:S01]  /*7320*/  FMNMX R11, R8, R6, !PT ;  /* 0x00000006080b7209 */ /* 0x000fe20007800000 */
[----:B------:R-:W-:Y:S01]  /*7330*/  FMUL R14, R14, 1.4426950216293334961 ;  /* 0x3fb8aa3b0e0e7820 */ /* 0x000fe20000400000 */
[----:B------:R-:W-:-:S02]  /*7340*/  FSETP.GEU.AND P5, PT, R10, -126, PT ;  /* 0xc2fc00000a00780b */ /* 0x000fc40003fae000 */
[----:B------:R-:W-:Y:S01]  /*7350*/  FMNMX R25, R7, R11, !PT ;  /* 0x0000000b07197209 */ /* 0x000fe20007800000 */
[--C-:B------:R-:W-:Y:S01]  /*7360*/  FADD R15, R6, -R11.reuse ;  /* 0x8000000b060f7221 */ /* 0x100fe20000000000 */
[----:B------:R-:W-:Y:S01]  /*7370*/  FADD R8, R8, -R11 ;  /* 0x8000000b08087221 */ /* 0x000fe20000000000 */
[----:B------:R-:W-:Y:S01]  /*7380*/  FSETP.GEU.AND P4, PT, R13, -126, PT ;  /* 0xc2fc00000d00780b */ /* 0x000fe20003f8e000 */
[----:B------:R1:W-:Y:S01]  /*7390*/  STL.128 [R24], R4 ;  /* 0x0000000418007387 */ /* 0x0003e20000100c00 */
[----:B------:R-:W-:Y:S01]  /*73a0*/  FMUL R15, R15, 1.4426950216293334961 ;  /* 0x3fb8aa3b0f0f7820 */ /* 0x000fe20000400000 */
[----:B------:R-:W-:Y:S01]  /*73b0*/  @!P6 FMUL R12, R12, 0.5 ;  /* 0x3f0000000c0ce820 */ /* 0x000fe20000400000 */
[--C-:B------:R-:W-:Y:S01]  /*73c0*/  FADD R11, R11, -R25.reuse ;  /* 0x800000190b0b7221 */ /* 0x100fe20000000000 */
[----:B------:R-:W-:Y:S01]  /*73d0*/  FMUL R8, R8, 1.4426950216293334961 ;  /* 0x3fb8aa3b08087820 */ /* 0x000fe20000400000 */
[----:B------:R-:W-:Y:S02]  /*73e0*/  FSETP.GEU.AND P3, PT, R14, -126, PT ;  /* 0xc2fc00000e00780b */ /* 0x000fe40003f6e000 */
[----:B------:R-:W-:Y:S01]  /*73f0*/  FMUL R11, R11, 1.4426950216293334961 ;  /* 0x3fb8aa3b0b0b7820 */ /* 0x000fe20000400000 */
[----:B------:R-:W2:Y:S01]  /*7400*/  MUFU.EX2 R12, R12 ;  /* 0x0000000c000c7308 */ /* 0x000ea20000000800 */
[----:B------:R-:W-:Y:S01]  /*7410*/  FSETP.GEU.AND P2, PT, R15, -126, PT ;  /* 0xc2fc00000f00780b */ /* 0x000fe20003f4e000 */
[----:B------:R-:W-:Y:S01]  /*7420*/  @!P5 FMUL R10, R10, 0.5 ;  /* 0x3f0000000a0ad820 */ /* 0x000fe20000400000 */
[----:B------:R-:W-:Y:S01]  /*7430*/  FSETP.GEU.AND P1, PT, R8, -126, PT ;  /* 0xc2fc00000800780b */ /* 0x000fe20003f2e000 */
[----:B------:R-:W-:Y:S01]  /*7440*/  @!P4 FMUL R13, R13, 0.5 ;  /* 0x3f0000000d0dc820 */ /* 0x000fe20000400000 */
[----:B------:R-:W-:Y:S01]  /*7450*/  FSETP.GEU.AND P0, PT, R11, -126, PT ;  /* 0xc2fc00000b00780b */ /* 0x000fe20003f0e000 */
[----:B-1----:R-:W-:-:S02]  /*7460*/  FADD R7, R7, -R25 ;  /* 0x8000001907077221 */ /* 0x002fc40000000000 */
[----:B------:R-:W1:Y:S02]  /*7470*/  MUFU.EX2 R10, R10 ;  /* 0x0000000a000a7308 */ /* 0x000e640000000800 */
[----:B------:R-:W-:Y:S01]  /*7480*/  @!P3 FMUL R14, R14, 0.5 ;  /* 0x3f0000000e0eb820 */ /* 0x000fe20000400000 */
[----:B------:R-:W-:-:S03]  /*7490*/  FMUL R4, R7, 1.4426950216293334961 ;  /* 0x3fb8aa3b07047820 */ /* 0x000fc60000400000 */
[----:B------:R-:W-:Y:S02]  /*74a0*/  @!P2 FMUL R15, R15, 0.5 ;  /* 0x3f0000000f0fa820 */ /* 0x000fe40000400000 */
[----:B------:R-:W-:Y:S01]  /*74b0*/  @!P1 FMUL R8, R8, 0.5 ;  /* 0x3f00000008089820 */ /* 0x000fe20000400000 */
[----:B--2---:R-:W-:Y:S01]  /*74c0*/  @!P6 FMUL R12, R12, R12 ;  /* 0x0000000c0c0ce220 */ /* 0x004fe20000400000 */
[----:B------:R-:W-:Y:S01]  /*74d0*/  FSETP.GEU.AND P6, PT, R4, -126, PT ;  /* 0xc2fc00000400780b */ /* 0x000fe20003fce000 */
[----:B------:R-:W2:Y:S01]  /*74e0*/  MUFU.EX2 R13, R13 ;  /* 0x0000000d000d7308 */ /* 0x000ea20000000800 */
[----:B------:R-:W-:Y:S01]  /*74f0*/  @!P0 FMUL R11, R11, 0.5 ;  /* 0x3f0000000b0b8820 */ /* 0x000fe20000400000 */
[----:B-1----:R-:W-:-:S06]  /*7500*/  @!P5 FMUL R10, R10, R10 ;  /* 0x0000000a0a0ad220 */ /* 0x002fcc0000400000 */
[----:B------:R-:W1:Y:S01]  /*7510*/  MUFU.EX2 R5, R14 ;  /* 0x0000000e00057308 */ /* 0x000e620000000800 */
[----:B------:R-:W-:-:S03]  /*7520*/  FFMA R10, R23, R12, R10 ;  /* 0x0000000c170a7223 */ /* 0x000fc6000000000a */
        /* <DEDUP_REMOVED lines=14> */
.L_x_1080:
[----:B------:R-:W-:Y:S05]  /*7610*/  BRA.U !UP3, `(.L_x_1077) ;  /* 0x000000010b987547 */ /* 0x000fea000b800000 */
[----:B------:R-:W-:Y:S01]  /*7620*/  LEA R6, R9, R16, 0x2 ;  /* 0x0000001009067211 */ /* 0x000fe200078e10ff */
[----:B------:R-:W2:Y:S05]  /*7630*/  LDCU UR6, c[0x0][0x3dc] ;  /* 0x00007b80ff0677ac */ /* 0x000eaa0008000800 */
[----:B------:R-:W3:Y:S02]  /*7640*/  LDS R6, [R6] ;  /* 0x0000000006067984 */ /* 0x000ee40000000800 */
[--C-:B---3--:R-:W-:Y:S02]  /*7650*/  HADD2.F32 R4, -RZ, R6.reuse.H0_H0 ;  /* 0x20000006ff047230 */ /* 0x108fe40000004100 */
[----:B------:R-:W-:-:S03]  /*7660*/  HADD2.F32 R5, -RZ, R6.H1_H1 ;  /* 0x30000006ff057230 */ /* 0x000fc60000004100 */
[----:B--2---:R-:W-:Y:S02]  /*7670*/  FMUL R4, R4, UR6 ;  /* 0x0000000604047c20 */ /* 0x004fe40008400000 */
[----:B------:R-:W-:-:S03]  /*7680*/  FMUL R5, R5, UR6 ;  /* 0x0000000605057c20 */ /* 0x000fc60008400000 */
[----:B------:R-:W-:-:S05]  /*7690*/  FMNMX R8, R25, R4, !PT ;  /* 0x0000000419087209 */ /* 0x000fca0007800000 */
[--C-:B------:R-:W-:Y:S01]  /*76a0*/  FADD R25, R25, -R8.reuse ;  /* 0x8000000819197221 */ /* 0x100fe20000000000 */
[----:B------:R-:W-:-:S03]  /*76b0*/  FADD R10, R4, -R8 ;  /* 0x80000008040a7221 */ /* 0x000fc60000000000 */
[----:B-1----:R-:W-:Y:S01]  /*76c0*/  FMUL R7, R25, 1.4426950216293334961 ;  /* 0x3fb8aa3b19077820 */ /* 0x002fe20000400000 */
        /* <DEDUP_REMOVED lines=12> */
[----:B------:R-:W-:Y:S02]  /*7790*/  IMAD R6, R6, 0x4, R1 ;  /* 0x0000000406067824 */ /* 0x000fe400078e0201 */
[----:B------:R-:W-:Y:S01]  /*77a0*/  @!P1 FMUL R10, R10, 0.5 ;  /* 0x3f0000000a0a9820 */ /* 0x000fe20000400000 */
[----:B------:R-:W1:Y:S02]  /*77b0*/  MUFU.EX2 R8, R7 ;  /* 0x0000000700087308 */ /* 0x000e640000000800 */
[----:B------:R2:W-:Y:S04]  /*77c0*/  STL.64 [R6], R4 ;  /* 0x0000000406007387 */ /* 0x0005e80000100a00 */
[----:B------:R-:W-:-:S02]  /*77d0*/  @!P2 FMUL R11, R11, 0.5 ;  /* 0x3f0000000b0ba820 */ /* 0x000fc40000400000 */
[----:B------:R-:W3:Y:S01]  /*77e0*/  MUFU.EX2 R12, R10 ;  /* 0x0000000a000c7308 */ /* 0x000ee20000000800 */
[----:B------:R-:W-:-:S07]  /*77f0*/  @!P3 FMUL R13, R13, 0.5 ;  /* 0x3f0000000d0db820 */ /* 0x000fce0000400000 */
        /* <DEDUP_REMOVED lines=8> */
.L_x_1077:
[----:B------:R-:W2:Y:S02]  /*7880*/  LDS R24, [R18] ;  /* 0x0000000012187984 */ /* 0x000ea40000000800 */
[----:B--2---:R-:W-:Y:S01]  /*7890*/  FMNMX R24, R24, R25, !PT ;  /* 0x0000001918187209 */ /* 0x004fe20007800000 */
        /* <DEDUP_REMOVED lines=8> */
.L_x_1083:
[----:B------:R-:W-:-:S05]  /*7920*/  SHF.L.U32 R28, R27, 0x1, RZ ;  /* 0x000000011b1c7819 */ /* 0x000fca00000006ff */
[----:B------:R-:W-:-:S05]  /*7930*/  IMAD R28, R28, 0x4, R1 ;  /* 0x000000041c1c7824 */ /* 0x000fca00078e0201 */
[----:B------:R-:W2:Y:S04]  /*7940*/  LDL.128 R8, [R28] ;  /* 0x000000001c087983 */ /* 0x000ea80000100c00 */
[----:B-1----:R-:W3:Y:S01]  /*7950*/  LDL.128 R4, [R28+0x10] ;  /* 0x000010001c047983 */ /* 0x002ee20000100c00 */
[----:B------:R-:W-:Y:S01]  /*7960*/  LEA R26, R27, R16, 0x2 ;  /* 0x000000101b1a7211 */ /* 0x000fe200078e10ff */
[C---:B--2---:R-:W-:Y:S01]  /*7970*/  FADD R8, -R24.reuse, R8 ;  /* 0x0000000818087221 */ /* 0x044fe20000000100 */
[C---:B------:R-:W-:Y:S01]  /*7980*/  FADD R9, -R24.reuse, R9 ;  /* 0x0000000918097221 */ /* 0x040fe20000000100 */
[----:B------:R-:W-:Y:S02]  /*7990*/  FADD R12, -R24, R10 ;  /* 0x0000000a180c7221 */ /* 0x000fe40000000100 */
[----:B------:R-:W-:Y:S01]  /*79a0*/  FMUL R8, R8, 1.4426950216293334961 ;  /* 0x3fb8aa3b08087820 */ /* 0x000fe20000400000 */
[----:B------:R-:W-:Y:S01]  /*79b0*/  FMUL R10, R9, 1.4426950216293334961 ;  /* 0x3fb8aa3b090a7820 */ /* 0x000fe20000400000 */
[----:B------:R-:W-:Y:S01]  /*79c0*/  FADD R9, -R24, R11 ;  /* 0x0000000b18097221 */ /* 0x000fe20000000100 */
[----:B------:R-:W-:-:S02]  /*79d0*/  FMUL R11, R12, 1.4426950216293334961 ;  /* 0x3fb8aa3b0c0b7820 */ /* 0x000fc40000400000 */
[----:B------:R-:W-:Y:S01]  /*79e0*/  FSETP.GEU.AND P0, PT, R8, -126, PT ;  /* 0xc2fc00000800780b */ /* 0x000fe20003f0e000 */
[----:B------:R-:W-:Y:S01]  /*79f0*/  FMUL R13, R9, 1.4426950216293334961 ;  /* 0x3fb8aa3b090d7820 */ /* 0x000fe20000400000 */
[----:B------:R-:W-:Y:S02]  /*7a00*/  FSETP.GEU.AND P1, PT, R10, -126, PT ;  /* 0xc2fc00000a00780b */ /* 0x000fe40003f2e000 */
[----:B------:R-:W-:Y:S02]  /*7a10*/  FSETP.GEU.AND P2, PT, R11, -126, PT ;  /* 0xc2fc00000b00780b */ /* 0x000fe40003f4e000 */
[----:B------:R-:W-:-:S07]  /*7a20*/  FSETP.GEU.AND P3, PT, R13, -126, PT ;  /* 0xc2fc00000d00780b */ /* 0x000fce0003f6e000 */
[----:B------:R-:W-:Y:S02]  /*7a30*/  @!P0 FMUL R8, R8, 0.5 ;  /* 0x3f00000008088820 */ /* 0x000fe40000400000 */
[----:B------:R-:W-:Y:S02]  /*7a40*/  @!P1 FMUL R10, R10, 0.5 ;  /* 0x3f0000000a0a9820 */ /* 0x000fe40000400000 */
[----:B------:R-:W1:Y:S01]  /*7a50*/  MUFU.EX2 R9, R8 ;  /* 0x0000000800097308 */ /* 0x000e620000000800 */
[----:B------:R-:W-:Y:S01]  /*7a60*/  @!P2 FMUL R11, R11, 0.5 ;  /* 0x3f0000000b0ba820 */ /* 0x000fe20000400000 */
[----:B------:R-:W-:-:S06]  /*7a70*/  @!P3 FMUL R13, R13, 0.5 ;  /* 0x3f0000000d0db820 */ /* 0x000fcc0000400000 */
[----:B------:R-:W2:Y:S08]  /*7a80*/  MUFU.EX2 R12, R10 ;  /* 0x0000000a000c7308 */ /* 0x000eb00000000800 */
[----:B------:R-:W4:Y:S01]  /*7a90*/  MUFU.EX2 R29, R11 ;  /* 0x0000000b001d7308 */ /* 0x000f220000000800 */
[----:B-1----:R-:W-:-:S07]  /*7aa0*/  @!P0 FMUL R9, R9, R9 ;  /* 0x0000000909098220 */ /* 0x002fce0000400000 */
[----:B------:R-:W1:Y:S01]  /*7ab0*/  MUFU.EX2 R14, R13 ;  /* 0x0000000d000e7308 */ /* 0x000e620000000800 */
[----:B--2---:R-:W-:-:S05]  /*7ac0*/  @!P1 FMUL R12, R12, R12 ;  /* 0x0000000c0c0c9220 */ /* 0x004fca0000400000 */
[----:B------:R-:W-:Y:S01]  /*7ad0*/  F2FP.F16.F32.PACK_AB R9, R12, R9 ;  /* 0x000000090c09723e */ /* 0x000fe200000000ff */
[----:B----4-:R-:W-:-:S04]  /*7ae0*/  @!P2 FMUL R29, R29, R29 ;  /* 0x0000001d1d1da220 */ /* 0x010fc80000400000 */
[----:B------:R2:W-:Y:S01]  /*7af0*/  STS [R26], R9 ;  /* 0x000000091a007388 */ /* 0x0005e20000000800 */
[----:B-1----:R-:W-:-:S03]  /*7b00*/  @!P3 FMUL R14, R14, R14 ;  /* 0x0000000e0e0eb220 */ /* 0x002fc60000400000 */
[----:B--2---:R-:W2:Y:S02]  /*7b10*/  LDL.128 R8, [R28+0x20] ;  /* 0x000020001c087983 */ /* 0x004ea40000100c00 */
[----:B------:R-:W-:Y:S02]  /*7b20*/  F2FP.F16.F32.PACK_AB R29, R14, R29 ;  /* 0x0000001d0e1d723e */ /* 0x000fe400000000ff */
[----:B------:R1:W4:Y:S01]  /*7b30*/  LDL.128 R12, [R28+0x30] ;  /* 0x000030001c0c7983 */ /* 0x0003220000100c00 */
[C---:B---3--:R-:W-:Y:S01]  /*7b40*/  FADD R4, -R24.reuse, R4 ;  /* 0x0000000418047221 */ /* 0x048fe20000000100 */
[----:B------:R-:W-:Y:S02]  /*7b50*/  FADD R5, -R24, R5 ;  /* 0x0000000518057221 */ /* 0x000fe40000000100 */
[----:B------:R3:W-:Y:S01]  /*7b60*/  STS [R26+0x4], R29 ;  /* 0x0000041d1a007388 */ /* 0x0007e20000000800 */
[----:B------:R-:W-:Y:S01]  /*7b70*/  FMUL R4, R4, 1.4426950216293334961 ;  /* 0x3fb8aa3b04047820 */ /* 0x000fe20000400000 */
[----:B---3--:R-:W-:-:S04]  /*7b80*/  FMUL R29, R5, 1.4426950216293334961 ;  /* 0x3fb8aa3b051d7820 */ /* 0x008fc80000400000 */
[----:B------:R-:W-:Y:S02]  /*7b90*/  FSETP.GEU.AND P0, PT, R4, -126, PT ;  /* 0xc2fc00000400780b */ /* 0x000fe40003f0e000 */
[----:B------:R-:W-:-:S11]  /*7ba0*/  FSETP.GEU.AND P1, PT, R29, -126, PT ;  /* 0xc2fc00001d00780b */ /* 0x000fd60003f2e000 */
[----:B------:R-:W-:Y:S02]  /*7bb0*/  @!P0 FMUL R4, R4, 0.5 ;  /* 0x3f00000004048820 */ /* 0x000fe40000400000 */
[----:B------:R-:W-:Y:S02]  /*7bc0*/  @!P1 FMUL R29, R29, 0.5 ;  /* 0x3f0000001d1d9820 */ /* 0x000fe40000400000 */
[----:B------:R-:W3:Y:S08]  /*7bd0*/  MUFU.EX2 R5, R4 ;  /* 0x0000000400057308 */ /* 0x000ef00000000800 */
[----:B-1----:R-:W1:Y:S01]  /*7be0*/  MUFU.EX2 R28, R29 ;  /* 0x0000001d001c7308 */ /* 0x002e620000000800 */
[C---:B------:R-:W-:Y:S01]  /*7bf0*/  FADD R6, -R24.reuse, R6 ;  /* 0x0000000618067221 */ /* 0x040fe20000000100 */
[----:B------:R-:W-:Y:S01]  /*7c00*/  FADD R7, -R24, R7 ;  /* 0x0000000718077221 */ /* 0x000fe20000000100 */
[----:B---3--:R-:W-:-:S02]  /*7c10*/  @!P0 FMUL R5, R5, R5 ;  /* 0x0000000505058220 */ /* 0x008fc40000400000 */
[----:B------:R-:W-:Y:S01]  /*7c20*/  FMUL R6, R6, 1.4426950216293334961 ;  /* 0x3fb8aa3b06067820 */ /* 0x000fe20000400000 */
[----:B-1----:R-:W-:-:S05]  /*7c30*/  @!P1 FMUL R28, R28, R28 ;  /* 0x0000001c1c1c9220 */ /* 0x002fca0000400000 */
[----:B------:R-:W-:Y:S01]  /*7c40*/  F2FP.F16.F32.PACK_AB R5, R28, R5 ;  /* 0x000000051c05723e */ /* 0x000fe200000000ff */
[----:B------:R-:W-:Y:S01]  /*7c50*/  FMUL R28, R7, 1.4426950216293334961 ;  /* 0x3fb8aa3b071c7820 */ /* 0x000fe20000400000 */
[----:B------:R-:W-:-:S04]  /*7c60*/  FSETP.GEU.AND P0, PT, R6, -126, PT ;  /* 0xc2fc00000600780b */ /* 0x000fc80003f0e000 */
[----:B------:R-:W-:-:S09]  /*7c70*/  FSETP.GEU.AND P1, PT, R28, -126, PT ;  /* 0xc2fc00001c00780b */ /* 0x000fd20003f2e000 */
[----:B------:R-:W-:-:S04]  /*7c80*/  @!P0 FMUL R6, R6, 0.5 ;  /* 0x3f00000006068820 */ /* 0x000fc80000400000 */
[----:B------:R-:W-:Y:S01]  /*7c90*/  @!P1 FMUL R28, R28, 0.5 ;  /* 0x3f0000001c1c9820 */ /* 0x000fe20000400000 */
[----:B------:R-:W1:Y:S08]  /*7ca0*/  MUFU.EX2 R7, R6 ;  /* 0x0000000600077308 */ /* 0x000e700000000800 */
        /* <DEDUP_REMOVED lines=9> */
[----:B------:R-:W-:Y:S01]  /*7d40*/  FSETP.GEU.AND P6, PT, R8, -126, PT ;  /* 0xc2fc00000800780b */ /* 0x000fe20003fce000 */
[----:B------:R-:W-:-:S12]  /*7d50*/  FADD R9, -R24, R9 ;  /* 0x0000000918097221 */ /* 0x000fd80000000100 */
[----:B------:R-:W-:-:S06]  /*7d60*/  @!P6 FMUL R8, R8, 0.5 ;  /* 0x3f0000000808e820 */ /* 0x000fcc0000400000 */
[----:B------:R-:W1:Y:S01]  /*7d70*/  MUFU.EX2 R8, R8 ;  /* 0x0000000800087308 */ /* 0x000e620000000800 */
[C---:B------:R-:W-:Y:S01]  /*7d80*/  FADD R4, -R24.reuse, R10 ;  /* 0x0000000a18047221 */ /* 0x040fe20000000100 */
[C---:B------:R-:W-:Y:S01]  /*7d90*/  FADD R11, -R24.reuse, R11 ;  /* 0x0000000b180b7221 */ /* 0x040fe20000000100 */
        /* <DEDUP_REMOVED lines=13> */
[----:B-1----:R-:W-:Y:S01]  /*7e70*/  @!P6 FMUL R8, R8, R8 ;  /* 0x000000080808e220 */ /* 0x002fe20000400000 */
        /* <DEDUP_REMOVED lines=12> */
[----:B------:R-:W1:Y:S08]  /*7f40*/  MUFU.EX2 R11, R10 ;  /* 0x0000000a000b7308 */ /* 0x000e700000000800 */
[----:B------:R-:W-:Y:S08]  /*7f50*/  MUFU.EX2 R13, R6 ;  /* 0x00000006000d7308 */ /* 0x000ff00000000800 */
[----:B------:R-:W2:Y:S08]  /*7f60*/  MUFU.EX2 R4, R4 ;  /* 0x0000000400047308 */ /* 0x000eb00000000800 */
[----:B------:R-:W4:Y:S08]  /*7f70*/  MUFU.EX2 R9, R9 ;  /* 0x0000000900097308 */ /* 0x000f300000000800 */
[----:B------:R-:W5:Y:S08]  /*7f80*/  MUFU.EX2 R10, R12 ;  /* 0x0000000c000a7308 */ /* 0x000f700000000800 */
[----:B------:R-:W3:Y:S08]  /*7f90*/  MUFU.EX2 R15, R14 ;  /* 0x0000000e000f7308 */ /* 0x000ef00000000800 */
[----:B------:R-:W3:Y:S01]  /*7fa0*/  MUFU.EX2 R6, R28 ;  /* 0x0000001c00067308 */ /* 0x000ee20000000800 */
[----:B-1----:R-:W-:Y:S01]  /*7fb0*/  @!P5 FMUL R11, R11, R11 ;  /* 0x0000000b0b0bd220 */ /* 0x002fe20000400000 */
[----:B--2---:R-:W-:Y:S01]  /*7fc0*/  @!P4 FMUL R4, R4, R4 ;  /* 0x000000040404c220 */ /* 0x004fe20000400000 */
[----:B------:R-:W-:Y:S01]  /*7fd0*/  @!P3 FMUL R13, R13, R13 ;  /* 0x0000000d0d0db220 */ /* 0x000fe20000400000 */
        /* <DEDUP_REMOVED lines=14> */
[----:B------:R-:W-:-:S07]  /*80c0*/  MOV R13, UR14 ;  /* 0x0000000e000d7c02 */ /* 0x000fce0008000f00 */
.L_x_1082:
        /* <DEDUP_REMOVED lines=8> */
[----:B------:R-:W-:-:S05]  /*8150*/  IMAD.SHL.U32 R4, R13, 0x2, RZ ;  /* 0x000000020d047824 */ /* 0x000fca00078e00ff */
[----:B------:R-:W-:-:S05]  /*8160*/  LEA R12, R4, R1, 0x2 ;  /* 0x00000001040c7211 */ /* 0x000fca00078e10ff */
[----:B-1----:R-:W2:Y:S04]  /*8170*/  LDL.128 R4, [R12] ;  /* 0x000000000c047983 */ /* 0x002ea80000100c00 */
[----:B------:R-:W3:Y:S01]  /*8180*/  LDL.128 R8, [R12+0x10] ;  /* 0x000010000c087983 */ /* 0x000ee20000100c00 */
[C---:B--2---:R-:W-:Y:S01]  /*8190*/  FADD R4, -R24.reuse, R4 ;  /* 0x0000000418047221 */ /* 0x044fe20000000100 */
[C---:B------:R-:W-:Y:S01]  /*81a0*/  FADD R5, -R24.reuse, R5 ;  /* 0x0000000518057221 */ /* 0x040fe20000000100 */
[C---:B------:R-:W-:Y:S01]  /*81b0*/  FADD R6, -R24.reuse, R6 ;  /* 0x0000000618067221 */ /* 0x040fe20000000100 */
[----:B------:R-:W-:Y:S01]  /*81c0*/  FADD R7, -R24, R7 ;  /* 0x0000000718077221 */ /* 0x000fe20000000100 */
[----:B------:R-:W-:Y:S01]  /*81d0*/  FMUL R14, R4, 1.4426950216293334961 ;  /* 0x3fb8aa3b040e7820 */ /* 0x000fe20000400000 */
[----:B------:R-:W-:Y:S01]  /*81e0*/  FMUL R15, R5, 1.4426950216293334961 ;  /* 0x3fb8aa3b050f7820 */ /* 0x000fe20000400000 */
[----:B---3--:R-:W-:Y:S01]  /*81f0*/  FADD R8, -R24, R8 ;  /* 0x0000000818087221 */ /* 0x008fe20000000100 */
[----:B------:R-:W-:Y:S01]  /*8200*/  FMUL R4, R6, 1.4426950216293334961 ;  /* 0x3fb8aa3b06047820 */ /* 0x000fe20000400000 */
[----:B------:R-:W-:Y:S01]  /*8210*/  FADD R9, -R24, R9 ;  /* 0x0000000918097221 */ /* 0x000fe20000000100 */
[----:B------:R-:W-:Y:S01]  /*8220*/  FSETP.GEU.AND P6, PT, R14, -126, PT ;  /* 0xc2fc00000e00780b */ /* 0x000fe20003fce000 */
[----:B------:R-:W-:Y:S01]  /*8230*/  FADD R12, -R24, R10 ;  /* 0x0000000a180c7221 */ /* 0x000fe20000000100 */
[----:B------:R-:W-:Y:S01]  /*8240*/  FSETP.GEU.AND P5, PT, R15, -126, PT ;  /* 0xc2fc00000f00780b */ /* 0x000fe20003fae000 */
[----:B------:R-:W-:Y:S01]  /*8250*/  FMUL R6, R7, 1.4426950216293334961 ;  /* 0x3fb8aa3b07067820 */ /* 0x000fe20000400000 */
[----:B------:R-:W-:Y:S01]  /*8260*/  FMUL R7, R8, 1.4426950216293334961 ;  /* 0x3fb8aa3b08077820 */ /* 0x000fe20000400000 */
[----:B------:R-:W-:Y:S01]  /*8270*/  FMUL R10, R9, 1.4426950216293334961 ;  /* 0x3fb8aa3b090a7820 */ /* 0x000fe20000400000 */
[----:B------:R-:W-:-:S02]  /*8280*/  FSETP.GEU.AND P4, PT, R4, -126, PT ;  /* 0xc2fc00000400780b */ /* 0x000fc40003f8e000 */
[----:B------:R-:W-:Y:S02]  /*8290*/  FSETP.GEU.AND P3, PT, R6, -126, PT ;  /* 0xc2fc00000600780b */ /* 0x000fe40003f6e000 */
[----:B------:R-:W-:Y:S02]  /*82a0*/  FSETP.GEU.AND P2, PT, R7, -126, PT ;  /* 0xc2fc00000700780b */ /* 0x000fe40003f4e000 */
[----:B------:R-:W-:Y:S01]  /*82b0*/  FSETP.GEU.AND P1, PT, R10, -126, PT ;  /* 0xc2fc00000a00780b */ /* 0x000fe20003f2e000 */
[----:B------:R-:W-:Y:S02]  /*82c0*/  @!P6 FMUL R14, R14, 0.5 ;  /* 0x3f0000000e0ee820 */ /* 0x000fe40000400000 */
[----:B------:R-:W-:Y:S02]  /*82d0*/  @!P5 FMUL R15, R15, 0.5 ;  /* 0x3f0000000f0fd820 */ /* 0x000fe40000400000 */
[----:B------:R1:W2:Y:S02]  /*82e0*/  MUFU.EX2 R5, R14 ;  /* 0x0000000e00057308 */ /* 0x0002a40000000800 */
[----:B------:R-:W-:-:S02]  /*82f0*/  @!P4 FMUL R4, R4, 0.5 ;  /* 0x3f0000000404c820 */ /* 0x000fc40000400000 */
[----:B------:R-:W-:Y:S02]  /*8300*/  @!P3 FMUL R6, R6, 0.5 ;  /* 0x3f0000000606b820 */ /* 0x000fe40000400000 */
[----:B------:R-:W-:Y:S02]  /*8310*/  @!P2 FMUL R7, R7, 0.5 ;  /* 0x3f0000000707a820 */ /* 0x000fe40000400000 */
[----:B------:R3:W4:Y:S01]  /*8320*/  MUFU.EX2 R8, R15 ;  /* 0x0000000f00087308 */ /* 0x0007220000000800 */
[----:B-1----:R-:W-:Y:S01]  /*8330*/  FADD R14, -R24, R11 ;  /* 0x0000000b180e7221 */ /* 0x002fe20000000100 */
[----:B------:R-:W-:Y:S01]  /*8340*/  FMUL R11, R12, 1.4426950216293334961 ;  /* 0x3fb8aa3b0c0b7820 */ /* 0x000fe20000400000 */
[----:B------:R-:W-:-:S04]  /*8350*/  @!P1 FMUL R10, R10, 0.5 ;  /* 0x3f0000000a0a9820 */ /* 0x000fc80000400000 */
[----:B------:R-:W-:Y:S01]  /*8360*/  FSETP.GEU.AND P0, PT, R11, -126, PT ;  /* 0xc2fc00000b00780b */ /* 0x000fe20003f0e000 */
[----:B------:R-:W1:Y:S01]  /*8370*/  MUFU.EX2 R4, R4 ;  /* 0x0000000400047308 */ /* 0x000e620000000800 */
[----:B---3--:R-:W-:Y:S01]  /*8380*/  FMUL R15, R14, 1.4426950216293334961 ;  /* 0x3fb8aa3b0e0f7820 */ /* 0x008fe20000400000 */
[----:B--2---:R-:W-:-:S04]  /*8390*/  @!P6 FMUL R5, R5, R5 ;  /* 0x000000050505e220 */ /* 0x004fc80000400000 */
[----:B------:R-:W-:Y:S02]  /*83a0*/  FSETP.GEU.AND P6, PT, R15, -126, PT ;  /* 0xc2fc00000f00780b */ /* 0x000fe40003fce000 */
[----:B------:R2:W3:Y:S01]  /*83b0*/  MUFU.EX2 R9, R6 ;  /* 0x0000000600097308 */ /* 0x0004e20000000800 */
[----:B----4-:R-:W-:-:S03]  /*83c0*/  @!P5 FMUL R8, R8, R8 ;  /* 0x000000080808d220 */ /* 0x010fc60000400000 */
[----:B------:R-:W-:Y:S02]  /*83d0*/  @!P0 FMUL R11, R11, 0.5 ;  /* 0x3f0000000b0b8820 */ /* 0x000fe40000400000 */
[----:B------:R-:W-:Y:S02]  /*83e0*/  F2FP.F16.F32.PACK_AB R5, R8, R5 ;  /* 0x000000050805723e */ /* 0x000fe400000000ff */
[----:B------:R-:W4:Y:S01]  /*83f0*/  MUFU.EX2 R7, R7 ;  /* 0x0000000700077308 */ /* 0x000f220000000800 */
[----:B-1----:R-:W-:Y:S01]  /*8400*/  @!P4 FMUL R4, R4, R4 ;  /* 0x000000040404c220 */ /* 0x002fe20000400000 */
[----:B--2---:R-:W-:Y:S01]  /*8410*/  LEA R6, R13, R16, 0x2 ;  /* 0x000000100d067211 */ /* 0x004fe200078e10ff */
[----:B------:R-:W-:Y:S01]  /*8420*/  @!P6 FMUL R15, R15, 0.5 ;  /* 0x3f0000000f0fe820 */ /* 0x000fe20000400000 */
[----:B------:R-:W-:-:S03]  /*8430*/  IADD3 R13, PT, PT, R13, 0x4, RZ ;  /* 0x000000040d0d7810 */ /* 0x000fc60007ffe0ff */
[----:B------:R2:W-:Y:S01]  /*8440*/  STS [R6], R5 ;  /* 0x0000000506007388 */ /* 0x0005e20000000800 */
[----:B------:R-:W1:Y:S01]  /*8450*/  MUFU.EX2 R12, R10 ;  /* 0x0000000a000c7308 */ /* 0x000e620000000800 */
[----:B---3--:R-:W-:-:S05]  /*8460*/  @!P3 FMUL R9, R9, R9 ;  /* 0x000000090909b220 */ /* 0x008fca0000400000 */
[----:B------:R-:W-:Y:S02]  /*8470*/  F2FP.F16.F32.PACK_AB R9, R9, R4 ;  /* 0x000000040909723e */ /* 0x000fe400000000ff */
        /* <DEDUP_REMOVED lines=11> */
.L_x_1084:
[----:B------:R-:W-:Y:S05]  /*8530*/  BRA.U !UP2, `(.L_x_1081) ;  /* 0x000000010aec7547 */ /* 0x000fea000b800000 */
[----:B------:R-:W-:Y:S02]  /*8540*/  UISETP.NE.AND UP0, UPT, UR9, 0x1, UPT ;  /* 0x000000010900788c */ /* 0x000fe4000bf05270 */
[----:B------:R-:W-:-:S04]  /*8550*/  ULOP3.LUT UR7, UR7, 0x1, URZ, 0xc0, !UPT ;  /* 0x0000000107077892 */ /* 0x000fc8000f8ec0ff */
[----:B------:R-:W-:-:S03]  /*8560*/  UISETP.NE.AND UP2, UPT, UR7, URZ, UPT ;  /* 0x000000ff0700728c */ /* 0x000fc6000bf45270 */
[----:B------:R-:W-:Y:S08]  /*8570*/  BRA.U !UP0, `(.L_x_1085) ;  /* 0x0000000108907547 */ /* 0x000ff0000b800000 */
[----:B--2---:R-:W-:-:S05]  /*8580*/  IMAD.SHL.U32 R6, R13, 0x2, RZ ;  /* 0x000000020d067824 */ /* 0x004fca00078e00ff */
[C---:B------:R-:W-:Y:S02]  /*8590*/  LEA R5, R6.reuse, R1, 0x2 ;  /* 0x0000000106057211 */ /* 0x040fe400078e10ff */
[----:B------:R-:W-:-:S04]  /*85a0*/  IADD3 R6, PT, PT, R6, 0x2, RZ ;  /* 0x0000000206067810 */ /* 0x000fc80007ffe0ff */
[----:B------:R-:W2:Y:S01]  /*85b0*/  LDL.64 R4, [R5] ;  /* 0x0000000005047983 */ /* 0x000ea20000100a00 */
[----:B------:R-:W-:-:S06]  /*85c0*/  LEA R6, R6, R1, 0x2 ;  /* 0x0000000106067211 */ /* 0x000fcc00078e10ff */
[----:B-1----:R-:W3:Y:S01]  /*85d0*/  LDL.64 R6, [R6] ;  /* 0x0000000006067983 */ /* 0x002ee20000100a00 */
        /* <DEDUP_REMOVED lines=30> */
.L_x_1085:
[----:B------:R-:W-:Y:S05]  /*87c0*/  BRA.U !UP2, `(.L_x_1081) ;  /* 0x000000010a487547 */ /* 0x000fea000b800000 */
[----:B------:R-:W-:-:S04]  /*87d0*/  SHF.L.U32 R4, R13, 0x1, RZ ;  /* 0x000000010d047819 */ /* 0x000fc800000006ff */
[----:B------:R-:W-:-:S06]  /*87e0*/  LEA R4, R4, R1, 0x2 ;  /* 0x0000000104047211 */ /* 0x000fcc00078e10ff */
[----:B--23--:R-:W2:Y:S01]  /*87f0*/  LDL.64 R4, [R4] ;  /* 0x0000000004047983 */ /* 0x00cea20000100a00 */
[----:B------:R-:W-:Y:S02]  /*8800*/  IMAD R16, R13, 0x4, R16 ;  /* 0x000000040d107824 */ /* 0x000fe400078e0210 */
[C---:B--2---:R-:W-:Y:S01]  /*8810*/  FADD R6, -R24.reuse, R4 ;  /* 0x0000000418067221 */ /* 0x044fe20000000100 */
[----:B------:R-:W-:-:S03]  /*8820*/  FADD R5, -R24, R5 ;  /* 0x0000000518057221 */ /* 0x000fc60000000100 */
[----:B------:R-:W-:Y:S01]  /*8830*/  FMUL R6, R6, 1.4426950216293334961 ;  /* 0x3fb8aa3b06067820 */ /* 0x000fe20000400000 */
[----:B-1----:R-:W-:-:S04]  /*8840*/  FMUL R7, R5, 1.4426950216293334961 ;  /* 0x3fb8aa3b05077820 */ /* 0x002fc80000400000 */
        /* <DEDUP_REMOVED lines=10> */
.L_x_1081:
[----:B--234-:R-:W2:Y:S01]  /*88f0*/  LDS R5, [R18] ;  /* 0x0000000012057984 */ /* 0x01cea20000000800 */
[----:B------:R-:W-:-:S04]  /*8900*/  FADD R25, -R24, R25 ;  /* 0x0000001918197221 */ /* 0x000fc80000000100 */
[----:B------:R-:W-:-:S05]  /*8910*/  FMUL R25, R25, 1.4426950216293334961 ;  /* 0x3fb8aa3b19197820 */ /* 0x000fca0000400000 */
[----:B------:R-:W-:-:S13]  /*8920*/  FSETP.GEU.AND P1, PT, R25, -126, PT ;  /* 0xc2fc00001900780b */ /* 0x000fda0003f2e000 */
[----:B------:R-:W-:-:S04]  /*8930*/  @!P1 FMUL R25, R25, 0.5 ;  /* 0x3f00000019199820 */ /* 0x000fc80000400000 */
[----:B------:R-:W3:Y:S01]  /*8940*/  MUFU.EX2 R8, R25 ;  /* 0x0000001900087308 */ /* 0x000ee20000000800 */
[----:B--2---:R-:W-:-:S04]  /*8950*/  FADD R4, -R24, R5 ;  /* 0x0000000518047221 */ /* 0x004fc80000000100 */
[----:B------:R-:W-:Y:S01]  /*8960*/  FMUL R6, R4, 1.4426950216293334961 ;  /* 0x3fb8aa3b04067820 */ /* 0x000fe20000400000 */
[----:B---3--:R-:W-:Y:S01]  /*8970*/  @!P1 FMUL R8, R8, R8 ;  /* 0x0000000808089220 */ /* 0x008fe20000400000 */
[----:B------:R-:W2:Y:S03]  /*8980*/  LDS R4, [R17] ;  /* 0x0000000011047984 */ /* 0x000ea60000000800 */
[----:B------:R-:W-:Y:S01]  /*8990*/  FSETP.GEU.AND P0, PT, R6, -126, PT ;  /* 0xc2fc00000600780b */ /* 0x000fe20003f0e000 */
[----:B------:R-:W-:Y:S01]  /*89a0*/  STS [R22], R5 ;  /* 0x0000000516007388 */ /* 0x000fe20000000800 */
[----:B------:R-:W-:-:S03]  /*89b0*/  FMUL R23, R8, R23 ;  /* 0x0000001708177220 */ /* 0x000fc60000400000 */
[----:B------:R-:W3:Y:S08]  /*89c0*/  LDS R10, [R17] ;  /* 0x00000000110a7984 */ /* 0x000ef00000000800 */
[----:B------:R-:W-:-:S04]  /*89d0*/  @!P0 FMUL R6, R6, 0.5 ;  /* 0x3f00000006068820 */ /* 0x000fc80000400000 */
[----:B-1----:R-:W1:Y:S02]  /*89e0*/  MUFU.EX2 R7, R6 ;  /* 0x0000000600077308 */ /* 0x002e640000000800 */
[----:B-1----:R-:W-:-:S04]  /*89f0*/  @!P0 FMUL R7, R7, R7 ;  /* 0x0000000707078220 */ /* 0x002fc80000400000 */
[----:B--2---:R-:W-:Y:S01]  /*8a00*/  FFMA R4, R4, R7, R23 ;  /* 0x0000000704047223 */ /* 0x004fe20000000017 */
[----:B---3--:R1:W-:Y:S04]  /*8a10*/  STS [R19], R10 ;  /* 0x0000000a13007388 */ /* 0x0083e80000000800 */
[----:B------:R1:W-:Y:S04]  /*8a20*/  STS [R18], R24 ;  /* 0x0000001812007388 */ /* 0x0003e80000000800 */
[----:B------:R1:W-:Y:S02]  /*8a30*/  STS [R17], R4 ;  /* 0x0000000411007388 */ /* 0x0003e40000000800 */
.L_x_1076:
[----:B------:R-:W-:Y:S05]  /*8a40*/  BSYNC.RECONVERGENT B0 ;  /* 0x0000000000007941 */ /* 0x000fea0003800200 */
.L_x_1065:
[----:B------:R-:W5:Y:S01]  /*8a50*/  LDCU UR7, c[0x0][0x3ec] ;  /* 0x00007d80ff0777ac */ /* 0x000f620008000800 */
[----:B------:R-:W-:-:S04]  /*8a60*/  DEPBAR.LE SB0, 0x0 ;  /* 0x000080000000791a */ /* 0x000fc80000000000 */
[----:B------:R-:W2:Y:S01]  /*8a70*/  LDCU UR6, c[0x0][0x3d0] ;  /* 0x00007a00ff0677ac */ /* 0x000ea20008000800 */
[----:B-----5:R-:W-:-:S04]  /*8a80*/  UISETP.GE.AND UP0, UPT, UR7, 0x1, UPT ;  /* 0x000000010700788c */ /* 0x020fc8000bf06270 */
[----:B--2---:R-:W-:Y:S01]  /*8a90*/  UISETP.LT.OR UP0, UPT, UR6, 0x1, !UP0 ;  /* 0x000000010600788c */ /* 0x004fe2000c701670 */
[----:B------:R-:W-:Y:S08]  /*8aa0*/  BAR.SYNC.DEFER_BLOCKING 0x0 ;  /* 0x0000000000007b1d */ /* 0x000ff00000010000 */
[----:B------:R-:W-:Y:S05]  /*8ab0*/  BRA.U UP0, `(.L_x_1086) ;  /* 0x0000002d00487547 */ /* 0x000fea000b800000 */
[----:B------:R-:W-:-:S05]  /*8ac0*/  UMOV UR6, URZ ;  /* 0x000000ff00067c82 */ /* 0x000fca0008000000 */
.L_x_1105:
[----:B--2---:R-:W2:Y:S01]  /*8ad0*/  LDCU UR7, c[0x0][0x3d0] ;  /* 0x00007a00ff0777ac */ /* 0x004ea20008000800 */
[----:B-1----:R-:W-:Y:S01]  /*8ae0*/  SHF.R.U32.HI R4, RZ, 0x1, R21 ;  /* 0x00000001ff047819 */ /* 0x002fe20000011615 */
[----:B------:R-:W-:-:S03]  /*8af0*/  UISETP.NE.AND UP2, UPT, UR5, URZ, UPT ;  /* 0x000000ff0500728c */ /* 0x000fc6000bf45270 */
[----:B------:R-:W-:-:S04]  /*8b00*/  LOP3.LUT R4, R4, 0x1f0, RZ, 0xc0, !PT ;  /* 0x000001f004047812 */ /* 0x000fc800078ec0ff */
[----:B----4-:R-:W-:Y:S01]  /*8b10*/  IADD3 R22, PT, PT, R4, UR6, RZ ;  /* 0x0000000604167c10 */ /* 0x010fe2000fffe0ff */
        /* <DEDUP_REMOVED lines=22> */
[----:B------:R-:W-:Y:S01]  /*8c80*/  USHF.R.U32.HI UR9, URZ, 0x1, UR24 ;  /* 0x00000001ff097899 */ /* 0x000fe20008011618 */
[----:B------:R-:W-:Y:S01]  /*8c90*/  UMOV UR7, URZ ;  /* 0x000000ff00077c82 */ /* 0x000fe20008000000 */
[----:B------:R-:W-:Y:S01]  /*8ca0*/  UMOV UR8, URZ ;  /* 0x000000ff00087c82 */ /* 0x000fe20008000000 */
[----:B-1----:R-:W-:Y:S02]  /*8cb0*/  SHF.R.U32.HI R5, RZ, 0x2, R4 ;  /* 0x00000002ff057819 */ /* 0x002fe40000011604 */
[----:B------:R-:W-:-:S05]  /*8cc0*/  LOP3.LUT R4, R4, 0x3, RZ, 0xc0, !PT ;  /* 0x0000000304047812 */ /* 0x000fca00078ec0ff */
[----:B------:R-:W-:-:S05]  /*8cd0*/  IMAD R4, R5, UR9, R4 ;  /* 0x0000000905047c24 */ /* 0x000fca000f8e0204 */
[----:B------:R-:W-:-:S07]  /*8ce0*/  SHF.L.U32 R4, R4, 0x2, RZ ;  /* 0x0000000204047819 */ /* 0x000fce00000006ff */
.L_x_1090:
[----:B---34-:R-:W-:Y:S01]  /*8cf0*/  LDS R6, [R23] ;  /* 0x0000000017067984 */ /* 0x018fe20000000800 */
[----:B------:R-:W-:Y:S01]  /*8d00*/  MOV R5, 0x3bbb989d ;  /* 0x3bbb989d00057802 */ /* 0x000fe20000000f00 */
[----:B------:R-:W-:Y:S01]  /*8d10*/  UIADD3 UR8, UPT, UPT, UR8, 0x2, URZ ;  /* 0x0000000208087890 */ /* 0x000fe2000fffe0ff */
[----:B------:R-:W-:Y:S01]  /*8d20*/  IADD3 R9, PT, PT, R18, UR7, RZ ;  /* 0x0000000712097c10 */ /* 0x000fe2000fffe0ff */
[----:B------:R-:W1:Y:S01]  /*8d30*/  LDS R7, [R22] ;  /* 0x0000000016077984 */ /* 0x000e620000000800 */
[----:B------:R-:W-:Y:S02]  /*8d40*/  UIADD3 UR7, UPT, UPT, UR7, 0x20, URZ ;  /* 0x0000002007077890 */ /* 0x000fe4000fffe0ff */
[----:B------:R-:W-:Y:S01]  /*8d50*/  LEA R9, R9, UR12, 0x1 ;  /* 0x0000000c09097c11 */ /* 0x000fe2000f8e08ff */
[----:B------:R-:W-:Y:S01]  /*8d60*/  LDS R14, [R23+0x20] ;  /* 0x00002000170e7984 */ /* 0x000fe20000000800 */
[----:B------:R-:W-:Y:S02]  /*8d70*/  UISETP.NE.AND UP3, UPT, UR8, UR15, UPT ;  /* 0x0000000f0800728c */ /* 0x000fe4000bf65270 */
[C---:B------:R-:W-:Y:S01]  /*8d80*/  IADD3 R8, PT, PT, R9.reuse, R4, RZ ;  /* 0x0000000409087210 */ /* 0x040fe20007ffe0ff */
[----:B------:R-:W2:Y:S01]  /*8d90*/  LDS R11, [R22+0x20] ;  /* 0x00002000160b7984 */ /* 0x000ea20000000800 */
[----:B------:R-:W-:-:S03]  /*8da0*/  IADD3 R9, PT, PT, R9, 0x20, RZ ;  /* 0x0000002009097810 */ /* 0x000fc60007ffe0ff */
[----:B------:R-:W3:Y:S04]  /*8db0*/  LDS R17, [R8] ;  /* 0x0000000008117984 */ /* 0x000ee80000000800 */
[----:B------:R-:W4:Y:S01]  /*8dc0*/  LDS R15, [R8+0x10] ;  /* 0x00001000080f7984 */ /* 0x000f220000000800 */
[----:B-1----:R-:W-:Y:S01]  /*8dd0*/  FADD R24, R6, -R7 ;  /* 0x8000000706187221 */ /* 0x002fe20000000000 */
[----:B------:R-:W-:-:S03]  /*8de0*/  IMAD.MOV.U32 R6, RZ, RZ, 0x437c0000 ;  /* 0x437c0000ff067424 */ /* 0x000fc600078e00ff */
[----:B------:R-:W-:Y:S01]  /*8df0*/  FFMA.SAT R7, R24, R5, 0.5 ;  /* 0x3f00000018077423 */ /* 0x000fe20000002005 */
[----:B--2---:R-:W-:-:S03]  /*8e00*/  FADD R14, R14, -R11 ;  /* 0x8000000b0e0e7221 */ /* 0x004fc60000000000 */
[-C--:B------:R-:W-:Y:S01]  /*8e10*/  FFMA.RM R12, R7, R6.reuse, 12582913 ;  /* 0x4b400001070c7423 */ /* 0x080fe20000004006 */
[----:B------:R-:W-:Y:S01]  /*8e20*/  MOV R7, UR9 ;  /* 0x0000000900077c02 */ /* 0x000fe20008000f00 */
[----:B------:R-:W-:Y:S02]  /*8e30*/  FFMA.SAT R13, R14, R5, 0.5 ;  /* 0x3f0000000e0d7423 */ /* 0x000fe40000002005 */
[C---:B------:R-:W-:Y:S01]  /*8e40*/  FADD R11, R12.reuse, -12583039 ;  /* 0xcb40007f0c0b7421 */ /* 0x040fe20000000000 */
[----:B------:R-:W-:Y:S01]  /*8e50*/  SHF.L.U32 R12, R12, 0x17, RZ ;  /* 0x000000170c0c7819 */ /* 0x000fe200000006ff */
[----:B------:R-:W-:Y:S02]  /*8e60*/  IMAD R10, R7, 0x20, R8 ;  /* 0x00000020070a7824 */ /* 0x000fe400078e0208 */
[----:B------:R-:W-:Y:S01]  /*8e70*/  FFMA.RM R16, R13, R6, 12582913 ;  /* 0x4b4000010d107423 */ /* 0x000fe20000004006 */
[----:B------:R-:W-:-:S03]  /*8e80*/  FFMA R11, R24, 1.4426950216293334961, -R11 ;  /* 0x3fb8aa3b180b7823 */ /* 0x000fc6000000080b */
[----:B------:R-:W-:Y:S01]  /*8e90*/  FADD R19, R16, -12583039 ;  /* 0xcb40007f10137421 */ /* 0x000fe20000000000 */
[----:B------:R-:W1:Y:S01]  /*8ea0*/  LDS R13, [R10] ;  /* 0x000000000a0d7984 */ /* 0x000e620000000800 */
[----:B------:R-:W-:Y:S01]  /*8eb0*/  FFMA R24, R24, 1.925963033500011079e-08, R11 ;  /* 0x32a5706018187823 */ /* 0x000fe2000000000b */
[----:B------:R-:W-:Y:S01]  /*8ec0*/  SHF.L.U32 R16, R16, 0x17, RZ ;  /* 0x0000001710107819 */ /* 0x000fe200000006ff */
[C---:B------:R-:W-:Y:S01]  /*8ed0*/  FFMA R25, R14.reuse, 1.4426950216293334961, -R19 ;  /* 0x3fb8aa3b0e197823 */ /* 0x040fe20000000813 */
[----:B------:R-:W2:Y:S01]  /*8ee0*/  LDS R11, [R10+0x10] ;  /* 0x000010000a0b7984 */ /* 0x000ea20000000800 */
[----:B------:R-:W5:Y:S02]  /*8ef0*/  MUFU.EX2 R19, R24 ;  /* 0x0000001800137308 */ /* 0x000f640000000800 */
[----:B------:R-:W-:-:S06]  /*8f00*/  FFMA R25, R14, 1.925963033500011079e-08, R25 ;  /* 0x32a570600e197823 */ /* 0x000fcc0000000019 */
[----:B------:R-:W3:Y:S01]  /*8f10*/  MUFU.EX2 R25, R25 ;  /* 0x0000001900197308 */ /* 0x000ee20000000800 */
[----:B-----5:R-:W-:-:S05]  /*8f20*/  FMUL R12, R12, R19 ;  /* 0x000000130c0c7220 */ /* 0x020fca0000400000 */
[----:B------:R-:W-:Y:S01]  /*8f30*/  F2FP.F16.F32.PACK_AB R12, RZ, R12 ;  /* 0x0000000cff0c723e */ /* 0x000fe200000000ff */
[----:B---3--:R-:W-:-:S04]  /*8f40*/  FMUL R16, R16, R25 ;  /* 0x0000001910107220 */ /* 0x008fc80000400000 */
[-C--:B------:R-:W-:Y:S02]  /*8f50*/  HFMA2 R17, R17, R12.reuse.H0_H0, RZ.H0_H0 ;  /* 0x2000000c11117231 */ /* 0x080fe400000400ff */
[----:B----4-:R-:W-:Y:S01]  /*8f60*/  HFMA2 R15, R15, R12.H0_H0, RZ.H0_H0 ;  /* 0x2000000c0f0f7231 */ /* 0x010fe200000400ff */
[----:B------:R-:W-:Y:S01]  /*8f70*/  F2FP.F16.F32.PACK_AB R16, RZ, R16 ;  /* 0x00000010ff10723e */ /* 0x000fe200000000ff */
[----:B------:R-:W-:Y:S01]  /*8f80*/  IMAD.IADD R12, R9, 0x1, R4 ;  /* 0x00000001090c7824 */ /* 0x000fe200078e0204 */
[----:B------:R-:W-:Y:S03]  /*8f90*/  STS [R8], R17 ;  /* 0x0000001108007388 */ /* 0x000fe60000000800 */
[-C--:B-1----:R-:W-:Y:S01]  /*8fa0*/  HFMA2 R13, R13, R16.reuse.H0_H0, RZ.H0_H0 ;  /* 0x200000100d0d7231 */ /* 0x082fe200000400ff */
[----:B------:R-:W-:Y:S01]  /*8fb0*/  LEA R7, R7, R12, 0x5 ;  /* 0x0000000c07077211 */ /* 0x000fe200078e28ff */
[----:B--2---:R-:W-:-:S03]  /*8fc0*/  HFMA2 R11, R11, R16.H0_H0, RZ.H0_H0 ;  /* 0x200000100b0b7231 */ /* 0x004fc600000400ff */
[----:B------:R-:W-:Y:S04]  /*8fd0*/  STS [R10], R13 ;  /* 0x0000000d0a007388 */ /* 0x000fe80000000800 */
[----:B------:R-:W-:Y:S04]  /*8fe0*/  STS [R8+0x10], R15 ;  /* 0x0000100f08007388 */ /* 0x000fe80000000800 */
[----:B------:R-:W-:Y:S04]  /*8ff0*/  STS [R10+0x10], R11 ;  /* 0x0000100b0a007388 */ /* 0x000fe80000000800 */
[----:B------:R-:W-:Y:S04]  /*9000*/  LDS R14, [R23] ;  /* 0x00000000170e7984 */ /* 0x000fe80000000800 */
[----:B------:R-:W1:Y:S04]  /*9010*/  LDS R19, [R22] ;  /* 0x0000000016137984 */ /* 0x000e680000000800 */
[----:B------:R-:W-:Y:S04]  /*9020*/  LDS R16, [R23+0x20] ;  /* 0x0000200017107984 */ /* 0x000fe80000000800 */
[----:B------:R-:W2:Y:S04]  /*9030*/  LDS R25, [R22+0x20] ;  /* 0x0000200016197984 */ /* 0x000ea80000000800 */
[----:B------:R-:W3:Y:S04]  /*9040*/  LDS R13, [R12] ;  /* 0x000000000c0d7984 */ /* 0x000ee80000000800 */
        /* <DEDUP_REMOVED lines=9> */
[----:B------:R-:W-:Y:S01]  /*90e0*/  FFMA R15, R14, 1.4426950216293334961, -R9 ;  /* 0x3fb8aa3b0e0f7823 */ /* 0x000fe20000000809 */
[----:B------:R-:W1:Y:S01]  /*90f0*/  LDS R5, [R7] ;  /* 0x0000000007057984 */ /* 0x000e620000000800 */
[----:B------:R-:W-:Y:S02]  /*9100*/  FADD R17, R6, -12583039 ;  /* 0xcb40007f06117421 */ /* 0x000fe40000000000 */
[----:B------:R-:W-:Y:S01]  /*9110*/  FFMA R15, R14, 1.925963033500011079e-08, R15 ;  /* 0x32a570600e0f7823 */ /* 0x000fe2000000000f */
[----:B------:R-:W2:Y:S01]  /*9120*/  LDS R9, [R7+0x10] ;  /* 0x0000100007097984 */ /* 0x000ea20000000800 */
[----:B------:R-:W-:Y:S01]  /*9130*/  SHF.L.U32 R6, R6, 0x17, RZ ;  /* 0x0000001706067819 */ /* 0x000fe200000006ff */
[----:B------:R-:W-:-:S03]  /*9140*/  FFMA R17, R16, 1.4426950216293334961, -R17 ;  /* 0x3fb8aa3b10117823 */ /* 0x000fc60000000811 */
[----:B------:R-:W5:Y:S01]  /*9150*/  MUFU.EX2 R15, R15 ;  /* 0x0000000f000f7308 */ /* 0x000f620000000800 */
[----:B------:R-:W-:-:S07]  /*9160*/  FFMA R17, R16, 1.925963033500011079e-08, R17 ;  /* 0x32a5706010117823 */ /* 0x000fce0000000011 */
[----:B------:R-:W3:Y:S01]  /*9170*/  MUFU.EX2 R17, R17 ;  /* 0x0000001100117308 */ /* 0x000ee20000000800 */
[----:B-----5:R-:W-:-:S05]  /*9180*/  FMUL R8, R8, R15 ;  /* 0x0000000f08087220 */ /* 0x020fca0000400000 */
[----:B------:R-:W-:Y:S01]  /*9190*/  F2FP.F16.F32.PACK_AB R8, RZ, R8 ;  /* 0x00000008ff08723e */ /* 0x000fe200000000ff */
[----:B---3--:R-:W-:-:S04]  /*91a0*/  FMUL R6, R6, R17 ;  /* 0x0000001106067220 */ /* 0x008fc80000400000 */
[-C--:B------:R-:W-:Y:S02]  /*91b0*/  HFMA2 R13, R13, R8.reuse.H0_H0, RZ.H0_H0 ;  /* 0x200000080d0d7231 */ /* 0x080fe400000400ff */
[----:B----4-:R-:W-:Y:S01]  /*91c0*/  HFMA2 R11, R11, R8.H0_H0, RZ.H0_H0 ;  /* 0x200000080b0b7231 */ /* 0x010fe200000400ff */
[----:B------:R-:W-:Y:S02]  /*91d0*/  F2FP.F16.F32.PACK_AB R6, RZ, R6 ;  /* 0x00000006ff06723e */ /* 0x000fe400000000ff */
[----:B------:R4:W-:Y:S03]  /*91e0*/  STS [R12], R13 ;  /* 0x0000000d0c007388 */ /* 0x0009e60000000800 */
[-C--:B-1----:R-:W-:Y:S02]  /*91f0*/  HFMA2 R10, R5, R6.reuse.H0_H0, RZ.H0_H0 ;  /* 0x20000006050a7231 */ /* 0x082fe400000400ff */
[----:B--2---:R-:W-:-:S03]  /*9200*/  HFMA2 R6, R9, R6.H0_H0, RZ.H0_H0 ;  /* 0x2000000609067231 */ /* 0x004fc600000400ff */
[----:B------:R4:W-:Y:S04]  /*9210*/  STS [R7], R10 ;  /* 0x0000000a07007388 */ /* 0x0009e80000000800 */
[----:B------:R4:W-:Y:S04]  /*9220*/  STS [R12+0x10], R11 ;  /* 0x0000100b0c007388 */ /* 0x0009e80000000800 */
[----:B------:R4:W-:Y:S01]  /*9230*/  STS [R7+0x10], R6 ;  /* 0x0000100607007388 */ /* 0x0009e20000000800 */
[----:B------:R-:W-:Y:S05]  /*9240*/  BRA.U UP3, `(.L_x_1090) ;  /* 0xfffffff903a87547 */ /* 0x000fea000b83ffff */
.L_x_1089:
[----:B------:R-:W-:Y:S05]  /*9250*/  BRA.U UP2, `(.L_x_1091) ;  /* 0x00000025025c7547 */ /* 0x000fea000b800000 */
[----:B------:R-:W-:Y:S01]  /*9260*/  LDS R4, [R23] ;  /* 0x0000000017047984 */ /* 0x000fe20000000800 */
[----:B------:R-:W-:Y:S01]  /*9270*/  USHF.R.U32.HI UR8, URZ, 0x1, UR24 ;  /* 0x00000001ff087899 */ /* 0x000fe20008011618 */
[----:B------:R-:W-:Y:S01]  /*9280*/  VIADD R18, R18, UR7 ;  /* 0x0000000712127c36 */ /* 0x000fe20008000000 */
[----:B----4-:R-:W-:Y:S01]  /*9290*/  MOV R11, 0x3bbb989d ;  /* 0x3bbb989d000b7802 */ /* 0x010fe20000000f00 */
[----:B------:R-:W1:Y:S01]  /*92a0*/  LDS R5, [R22] ;  /* 0x0000000016057984 */ /* 0x000e620000000800 */
[----:B------:R-:W-:Y:S01]  /*92b0*/  MOV R12, 0x437c0000 ;  /* 0x437c0000000c7802 */ /* 0x000fe20000000f00 */
[----:B---3--:R-:W2:Y:S02]  /*92c0*/  S2R R6, SR_LANEID ;  /* 0x0000000000067919 */ /* 0x008ea40000000000 */
        /* <DEDUP_REMOVED lines=17> */
[----:B------:R-:W-:Y:S01]  /*93e0*/  SHF.L.U32 R8, R8, 0x17, RZ ;  /* 0x0000001708087819 */ /* 0x000fe200000006ff */
        /* <DEDUP_REMOVED lines=24> */
.L_x_1088:
[----:B------:R-:W-:-:S05]  /*9570*/  UMOV UR7, URZ ;  /* 0x000000ff00077c82 */ /* 0x000fca0008000000 */
.L_x_1095:
[----:B------:R-:W1:Y:S01]  /*9580*/  LDCU UR9, c[0x0][0x3d4] ;  /* 0x00007a80ff0977ac */ /* 0x000e620008000800 */
[----:B---3--:R-:W-:Y:S02]  /*9590*/  CS2R R6, SRZ ;  /* 0x0000000000067805 */ /* 0x008fe4000001ff00 */
[----:B--2---:R-:W-:Y:S01]  /*95a0*/  CS2R R4, SRZ ;  /* 0x0000000000047805 */ /* 0x004fe2000001ff00 */
        /* <DEDUP_REMOVED lines=17> */
[----:B------:R-:W-:Y:S02]  /*96c0*/  SHF.L.U32 R25, R25, 0x1, RZ ;  /* 0x0000000119197819 */ /* 0x000fe400000006ff */
[----:B------:R-:W-:-:S07]  /*96d0*/  SHF.L.U32 R24, R24, 0x1, RZ ;  /* 0x0000000118187819 */ /* 0x000fce00000006ff */
.L_x_1093:
[----:B------:R-:W-:Y:S01]  /*96e0*/  VIADD R26, R19, UR8 ;  /* 0x00000008131a7c36 */ /* 0x000fe20008000000 */
[----:B------:R-:W-:Y:S02]  /*96f0*/  UIMAD UR20, UR8, UR24, UR7 ;  /* 0x00000018081472a4 */ /* 0x000fe4000f8e0207 */
[----:B------:R-:W-:Y:S02]  /*9700*/  UIADD3 UR9, UPT, UPT, UR9, 0x4, URZ ;  /* 0x0000000409097890 */ /* 0x000fe4000fffe0ff */
[----:B------:R-:W-:Y:S01]  /*9710*/  LEA R26, R26, UR10, 0x1 ;  /* 0x0000000a1a1a7c11 */ /* 0x000fe2000f8e08ff */
[----:B------:R-:W-:Y:S02]  /*9720*/  ULEA UR20, UR20, UR22, 0x1 ;  /* 0x0000001614147291 */ /* 0x000fe4000f8e08ff */
[----:B------:R-:W-:Y:S01]  /*9730*/  UISETP.NE.AND UP3, UPT, UR9, UR16, UPT ;  /* 0x000000100900728c */ /* 0x000fe2000bf65270 */
[----:B------:R-:W-:Y:S01]  /*9740*/  IADD3 R15, PT, PT, R26, R25, RZ ;  /* 0x000000191a0f7210 */ /* 0x000fe20007ffe0ff */
[----:B------:R-:W-:Y:S01]  /*9750*/  ULEA UR30, UR24, UR20, 0x5 ;  /* 0x00000014181e7291 */ /* 0x000fe2000f8e28ff */
[----:B------:R-:W-:Y:S01]  /*9760*/  IADD3 R27, PT, PT, R25, 0x20, R26 ;  /* 0x00000020191b7810 */ /* 0x000fe20007ffe01a */
[----:B------:R-:W-:-:S03]  /*9770*/  UIADD3 UR8, UPT, UPT, UR8, 0x40, URZ ;  /* 0x0000004008087890 */ /* 0x000fc6000fffe0ff */
        /* <DEDUP_REMOVED lines=22> */
.L_x_1092:
        /* <DEDUP_REMOVED lines=25> */
[----:B------:R-:W-:-:S03]  /*9a70*/  UISETP.NE.AND UP2, UPT, UR26, 0x2, UPT ;  /* 0x000000021a00788c */ /* 0x000fc6000bf45270 */
        /* <DEDUP_REMOVED lines=9> */
[----:B------:R-:W-:-:S05]  /*9b10*/  IADD3 R24, PT, PT, R24, 0x40, RZ ;  /* 0x0000004018187810 */ /* 0x000fca0007ffe0ff */
[----:B------:R-:W-:Y:S01]  /*9b20*/  IMAD.U32 R8, R17, 0x2, R24 ;  /* 0x0000000211087824 */ /* 0x000fe200078e0018 */
[----:B------:R-:W-:-:S05]  /*9b30*/  LEA R12, R16, UR8, 0x1 ;  /* 0x00000008100c7c11 */ /* 0x000fca000f8e08ff */
[----:B------:R-:W-:Y:S04]  /*9b40*/  LDSM.16.M88.4 R8, [R8] ;  /* 0x000000000808783b */ /* 0x000fe80000000200 */
[----:B------:R-:W1:Y:S02]  /*9b50*/  LDSM.16.MT88.4 R12, [R12] ;  /* 0x000000000c0c783b */ /* 0x000e640000004200 */
[C---:B-1----:R-:W-:Y:S08]  /*9b60*/  HMMA.16816.F16 R4, R8.reuse, R12, R4 ;  /* 0x0000000c0804723c */ /* 0x042ff00000000804 */
[----:B------:R-:W-:-:S15]  /*9b70*/  HMMA.16816.F16 R6, R8, R14, R6 ;  /* 0x0000000e0806723c */ /* 0x000fde0000000806 */
[----:B------:R-:W-:-:S05]  /*9b80*/  NOP ;  /* 0x0000000000007918 */ /* 0x000fca0000000000 */
.L_x_1094:
[----:B------:R-:W-:Y:S01]  /*9b90*/  LDS R12, [R23] ;  /* 0x00000000170c7984 */ /* 0x000fe20000000800 */
[----:B------:R-:W-:Y:S01]  /*9ba0*/  MOV R15, 0x3bbb989d ;  /* 0x3bbb989d000f7802 */ /* 0x000fe20000000f00 */
[----:B------:R-:W-:Y:S01]  /*9bb0*/  USHF.R.U32.HI UR8, URZ, 0x1, UR24 ;  /* 0x00000001ff087899 */ /* 0x000fe20008011618 */
[----:B------:R-:W-:Y:S01]  /*9bc0*/  MOV R14, 0x437c0000 ;  /* 0x437c0000000e7802 */ /* 0x000fe20000000f00 */
[----:B------:R-:W1:Y:S04]  /*9bd0*/  LDS R9, [R22] ;  /* 0x0000000016097984 */ /* 0x000e680000000800 */
[----:B------:R-:W-:Y:S01]  /*9be0*/  LDS R8, [R23+0x20] ;  /* 0x0000200017087984 */ /* 0x000fe20000000800 */
[----:B------:R-:W-:-:S03]  /*9bf0*/  IMAD.U32 R17, RZ, RZ, UR8 ;  /* 0x00000008ff117e24 */ /* 0x000fc6000f8e00ff */
[----:B------:R-:W2:Y:S01]  /*9c00*/  LDS R11, [R22+0x20] ;  /* 0x00002000160b7984 */ /* 0x000ea20000000800 */
[----:B------:R-:W3:Y:S01]  /*9c10*/  S2R R10, SR_LANEID ;  /* 0x00000000000a7919 */ /* 0x000ee20000000000 */
[----:B-1----:R-:W-:Y:S01]  /*9c20*/  FADD R12, R12, -R9 ;  /* 0x800000090c0c7221 */ /* 0x002fe20000000000 */
[----:B---3--:R-:W-:-:S03]  /*9c30*/  SHF.R.U32.HI R13, RZ, 0x2, R10 ;  /* 0x00000002ff0d7819 */ /* 0x008fc6000001160a */
[-C--:B------:R-:W-:Y:S01]  /*9c40*/  FFMA.SAT R9, R12, R15.reuse, 0.5 ;  /* 0x3f0000000c097423 */ /* 0x080fe2000000200f */
[----:B------:R-:W-:Y:S02]  /*9c50*/  LOP3.LUT R16, R10, 0x3, RZ, 0xc0, !PT ;  /* 0x000000030a107812 */ /* 0x000fe400078ec0ff */
[----:B------:R-:W-:Y:S01]  /*9c60*/  IADD3 R10, PT, PT, R18, UR7, RZ ;  /* 0x00000007120a7c10 */ /* 0x000fe2000fffe0ff */
[----:B------:R-:W-:Y:S01]  /*9c70*/  FFMA.RM R9, R9, R14, 12582913 ;  /* 0x4b40000109097423 */ /* 0x000fe2000000400e */
[----:B--2---:R-:W-:Y:S01]  /*9c80*/  FADD R8, R8, -R11 ;  /* 0x8000000b08087221 */ /* 0x004fe20000000000 */
[----:B------:R-:W-:Y:S01]  /*9c90*/  IMAD R13, R13, UR8, R16 ;  /* 0x000000080d0d7c24 */ /* 0x000fe2000f8e0210 */
[----:B------:R-:W-:Y:S01]  /*9ca0*/  LEA R10, R10, UR12, 0x1 ;  /* 0x0000000c0a0a7c11 */ /* 0x000fe2000f8e08ff */
[C---:B------:R-:W-:Y:S01]  /*9cb0*/  FADD R11, R9.reuse, -12583039 ;  /* 0xcb40007f090b7421 */ /* 0x040fe20000000000 */
[----:B------:R-:W-:Y:S01]  /*9cc0*/  FFMA.SAT R15, R8, R15, 0.5 ;  /* 0x3f000000080f7423 */ /* 0x000fe2000000200f */
[----:B------:R-:W-:Y:S01]  /*9cd0*/  SHF.L.U32 R9, R9, 0x17, RZ ;  /* 0x0000001709097819 */ /* 0x000fe200000006ff */
[----:B------:R-:W1:Y:S01]  /*9ce0*/  LDCU UR8, c[0x0][0x3ec] ;  /* 0x00007d80ff0877ac */ /* 0x000e620008000800 */
[----:B------:R-:W-:Y:S01]  /*9cf0*/  LEA R10, R13, R10, 0x2 ;  /* 0x0000000a0d0a7211 */ /* 0x000fe200078e10ff */
[C---:B------:R-:W-:Y:S01]  /*9d00*/  FFMA R13, R12.reuse, 1.4426950216293334961, -R11 ;  /* 0x3fb8aa3b0c0d7823 */ /* 0x040fe2000000080b */
[----:B------:R-:W-:Y:S01]  /*9d10*/  FFMA.RM R14, R15, R14, 12582913 ;  /* 0x4b4000010f0e7423 */ /* 0x000fe2000000400e */
[----:B------:R-:W-:Y:S01]  /*9d20*/  UIADD3 UR7, UPT, UPT, UR7, 0x10, URZ ;  /* 0x0000001007077890 */ /* 0x000fe2000fffe0ff */
[----:B------:R-:W-:Y:S01]  /*9d30*/  LEA R11, R17, R10, 0x5 ;  /* 0x0000000a110b7211 */ /* 0x000fe200078e28ff */
[----:B------:R-:W-:Y:S01]  /*9d40*/  FFMA R16, R12, 1.925963033500011079e-08, R13 ;  /* 0x32a570600c107823 */ /* 0x000fe2000000000d */
[----:B------:R-:W2:Y:S01]  /*9d50*/  LDS R17, [R10+0x10] ;  /* 0x000010000a117984 */ /* 0x000ea20000000800 */
[C---:B------:R-:W-:Y:S01]  /*9d60*/  FADD R25, R14.reuse, -12583039 ;  /* 0xcb40007f0e197421 */ /* 0x040fe20000000000 */
[----:B------:R-:W-:-:S02]  /*9d70*/  SHF.L.U32 R14, R14, 0x17, RZ ;  /* 0x000000170e0e7819 */ /* 0x000fc400000006ff */
[----:B------:R-:W3:Y:S01]  /*9d80*/  LDS R15, [R10] ;  /* 0x000000000a0f7984 */ /* 0x000ee20000000800 */
[C---:B------:R-:W-:Y:S01]  /*9d90*/  FFMA R25, R8.reuse, 1.4426950216293334961, -R25 ;  /* 0x3fb8aa3b08197823 */ /* 0x040fe20000000819 */
[----:B------:R-:W4:Y:S02]  /*9da0*/  MUFU.EX2 R16, R16 ;  /* 0x0000001000107308 */ /* 0x000f240000000800 */
[----:B------:R-:W5:Y:S01]  /*9db0*/  LDS R13, [R11] ;  /* 0x000000000b0d7984 */ /* 0x000f620000000800 */
[----:B------:R-:W-:Y:S01]  /*9dc0*/  FFMA R25, R8, 1.925963033500011079e-08, R25 ;  /* 0x32a5706008197823 */ /* 0x000fe20000000019 */
[----:B-1----:R-:W-:Y:S02]  /*9dd0*/  UISETP.GE.AND UP2, UPT, UR7, UR8, UPT ;  /* 0x000000080700728c */ /* 0x002fe4000bf46270 */
[----:B------:R-:W1:Y:S03]  /*9de0*/  LDS R12, [R11+0x10] ;  /* 0x000010000b0c7984 */ /* 0x000e660000000800 */
[----:B------:R-:W2:Y:S01]  /*9df0*/  MUFU.EX2 R25, R25 ;  /* 0x0000001900197308 */ /* 0x000ea20000000800 */
        /* <DEDUP_REMOVED lines=8> */
[----:B-1----:R-:W-:-:S03]  /*9e80*/  HFMA2 R12, R12, R14.H0_H0, R7 ;  /* 0x2000000e0c0c7231 */ /* 0x002fc60000000007 */
[----:B------:R2:W-:Y:S04]  /*9e90*/  STS [R11], R4 ;  /* 0x000000040b007388 */ /* 0x0005e80000000800 */
[----:B------:R2:W-:Y:S04]  /*9ea0*/  STS [R10+0x10], R17 ;  /* 0x000010110a007388 */ /* 0x0005e80000000800 */
[----:B------:R2:W-:Y:S01]  /*9eb0*/  STS [R11+0x10], R12 ;  /* 0x0000100c0b007388 */ /* 0x0005e20000000800 */
[----:B------:R-:W-:Y:S05]  /*9ec0*/  BRA.U !UP2, `(.L_x_1095) ;  /* 0xfffffff50aac7547 */ /* 0x000fea000b83ffff */
[----:B------:R-:W-:Y:S05]  /*9ed0*/  BRA `(.L_x_1091) ;  /* 0x00000018003c7947 */ /* 0x000fea0003800000 */
.L_x_1087:
        /* <DEDUP_REMOVED lines=21> */
.L_x_1098:
[----:B----4-:R-:W-:Y:S01]  /*a030*/  VIADD R7, R18, UR7 ;  /* 0x0000000712077c36 */ /* 0x010fe20008000000 */
[----:B------:R-:W-:Y:S01]  /*a040*/  MOV R5, UR31 ;  /* 0x0000001f00057c02 */ /* 0x000fe20008000f00 */
[----:B------:R-:W-:Y:S02]  /*a050*/  UIADD3 UR8, UPT, UPT, UR8, 0x10, URZ ;  /* 0x0000001008087890 */ /* 0x000fe4000fffe0ff */
[----:B------:R-:W-:Y:S01]  /*a060*/  UIADD3 UR7, UPT, UPT, UR7, 0x100, URZ ;  /* 0x0000010007077890 */ /* 0x000fe2000fffe0ff */
[----:B------:R-:W-:Y:S01]  /*a070*/  LEA R7, R7, UR12, 0x1 ;  /* 0x0000000c07077c11 */ /* 0x000fe2000f8e08ff */
[----:B------:R-:W-:-:S03]  /*a080*/  UISETP.NE.AND UP3, UPT, UR8, UR9, UPT ;  /* 0x000000090800728c */ /* 0x000fc6000bf65270 */
[C---:B------:R-:W-:Y:S01]  /*a090*/  IADD3 R10, PT, PT, R7.reuse, R4, RZ ;  /* 0x00000004070a7210 */ /* 0x040fe20007ffe0ff */
[C---:B------:R-:W-:Y:S01]  /*a0a0*/  VIADD R11, R7.reuse, 0x40 ;  /* 0x00000040070b7836 */ /* 0x040fe20000000000 */
[----:B---3--:R-:W-:Y:S02]  /*a0b0*/  IADD3 R9, PT, PT, R7, 0x20, RZ ;  /* 0x0000002007097810 */ /* 0x008fe40007ffe0ff */
[----:B------:R-:W-:Y:S01]  /*a0c0*/  LEA R6, R5, R10, 0x5 ;  /* 0x0000000a05067211 */ /* 0x000fe200078e28ff */
[----:B------:R-:W-:Y:S01]  /*a0d0*/  STS [R10], RZ ;  /* 0x000000ff0a007388 */ /* 0x000fe20000000800 */
[-C--:B------:R-:W-:Y:S02]  /*a0e0*/  IADD3 R14, PT, PT, R9, R4.reuse, RZ ;  /* 0x00000004090e7210 */ /* 0x080fe40007ffe0ff */
[----:B------:R-:W-:Y:S01]  /*a0f0*/  IADD3 R9, PT, PT, R7, 0x60, RZ ;  /* 0x0000006007097810 */ /* 0x000fe20007ffe0ff */
[----:B------:R-:W-:Y:S01]  /*a100*/  STS [R6], RZ ;  /* 0x000000ff06007388 */ /* 0x000fe20000000800 */
[----:B------:R-:W-:-:S02]  /*a110*/  IADD3 R12, PT, PT, R11, R4, RZ ;  /* 0x000000040b0c7210 */ /* 0x000fc40007ffe0ff */
[----:B------:R-:W-:Y:S01]  /*a120*/  LEA R8, R5, R14, 0x5 ;  /* 0x0000000e05087211 */ /* 0x000fe200078e28ff */
[----:B------:R1:W-:Y:S01]  /*a130*/  STS [R10+0x10], RZ ;  /* 0x000010ff0a007388 */ /* 0x0003e20000000800 */
[----:B------:R-:W-:Y:S01]  /*a140*/  IADD3 R11, PT, PT, R7, 0x80, RZ ;  /* 0x00000080070b7810 */ /* 0x000fe20007ffe0ff */
[--C-:B------:R-:W-:Y:S01]  /*a150*/  IMAD.IADD R22, R9, 0x1, R4.reuse ;  /* 0x0000000109167824 */ /* 0x100fe200078e0204 */
[----:B------:R-:W-:Y:S01]  /*a160*/  LEA R9, R5, R12, 0x5 ;  /* 0x0000000c05097211 */ /* 0x000fe200078e28ff */
[----:B------:R2:W-:Y:S01]  /*a170*/  STS [R6+0x10], RZ ;  /* 0x000010ff06007388 */ /* 0x0005e20000000800 */
[----:B------:R-:W-:Y:S01]  /*a180*/  IADD3 R13, PT, PT, R7, 0xa0, RZ ;  /* 0x000000a0070d7810 */ /* 0x000fe20007ffe0ff */
[----:B------:R-:W-:Y:S01]  /*a190*/  IMAD.IADD R16, R11, 0x1, R4 ;  /* 0x000000010b107824 */ /* 0x000fe200078e0204 */
[----:B------:R-:W-:Y:S01]  /*a1a0*/  IADD3 R11, PT, PT, R7, 0xc0, RZ ;  /* 0x000000c0070b7810 */ /* 0x000fe20007ffe0ff */
[----:B------:R-:W-:Y:S01]  /*a1b0*/  STS [R14], RZ ;  /* 0x000000ff0e007388 */ /* 0x000fe20000000800 */
[----:B-1----:R-:W-:-:S03]  /*a1c0*/  LEA R10, R5, R22, 0x5 ;  /* 0x00000016050a7211 */ /* 0x002fc600078e28ff */
[----:B------:R-:W-:Y:S01]  /*a1d0*/  STS [R8], RZ ;  /* 0x000000ff08007388 */ /* 0x000fe20000000800 */
[----:B--2---:R-:W-:-:S03]  /*a1e0*/  LEA R6, R5, R16, 0x5 ;  /* 0x0000001005067211 */ /* 0x004fc600078e28ff */
        /* <DEDUP_REMOVED lines=38> */
[----:B-1----:R-:W-:-:S02]  /*a450*/  IADD3 R12, PT, PT, R11, R4, RZ ;  /* 0x000000040b0c7210 */ /* 0x002fc40007ffe0ff */
[C---:B------:R-:W-:Y:S01]  /*a460*/  IADD3 R11, PT, PT, R7.reuse, 0x180, RZ ;  /* 0x00000180070b7810 */ /* 0x040fe20007ffe0ff */
        /* <DEDUP_REMOVED lines=14> */
[C---:B--2---:R-:W-:Y:S01]  /*a550*/  LEA R8, R5.reuse, R22, 0x5 ;  /* 0x0000001605087211 */ /* 0x044fe200078e28ff */
[----:B------:R-:W-:Y:S01]  /*a560*/  IMAD R9, R5, 0x20, R16 ;  /* 0x0000002005097824 */ /* 0x000fe200078e0210 */
[----:B------:R-:W-:Y:S01]  /*a570*/  IADD3 R7, PT, PT, R7, 0x1e0, RZ ;  /* 0x000001e007077810 */ /* 0x000fe20007ffe0ff */
        /* <DEDUP_REMOVED lines=33> */
.L_x_1097:
[----:B------:R-:W-:Y:S05]  /*a790*/  BRA.U !UP2, `(.L_x_1091) ;  /* 0x000000110a0c7547 */ /* 0x000fea000b800000 */
[----:B------:R-:W-:Y:S02]  /*a7a0*/  UIADD3 UR20, UPT, UPT, UR20, -0x1, URZ ;  /* 0xffffffff14147890 */ /* 0x000fe4000fffe0ff */
[----:B------:R-:W-:Y:S02]  /*a7b0*/  ULOP3.LUT UP3, UR8, UR30, 0x7, URZ, 0xc0, !UPT ;  /* 0x000000071e087892 */ /* 0x000fe4000f86c0ff */
[----:B------:R-:W-:-:S09]  /*a7c0*/  UISETP.GE.U32.AND UP2, UPT, UR20, 0x7, UPT ;  /* 0x000000071400788c */ /* 0x000fd2000bf46070 */
[----:B------:R-:W-:Y:S05]  /*a7d0*/  BRA.U !UP2, `(.L_x_1099) ;  /* 0x000000050a007547 */ /* 0x000fea000b800000 */
[----:B----4-:R-:W3:Y:S01]  /*a7e0*/  S2R R5, SR_LANEID ;  /* 0x0000000000057919 */ /* 0x010ee20000000000 */
[----:B------:R-:W-:Y:S01]  /*a7f0*/  USHF.R.U32.HI UR9, URZ, 0x1, UR24 ;  /* 0x00000001ff097899 */ /* 0x000fe20008011618 */
[----:B------:R-:W-:Y:S01]  /*a800*/  IADD3 R4, PT, PT, R18, UR7, RZ ;  /* 0x0000000712047c10 */ /* 0x000fe2000fffe0ff */
[----:B------:R-:W-:Y:S01]  /*a810*/  UIADD3 UR7, UPT, UPT, UR7, 0x80, URZ ;  /* 0x0000008007077890 */ /* 0x000fe2000fffe0ff */
[----:B---3--:R-:W-:Y:S02]  /*a820*/  SHF.R.U32.HI R6, RZ, 0x2, R5 ;  /* 0x00000002ff067819 */ /* 0x008fe40000011605 */
[----:B------:R-:W-:Y:S02]  /*a830*/  LOP3.LUT R7, R5, 0x3, RZ, 0xc0, !PT ;  /* 0x0000000305077812 */ /* 0x000fe400078ec0ff */
[----:B------:R-:W-:Y:S01]  /*a840*/  LEA R5, R4, UR12, 0x1 ;  /* 0x0000000c04057c11 */ /* 0x000fe2000f8e08ff */
[----:B------:R-:W-:Y:S02]  /*a850*/  IMAD.U32 R4, RZ, RZ, UR9 ;  /* 0x00000009ff047e24 */ /* 0x000fe4000f8e00ff */
[----:B------:R-:W-:Y:S01]  /*a860*/  IMAD R14, R6, UR9, R7 ;  /* 0x00000009060e7c24 */ /* 0x000fe2000f8e0207 */
[C---:B------:R-:W-:Y:S01]  /*a870*/  IADD3 R6, PT, PT, R5.reuse, 0x20, RZ ;  /* 0x0000002005067810 */ /* 0x040fe20007ffe0ff */
[C---:B------:R-:W-:Y:S01]  /*a880*/  VIADD R10, R5.reuse, 0xa0 ;  /* 0x000000a0050a7836 */ /* 0x040fe20000000000 */
[----:B------:R-:W-:-:S02]  /*a890*/  IADD3 R7, PT, PT, R5, 0x40, RZ ;  /* 0x0000004005077810 */ /* 0x000fc40007ffe0ff */
[C---:B------:R-:W-:Y:S02]  /*a8a0*/  LEA R25, R14.reuse, R5, 0x2 ;  /* 0x000000050e197211 */ /* 0x040fe400078e10ff */
[C---:B------:R-:W-:Y:S01]  /*a8b0*/  IADD3 R8, PT, PT, R5.reuse, 0x60, RZ ;  /* 0x0000006005087810 */ /* 0x040fe20007ffe0ff */
[C---:B------:R-:W-:Y:S01]  /*a8c0*/  IMAD.U32 R19, R14.reuse, 0x4, R7 ;  /* 0x000000040e137824 */ /* 0x040fe200078e0007 */
[C---:B------:R-:W-:Y:S01]  /*a8d0*/  IADD3 R9, PT, PT, R5.reuse, 0x80, RZ ;  /* 0x0000008005097810 */ /* 0x040fe20007ffe0ff */
[----:B------:R-:W-:Y:S01]  /*a8e0*/  STS [R25], RZ ;  /* 0x000000ff19007388 */ /* 0x000fe20000000800 */
[C---:B------:R-:W-:Y:S02]  /*a8f0*/  IADD3 R11, PT, PT, R5.reuse, 0xc0, RZ ;  /* 0x000000c0050b7810 */ /* 0x040fe40007ffe0ff */
[----:B------:R-:W-:Y:S02]  /*a900*/  IADD3 R12, PT, PT, R5, 0xe0, RZ ;  /* 0x000000e0050c7810 */ /* 0x000fe40007ffe0ff */
        /* <DEDUP_REMOVED lines=9> */
[----:B------:R-:W-:Y:S02]  /*a9a0*/  LEA R8, R4, R17, 0x5 ;  /* 0x0000001104087211 */ /* 0x000fe400078e28ff */
[C---:B------:R-:W-:Y:S01]  /*a9b0*/  LEA R13, R14.reuse, R10, 0x2 ;  /* 0x0000000a0e0d7211 */ /* 0x040fe200078e10ff */
        /* <DEDUP_REMOVED lines=34> */
.L_x_1099:
[----:B------:R-:W-:Y:S05]  /*abe0*/  BRA.U !UP3, `(.L_x_1091) ;  /* 0x000000090bf87547 */ /* 0x000fea000b800000 */
[----:B------:R-:W-:Y:S02]  /*abf0*/  UIADD3 UR8, UPT, UPT, UR8, -0x1, URZ ;  /* 0xffffffff08087890 */ /* 0x000fe4000fffe0ff */
[----:B------:R-:W-:Y:S02]  /*ac00*/  UISETP.NE.AND UP3, UPT, UR27, URZ, UPT ;  /* 0x000000ff1b00728c */ /* 0x000fe4000bf65270 */
[----:B------:R-:W-:-:S09]  /*ac10*/  UISETP.GE.U32.AND UP2, UPT, UR8, 0x3, UPT ;  /* 0x000000030800788c */ /* 0x000fd2000bf46070 */
[----:B------:R-:W-:Y:S05]  /*ac20*/  BRA.U !UP2, `(.L_x_1100) ;  /* 0x000000010a907547 */ /* 0x000fea000b800000 */
[----:B--2---:R-:W1:Y:S01]  /*ac30*/  S2R R4, SR_LANEID ;  /* 0x0000000000047919 */ /* 0x004e620000000000 */
[----:B------:R-:W-:-:S06]  /*ac40*/  USHF.R.U32.HI UR8, URZ, 0x1, UR24 ;  /* 0x00000001ff087899 */ /* 0x000fcc0008011618 */
[----:B---34-:R-:W-:Y:S01]  /*ac50*/  IMAD.U32 R9, RZ, RZ, UR8 ;  /* 0x00000008ff097e24 */ /* 0x018fe2000f8e00ff */
[----:B-1----:R-:W-:Y:S02]  /*ac60*/  SHF.R.U32.HI R5, RZ, 0x2, R4 ;  /* 0x00000002ff057819 */ /* 0x002fe40000011604 */
[----:B------:R-:W-:Y:S02]  /*ac70*/  LOP3.LUT R6, R4, 0x3, RZ, 0xc0, !PT ;  /* 0x0000000304067812 */ /* 0x000fe400078ec0ff */
[----:B------:R-:W-:Y:S01]  /*ac80*/  IADD3 R4, PT, PT, R18, UR7, RZ ;  /* 0x0000000712047c10 */ /* 0x000fe2000fffe0ff */
[----:B------:R-:W-:Y:S02]  /*ac90*/  UIADD3 UR7, UPT, UPT, UR7, 0x40, URZ ;  /* 0x0000004007077890 */ /* 0x000fe4000fffe0ff */
[----:B------:R-:W-:Y:S01]  /*aca0*/  IMAD R5, R5, UR8, R6 ;  /* 0x0000000805057c24 */ /* 0x000fe2000f8e0206 */
[----:B------:R-:W-:-:S04]  /*acb0*/  LEA R4, R4, UR12, 0x1 ;  /* 0x0000000c04047c11 */ /* 0x000fc8000f8e08ff */
[----:B------:R-:W-:Y:S02]  /*acc0*/  LEA R6, R5, R4, 0x2 ;  /* 0x0000000405067211 */ /* 0x000fe400078e10ff */
[C---:B------:R-:W-:Y:S02]  /*acd0*/  IADD3 R8, PT, PT, R4.reuse, 0x20, RZ ;  /* 0x0000002004087810 */ /* 0x040fe40007ffe0ff */
[C---:B------:R-:W-:Y:S01]  /*ace0*/  IADD3 R10, PT, PT, R4.reuse, 0x40, RZ ;  /* 0x00000040040a7810 */ /* 0x040fe20007ffe0ff */
[----:B------:R1:W-:Y:S01]  /*acf0*/  STS [R6], RZ ;  /* 0x000000ff06007388 */ /* 0x0003e20000000800 */
[----:B------:R-:W-:Y:S01]  /*ad00*/  IADD3 R12, PT, PT, R4, 0x60, RZ ;  /* 0x00000060040c7810 */ /* 0x000fe20007ffe0ff */
[----:B------:R-:W-:Y:S01]  /*ad10*/  IMAD R4, R9, 0x20, R6 ;  /* 0x0000002009047824 */ /* 0x000fe200078e0206 */
[C---:B------:R-:W-:Y:S02]  /*ad20*/  LEA R8, R5.reuse, R8, 0x2 ;  /* 0x0000000805087211 */ /* 0x040fe400078e10ff */
[----:B------:R-:W-:-:S02]  /*ad30*/  LEA R10, R5, R10, 0x2 ;  /* 0x0000000a050a7211 */ /* 0x000fc400078e10ff */
        /* <DEDUP_REMOVED lines=19> */
.L_x_1100:
[----:B------:R-:W-:Y:S05]  /*ae70*/  BRA.U !UP3, `(.L_x_1091) ;  /* 0x000000090b547547 */ /* 0x000fea000b800000 */
[----:B-12---:R-:W1:Y:S01]  /*ae80*/  S2R R4, SR_LANEID ;  /* 0x0000000000047919 */ /* 0x006e620000000000 */
[----:B------:R-:W-:Y:S01]  /*ae90*/  USHF.R.U32.HI UR8, URZ, 0x1, UR24 ;  /* 0x00000001ff087899 */ /* 0x000fe20008011618 */
[----:B------:R-:W-:Y:S01]  /*aea0*/  IADD3 R18, PT, PT, R18, UR7, RZ ;  /* 0x0000000712127c10 */ /* 0x000fe2000fffe0ff */
[----:B------:R-:W-:-:S03]  /*aeb0*/  UISETP.NE.AND UP2, UPT, UR27, 0x1, UPT ;  /* 0x000000011b00788c */ /* 0x000fc6000bf45270 */
[----:B------:R-:W-:Y:S02]  /*aec0*/  LEA R18, R18, UR12, 0x1 ;  /* 0x0000000c12127c11 */ /* 0x000fe4000f8e08ff */
[----:B----4-:R-:W-:Y:S02]  /*aed0*/  MOV R7, UR8 ;  /* 0x0000000800077c02 */ /* 0x010fe40008000f00 */
[----:B-1----:R-:W-:Y:S02]  /*aee0*/  SHF.R.U32.HI R5, RZ, 0x2, R4 ;  /* 0x00000002ff057819 */ /* 0x002fe40000011604 */
[----:B------:R-:W-:-:S05]  /*aef0*/  LOP3.LUT R4, R4, 0x3, RZ, 0xc0, !PT ;  /* 0x0000000304047812 */ /* 0x000fca00078ec0ff */
[----:B------:R-:W-:-:S05]  /*af00*/  IMAD R5, R5, UR8, R4 ;  /* 0x0000000805057c24 */ /* 0x000fca000f8e0204 */
[----:B------:R-:W-:-:S05]  /*af10*/  LEA R4, R5, R18, 0x2 ;  /* 0x0000001205047211 */ /* 0x000fca00078e10ff */
[----:B---3--:R-:W-:Y:S01]  /*af20*/  IMAD R6, R7, 0x20, R4 ;  /* 0x0000002007067824 */ /* 0x008fe200078e0204 */
        /* <DEDUP_REMOVED lines=22> */
.L_x_1096:
[----:B------:R-:W-:-:S05]  /*b090*/  UMOV UR7, URZ ;  /* 0x000000ff00077c82 */ /* 0x000fca0008000000 */
.L_x_1104:
[----:B------:R-:W1:Y:S01]  /*b0a0*/  LDCU UR9, c[0x0][0x3d4] ;  /* 0x00007a80ff0977ac */ /* 0x000e620008000800 */
[----:B---3--:R-:W-:Y:S02]  /*b0b0*/  CS2R R6, SRZ ;  /* 0x0000000000067805 */ /* 0x008fe4000001ff00 */
        /* <DEDUP_REMOVED lines=20> */
.L_x_1102:
[----:B------:R-:W-:Y:S01]  /*b200*/  IADD3 R24, PT, PT, R19, UR8, RZ ;  /* 0x0000000813187c10 */ /* 0x000fe2000fffe0ff */
[----:B------:R-:W-:Y:S02]  /*b210*/  UIMAD UR20, UR8, UR24, UR7 ;  /* 0x00000018081472a4 */ /* 0x000fe4000f8e0207 */
[----:B------:R-:W-:Y:S01]  /*b220*/  UIADD3 UR9, UPT, UPT, UR9, 0x4, URZ ;  /* 0x0000000409097890 */ /* 0x000fe2000fffe0ff */
        /* <DEDUP_REMOVED lines=29> */
.L_x_1101:
        /* <DEDUP_REMOVED lines=43> */
.L_x_1103:
[----:B------:R-:W1:Y:S01]  /*b6b0*/  S2R R8, SR_LANEID ;  /* 0x0000000000087919 */ /* 0x000e620000000000 */
[----:B------:R-:W-:Y:S01]  /*b6c0*/  USHF.R.U32.HI UR8, URZ, 0x1, UR24 ;  /* 0x00000001ff087899 */ /* 0x000fe20008011618 */
[----:B-1----:R-:W-:Y:S02]  /*b6d0*/  SHF.R.U32.HI R9, RZ, 0x2, R8 ;  /* 0x00000002ff097819 */ /* 0x002fe40000011608 */
[----:B------:R-:W-:Y:S02]  /*b6e0*/  LOP3.LUT R10, R8, 0x3, RZ, 0xc0, !PT ;  /* 0x00000003080a7812 */ /* 0x000fe400078ec0ff */
[----:B------:R-:W-:Y:S01]  /*b6f0*/  IADD3 R8, PT, PT, R18, UR7, RZ ;  /* 0x0000000712087c10 */ /* 0x000fe2000fffe0ff */
[----:B------:R-:W-:Y:S02]  /*b700*/  UIADD3 UR7, UPT, UPT, UR7, 0x10, URZ ;  /* 0x0000001007077890 */ /* 0x000fe4000fffe0ff */
[----:B------:R-:W-:Y:S01]  /*b710*/  IMAD R9, R9, UR8, R10 ;  /* 0x0000000809097c24 */ /* 0x000fe2000f8e020a */
[----:B------:R-:W-:-:S02]  /*b720*/  LEA R8, R8, UR12, 0x1 ;  /* 0x0000000c08087c11 */ /* 0x000fc4000f8e08ff */
[----:B------:R-:W-:Y:S01]  /*b730*/  MOV R10, UR8 ;  /* 0x00000008000a7c02 */ /* 0x000fe20008000f00 */
[----:B------:R-:W1:Y:S01]  /*b740*/  LDCU UR8, c[0x0][0x3ec] ;  /* 0x00007d80ff0877ac */ /* 0x000e620008000800 */
[----:B------:R-:W-:-:S04]  /*b750*/  LEA R9, R9, R8, 0x2 ;  /* 0x0000000809097211 */ /* 0x000fc800078e10ff */
[----:B------:R-:W-:Y:S01]  /*b760*/  LEA R8, R10, R9, 0x5 ;  /* 0x000000090a087211 */ /* 0x000fe200078e28ff */
[----:B------:R2:W-:Y:S04]  /*b770*/  STS [R9], R4 ;  /* 0x0000000409007388 */ /* 0x0005e80000000800 */
[----:B------:R2:W-:Y:S04]  /*b780*/  STS [R8], R5 ;  /* 0x0000000508007388 */ /* 0x0005e80000000800 */
[----:B------:R2:W-:Y:S04]  /*b790*/  STS [R9+0x10], R6 ;  /* 0x0000100609007388 */ /* 0x0005e80000000800 */
[----:B------:R2:W-:Y:S01]  /*b7a0*/  STS [R8+0x10], R7 ;  /* 0x0000100708007388 */ /* 0x0005e20000000800 */
[----:B-1----:R-:W-:-:S09]  /*b7b0*/  UISETP.GE.AND UP2, UPT, UR7, UR8, UPT ;  /* 0x000000080700728c */ /* 0x002fd2000bf46270 */
[----:B--2---:R-:W-:Y:S05]  /*b7c0*/  BRA.U !UP2, `(.L_x_1104) ;  /* 0xfffffff90a347547 */ /* 0x004fea000b83ffff */
.L_x_1091:
[----:B------:R-:W-:Y:S05]  /*b7d0*/  BRA.U !UP0, `(.L_x_1105) ;  /* 0xffffffd108bc7547 */ /* 0x000fea000b83ffff */
.L_x_1086:
[----:B------:R-:W-:Y:S06]  /*b7e0*/  BAR.SYNC.DEFER_BLOCKING 0x0 ;  /* 0x0000000000007b1d */ /* 0x000fec0000010000 */
.L_x_1058:
[----:B------:R-:W-:Y:S01]  /*b7f0*/  UIADD3 UR5, UPT, UPT, UR5, 0x1, URZ ;  /* 0x0000000105057890 */ /* 0x000fe2000fffe0ff */
[----:B-12---:R-:W-:-:S05]  /*b800*/  IMAD.IADD R4, R20, 0x1, R3 ;  /* 0x0000000114047824 */ /* 0x006fca00078e0203 */
[----:B------:R-:W-:-:S13]  /*b810*/  ISETP.LE.AND P0, PT, R4, UR5, PT ;  /* 0x0000000504007c0c */ /* 0x000fda000bf03270 */
[----:B------:R-:W-:Y:S05]  /*b820*/  @!P0 BRA `(.L_x_1106) ;  /* 0xffffff5000f48947 */ /* 0x000fea000383ffff */
.L_x_1036:
[----:B------:R-:W1:Y:S01]  /*b830*/  LDC R0, c[0x0][0x3ec] ;  /* 0x0000fb00ff007b82 */ /* 0x000e620000000800 */
[----:B------:R-:W1:Y:S02]  /*b840*/  LDCU UR6, c[0x0][0x3d0] ;  /* 0x00007a00ff0677ac */ /* 0x000e640008000800 */
[----:B-1----:R-:W-:-:S05]  /*b850*/  IMAD R0, R0, UR6, RZ ;  /* 0x0000000600007c24 */ /* 0x002fca000f8e02ff */
[----:B------:R-:W-:-:S04]  /*b860*/  SHF.R.S32.HI R3, RZ, 0x1f, R0 ;  /* 0x0000001fff037819 */ /* 0x000fc80000011400 */
[----:B------:R-:W-:-:S04]  /*b870*/  LEA.HI R3, R3, R0, RZ, 0x6 ;  /* 0x0000000003037211 */ /* 0x000fc800078f30ff */
[----:B---34-:R-:W-:-:S04]  /*b880*/  SHF.R.S32.HI R9, RZ, 0x7, R3 ;  /* 0x00000007ff097819 */ /* 0x018fc80000011403 */
[----:B------:R-:W-:-:S13]  /*b890*/  ISETP.GE.AND P0, PT, R9, 0x1, PT ;  /* 0x000000010900780c */ /* 0x000fda0003f06270 */
[----:B------:R-:W-:Y:S05]  /*b8a0*/  @!P0 EXIT ;  /* 0x000000000000894d */ /* 0x000fea0003800000 */
[----:B------:R-:W1:Y:S01]  /*b8b0*/  S2UR UR4, SR_CTAID.X ;  /* 0x00000000000479c3 */ /* 0x000e620000002500 */
[----:B--2---:R-:W2:Y:S01]  /*b8c0*/  S2R R6, SR_TID.X ;  /* 0x0000000000067919 */ /* 0x004ea20000002100 */
[----:B------:R-:W-:Y:S02]  /*b8d0*/  ISETP.GE.U32.AND P0, PT, R9, 0x4, PT ;  /* 0x000000040900780c */ /* 0x000fe40003f06070 */
[----:B------:R-:W-:-:S04]  /*b8e0*/  MOV R4, RZ ;  /* 0x000000ff00047202 */ /* 0x000fc80000000f00 */
[----:B------:R-:W1:Y:S08]  /*b8f0*/  LDC R0, c[0x0][0x3d0] ;  /* 0x0000f400ff007b82 */ /* 0x000e700000000800 */
[----:B------:R-:W3:Y:S01]  /*b900*/  LDC R3, c[0x0][0x3e8] ;  /* 0x0000fa00ff037b82 */ /* 0x000ee20000000800 */
[----:B-1----:R-:W-:Y:S01]  /*b910*/  IMAD R2, R0, UR4, RZ ;  /* 0x0000000400027c24 */ /* 0x002fe2000f8e02ff */
[----:B--2---:R-:W-:-:S02]  /*b920*/  SHF.R.U32.HI R7, RZ, 0x5, R6 ;  /* 0x00000005ff077819 */ /* 0x004fc40000011606 */
[----:B------:R-:W-:-:S03]  /*b930*/  LOP3.LUT R0, R9, 0x3, RZ, 0xc0, !PT ;  /* 0x0000000309007812 */ /* 0x000fc600078ec0ff */
[----:B------:R-:W-:Y:S01]  /*b940*/  IMAD R7, R7, 0x28, RZ ;  /* 0x0000002807077824 */ /* 0x000fe200078e02ff */
[----:B------:R-:W-:Y:S01]  /*b950*/  ISETP.NE.AND P4, PT, R0, RZ, PT ;  /* 0x000000ff0000720c */ /* 0x000fe20003f85270 */
[----:B---3--:R-:W-:-:S05]  /*b960*/  IMAD R2, R2, R3, UR11 ;  /* 0x0000000b02027e24 */ /* 0x008fca000f8e0203 */
[----:B------:R-:W-:-:S04]  /*b970*/  LEA.HI R5, R2, R2, RZ, 0x1 ;  /* 0x0000000202057211 */ /* 0x000fc800078f08ff */
[----:B------:R-:W-:Y:S02]  /*b980*/  LEA.HI.SX32 R5, R5, R6, 0x1f ;  /* 0x0000000605057211 */ /* 0x000fe400078ffaff */
[----:B------:R-:W-:Y:S01]  /*b990*/  LOP3.LUT R6, R6, 0x1f, RZ, 0xc0, !PT ;  /* 0x0000001f06067812 */ /* 0x000fe200078ec0ff */
[----:B------:R-:W-:Y:S06]  /*b9a0*/  @!P0 BRA `(.L_x_1107) ;  /* 0x0000000c00048947 */ /* 0x000fec0003800000 */
[----:B------:R-:W-:Y:S02]  /*b9b0*/  MOV R26, UR24 ;  /* 0x00000018001a7c02 */ /* 0x000fe40008000f00 */
[----:B------:R-:W-:Y:S02]  /*b9c0*/  MOV R10, RZ ;  /* 0x000000ff000a7202 */ /* 0x000fe40000000f00 */
[----:B------:R-:W-:Y:S02]  /*b9d0*/  IABS R8, R26 ;  /* 0x0000001a00087213 */ /* 0x000fe40000000000 */
[----:B------:R-:W-:Y:S01]  /*b9e0*/  LOP3.LUT R4, R9, 0x7ffffffc, RZ, 0xc0, !PT ;  /* 0x7ffffffc09047812 */ /* 0x000fe200078ec0ff */
[----:B------:R-:W-:Y:S01]  /*b9f0*/  IMAD.IADD R9, R6, 0x1, R7 ;  /* 0x0000000106097824 */ /* 0x000fe200078e0207 */
[----:B------:R-:W1:Y:S01]  /*ba00*/  I2F.RP R2, R8 ;  /* 0x0000000800027306 */ /* 0x000e620000209400 */
[----:B------:R-:W-:-:S07]  /*ba10*/  MOV R12, RZ ;  /* 0x000000ff000c7202 */ /* 0x000fce0000000f00 */
[----:B-1----:R-:W1:Y:S02]  /*ba20*/  MUFU.RCP R2, R2 ;  /* 0x0000000200027308 */ /* 0x002e640000001000 */
[----:B-1----:R-:W-:-:S06]  /*ba30*/  IADD3 R11, PT, PT, R2, 0xffffffe, RZ ;  /* 0x0ffffffe020b7810 */ /* 0x002fcc0007ffe0ff */
[----:B------:R-:W1:Y:S02]  /*ba40*/  F2I.FTZ.U32.TRUNC.NTZ R11, R11 ;  /* 0x0000000b000b7305 */ /* 0x000e64000021f000 */
[----:B-1----:R-:W-:-:S05]  /*ba50*/  IADD3 R3, PT, PT, RZ, -R11, RZ ;  /* 0x8000000bff037210 */ /* 0x002fca0007ffe0ff */
[----:B------:R-:W-:-:S04]  /*ba60*/  IMAD R3, R3, R8, RZ ;  /* 0x0000000803037224 */ /* 0x000fc800078e02ff */
[----:B------:R-:W-:-:S07]  /*ba70*/  IMAD.HI.U32 R10, R11, R3, R10 ;  /* 0x000000030b0a7227 */ /* 0x000fce00078e000a */
.L_x_1108:
[-C--:B------:R-:W-:Y:S01]  /*ba80*/  IABS R14, R26.reuse ;  /* 0x0000001a000e7213 */ /* 0x080fe20000000000 */
[----:B-1----:R-:W-:Y:S01]  /*ba90*/  IMAD R2, R12, 0x50, R9 ;  /* 0x000000500c027824 */ /* 0x002fe200078e0209 */
[----:B------:R-:W-:Y:S02]  /*baa0*/  IABS R11, R26 ;  /* 0x0000001a000b7213 */ /* 0x000fe40000000000 */
[----:B------:R-:W1:Y:S01]  /*bab0*/  I2F.RP R3, R14 ;  /* 0x0000000e00037306 */ /* 0x000e620000209400 */
[----:B------:R-:W-:Y:S02]  /*bac0*/  ISETP.NE.AND P5, PT, RZ, UR24, PT ;  /* 0x00000018ff007c0c */ /* 0x000fe4000bfa5270 */
[----:B------:R-:W-:Y:S02]  /*bad0*/  SHF.L.U32 R13, R2, 0x1, RZ ;  /* 0x00000001020d7819 */ /* 0x000fe400000006ff */
[----:B------:R-:W-:Y:S02]  /*bae0*/  IADD3 R15, PT, PT, RZ, -R11, RZ ;  /* 0x8000000bff0f7210 */ /* 0x000fe40007ffe0ff */
[----:B------:R-:W-:-:S05]  /*baf0*/  IABS R17, R13 ;  /* 0x0000000d00117213 */ /* 0x000fca0000000000 */
[----:B------:R-:W-:Y:S01]  /*bb00*/  IMAD.HI.U32 R16, R10, R17, RZ ;  /* 0x000000110a107227 */ /* 0x000fe200078e00ff */
[----:B------:R-:W-:Y:S01]  /*bb10*/  MOV R10, RZ ;  /* 0x000000ff000a7202 */ /* 0x000fe20000000f00 */
[----:B-1----:R-:W1:Y:S02]  /*bb20*/  MUFU.RCP R3, R3 ;  /* 0x0000000300037308 */ /* 0x002e640000001000 */
[----:B------:R-:W-:-:S05]  /*bb30*/  IMAD R17, R16, R15, R17 ;  /* 0x0000000f10117224 */ /* 0x000fca00078e0211 */
[----:B------:R-:W-:Y:S01]  /*bb40*/  ISETP.GT.U32.AND P1, PT, R8, R17, PT ;  /* 0x000000110800720c */ /* 0x000fe20003f24070 */
[----:B-1----:R-:W-:Y:S01]  /*bb50*/  VIADD R11, R3, 0xffffffe ;  /* 0x0ffffffe030b7836 */ /* 0x002fe20000000000 */
[----:B------:R-:W-:-:S11]  /*bb60*/  IADD3 R3, PT, PT, R13, 0xa0, RZ ;  /* 0x000000a00d037810 */ /* 0x000fd60007ffe0ff */
[----:B------:R-:W-:Y:S02]  /*bb70*/  @!P1 IADD3 R17, PT, PT, R17, -R14, RZ ;  /* 0x8000000e11119210 */ /* 0x000fe40007ffe0ff */
[----:B------:R-:W-:Y:S01]  /*bb80*/  @!P1 IADD3 R16, PT, PT, R16, 0x1, RZ ;  /* 0x0000000110109810 */ /* 0x000fe20007ffe0ff */
[----:B------:R-:W1:Y:S01]  /*bb90*/  F2I.FTZ.U32.TRUNC.NTZ R11, R11 ;  /* 0x0000000b000b7305 */ /* 0x000e62000021f000 */
[----:B------:R-:W-:Y:S02]  /*bba0*/  ISETP.GE.U32.AND P0, PT, R17, R8, PT ;  /* 0x000000081100720c */ /* 0x000fe40003f06070 */
[----:B------:R-:W-:Y:S02]  /*bbb0*/  IABS R8, R3 ;  /* 0x0000000300087213 */ /* 0x000fe40000000000 */
[----:B------:R-:W-:-:S09]  /*bbc0*/  LOP3.LUT R3, R3, UR24, RZ, 0x3c, !PT ;  /* 0x0000001803037c12 */ /* 0x000fd2000f8e3cff */
[----:B------:R-:W-:Y:S02]  /*bbd0*/  @P0 IADD3 R16, PT, PT, R16, 0x1, RZ ;  /* 0x0000000110100810 */ /* 0x000fe40007ffe0ff */
[----:B-1----:R-:W-:-:S05]  /*bbe0*/  IADD3 R19, PT, PT, RZ, -R11, RZ ;  /* 0x8000000bff137210 */ /* 0x002fca0007ffe0ff */
[----:B------:R-:W-:-:S04]  /*bbf0*/  IMAD R19, R19, R14, RZ ;  /* 0x0000000e13137224 */ /* 0x000fc800078e02ff */
[----:B------:R-:W-:Y:S01]  /*bc00*/  IMAD.HI.U32 R10, R11, R19, R10 ;  /* 0x000000130b0a7227 */ /* 0x000fe200078e000a */
[----:B------:R-:W-:-:S03]  /*bc10*/  LOP3.LUT R11, R13, UR24, RZ, 0x3c, !PT ;  /* 0x000000180d0b7c12 */ /* 0x000fc6000f8e3cff */
[----:B------:R-:W-:Y:S01]  /*bc20*/  IMAD.MOV.U32 R19, RZ, RZ, R8 ;  /* 0x000000ffff137224 */ /* 0x000fe200078e0008 */
[----:B------:R-:W-:Y:S02]  /*bc30*/  ISETP.GE.AND P2, PT, R11, RZ, PT ;  /* 0x000000ff0b00720c */ /* 0x000fe40003f46270 */
[----:B------:R-:W-:Y:S01]  /*bc40*/  MOV R8, R14 ;  /* 0x0000000e00087202 */ /* 0x000fe20000000f00 */
[----:B-----5:R-:W-:Y:S01]  /*bc50*/  IMAD.HI.U32 R18, R10, R19, RZ ;  /* 0x000000130a127227 */ /* 0x020fe200078e00ff */
[----:B------:R-:W-:Y:S02]  /*bc60*/  MOV R11, R16 ;  /* 0x00000010000b7202 */ /* 0x000fe40000000f00 */
[----:B------:R-:W-:Y:S01]  /*bc70*/  LOP3.LUT R16, RZ, UR24, RZ, 0x33, !PT ;  /* 0x00000018ff107c12 */ /* 0x000fe2000f8e33ff */
[----:B------:R-:W-:-:S05]  /*bc80*/  IMAD R19, R18, R15, R19 ;  /* 0x0000000f12137224 */ /* 0x000fca00078e0213 */
[----:B------:R-:W-:Y:S01]  /*bc90*/  ISETP.GT.U32.AND P1, PT, R8, R19, PT ;  /* 0x000000130800720c */ /* 0x000fe20003f24070 */
[----:B------:R-:W-:Y:S01]  /*bca0*/  @!P2 IMAD.MOV R11, RZ, RZ, -R11 ;  /* 0x000000ffff0ba224 */ /* 0x000fe200078e0a0b */
[----:B------:R-:W-:-:S04]  /*bcb0*/  ISETP.GE.AND P2, PT, R3, RZ, PT ;  /* 0x000000ff0300720c */ /* 0x000fc80003f46270 */
[----:B------:R-:W-:-:S04]  /*bcc0*/  SEL R11, R16, R11, !P5 ;  /* 0x0000000b100b7207 */ /* 0x000fc80006800000 */
[----:B------:R-:W-:Y:S02]  /*bcd0*/  LEA R17, R11, UR13, 0x2 ;  /* 0x0000000d0b117c11 */ /* 0x000fe4000f8e10ff */
[----:B------:R-:W-:Y:S02]  /*bce0*/  LEA R11, R2, UR12, 0x2 ;  /* 0x0000000c020b7c11 */ /* 0x000fe4000f8e10ff */
[----:B------:R-:W-:Y:S02]  /*bcf0*/  @!P1 IADD3 R19, PT, PT, R19, -R14, RZ ;  /* 0x8000000e13139210 */ /* 0x000fe40007ffe0ff */
[----:B------:R-:W1:Y:S01]  /*bd00*/  LDS R17, [R17] ;  /* 0x0000000011117984 */ /* 0x000e620000000800 */
[----:B------:R-:W-:Y:S02]  /*bd10*/  @!P1 IADD3 R18, PT, PT, R18, 0x1, RZ ;  /* 0x0000000112129810 */ /* 0x000fe40007ffe0ff */
[----:B------:R-:W-:Y:S01]  /*bd20*/  ISETP.GE.U32.AND P0, PT, R19, R8, PT ;  /* 0x000000081300720c */ /* 0x000fe20003f06070 */
[----:B------:R-:W2:Y:S04]  /*bd30*/  LDS R2, [R11] ;  /* 0x000000000b027984 */ /* 0x000ea80000000800 */
[----:B------:R-:W3:Y:S08]  /*bd40*/  LDS R23, [R11+0x140] ;  /* 0x000140000b177984 */ /* 0x000ef00000000800 */
[----:B------:R-:W-:-:S04]  /*bd50*/  @P0 IADD3 R18, PT, PT, R18, 0x1, RZ ;  /* 0x0000000112120810 */ /* 0x000fc80007ffe0ff */
[----:B------:R-:W-:-:S04]  /*bd60*/  @!P2 IADD3 R18, PT, PT, -R18, RZ, RZ ;  /* 0x000000ff1212a210 */ /* 0x000fc80007ffe1ff */
[----:B------:R-:W-:-:S04]  /*bd70*/  SEL R18, R16, R18, !P5 ;  /* 0x0000001210127207 */ /* 0x000fc80006800000 */
[----:B------:R-:W-:-:S06]  /*bd80*/  LEA R18, R18, UR13, 0x2 ;  /* 0x0000000d12127c11 */ /* 0x000fcc000f8e10ff */
[----:B------:R-:W4:Y:S01]  /*bd90*/  LDS R18, [R18] ;  /* 0x0000000012127984 */ /* 0x000f220000000800 */
[----:B-1----:R-:W-:Y:S01]  /*bda0*/  F2FP.F16.F32.PACK_AB R17, RZ, R17 ;  /* 0x00000011ff11723e */ /* 0x002fe200000000ff */
[----:B--2---:R-:W-:-:S04]  /*bdb0*/  HADD2.F32 R20, -RZ, R2.H0_H0 ;  /* 0x20000002ff147230 */ /* 0x004fc80000004100 */
[----:B------:R-:W-:Y:S02]  /*bdc0*/  HADD2.F32 R17, -RZ, R17.H0_H0 ;  /* 0x20000011ff117230 */ /* 0x000fe40000004100 */
[----:B------:R-:W-:Y:S02]  /*bdd0*/  HADD2.F32 R29, -RZ, R2.H1_H1 ;  /* 0x30000002ff1d7230 */ /* 0x000fe40000004100 */
[----:B------:R-:W1:Y:S01]  /*bde0*/  MUFU.RCP R3, R17 ;  /* 0x0000001100037308 */ /* 0x000e620000001000 */
[--C-:B---3--:R-:W-:Y:S02]  /*bdf0*/  HADD2.F32 R22, -RZ, R23.reuse.H0_H0 ;  /* 0x20000017ff167230 */ /* 0x108fe40000004100 */
[----:B------:R-:W-:Y:S02]  /*be00*/  HADD2.F32 R23, -RZ, R23.H1_H1 ;  /* 0x30000017ff177230 */ /* 0x000fe40000004100 */
[----:B-1----:R-:W-:Y:S01]  /*be10*/  FMUL R2, R20, R3 ;  /* 0x0000000314027220 */ /* 0x002fe20000400000 */
[----:B------:R-:W-:-:S04]  /*be20*/  FMUL R28, R3, R29 ;  /* 0x0000001d031c7220 */ /* 0x000fc80000400000 */
[----:B------:R-:W-:Y:S02]  /*be30*/  F2FP.F16.F32.PACK_AB R24, RZ, R2 ;  /* 0x00000002ff18723e */ /* 0x000fe400000000ff */
[----:B----4-:R-:W-:Y:S02]  /*be40*/  F2FP.F16.F32.PACK_AB R18, RZ, R18 ;  /* 0x00000012ff12723e */ /* 0x010fe400000000ff */
[----:B------:R-:W-:Y:S02]  /*be50*/  F2FP.F16.F32.PACK_AB R25, RZ, R28 ;  /* 0x0000001cff19723e */ /* 0x000fe400000000ff */
[C---:B------:R-:W-:Y:S01]  /*be60*/  HSETP2.GEU.AND P0, PT, |R24|.reuse.H0_H0, 8.523464202880859375e-06, 8.523464202880859375e-06, PT ;  /* 0x008f008f18007434 */ /* 0x040fe20003f0ea00 */
[----:B------:R-:W-:Y:S01]  /*be70*/  HADD2.F32 R19, -RZ, R18.H0_H0 ;  /* 0x20000012ff137230 */ /* 0x000fe20000004100 */
[----:B------:R-:W-:Y:S02]  /*be80*/  HSETP2.GT.AND P2, PT, |R24|.H0_H0, RZ.H0_H0, PT ;  /* 0x200000ff18007234 */ /* 0x000fe40003f44a00 */
[C---:B------:R-:W-:Y:S01]  /*be90*/  HSETP2.GEU.AND P1, PT, |R25|.reuse.H0_H0, 8.523464202880859375e-06, 8.523464202880859375e-06, PT ;  /* 0x008f008f19007434 */ /* 0x040fe20003f2ea00 */
[----:B------:R-:W1:Y:S01]  /*bea0*/  MUFU.RCP R21, R19 ;  /* 0x0000001300157308 */ /* 0x000e620000001000 */
[----:B------:R-:W-:-:S02]  /*beb0*/  HSETP2.GT.AND P3, PT, |R25|.H0_H0, RZ.H0_H0, PT ;  /* 0x200000ff19007234 */ /* 0x000fc40003f64a00 */
[----:B------:R-:W-:-:S03]  /*bec0*/  PLOP3.LUT P2, PT, P0, P2, PT, 0xf2, 0x2f ;  /* 0x00000000002f781c */ /* 0x000fc60000745e72 */
[----:B------:R-:W-:-:S10]  /*bed0*/  PLOP3.LUT P3, PT, P1, P3, PT, 0xf2, 0x2f ;  /* 0x00000000002f781c */ /* 0x000fd40000f67e72 */
[C---:B------:R-:W-:Y:S01]  /*bee0*/  @!P2 FFMA R27, -R17.reuse, R2, R20 ;  /* 0x00000002111ba223 */ /* 0x040fe20000000114 */
[----:B-1----:R-:W-:Y:S02]  /*bef0*/  FMUL R20, R22, R21 ;  /* 0x0000001516147220 */ /* 0x002fe40000400000 */
[----:B------:R-:W-:Y:S01]  /*bf00*/  @!P3 FFMA R17, -R17, R28, R29 ;  /* 0x0000001c1111b223 */ /* 0x000fe2000000011d */
[----:B------:R-:W-:Y:S01]  /*bf10*/  @!P2 FFMA R27, R3, R27, R2 ;  /* 0x0000001b031ba223 */ /* 0x000fe20000000002 */
[----:B------:R-:W-:Y:S02]  /*bf20*/  FMUL R2, R21, R23 ;  /* 0x0000001715027220 */ /* 0x000fe40000400000 */
[----:B------:R-:W-:Y:S01]  /*bf30*/  @!P3 FFMA R28, R3, R17, R28 ;  /* 0x00000011031cb223 */ /* 0x000fe2000000001c */
        /* <DEDUP_REMOVED lines=8> */
[----:B------:R-:W-:-:S05]  /*bfc0*/  HSETP2.GT.AND P6, PT, |R18|.H0_H0, RZ.H0_H0, PT ;  /* 0x200000ff12007234 */ /* 0x000fca0003fc4a00 */
[----:B------:R-:W-:-:S06]  /*bfd0*/  PLOP3.LUT P1, PT, P1, P6, PT, 0xf2, 0x2f ;  /* 0x00000000002f781c */ /* 0x000fcc0000f2de72 */
[----:B------:R-:W-:-:S04]  /*bfe0*/  @!P0 FFMA R3, -R19, R20, R22 ;  /* 0x0000001413038223 */ /* 0x000fc80000000116 */
[----:B------:R-:W-:-:S03]  /*bff0*/  @!P0 FFMA R20, R21, R3, R20 ;  /* 0x0000000315148223 */ /* 0x000fc60000000014 */
[----:B------:R-:W-:Y:S01]  /*c000*/  @!P1 FFMA R23, -R19, R2, R23 ;  /* 0x0000000213179223 */ /* 0x000fe20000000117 */
[----:B------:R-:W-:Y:S01]  /*c010*/  VIADD R19, R13, 0x140 ;  /* 0x000001400d137836 */ /* 0x000fe20000000000 */
[----:B------:R-:W-:Y:S02]  /*c020*/  @!P0 F2FP.F16.F32.PACK_AB R17, RZ, R20 ;  /* 0x00000014ff11823e */ /* 0x000fe400000000ff */
[----:B------:R-:W-:Y:S01]  /*c030*/  @!P1 FFMA R21, R21, R23, R2 ;  /* 0x0000001715159223 */ /* 0x000fe20000000002 */
[----:B------:R-:W-:Y:S01]  /*c040*/  IADD3 R13, PT, PT, R13, 0x1e0, RZ ;  /* 0x000001e00d0d7810 */ /* 0x000fe20007ffe0ff */
[----:B------:R-:W1:Y:S01]  /*c050*/  LDC.64 R2, c[0x0][0x380] ;  /* 0x0000e000ff027b82 */ /* 0x000e620000000a00 */
[----:B------:R-:W-:Y:S02]  /*c060*/  IABS R29, R19 ;  /* 0x00000013001d7213 */ /* 0x000fe40000000000 */
[----:B------:R-:W-:Y:S02]  /*c070*/  LOP3.LUT R19, R19, UR24, RZ, 0x3c, !PT ;  /* 0x0000001813137c12 */ /* 0x000fe4000f8e3cff */
[----:B------:R-:W-:Y:S01]  /*c080*/  @!P1 F2FP.F16.F32.PACK_AB R18, RZ, R21 ;  /* 0x00000015ff12923e */ /* 0x000fe200000000ff */
[----:B------:R-:W-:-:S03]  /*c090*/  IMAD.HI.U32 R22, R10, R29, RZ ;  /* 0x0000001d0a167227 */ /* 0x000fc600078e00ff */
[----:B------:R-:W-:Y:S01]  /*c0a0*/  PRMT R17, R17, 0x5410, R18 ;  /* 0x0000541011117816 */ /* 0x000fe20000000012 */
[----:B------:R-:W-:-:S05]  /*c0b0*/  IMAD R29, R22, R15, R29 ;  /* 0x0000000f161d7224 */ /* 0x000fca00078e021d */
[----:B------:R-:W-:-:S13]  /*c0c0*/  ISETP.GT.U32.AND P6, PT, R8, R29, PT ;  /* 0x0000001d0800720c */ /* 0x000fda0003fc4070 */
[----:B------:R-:W-:Y:S02]  /*c0d0*/  @!P6 IADD3 R29, PT, PT, R29, -R14, RZ ;  /* 0x8000000e1d1de210 */ /* 0x000fe40007ffe0ff */
[----:B------:R-:W-:Y:S02]  /*c0e0*/  @!P6 IADD3 R22, PT, PT, R22, 0x1, RZ ;  /* 0x000000011616e810 */ /* 0x000fe40007ffe0ff */
[----:B------:R-:W-:-:S13]  /*c0f0*/  ISETP.GE.U32.AND P6, PT, R29, R8, PT ;  /* 0x000000081d00720c */ /* 0x000fda0003fc6070 */
[----:B------:R-:W-:Y:S02]  /*c100*/  @P6 IADD3 R22, PT, PT, R22, 0x1, RZ ;  /* 0x0000000116166810 */ /* 0x000fe40007ffe0ff */
[----:B------:R-:W-:Y:S02]  /*c110*/  ISETP.GE.AND P6, PT, R19, RZ, PT ;  /* 0x000000ff1300720c */ /* 0x000fe40003fc6270 */
[----:B------:R-:W2:Y:S04]  /*c120*/  LDS R19, [R11+0x280] ;  /* 0x000280000b137984 */ /* 0x000ea80000000800 */
[----:B------:R-:W-:Y:S07]  /*c130*/  LDS R11, [R11+0x3c0] ;  /* 0x0003c0000b0b7984 */ /* 0x000fee0000000800 */
[----:B------:R-:W-:-:S04]  /*c140*/  @!P6 IADD3 R22, PT, PT, -R22, RZ, RZ ;  /* 0x000000ff1616e210 */ /* 0x000fc80007ffe1ff */
[----:B------:R-:W-:-:S04]  /*c150*/  SEL R22, R16, R22, !P5 ;  /* 0x0000001610167207 */ /* 0x000fc80006800000 */
[----:B------:R-:W-:-:S05]  /*c160*/  LEA R29, R22, UR13, 0x2 ;  /* 0x0000000d161d7c11 */ /* 0x000fca000f8e10ff */
[----:B------:R3:W4:Y:S02]  /*c170*/  LDS R22, [R29] ;  /* 0x000000001d167984 */ /* 0x0007240000000800 */
[C---:B---3--:R-:W-:Y:S01]  /*c180*/  IMAD R29, R12.reuse, 0x40, R5 ;  /* 0x000000400c1d7824 */ /* 0x048fe200078e0205 */
[----:B------:R-:W-:-:S03]  /*c190*/  IADD3 R12, PT, PT, R12, 0x4, RZ ;  /* 0x000000040c0c7810 */ /* 0x000fc60007ffe0ff */
[----:B-1----:R-:W-:Y:S01]  /*c1a0*/  IMAD.WIDE R2, R29, 0x4, R2 ;  /* 0x000000041d027825 */ /* 0x002fe200078e0202 */
[----:B------:R-:W-:-:S03]  /*c1b0*/  PRMT R29, R24, 0x5410, R25 ;  /* 0x00005410181d7816 */ /* 0x000fc60000000019 */
[--C-:B--2---:R-:W-:Y:S01]  /*c1c0*/  HADD2.F32 R27, -RZ, R19.reuse.H0_H0 ;  /* 0x20000013ff1b7230 */ /* 0x104fe20000004100 */
[----:B------:R-:W-:Y:S01]  /*c1d0*/  STG.E desc[UR18][R2.64+0x100], R17 ;  /* 0x0001001102007986 */ /* 0x000fe2000c101912 */
[----:B------:R-:W-:-:S03]  /*c1e0*/  HADD2.F32 R19, -RZ, R19.H1_H1 ;  /* 0x30000013ff137230 */ /* 0x000fc60000004100 */
[----:B------:R1:W-:Y:S01]  /*c1f0*/  STG.E desc[UR18][R2.64], R29 ;  /* 0x0000001d02007986 */ /* 0x0003e2000c101912 */
[----:B----4-:R-:W-:-:S05]  /*c200*/  F2FP.F16.F32.PACK_AB R22, RZ, R22 ;  /* 0x00000016ff16723e */ /* 0x010fca00000000ff */
[----:B------:R-:W-:-:S04]  /*c210*/  HADD2.F32 R22, -RZ, R22.H0_H0 ;  /* 0x20000016ff167230 */ /* 0x000fc80000004100 */
[----:B------:R-:W2:Y:S02]  /*c220*/  MUFU.RCP R23, R22 ;  /* 0x0000001600177308 */ /* 0x000ea40000001000 */
[----:B--2---:R-:W-:Y:S01]  /*c230*/  FMUL R28, R27, R23 ;  /* 0x000000171b1c7220 */ /* 0x004fe20000400000 */
        /* <DEDUP_REMOVED lines=10> */
[----:B------:R-:W-:Y:S01]  /*c2e0*/  @!P2 FFMA R28, R23, R27, R28 ;  /* 0x0000001b171ca223 */ /* 0x000fe2000000001c */
[----:B------:R-:W-:Y:S02]  /*c2f0*/  IABS R27, R13 ;  /* 0x0000000d001b7213 */ /* 0x000fe40000000000 */
[----:B------:R-:W-:Y:S01]  /*c300*/  @!P0 FFMA R22, -R22, R25, R19 ;  /* 0x0000001916168223 */ /* 0x000fe20000000113 */
[----:B------:R-:W-:Y:S02]  /*c310*/  LOP3.LUT R13, R13, UR24, RZ, 0x3c, !PT ;  /* 0x000000180d0d7c12 */ /* 0x000fe4000f8e3cff */
[----:B------:R-:W-:-:S04]  /*c320*/  IMAD.HI.U32 R19, R10, R27, RZ ;  /* 0x0000001b0a137227 */ /* 0x000fc800078e00ff */
[----:B------:R-:W-:Y:S01]  /*c330*/  @!P0 FFMA R22, R23, R22, R25 ;  /* 0x0000001617168223 */ /* 0x000fe20000000019 */
[----:B------:R-:W-:Y:S01]  /*c340*/  @!P2 F2FP.F16.F32.PACK_AB R24, RZ, R28 ;  /* 0x0000001cff18a23e */ /* 0x000fe200000000ff */
[----:B------:R-:W-:-:S03]  /*c350*/  IMAD R15, R19, R15, R27 ;  /* 0x0000000f130f7224 */ /* 0x000fc600078e021b */
[----:B------:R-:W-:Y:S02]  /*c360*/  @!P0 F2FP.F16.F32.PACK_AB R20, RZ, R22 ;  /* 0x00000016ff14823e */ /* 0x000fe400000000ff */
[----:B------:R-:W-:Y:S02]  /*c370*/  ISETP.NE.AND P0, PT, R12, R4, PT ;  /* 0x000000040c00720c */ /* 0x000fe40003f05270 */
[----:B------:R-:W-:Y:S02]  /*c380*/  ISETP.GT.U32.AND P6, PT, R8, R15, PT ;  /* 0x0000000f0800720c */ /* 0x000fe40003fc4070 */
[----:B------:R-:W-:-:S05]  /*c390*/  PRMT R24, R24, 0x5410, R20 ;  /* 0x0000541018187816 */ /* 0x000fca0000000014 */
[----:B------:R-:W-:Y:S06]  /*c3a0*/  STG.E desc[UR18][R2.64+0x200], R24 ;  /* 0x0002001802007986 */ /* 0x000fec000c101912 */
[----:B------:R-:W-:Y:S02]  /*c3b0*/  @!P6 IADD3 R15, PT, PT, R15, -R14, RZ ;  /* 0x8000000e0f0fe210 */ /* 0x000fe40007ffe0ff */
[----:B------:R-:W-:Y:S02]  /*c3c0*/  @!P6 IADD3 R19, PT, PT, R19, 0x1, RZ ;  /* 0x000000011313e810 */ /* 0x000fe40007ffe0ff */
[----:B------:R-:W-:-:S02]  /*c3d0*/  ISETP.GE.U32.AND P3, PT, R15, R8, PT ;  /* 0x000000080f00720c */ /* 0x000fc40003f66070 */
[----:B------:R-:W-:Y:S01]  /*c3e0*/  ISETP.GE.AND P6, PT, R13, RZ, PT ;  /* 0x000000ff0d00720c */ /* 0x000fe20003fc6270 */
[----:B------:R-:W-:-:S10]  /*c3f0*/  HADD2.F32 R13, -RZ, R11.H0_H0 ;  /* 0x2000000bff0d7230 */ /* 0x000fd40000004100 */
[----:B------:R-:W-:-:S05]  /*c400*/  @P3 IADD3 R19, PT, PT, R19, 0x1, RZ ;  /* 0x0000000113133810 */ /* 0x000fca0007ffe0ff */
[----:B------:R-:W-:-:S05]  /*c410*/  @!P6 IMAD.MOV R19, RZ, RZ, -R19 ;  /* 0x000000ffff13e224 */ /* 0x000fca00078e0a13 */
[----:B------:R-:W-:Y:S01]  /*c420*/  SEL R16, R16, R19, !P5 ;  /* 0x0000001310107207 */ /* 0x000fe20006800000 */
[----:B------:R-:W-:-:S03]  /*c430*/  HADD2.F32 R19, -RZ, R11.H1_H1 ;  /* 0x3000000bff137230 */ /* 0x000fc60000004100 */
[----:B-1----:R-:W-:-:S06]  /*c440*/  LEA R29, R16, UR13, 0x2 ;  /* 0x0000000d101d7c11 */ /* 0x002fcc000f8e10ff */
        /* <DEDUP_REMOVED lines=10> */
[----:B------:R-:W-:-:S03]  /*c4f0*/  HSETP2.GEU.AND P3, PT, |R23|.H0_H0, 8.523464202880859375e-06, 8.523464202880859375e-06, PT ;  /* 0x008f008f17007434 */ /* 0x000fc60003f6ea00 */
[----:B------:R-:W-:Y:S02]  /*c500*/  PLOP3.LUT P5, PT, P6, P5, PT, 0xf2, 0x2f ;  /* 0x00000000002f781c */ /* 0x000fe400037abe72 */
[----:B------:R-:W-:-:S05]  /*c510*/  HSETP2.GT.AND P6, PT, |R23|.H0_H0, RZ.H0_H0, PT ;  /* 0x200000ff17007234 */ /* 0x000fca0003fc4a00 */
        /* <DEDUP_REMOVED lines=10> */
.L_x_1107:
[----:B------:R-:W-:Y:S05]  /*c5c0*/  @!P4 EXIT ;  /* 0x000000000000c94d */ /* 0x000fea0003800000 */
[----:B------:R-:W-:Y:S01]  /*c5d0*/  MOV R12, UR24 ;  /* 0x00000018000c7c02 */ /* 0x000fe20008000f00 */
[----:B------:R-:W2:Y:S01]  /*c5e0*/  LDCU.64 UR6, c[0x0][0x3d0] ;  /* 0x00007a00ff0677ac */ /* 0x000ea20008000a00 */
[----:B------:R-:W3:Y:S01]  /*c5f0*/  S2UR UR8, SR_CgaCtaId ;  /* 0x00000000000879c3 */ /* 0x000ee20000008800 */
[C---:B------:R-:W-:Y:S01]  /*c600*/  IMAD R7, R4.reuse, 0x50, R7 ;  /* 0x0000005004077824 */ /* 0x040fe200078e0207 */
[----:B------:R-:W-:Y:S01]  /*c610*/  IABS R8, R12 ;  /* 0x0000000c00087213 */ /* 0x000fe20000000000 */
[----:B------:R-:W-:Y:S01]  /*c620*/  IMAD R5, R4, 0x40, R5 ;  /* 0x0000004004057824 */ /* 0x000fe200078e0205 */
[----:B------:R-:W-:Y:S02]  /*c630*/  IADD3 R0, PT, PT, -R0, RZ, RZ ;  /* 0x000000ff00007210 */ /* 0x000fe40007ffe1ff */
[----:B------:R-:W4:Y:S01]  /*c640*/  I2F.RP R9, R8 ;  /* 0x0000000800097306 */ /* 0x000f220000209400 */
[----:B------:R-:W-:Y:S01]  /*c650*/  IADD3 R6, PT, PT, R6, R7, RZ ;  /* 0x0000000706067210 */ /* 0x000fe20007ffe0ff */
[----:B-1----:R-:W1:Y:S01]  /*c660*/  LDC.64 R2, c[0x0][0x380] ;  /* 0x0000e000ff027b82 */ /* 0x002e620000000a00 */
[----:B--2---:R-:W-:-:S02]  /*c670*/  UIMAD UR4, UR23, UR6, URZ ;  /* 0x00000006170472a4 */ /* 0x004fc4000f8e02ff */
[----:B------:R-:W-:-:S03]  /*c680*/  UIADD3 UR5, UPT, UPT, UR6, UR7, URZ ;  /* 0x0000000706057290 */ /* 0x000fc6000fffe0ff */
[----:B----4-:R-:W2:Y:S01]  /*c690*/  MUFU.RCP R9, R9 ;  /* 0x0000000900097308 */ /* 0x010ea20000001000 */
[----:B------:R-:W-:Y:S02]  /*c6a0*/  USHF.L.U32 UR4, UR4, 0x1, URZ ;  /* 0x0000000104047899 */ /* 0x000fe400080006ff */
[----:B------:R-:W-:Y:S01]  /*c6b0*/  USHF.L.U32 UR5, UR5, 0x1, URZ ;  /* 0x0000000105057899 */ /* 0x000fe200080006ff */
[----:B------:R-:W-:-:S03]  /*c6c0*/  UMOV UR6, 0x400 ;  /* 0x0000040000067882 */ /* 0x000fc60000000000 */
[----:B------:R-:W-:Y:S02]  /*c6d0*/  UIMAD UR4, UR5, UR24, UR4 ;  /* 0x00000018050472a4 */ /* 0x000fe4000f8e0204 */
[----:B---3--:R-:W-:-:S04]  /*c6e0*/  ULEA UR6, UR8, UR6, 0x18 ;  /* 0x0000000608067291 */ /* 0x008fc8000f8ec0ff */
[C---:B------:R-:W-:Y:S02]  /*c6f0*/  LEA R7, R6.reuse, UR4, 0x2 ;  /* 0x0000000406077c11 */ /* 0x040fe4000f8e10ff */
[----:B------:R-:W-:Y:S02]  /*c700*/  SHF.L.U32 R6, R6, 0x1, RZ ;  /* 0x0000000106067819 */ /* 0x000fe400000006ff */
[----:B--2---:R-:W-:Y:S01]  /*c710*/  IADD3 R10, PT, PT, R9, 0xffffffe, RZ ;  /* 0x0ffffffe090a7810 */ /* 0x004fe20007ffe0ff */
[----:B------:R-:W-:-:S03]  /*c720*/  VIADD R7, R7, UR6 ;  /* 0x0000000607077c36 */ /* 0x000fc60008000000 */
[----:B------:R2:W3:Y:S02]  /*c730*/  F2I.FTZ.U32.TRUNC.NTZ R11, R10 ;  /* 0x0000000a000b7305 */ /* 0x0004e4000021f000 */
[----:B--2---:R-:W-:Y:S02]  /*c740*/  MOV R10, RZ ;  /* 0x000000ff000a7202 */ /* 0x004fe40000000f00 */
[----:B---3--:R-:W-:-:S05]  /*c750*/  IADD3 R9, PT, PT, RZ, -R11, RZ ;  /* 0x8000000bff097210 */ /* 0x008fca0007ffe0ff */
[----:B------:R-:W-:-:S04]  /*c760*/  IMAD R9, R9, R8, RZ ;  /* 0x0000000809097224 */ /* 0x000fc800078e02ff */
[----:B-1----:R-:W-:-:S07]  /*c770*/  IMAD.HI.U32 R4, R11, R9, R10 ;  /* 0x000000090b047227 */ /* 0x002fce00078e000a */
.L_x_1109:
        /* <DEDUP_REMOVED lines=8> */
[----:B------:R-:W-:Y:S02]  /*c800*/  @!P1 IADD3 R11, PT, PT, R11, -R10, RZ ;  /* 0x8000000a0b0b9210 */ /* 0x000fe40007ffe0ff */
[----:B------:R-:W-:Y:S02]  /*c810*/  LOP3.LUT R10, R6, UR24, RZ, 0x3c, !PT ;  /* 0x00000018060a7c12 */ /* 0x000fe4000f8e3cff */
[----:B------:R-:W-:Y:S02]  /*c820*/  ISETP.GE.U32.AND P0, PT, R11, R8, PT ;  /* 0x000000080b00720c */ /* 0x000fe40003f06070 */
[----:B------:R-:W-:Y:S01]  /*c830*/  ISETP.GE.AND P2, PT, R10, RZ, PT ;  /* 0x000000ff0a00720c */ /* 0x000fe20003f46270 */
[----:B------:R1:W2:Y:S01]  /*c840*/  LDS R11, [R7] ;  /* 0x00000000070b7984 */ /* 0x0002a20000000800 */
[----:B------:R-:W-:Y:S02]  /*c850*/  @!P1 IADD3 R9, PT, PT, R9, 0x1, RZ ;  /* 0x0000000109099810 */ /* 0x000fe40007ffe0ff */
[----:B------:R-:W-:-:S02]  /*c860*/  ISETP.NE.AND P1, PT, RZ, UR24, PT ;  /* 0x00000018ff007c0c */ /* 0x000fc4000bf25270 */
[----:B------:R-:W-:Y:S02]  /*c870*/  IADD3 R6, PT, PT, R6, 0xa0, RZ ;  /* 0x000000a006067810 */ /* 0x000fe40007ffe0ff */
[----:B-1----:R-:W-:-:S03]  /*c880*/  IADD3 R7, PT, PT, R7, 0x140, RZ ;  /* 0x0000014007077810 */ /* 0x002fc60007ffe0ff */
[----:B------:R-:W-:-:S05]  /*c890*/  @P0 IADD3 R9, PT, PT, R9, 0x1, RZ ;  /* 0x0000000109090810 */ /* 0x000fca0007ffe0ff */
[----:B------:R-:W-:Y:S01]  /*c8a0*/  @!P2 IMAD.MOV R9, RZ, RZ, -R9 ;  /* 0x000000ffff09a224 */ /* 0x000fe200078e0a09 */
[----:B------:R-:W-:-:S04]  /*c8b0*/  @!P1 LOP3.LUT R9, RZ, UR24, RZ, 0x33, !PT ;  /* 0x00000018ff099c12 */ /* 0x000fc8000f8e33ff */
[----:B------:R-:W-:-:S06]  /*c8c0*/  LEA R9, R9, UR13, 0x2 ;  /* 0x0000000d09097c11 */ /* 0x000fcc000f8e10ff */
[----:B------:R-:W1:Y:S01]  /*c8d0*/  LDS R9, [R9] ;  /* 0x0000000009097984 */ /* 0x000e620000000800 */
[--C-:B--2---:R-:W-:Y:S02]  /*c8e0*/  HADD2.F32 R14, -RZ, R11.reuse.H0_H0 ;  /* 0x2000000bff0e7230 */ /* 0x104fe40000004100 */
[----:B-----5:R-:W-:Y:S01]  /*c8f0*/  HADD2.F32 R18, -RZ, R11.H1_H1 ;  /* 0x3000000bff127230 */ /* 0x020fe20000004100 */
        /* <DEDUP_REMOVED lines=27> */
.L_x_1110:
        /* <DEDUP_REMOVED lines=13> */
.L_x_1450:


//--------------------- .text._Z33block_attn_mask_1warp_n128_kernelP6__halfS0_S0_PKiS2_S2_S2_S0_S2_S2_iiifiiii --------------------------
	.section	.text._Z33block_attn_mask_1warp_n128_kernelP6__halfS0_S0_PKiS2_S2_S2_S0_S2_S2_iiifiiii,"ax",@progbits
	.align	128
        .global         _Z33block_attn_mask_1warp_n128_kernelP6__halfS0_S0_PKiS2_S2_S2_S0_S2_S2_iiifiiii
        .type           _Z33block_attn_mask_1warp_n128_kernelP6__halfS0_S0_PKiS2_S2_S2_S0_S2_S2_iiifiiii,@function
        .size           _Z33block_attn_mask_1warp_n128_kernelP6__halfS0_S0_PKiS2_S2_S2_S0_S2_S2_iiifiiii,(.L_x_1451 - _Z33block_attn_mask_1warp_n128_kernelP6__halfS0_S0_PKiS2_S2_S2_S0_S2_S2_iiifiiii)
        .other          _Z33block_attn_mask_1warp_n128_kernelP6__halfS0_S0_PKiS2_S2_S2_S0_S2_S2_iiifiiii,@"STO_CUDA_ENTRY STV_DEFAULT"
_Z33block_attn_mask_1warp_n128_kernelP6__halfS0_S0_PKiS2_S2_S2_S0_S2_S2_iiifiiii:
.text._Z33block_attn_mask_1warp_n128_kernelP6__halfS0_S0_PKiS2_S2_S2_S0_S2_S2_iiifiiii:
[----:B------:R-:W1:Y:S01]  /*0000*/  LDC R1, c[0x0][0x37c] ;  /* 0x0000df00ff017b82 */ /* 0x000e620000000800 */
[----:B------:R-:W2:Y:S01]  /*0010*/  LDCU UR15, c[0x0][0x3d0] ;  /* 0x00007a00ff0f77ac */ /* 0x000ea20008000800 */
[----:B------:R-:W3:Y:S01]  /*0020*/  S2R R2, SR_CTAID.X ;  /* 0x0000000000027919 */ /* 0x000ee20000002500 */
[----:B-1----:R-:W-:Y:S01]  /*0030*/  IADD3 R1, PT, PT, R1, -0x100, RZ ;  /* 0xffffff0001017810 */ /* 0x002fe20007ffe0ff */
[----:B------:R-:W1:Y:S01]  /*0040*/  LDCU.64 UR20, c[0x0][0x358] ;  /* 0x00006b00ff1477ac */ /* 0x000e620008000a00 */
[----:B--2---:R-:W-:-:S09]  /*0050*/  UISETP.GT.AND UP0, UPT, UR15, 0x20, UPT ;  /* 0x000000200f00788c */ /* 0x004fd2000bf04270 */
[----:B---3--:R-:W-:Y:S05]  /*0060*/  BRA.U UP0, `(.L_x_1111) ;  /* 0x0000000100607547 */ /* 0x008fea000b800000 */
        /* <DEDUP_REMOVED lines=8> */
[----:B--2---:R-:W-:Y:S01]  /*00f0*/  IMAD.MOV.U32 R4, RZ, RZ, RZ ;  /* 0x000000ffff047224 */ /* 0x004fe200078e00ff */
[----:B---3--:R-:W-:-:S05]  /*0100*/  IADD3 R3, PT, PT, RZ, -R5, RZ ;  /* 0x80000005ff037210 */ /* 0x008fca0007ffe0ff */
[----:B------:R-:W-:-:S04]  /*0110*/  IMAD R3, R3, R6, RZ ;  /* 0x0000000603037224 */ /* 0x000fc800078e02ff */
[----:B------:R-:W-:-:S06]  /*0120*/  IMAD.HI.U32 R5, R5, R3, R4 ;  /* 0x0000000305057227 */ /* 0x000fcc00078e0004 */
[----:B------:R-:W-:-:S05]  /*0130*/  IMAD.HI.U32 R0, R5, 0x20, RZ ;  /* 0x0000002005007827 */ /* 0x000fca00078e00ff */
[----:B------:R-:W-:-:S05]  /*0140*/  IADD3 R3, PT, PT, -R0, RZ, RZ ;  /* 0x000000ff00037210 */ /* 0x000fca0007ffe1ff */
[----:B------:R-:W-:-:S05]  /*0150*/  IMAD R3, R6, R3, 0x20 ;  /* 0x0000002006037424 */ /* 0x000fca00078e0203 */
[----:B------:R-:W-:-:S13]  /*0160*/  ISETP.GT.U32.AND P1, PT, R6, R3, PT ;  /* 0x000000030600720c */ /* 0x000fda0003f24070 */
[-C--:B------:R-:W-:Y:S02]  /*0170*/  @!P1 IADD3 R3, PT, PT, R3, -R6.reuse, RZ ;  /* 0x8000000603039210 */ /* 0x080fe40007ffe0ff */
[----:B------:R-:W-:Y:S02]  /*0180*/  @!P1 IADD3 R0, PT, PT, R0, 0x1, RZ ;  /* 0x0000000100009810 */ /* 0x000fe40007ffe0ff */
[----:B------:R-:W-:Y:S02]  /*0190*/  ISETP.GE.U32.AND P0, PT, R3, R6, PT ;  /* 0x000000060300720c */ /* 0x000fe40003f06070 */
[----:B------:R-:W-:-:S11]  /*01a0*/  ISETP.NE.AND P1, PT, RZ, UR15, PT ;  /* 0x0000000fff007c0c */ /* 0x000fd6000bf25270 */
[----:B------:R-:W-:-:S05]  /*01b0*/  @P0 IADD3 R0, PT, PT, R0, 0x1, RZ ;  /* 0x0000000100000810 */ /* 0x000fca0007ffe0ff */
[----:B------:R-:W-:Y:S01]  /*01c0*/  @!P2 IMAD.MOV R0, RZ, RZ, -R0 ;  /* 0x000000ffff00a224 */ /* 0x000fe200078e0a00 */
[----:B------:R-:W-:Y:S01]  /*01d0*/  @!P1 LOP3.LUT R0, RZ, UR15, RZ, 0x33, !PT ;  /* 0x0000000fff009c12 */ /* 0x000fe2000f8e33ff */
[----:B------:R-:W-:Y:S06]  /*01e0*/  BRA `(.L_x_1112) ;  /* 0x0000000000047947 */ /* 0x000fec0003800000 */
.L_x_1111:
[----:B------:R-:W-:-:S12]  /*01f0*/  USHF.R.U32.HI UR22, URZ, 0x5, UR15 ;  /* 0x00000005ff167899 */ /* 0x000fd8000801160f */
.L_x_1112:
[----:B------:R-:W2:Y:S01]  /*0200*/  LDC.64 R4, c[0x0][0x398] ;  /* 0x0000e600ff047b82 */ /* 0x000ea20000000a00 */
[----:B------:R-:W3:Y:S01]  /*0210*/  LDCU UR18, c[0x0][0x3ec] ;  /* 0x00007d80ff1277ac */ /* 0x000ee20008000800 */
[----:B------:R-:W4:Y:S06]  /*0220*/  LDCU UR19, c[0x0][0x3d4] ;  /* 0x00007a80ff1377ac */ /* 0x000f2c0008000800 */
[----:B------:R-:W5:Y:S01]  /*0230*/  LDC.64 R6, c[0x0][0x3a8] ;  /* 0x0000ea00ff067b82 */ /* 0x000f620000000a00 */
[----:B------:R-:W4:Y:S01]  /*0240*/  LDCU.64 UR16, c[0x0][0x3e0] ;  /* 0x00007c00ff1077ac */ /* 0x000f220008000a00 */
[----:B--2---:R-:W-:-:S05]  /*0250*/  IMAD.WIDE.U32 R4, R2, 0x4, R4 ;  /* 0x0000000402047825 */ /* 0x004fca00078e0004 */
[----:B-1----:R-:W2:Y:S01]  /*0260*/  LDG.E R25, desc[UR20][R4.64+0x4] ;  /* 0x0000041404197981 */ /* 0x002ea2000c1e1900 */
[----:B-----5:R-:W-:-:S03]  /*0270*/  IMAD.WIDE.U32 R6, R2, 0x4, R6 ;  /* 0x0000000402067825 */ /* 0x020fc600078e0006 */
[----:B------:R-:W2:Y:S04]  /*0280*/  LDG.E R8, desc[UR20][R4.64] ;  /* 0x0000001404087981 */ /* 0x000ea8000c1e1900 */
[----:B------:R-:W5:Y:S04]  /*0290*/  LDG.E R24, desc[UR20][R6.64+0x4] ;  /* 0x0000041406187981 */ /* 0x000f68000c1e1900 */
[----:B------:R-:W5:Y:S01]  /*02a0*/  LDG.E R9, desc[UR20][R6.64] ;  /* 0x0000001406097981 */ /* 0x000f62000c1e1900 */
[----:B------:R-:W1:Y:S01]  /*02b0*/  S2UR UR8, SR_CgaCtaId ;  /* 0x00000000000879c3 */ /* 0x000e620000008800 */
[----:B---3--:R-:W-:Y:S01]  /*02c0*/  UIMAD UR4, UR15, UR18, URZ ;  /* 0x000000120f0472a4 */ /* 0x008fe2000f8e02ff */
[----:B------:R-:W-:-:S06]  /*02d0*/  UMOV UR7, 0x400 ;  /* 0x0000040000077882 */ /* 0x000fcc0000000000 */
[----:B------:R-:W3:Y:S01]  /*02e0*/  S2UR UR11, SR_CTAID.Y ;  /* 0x00000000000b79c3 */ /* 0x000ee20000002600 */
[----:B------:R-:W2:Y:S01]  /*02f0*/  S2R R3, SR_TID.X ;  /* 0x0000000000037919 */ /* 0x000ea20000002100 */
[----:B------:R-:W-:-:S06]  /*0300*/  ULEA UR13, UR15, UR4, 0x4 ;  /* 0x000000040f0d7291 */ /* 0x000fcc000f8e20ff */
[----:B------:R-:W3:Y:S01]  /*0310*/  S2UR UR9, SR_CTAID.Z ;  /* 0x00000000000979c3 */ /* 0x000ee20000002700 */
[----:B-1----:R-:W-:Y:S02]  /*0320*/  ULEA UR8, UR8, UR7, 0x18 ;  /* 0x0000000708087291 */ /* 0x002fe4000f8ec0ff */
[----:B------:R-:W-:-:S04]  /*0330*/  USHF.R.S32.HI UR7, URZ, 0x1f, UR4 ;  /* 0x0000001fff077899 */ /* 0x000fc80008011404 */
[----:B------:R-:W-:-:S04]  /*0340*/  ULEA.HI UR7, UR7, UR4, URZ, 0x5 ;  /* 0x0000000407077291 */ /* 0x000fc8000f8f28ff */
[----:B------:R-:W-:Y:S02]  /*0350*/  USHF.R.S32.HI UR4, URZ, 0x6, UR7 ;  /* 0x00000006ff047899 */ /* 0x000fe40008011407 */
[----:B----4-:R-:W-:Y:S02]  /*0360*/  UIMAD UR5, UR18, UR19, URZ ;  /* 0x00000013120572a4 */ /* 0x010fe4000f8e02ff */
[----:B------:R-:W-:Y:S02]  /*0370*/  UISETP.GE.AND UP0, UPT, UR4, 0x1, UPT ;  /* 0x000000010400788c */ /* 0x000fe4000bf06270 */
[----:B------:R-:W-:Y:S02]  /*0380*/  UIMAD UR6, UR15, UR19, URZ ;  /* 0x000000130f0672a4 */ /* 0x000fe4000f8e02ff */
[----:B------:R-:W-:Y:S02]  /*0390*/  ULEA UR5, UR19, UR5, 0x4 ;  /* 0x0000000513057291 */ /* 0x000fe4000f8e20ff */
[----:B------:R-:W-:-:S02]  /*03a0*/  ULEA UR23, UR13, UR8, 0x1 ;  /* 0x000000080d177291 */ /* 0x000fc4000f8e08ff */
[----:B---3--:R-:W-:Y:S02]  /*03b0*/  UIMAD UR11, UR11, UR16, URZ ;  /* 0x000000100b0b72a4 */ /* 0x008fe4000f8e02ff */
[----:B------:R-:W-:Y:S02]  /*03c0*/  ULEA UR6, UR15, UR6, 0x4 ;  /* 0x000000060f067291 */ /* 0x000fe4000f8e20ff */
[----:B------:R-:W-:Y:S02]  /*03d0*/  ULEA UR10, UR5, UR23, 0x1 ;  /* 0x00000017050a7291 */ /* 0x000fe4000f8e08ff */
[----:B------:R-:W-:Y:S02]  /*03e0*/  UIMAD UR11, UR9, UR17, UR11 ;  /* 0x00000011090b72a4 */ /* 0x000fe4000f8e020b */
[----:B------:R-:W-:Y:S01]  /*03f0*/  ULEA UR12, UR6, UR10, 0x1 ;  /* 0x0000000a060c7291 */ /* 0x000fe2000f8e08ff */
[----:B--2---:R-:W-:Y:S02]  /*0400*/  IADD3 R25, PT, PT, R25, -R8, RZ ;  /* 0x8000000819197210 */ /* 0x004fe40007ffe0ff */
[----:B-----5:R-:W-:Y:S01]  /*0410*/  IADD3 R24, PT, PT, R24, -R9, RZ ;  /* 0x8000000918187210 */ /* 0x020fe20007ffe0ff */
[----:B------:R-:W-:Y:S08]  /*0420*/  BRA.U !UP0, `(.L_x_1113) ;  /* 0x0000000508687547 */ /* 0x000ff0000b800000 */
[----:B------:R-:W1:Y:S01]  /*0430*/  LDC R5, c[0x0][0x3e8] ;  /* 0x0000fa00ff057b82 */ /* 0x000e620000000800 */
[----:B------:R-:W-:Y:S01]  /*0440*/  IMAD R2, R2, UR15, RZ ;  /* 0x0000000f02027c24 */ /* 0x000fe2000f8e02ff */
[----:B------:R-:W-:Y:S01]  /*0450*/  UISETP.GE.U32.AND UP0, UPT, UR4, 0x4, UPT ;  /* 0x000000040400788c */ /* 0x000fe2000bf06070 */
        /* <DEDUP_REMOVED lines=10> */
[----:B------:R-:W-:-:S07]  /*0500*/  IMAD.U32 R10, RZ, RZ, UR4 ;  /* 0x00000004ff0a7e24 */ /* 0x000fce000f8e00ff */
.L_x_1115:
[----:B--2---:R-:W-:-:S04]  /*0510*/  IMAD R7, R6, 0x28, R3 ;  /* 0x0000002806077824 */ /* 0x004fc800078e0203 */
[----:B------:R-:W-:Y:S01]  /*0520*/  IMAD R5, R6, -0x8, R7 ;  /* 0xfffffff806057824 */ /* 0x000fe200078e0207 */
[C---:B------:R-:W-:Y:S02]  /*0530*/  LEA R9, R7.reuse, UR8, 0x2 ;  /* 0x0000000807097c11 */ /* 0x040fe4000f8e10ff */
[----:B------:R-:W-:Y:S02]  /*0540*/  LEA R7, R7, UR12, 0x2 ;  /* 0x0000000c07077c11 */ /* 0x000fe4000f8e10ff */
[----:B------:R-:W-:Y:S02]  /*0550*/  IADD3 R5, P0, PT, R8, R5, RZ ;  /* 0x0000000508057210 */ /* 0x000fe40007f1e0ff */
[----:B------:R-:W-:Y:S02]  /*0560*/  IADD3 R6, PT, PT, R6, 0x4, RZ ;  /* 0x0000000406067810 */ /* 0x000fe40007ffe0ff */
        /* <DEDUP_REMOVED lines=25> */
.L_x_1114:
[----:B------:R-:W-:Y:S05]  /*0700*/  BRA.U !UP1, `(.L_x_1113) ;  /* 0x0000000109b07547 */ /* 0x000fea000b800000 */
[----:B------:R-:W-:Y:S02]  /*0710*/  UISETP.NE.AND UP0, UPT, UR5, 0x1, UPT ;  /* 0x000000010500788c */ /* 0x000fe4000bf05270 */
[----:B------:R-:W-:-:S04]  /*0720*/  USHF.R.S32.HI UR7, URZ, 0x5, UR7 ;  /* 0x00000005ff077899 */ /* 0x000fc80008011407 */
[----:B------:R-:W-:-:S03]  /*0730*/  ULOP3.LUT UP1, URZ, UR7, 0x2, URZ, 0xc0, !UPT ;  /* 0x0000000207ff7892 */ /* 0x000fc6000f82c0ff */
[----:B------:R-:W-:Y:S08]  /*0740*/  BRA.U !UP0, `(.L_x_1116) ;  /* 0x0000000108647547 */ /* 0x000ff0000b800000 */
[----:B------:R-:W1:Y:S01]  /*0750*/  LDCU.64 UR4, c[0x0][0x380] ;  /* 0x00007000ff0477ac */ /* 0x000e620008000a00 */
[----:B--2---:R-:W-:-:S04]  /*0760*/  IMAD R9, R10, 0x28, R3 ;  /* 0x000000280a097824 */ /* 0x004fc800078e0203 */
[----:B------:R-:W-:Y:S01]  /*0770*/  IMAD R5, R10, -0x8, R9 ;  /* 0xfffffff80a057824 */ /* 0x000fe200078e0209 */
[C---:B------:R-:W-:Y:S02]  /*0780*/  LEA R11, R9.reuse, UR8, 0x2 ;  /* 0x00000008090b7c11 */ /* 0x040fe4000f8e10ff */
[----:B------:R-:W-:Y:S02]  /*0790*/  LEA R9, R9, UR12, 0x2 ;  /* 0x0000000c09097c11 */ /* 0x000fe4000f8e10ff */
[----:B------:R-:W-:Y:S02]  /*07a0*/  IADD3 R7, PT, PT, R5, 0x20, RZ ;  /* 0x0000002005077810 */ /* 0x000fe40007ffe0ff */
[C---:B------:R-:W-:Y:S02]  /*07b0*/  IADD3 R5, P0, PT, R8.reuse, R5, RZ ;  /* 0x0000000508057210 */ /* 0x040fe40007f1e0ff */
[----:B------:R-:W-:Y:S02]  /*07c0*/  IADD3 R7, P1, PT, R8, R7, RZ ;  /* 0x0000000708077210 */ /* 0x000fe40007f3e0ff */
[----:B------:R-:W-:-:S02]  /*07d0*/  IADD3.X R14, PT, PT, RZ, R2, RZ, P0, !PT ;  /* 0x00000002ff0e7210 */ /* 0x000fc400007fe4ff */
[----:B-1----:R-:W-:Y:S01]  /*07e0*/  LEA R4, P0, R5, UR4, 0x2 ;  /* 0x0000000405047c11 */ /* 0x002fe2000f8010ff */
[----:B------:R-:W-:Y:S01]  /*07f0*/  IMAD.X R12, RZ, RZ, R2, P1 ;  /* 0x000000ffff0c7224 */ /* 0x000fe200008e0602 */
[----:B------:R-:W-:Y:S02]  /*0800*/  LEA R6, P1, R7, UR4, 0x2 ;  /* 0x0000000407067c11 */ /* 0x000fe4000f8210ff */
[----:B------:R-:W-:Y:S02]  /*0810*/  LEA.HI.X R5, R5, UR5, R14, 0x2, P0 ;  /* 0x0000000505057c11 */ /* 0x000fe400080f140e */
[----:B------:R-:W-:Y:S02]  /*0820*/  LEA.HI.X R7, R7, UR5, R12, 0x2, P1 ;  /* 0x0000000507077c11 */ /* 0x000fe400088f140c */
[----:B------:R-:W-:Y:S01]  /*0830*/  IADD3 R10, PT, PT, R10, 0x2, RZ ;  /* 0x000000020a0a7810 */ /* 0x000fe20007ffe0ff */
        /* <DEDUP_REMOVED lines=10> */
.L_x_1116:
[----:B------:R-:W-:Y:S05]  /*08e0*/  BRA.U !UP1, `(.L_x_1113) ;  /* 0x0000000109387547 */ /* 0x000fea000b800000 */
[----:B------:R-:W3:Y:S01]  /*08f0*/  LDCU.64 UR4, c[0x0][0x380] ;  /* 0x00007000ff0477ac */ /* 0x000ee20008000a00 */
[----:B-12---:R-:W-:-:S04]  /*0900*/  IMAD R7, R10, 0x28, R3 ;  /* 0x000000280a077824 */ /* 0x006fc800078e0203 */
[----:B------:R-:W-:Y:S01]  /*0910*/  IMAD R5, R10, -0x8, R7 ;  /* 0xfffffff80a057824 */ /* 0x000fe200078e0207 */
[C---:B------:R-:W-:Y:S02]  /*0920*/  LEA R9, R7.reuse, UR8, 0x2 ;  /* 0x0000000807097c11 */ /* 0x040fe4000f8e10ff */
[----:B------:R-:W-:Y:S02]  /*0930*/  LEA R7, R7, UR12, 0x2 ;  /* 0x0000000c07077c11 */ /* 0x000fe4000f8e10ff */
[----:B------:R-:W-:-:S04]  /*0940*/  IADD3 R5, P0, PT, R8, R5, RZ ;  /* 0x0000000508057210 */ /* 0x000fc80007f1e0ff */
        /* <DEDUP_REMOVED lines=8> */
.L_x_1113:
        /* <DEDUP_REMOVED lines=32> */
.L_x_1187:
[----:B-123--:R-:W1:Y:S01]  /*0bd0*/  S2R R7, SR_CTAID.X ;  /* 0x0000000000077919 */ /* 0x00ee620000002500 */
[----:B------:R-:W1:Y:S01]  /*0be0*/  LDC.64 R4, c[0x0][0x3c0] ;  /* 0x0000f000ff047b82 */ /* 0x000e620000000a00 */
[----:B------:R-:W2:Y:S01]  /*0bf0*/  LDCU UR6, c[0x0][0x3ec] ;  /* 0x00007d80ff0677ac */ /* 0x000ea20008000800 */
[----:B------:R-:W2:Y:S06]  /*0c00*/  LDCU UR7, c[0x0][0x3d4] ;  /* 0x00007a80ff0777ac */ /* 0x000eac0008000800 */
[----:B-----5:R-:W3:Y:S01]  /*0c10*/  LDC.64 R16, c[0x0][0x3c8] ;  /* 0x0000f200ff107b82 */ /* 0x020ee20000000a00 */
[----:B------:R-:W4:Y:S01]  /*0c20*/  LDCU UR19, c[0x0][0x3d4] ;  /* 0x00007a80ff1377ac */ /* 0x000f220008000800 */
[----:B-1----:R-:W-:-:S06]  /*0c30*/  IMAD.WIDE.U32 R4, R7, 0x4, R4 ;  /* 0x0000000407047825 */ /* 0x002fcc00078e0004 */
[----:B------:R-:W4:Y:S01]  /*0c40*/  LDG.E R4, desc[UR20][R4.64] ;  /* 0x0000001404047981 */ /* 0x000f22000c1e1900 */
[----:B--2---:R-:W-:-:S04]  /*0c50*/  UIMAD UR6, UR6, UR7, URZ ;  /* 0x00000007060672a4 */ /* 0x004fc8000f8e02ff */
[----:B------:R-:W-:-:S04]  /*0c60*/  USHF.R.S32.HI UR7, URZ, 0x1f, UR6 ;  /* 0x0000001fff077899 */ /* 0x000fc80008011406 */
[----:B------:R-:W-:Y:S01]  /*0c70*/  ULEA.HI UR7, UR7, UR6, URZ, 0x5 ;  /* 0x0000000607077291 */ /* 0x000fe2000f8f28ff */
[----:B----4-:R-:W-:-:S04]  /*0c80*/  VIADD R7, R4, UR4 ;  /* 0x0000000404077c36 */ /* 0x010fc80008000000 */
[----:B---3--:R-:W-:-:S06]  /*0c90*/  IMAD.WIDE R16, R7, 0x4, R16 ;  /* 0x0000000407107825 */ /* 0x008fcc00078e0210 */
[----:B------:R1:W5:Y:S01]  /*0ca0*/  LDG.E R16, desc[UR20][R16.64] ;  /* 0x0000001410107981 */ /* 0x000362000c1e1900 */
[----:B------:R-:W-:-:S04]  /*0cb0*/  USHF.R.S32.HI UR7, URZ, 0x6, UR7 ;  /* 0x00000006ff077899 */ /* 0x000fc80008011407 */
[----:B------:R-:W-:-:S09]  /*0cc0*/  UISETP.GE.AND UP0, UPT, UR7, 0x1, UPT ;  /* 0x000000010700788c */ /* 0x000fd2000bf06270 */
[----:B-1----:R-:W-:Y:S05]  /*0cd0*/  BRA.U !UP0, `(.L_x_1118) ;  /* 0x0000000508087547 */ /* 0x002fea000b800000 */
        /* <DEDUP_REMOVED lines=9> */
[----:B------:R-:W-:Y:S01]  /*0d70*/  MOV R8, RZ ;  /* 0x000000ff00087202 */ /* 0x000fe20000000f00 */
[----:B------:R-:W1:Y:S01]  /*0d80*/  LDCU.64 UR8, c[0x0][0x388] ;  /* 0x00007100ff0877ac */ /* 0x000e620008000a00 */
[----:B------:R-:W-:-:S12]  /*0d90*/  ULOP3.LUT UR6, UR7, 0x7ffffffc, URZ, 0xc0, !UPT ;  /* 0x7ffffffc07067892 */ /* 0x000fd8000f8ec0ff */
.L_x_1120:
[----:B--2---:R-:W-:-:S04]  /*0da0*/  IMAD R9, R8, 0x28, R3 ;  /* 0x0000002808097824 */ /* 0x004fc800078e0203 */
[C---:B------:R-:W-:Y:S01]  /*0db0*/  IMAD R6, R8.reuse, -0x8, R9 ;  /* 0xfffffff808067824 */ /* 0x040fe200078e0209 */
[----:B------:R-:W-:Y:S02]  /*0dc0*/  LEA R9, R9, UR23, 0x2 ;  /* 0x0000001709097c11 */ /* 0x000fe4000f8e10ff */
[----:B------:R-:W-:Y:S02]  /*0dd0*/  IADD3 R8, PT, PT, R8, 0x4, RZ ;  /* 0x0000000408087810 */ /* 0x000fe40007ffe0ff */
[----:B------:R-:W-:-:S04]  /*0de0*/  IADD3 R7, P0, PT, R5, R6, RZ ;  /* 0x0000000605077210 */ /* 0x000fc80007f1e0ff */
        /* <DEDUP_REMOVED lines=13> */
.L_x_1119:
[----:B------:R-:W-:-:S09]  /*0ec0*/  ULOP3.LUT UP0, UR6, UR7, 0x3, URZ, 0xc0, !UPT ;  /* 0x0000000307067892 */ /* 0x000fd2000f80c0ff */
[----:B------:R-:W-:Y:S05]  /*0ed0*/  BRA.U !UP0, `(.L_x_1118) ;  /* 0x0000000108887547 */ /* 0x000fea000b800000 */
[----:B------:R-:W1:Y:S01]  /*0ee0*/  LDCU.64 UR8, c[0x0][0x388] ;  /* 0x00007100ff0877ac */ /* 0x000e620008000a00 */
[----:B------:R-:W-:Y:S01]  /*0ef0*/  IMAD R9, R6, 0x28, R3 ;  /* 0x0000002806097824 */ /* 0x000fe200078e0203 */
[----:B------:R-:W-:-:S03]  /*0f00*/  UISETP.NE.AND UP0, UPT, UR6, 0x1, UPT ;  /* 0x000000010600788c */ /* 0x000fc6000bf05270 */
[----:B------:R-:W-:Y:S01]  /*0f10*/  IMAD R10, R6, -0x8, R9 ;  /* 0xfffffff8060a7824 */ /* 0x000fe200078e0209 */
[----:B------:R-:W-:-:S04]  /*0f20*/  LEA R9, R9, UR23, 0x2 ;  /* 0x0000001709097c11 */ /* 0x000fc8000f8e10ff */
[----:B------:R-:W-:-:S04]  /*0f30*/  IADD3 R7, P0, PT, R5, R10, RZ ;  /* 0x0000000a05077210 */ /* 0x000fc80007f1e0ff */
[----:B------:R-:W-:Y:S02]  /*0f40*/  IADD3.X R8, PT, PT, RZ, R4, RZ, P0, !PT ;  /* 0x00000004ff087210 */ /* 0x000fe400007fe4ff */
        /* <DEDUP_REMOVED lines=27> */
.L_x_1118:
        /* <DEDUP_REMOVED lines=8> */
.L_x_1128:
[----:B----4-:R-:W4:Y:S01]  /*1180*/  LDCU.64 UR18, c[0x0][0x3d0] ;  /* 0x00007a00ff1277ac */ /* 0x010f220008000a00 */
[----:B------:R-:W-:Y:S02]  /*1190*/  UIMAD UR32, UR6, UR26, URZ ;  /* 0x0000001a062072a4 */ /* 0x000fe4000f8e02ff */
[----:B------:R-:W-:Y:S01]  /*11a0*/  UIADD3 UR6, UPT, UPT, UR6, 0x10, URZ ;  /* 0x0000001006067890 */ /* 0x000fe2000fffe0ff */
[----:B------:R-:W-:Y:S01]  /*11b0*/  UMOV UR7, URZ ;  /* 0x000000ff00077c82 */ /* 0x000fe20008000000 */
[----:B----4-:R-:W-:Y:S02]  /*11c0*/  UISETP.GE.U32.AND UP2, UPT, UR19, 0xf1, UPT ;  /* 0x000000f11300788c */ /* 0x010fe4000bf46070 */
[----:B------:R-:W-:-:S07]  /*11d0*/  UISETP.GE.AND UP0, UPT, UR6, UR18, UPT ;  /* 0x000000120600728c */ /* 0x000fce000bf06270 */
[----:B-12---:R-:W-:Y:S05]  /*11e0*/  BRA.U !UP2, `(.L_x_1123) ;  /* 0x000000050af87547 */ /* 0x006fea000b800000 */
[----:B---3--:R-:W3:Y:S01]  /*11f0*/  S2R R5, SR_LANEID ;  /* 0x0000000000057919 */ /* 0x008ee20000000000 */
[----:B------:R-:W-:Y:S01]  /*1200*/  USHF.R.U32.HI UR18, URZ, 0x1, UR26 ;  /* 0x00000001ff127899 */ /* 0x000fe2000801161a */
[----:B------:R-:W-:Y:S01]  /*1210*/  UMOV UR7, URZ ;  /* 0x000000ff00077c82 */ /* 0x000fe20008000000 */
[----:B------:R-:W-:Y:S01]  /*1220*/  UMOV UR8, URZ ;  /* 0x000000ff00087c82 */ /* 0x000fe20008000000 */
[----:B---3--:R-:W-:Y:S02]  /*1230*/  SHF.R.U32.HI R4, RZ, 0x2, R5 ;  /* 0x00000002ff047819 */ /* 0x008fe40000011605 */
[----:B------:R-:W-:-:S05]  /*1240*/  LOP3.LUT R5, R5, 0x3, RZ, 0xc0, !PT ;  /* 0x0000000305057812 */ /* 0x000fca00078ec0ff */
[----:B------:R-:W-:-:S05]  /*1250*/  IMAD R4, R4, UR18, R5 ;  /* 0x0000001204047c24 */ /* 0x000fca000f8e0205 */
[----:B------:R-:W-:-:S07]  /*1260*/  SHF.L.U32 R4, R4, 0x2, RZ ;  /* 0x0000000204047819 */ /* 0x000fce00000006ff */
.L_x_1124:
[----:B------:R-:W-:Y:S01]  /*1270*/  UIADD3 UR9, UPT, UPT, UR32, UR7, URZ ;  /* 0x0000000720097290 */ /* 0x000fe2000fffe0ff */
[----:B----4-:R-:W-:Y:S01]  /*1280*/  MOV R13, UR18 ;  /* 0x00000012000d7c02 */ /* 0x010fe20008000f00 */
[----:B------:R-:W-:Y:S02]  /*1290*/  UIADD3 UR8, UPT, UPT, UR8, 0x10, URZ ;  /* 0x0000001008087890 */ /* 0x000fe4000fffe0ff */
[----:B------:R-:W-:Y:S02]  /*12a0*/  ULEA UR9, UR9, UR10, 0x1 ;  /* 0x0000000a09097291 */ /* 0x000fe4000f8e08ff */
[----:B------:R-:W-:Y:S02]  /*12b0*/  UISETP.NE.AND UP2, UPT, UR8, UR27, UPT ;  /* 0x0000001b0800728c */ /* 0x000fe4000bf45270 */
[----:B------:R-:W-:Y:S02]  /*12c0*/  UIADD3 UR33, UPT, UPT, UR9, 0x20, URZ ;  /* 0x0000002009217890 */ /* 0x000fe4000fffe0ff */
[----:B-12---:R-:W-:Y:S01]  /*12d0*/  IADD3 R6, PT, PT, R4, UR9, RZ ;  /* 0x0000000904067c10 */ /* 0x006fe2000fffe0ff */
[----:B------:R-:W-:-:S02]  /*12e0*/  UIADD3 UR34, UPT, UPT, UR9, 0x40, URZ ;  /* 0x0000004009227890 */ /* 0x000fc4000fffe0ff */
[----:B------:R-:W-:Y:S01]  /*12f0*/  UIADD3 UR35, UPT, UPT, UR9, 0x60, URZ ;  /* 0x0000006009237890 */ /* 0x000fe2000fffe0ff */
[C---:B------:R-:W-:Y:S01]  /*1300*/  VIADD R12, R4.reuse, UR33 ;  /* 0x00000021040c7c36 */ /* 0x040fe20008000000 */
[C---:B------:R-:W-:Y:S01]  /*1310*/  LEA R5, R13.reuse, R6, 0x5 ;  /* 0x000000060d057211 */ /* 0x040fe200078e28ff */
[----:B------:R4:W-:Y:S01]  /*1320*/  STS [R4+UR9], RZ ;  /* 0x000000ff04007988 */ /* 0x0009e20008000809 */
[C---:B------:R-:W-:Y:S01]  /*1330*/  IADD3 R11, PT, PT, R4.reuse, UR34, RZ ;  /* 0x00000022040b7c10 */ /* 0x040fe2000fffe0ff */
[----:B------:R-:W-:Y:S01]  /*1340*/  UIADD3 UR36, UPT, UPT, UR9, 0x80, URZ ;  /* 0x0000008009247890 */ /* 0x000fe2000fffe0ff */
[C---:B------:R-:W-:Y:S01]  /*1350*/  LEA R12, R13.reuse, R12, 0x5 ;  /* 0x0000000c0d0c7211 */ /* 0x040fe200078e28ff */
[----:B------:R4:W-:Y:S01]  /*1360*/  STS [R5], RZ ;  /* 0x000000ff05007388 */ /* 0x0009e20000000800 */
[----:B------:R-:W-:Y:S01]  /*1370*/  IADD3 R10, PT, PT, R4, UR35, RZ ;  /* 0x00000023040a7c10 */ /* 0x000fe2000fffe0ff */
[----:B------:R-:W-:Y:S01]  /*1380*/  IMAD R11, R13, 0x20, R11 ;  /* 0x000000200d0b7824 */ /* 0x000fe200078e020b */
[----:B------:R-:W-:-:S02]  /*1390*/  UIADD3 UR37, UPT, UPT, UR9, 0xa0, URZ ;  /* 0x000000a009257890 */ /* 0x000fc4000fffe0ff */
[----:B------:R4:W-:Y:S01]  /*13a0*/  STS [R4+UR9+0x10], RZ ;  /* 0x000010ff04007988 */ /* 0x0009e20008000809 */
[C---:B------:R-:W-:Y:S01]  /*13b0*/  IADD3 R9, PT, PT, R4.reuse, UR36, RZ ;  /* 0x0000002404097c10 */ /* 0x040fe2000fffe0ff */
[----:B------:R-:W-:Y:S01]  /*13c0*/  UIADD3 UR38, UPT, UPT, UR9, 0xc0, URZ ;  /* 0x000000c009267890 */ /* 0x000fe2000fffe0ff */
[C---:B------:R-:W-:Y:S01]  /*13d0*/  LEA R10, R13.reuse, R10, 0x5 ;  /* 0x0000000a0d0a7211 */ /* 0x040fe200078e28ff */
[----:B------:R4:W-:Y:S01]  /*13e0*/  STS [R5+0x10], RZ ;  /* 0x000010ff05007388 */ /* 0x0009e20000000800 */
[C---:B------:R-:W-:Y:S01]  /*13f0*/  IADD3 R8, PT, PT, R4.reuse, UR37, RZ ;  /* 0x0000002504087c10 */ /* 0x040fe2000fffe0ff */
[----:B------:R-:W-:Y:S01]  /*1400*/  UIADD3 UR39, UPT, UPT, UR9, 0xe0, URZ ;  /* 0x000000e009277890 */ /* 0x000fe2000fffe0ff */
[C---:B------:R-:W-:Y:S01]  /*1410*/  LEA R9, R13.reuse, R9, 0x5 ;  /* 0x000000090d097211 */ /* 0x040fe200078e28ff */
[----:B------:R4:W-:Y:S01]  /*1420*/  STS [R4+UR33], RZ ;  /* 0x000000ff04007988 */ /* 0x0009e20008000821 */
[C---:B------:R-:W-:Y:S01]  /*1430*/  VIADD R7, R4.reuse, UR38 ;  /* 0x0000002604077c36 */ /* 0x040fe20008000000 */
[C---:B------:R-:W-:Y:S01]  /*1440*/  LEA R8, R13.reuse, R8, 0x5 ;  /* 0x000000080d087211 */ /* 0x040fe200078e28ff */
[----:B------:R-:W-:Y:S01]  /*1450*/  UIADD3 UR40, UPT, UPT, UR9, 0x100, URZ ;  /* 0x0000010009287890 */ /* 0x000fe2000fffe0ff */
[----:B------:R4:W-:Y:S01]  /*1460*/  STS [R12], RZ ;  /* 0x000000ff0c007388 */ /* 0x0009e20000000800 */
[C---:B------:R-:W-:Y:S01]  /*1470*/  IADD3 R15, PT, PT, R4.reuse, UR39, RZ ;  /* 0x00000027040f7c10 */ /* 0x040fe2000fffe0ff */
[----:B------:R-:W-:Y:S01]  /*1480*/  UIADD3 UR41, UPT, UPT, UR9, 0x120, URZ ;  /* 0x0000012009297890 */ /* 0x000fe2000fffe0ff */
[C---:B------:R-:W-:Y:S01]  /*1490*/  LEA R7, R13.reuse, R7, 0x5 ;  /* 0x000000070d077211 */ /* 0x040fe200078e28ff */
[----:B------:R4:W-:Y:S01]  /*14a0*/  STS [R4+UR33+0x10], RZ ;  /* 0x000010ff04007988 */ /* 0x0009e20008000821 */
[C---:B------:R-:W-:Y:S01]  /*14b0*/  IADD3 R28, PT, PT, R4.reuse, UR40, RZ ;  /* 0x00000028041c7c10 */ /* 0x040fe2000fffe0ff */
[C---:B------:R-:W-:Y:S01]  /*14c0*/  IMAD R15, R13.reuse, 0x20, R15 ;  /* 0x000000200d0f7824 */ /* 0x040fe200078e020f */
[----:B------:R-:W-:Y:S01]  /*14d0*/  UIADD3 UR42, UPT, UPT, UR9, 0x140, URZ ;  /* 0x00000140092a7890 */ /* 0x000fe2000fffe0ff */
[----:B------:R4:W-:Y:S01]  /*14e0*/  STS [R12+0x10], RZ ;  /* 0x000010ff0c007388 */ /* 0x0009e20000000800 */
[C---:B------:R-:W-:Y:S01]  /*14f0*/  IADD3 R18, PT, PT, R4.reuse, UR41, RZ ;  /* 0x0000002904127c10 */ /* 0x040fe2000fffe0ff */
[----:B------:R-:W-:Y:S01]  /*1500*/  UIADD3 UR43, UPT, UPT, UR9, 0x160, URZ ;  /* 0x00000160092b7890 */ /* 0x000fe2000fffe0ff */
[C---:B------:R-:W-:Y:S01]  /*1510*/  LEA R17, R13.reuse, R28, 0x5 ;  /* 0x0000001c0d117211 */ /* 0x040fe200078e28ff */
[----:B------:R4:W-:Y:S01]  /*1520*/  STS [R4+UR34], RZ ;  /* 0x000000ff04007988 */ /* 0x0009e20008000822 */
[C---:B------:R-:W-:Y:S01]  /*1530*/  IADD3 R26, PT, PT, R4.reuse, UR42, RZ ;  /* 0x0000002a041a7c10 */ /* 0x040fe2000fffe0ff */
[----:B------:R-:W-:Y:S01]  /*1540*/  UIADD3 UR44, UPT, UPT, UR9, 0x180, URZ ;  /* 0x00000180092c7890 */ /* 0x000fe2000fffe0ff */
[C---:B------:R-:W-:Y:S01]  /*1550*/  LEA R18, R13.reuse, R18, 0x5 ;  /* 0x000000120d127211 */ /* 0x040fe200078e28ff */
[----:B------:R4:W-:Y:S01]  /*1560*/  STS [R11], RZ ;  /* 0x000000ff0b007388 */ /* 0x0009e20000000800 */
[C---:B------:R-:W-:Y:S01]  /*1570*/  VIADD R22, R4.reuse, UR43 ;  /* 0x0000002b04167c36 */ /* 0x040fe20008000000 */
[C---:B------:R-:W-:Y:S01]  /*1580*/  LEA R19, R13.reuse, R26, 0x5 ;  /* 0x0000001a0d137211 */ /* 0x040fe200078e28ff */
[----:B------:R-:W-:Y:S01]  /*1590*/  UIADD3 UR45, UPT, UPT, UR9, 0x1a0, URZ ;  /* 0x000001a0092d7890 */ /* 0x000fe2000fffe0ff */
        /* <DEDUP_REMOVED lines=13> */
[----:B------:R-:W-:Y:S01]  /*1670*/  VIADD R26, R4, UR47 ;  /* 0x0000002f041a7c36 */ /* 0x000fe20008000000 */
[----:B------:R-:W-:-:S02]  /*1680*/  LEA R6, R13, R6, 0x5 ;  /* 0x000000060d067211 */ /* 0x000fc400078e28ff */
[----:B------:R4:W-:Y:S02]  /*1690*/  STS [R4+UR35+0x10], RZ ;  /* 0x000010ff04007988 */ /* 0x0009e40008000823 */
[----:B------:R-:W-:Y:S02]  /*16a0*/  LEA R13, R13, R26, 0x5 ;  /* 0x0000001a0d0d7211 */ /* 0x000fe400078e28ff */
[----:B------:R4:W-:Y:S04]  /*16b0*/  STS [R10+0x10], RZ ;  /* 0x000010ff0a007388 */ /* 0x0009e80000000800 */
[----:B------:R4:W-:Y:S04]  /*16c0*/  STS [R4+UR36], RZ ;  /* 0x000000ff04007988 */ /* 0x0009e80008000824 */
[----:B------:R4:W-:Y:S04]  /*16d0*/  STS [R9], RZ ;  /* 0x000000ff09007388 */ /* 0x0009e80000000800 */
[----:B------:R4:W-:Y:S04]  /*16e0*/  STS [R4+UR36+0x10], RZ ;  /* 0x000010ff04007988 */ /* 0x0009e80008000824 */
        /* <DEDUP_REMOVED lines=44> */
[----:B------:R4:W-:Y:S01]  /*19b0*/  STS [R13+0x10], RZ ;  /* 0x000010ff0d007388 */ /* 0x0009e20000000800 */
[----:B------:R-:W-:Y:S05]  /*19c0*/  BRA.U UP2, `(.L_x_1124) ;  /* 0xfffffff902287547 */ /* 0x000fea000b83ffff */
.L_x_1123:
        /* <DEDUP_REMOVED lines=8> */
[----:B---34-:R-:W3:Y:S01]  /*1a50*/  S2R R4, SR_LANEID ;  /* 0x0000000000047919 */ /* 0x018ee20000000000 */
[----:B------:R-:W-:Y:S02]  /*1a60*/  USHF.R.U32.HI UR18, URZ, 0x1, UR26 ;  /* 0x00000001ff127899 */ /* 0x000fe4000801161a */
[----:B------:R-:W-:Y:S02]  /*1a70*/  UIADD3 UR8, UPT, UPT, UR32, UR7, URZ ;  /* 0x0000000720087290 */ /* 0x000fe4000fffe0ff */
[----:B------:R-:W-:Y:S02]  /*1a80*/  UIADD3 UR7, UPT, UPT, UR7, 0x80, URZ ;  /* 0x0000008007077890 */ /* 0x000fe4000fffe0ff */
[----:B------:R-:W-:Y:S01]  /*1a90*/  ULEA UR8, UR8, UR10, 0x1 ;  /* 0x0000000a08087291 */ /* 0x000fe2000f8e08ff */
[----:B------:R-:W-:-:S03]  /*1aa0*/  IMAD.U32 R14, RZ, RZ, UR18 ;  /* 0x00000012ff0e7e24 */ /* 0x000fc6000f8e00ff */
[----:B------:R-:W-:Y:S02]  /*1ab0*/  UIADD3 UR33, UPT, UPT, UR8, 0x40, URZ ;  /* 0x0000004008217890 */ /* 0x000fe4000fffe0ff */
[----:B------:R-:W-:Y:S01]  /*1ac0*/  UIADD3 UR34, UPT, UPT, UR8, 0x60, URZ ;  /* 0x0000006008227890 */ /* 0x000fe2000fffe0ff */
[----:B---3--:R-:W-:Y:S02]  /*1ad0*/  SHF.R.U32.HI R5, RZ, 0x2, R4 ;  /* 0x00000002ff057819 */ /* 0x008fe40000011604 */
[----:B------:R-:W-:-:S05]  /*1ae0*/  LOP3.LUT R4, R4, 0x3, RZ, 0xc0, !PT ;  /* 0x0000000304047812 */ /* 0x000fca00078ec0ff */
[----:B------:R-:W-:Y:S01]  /*1af0*/  IMAD R13, R5, UR18, R4 ;  /* 0x00000012050d7c24 */ /* 0x000fe2000f8e0204 */
[----:B------:R-:W-:-:S04]  /*1b00*/  UIADD3 UR18, UPT, UPT, UR8, 0x20, URZ ;  /* 0x0000002008127890 */ /* 0x000fc8000fffe0ff */
[C---:B-12---:R-:W-:Y:S02]  /*1b10*/  LEA R7, R13.reuse, UR8, 0x2 ;  /* 0x000000080d077c11 */ /* 0x046fe4000f8e10ff */
[C---:B------:R-:W-:Y:S01]  /*1b20*/  LEA R9, R13.reuse, UR18, 0x2 ;  /* 0x000000120d097c11 */ /* 0x040fe2000f8e10ff */
[----:B------:R-:W-:Y:S01]  /*1b30*/  UIADD3 UR18, UPT, UPT, UR8, 0x80, URZ ;  /* 0x0000008008127890 */ /* 0x000fe2000fffe0ff */
[C---:B------:R-:W-:Y:S01]  /*1b40*/  LEA R4, R14.reuse, R7, 0x5 ;  /* 0x000000070e047211 */ /* 0x040fe200078e28ff */
[----:B------:R-:W-:Y:S01]  /*1b50*/  STS [R7], RZ ;  /* 0x000000ff07007388 */ /* 0x000fe20000000800 */
[C---:B------:R-:W-:Y:S01]  /*1b60*/  LEA R8, R13.reuse, UR33, 0x2 ;  /* 0x000000210d087c11 */ /* 0x040fe2000f8e10ff */
[----:B------:R-:W-:Y:S01]  /*1b70*/  UIADD3 UR33, UPT, UPT, UR8, 0xa0, URZ ;  /* 0x000000a008217890 */ /* 0x000fe2000fffe0ff */
[----:B------:R-:W-:Y:S01]  /*1b80*/  LEA R5, R14, R9, 0x5 ;  /* 0x000000090e057211 */ /* 0x000fe200078e28ff */
[----:B------:R-:W-:Y:S01]  /*1b90*/  STS [R4], RZ ;  /* 0x000000ff04007388 */ /* 0x000fe20000000800 */
[----:B------:R-:W-:-:S02]  /*1ba0*/  LEA R12, R13, UR34, 0x2 ;  /* 0x000000220d0c7c11 */ /* 0x000fc4000f8e10ff */
[----:B------:R-:W-:Y:S01]  /*1bb0*/  LEA R6, R14, R8, 0x5 ;  /* 0x000000080e067211 */ /* 0x000fe200078e28ff */
[----:B------:R1:W-:Y:S01]  /*1bc0*/  STS [R7+0x10], RZ ;  /* 0x000010ff07007388 */ /* 0x0003e20000000800 */
[C---:B------:R-:W-:Y:S01]  /*1bd0*/  LEA R11, R13.reuse, UR18, 0x2 ;  /* 0x000000120d0b7c11 */ /* 0x040fe2000f8e10ff */
[----:B------:R-:W-:Y:S01]  /*1be0*/  UIADD3 UR18, UPT, UPT, UR8, 0xc0, URZ ;  /* 0x000000c008127890 */ /* 0x000fe2000fffe0ff */
[----:B------:R-:W-:Y:S01]  /*1bf0*/  LEA R10, R13, UR33, 0x2 ;  /* 0x000000210d0a7c11 */ /* 0x000fe2000f8e10ff */
[----:B------:R2:W-:Y:S01]  /*1c00*/  STS [R4+0x10], RZ ;  /* 0x000010ff04007388 */ /* 0x0005e20000000800 */
[----:B------:R-:W-:-:S03]  /*1c10*/  UIADD3 UR8, UPT, UPT, UR8, 0xe0, URZ ;  /* 0x000000e008087890 */ /* 0x000fc6000fffe0ff */
[----:B------:R-:W-:Y:S01]  /*1c20*/  STS [R9], RZ ;  /* 0x000000ff09007388 */ /* 0x000fe20000000800 */
[----:B-1----:R-:W-:-:S03]  /*1c30*/  LEA R7, R14, R12, 0x5 ;  /* 0x0000000c0e077211 */ /* 0x002fc600078e28ff */
[----:B------:R-:W-:Y:S01]  /*1c40*/  STS [R5], RZ ;  /* 0x000000ff05007388 */ /* 0x000fe20000000800 */
[----:B--2---:R-:W-:-:S03]  /*1c50*/  IMAD R4, R14, 0x20, R11 ;  /* 0x000000200e047824 */ /* 0x004fc600078e020b */
[----:B------:R1:W-:Y:S04]  /*1c60*/  STS [R9+0x10], RZ ;  /* 0x000010ff09007388 */ /* 0x0003e80000000800 */
[----:B------:R2:W-:Y:S04]  /*1c70*/  STS [R5+0x10], RZ ;  /* 0x000010ff05007388 */ /* 0x0005e80000000800 */
[----:B------:R-:W-:Y:S01]  /*1c80*/  STS [R8], RZ ;  /* 0x000000ff08007388 */ /* 0x000fe20000000800 */
[----:B-1----:R-:W-:-:S03]  /*1c90*/  LEA R9, R13, UR18, 0x2 ;  /* 0x000000120d097c11 */ /* 0x002fc6000f8e10ff */
[----:B------:R-:W-:Y:S01]  /*1ca0*/  STS [R6], RZ ;  /* 0x000000ff06007388 */ /* 0x000fe20000000800 */
[----:B--2---:R-:W-:-:S03]  /*1cb0*/  LEA R5, R14, R10, 0x5 ;  /* 0x0000000a0e057211 */ /* 0x004fc600078e28ff */
[----:B------:R1:W-:Y:S04]  /*1cc0*/  STS [R8+0x10], RZ ;  /* 0x000010ff08007388 */ /* 0x0003e80000000800 */
[----:B------:R2:W-:Y:S04]  /*1cd0*/  STS [R6+0x10], RZ ;  /* 0x000010ff06007388 */ /* 0x0005e80000000800 */
[----:B------:R-:W-:Y:S01]  /*1ce0*/  STS [R12], RZ ;  /* 0x000000ff0c007388 */ /* 0x000fe20000000800 */
[----:B-1----:R-:W-:-:S03]  /*1cf0*/  LEA R8, R13, UR8, 0x2 ;  /* 0x000000080d087c11 */ /* 0x002fc6000f8e10ff */
        /* <DEDUP_REMOVED lines=21> */
.L_x_1126:
[----:B------:R-:W-:Y:S05]  /*1e50*/  BRA.U !UP3, `(.L_x_1125) ;  /* 0x000000050b247547 */ /* 0x000fea000b800000 */
[----:B------:R-:W-:Y:S02]  /*1e60*/  UIADD3 UR9, UPT, UPT, UR9, -0x1, URZ ;  /* 0xffffffff09097890 */ /* 0x000fe4000fffe0ff */
[----:B------:R-:W-:Y:S02]  /*1e70*/  UISETP.NE.AND UP3, UPT, UR28, URZ, UPT ;  /* 0x000000ff1c00728c */ /* 0x000fe4000bf65270 */
[----:B------:R-:W-:-:S09]  /*1e80*/  UISETP.GE.U32.AND UP2, UPT, UR9, 0x3, UPT ;  /* 0x000000030900788c */ /* 0x000fd2000bf46070 */
[----:B------:R-:W-:Y:S05]  /*1e90*/  BRA.U !UP2, `(.L_x_1127) ;  /* 0x000000010a907547 */ /* 0x000fea000b800000 */
[----:B--234-:R-:W2:Y:S01]  /*1ea0*/  S2R R4, SR_LANEID ;  /* 0x0000000000047919 */ /* 0x01cea20000000000 */
[----:B------:R-:W-:Y:S02]  /*1eb0*/  USHF.R.U32.HI UR9, URZ, 0x1, UR26 ;  /* 0x00000001ff097899 */ /* 0x000fe4000801161a */
[----:B------:R-:W-:Y:S02]  /*1ec0*/  UIADD3 UR8, UPT, UPT, UR32, UR7, URZ ;  /* 0x0000000720087290 */ /* 0x000fe4000fffe0ff */
[----:B------:R-:W-:Y:S02]  /*1ed0*/  UIADD3 UR7, UPT, UPT, UR7, 0x40, URZ ;  /* 0x0000004007077890 */ /* 0x000fe4000fffe0ff */
[----:B------:R-:W-:Y:S01]  /*1ee0*/  ULEA UR8, UR8, UR10, 0x1 ;  /* 0x0000000a08087291 */ /* 0x000fe2000f8e08ff */
[----:B------:R-:W-:-:S03]  /*1ef0*/  MOV R11, UR9 ;  /* 0x00000009000b7c02 */ /* 0x000fc60008000f00 */
[----:B------:R-:W-:Y:S01]  /*1f00*/  UIADD3 UR18, UPT, UPT, UR8, 0x40, URZ ;  /* 0x0000004008127890 */ /* 0x000fe2000fffe0ff */
[----:B--2---:R-:W-:Y:S02]  /*1f10*/  SHF.R.U32.HI R5, RZ, 0x2, R4 ;  /* 0x00000002ff057819 */ /* 0x004fe40000011604 */
[----:B------:R-:W-:-:S05]  /*1f20*/  LOP3.LUT R4, R4, 0x3, RZ, 0xc0, !PT ;  /* 0x0000000304047812 */ /* 0x000fca00078ec0ff */
[----:B------:R-:W-:Y:S01]  /*1f30*/  IMAD R4, R5, UR9, R4 ;  /* 0x0000000905047c24 */ /* 0x000fe2000f8e0204 */
[----:B------:R-:W-:-:S04]  /*1f40*/  UIADD3 UR9, UPT, UPT, UR8, 0x20, URZ ;  /* 0x0000002008097890 */ /* 0x000fc8000fffe0ff */
[C---:B------:R-:W-:Y:S01]  /*1f50*/  LEA R5, R4.reuse, UR8, 0x2 ;  /* 0x0000000804057c11 */ /* 0x040fe2000f8e10ff */
[----:B------:R-:W-:Y:S01]  /*1f60*/  UIADD3 UR8, UPT, UPT, UR8, 0x60, URZ ;  /* 0x0000006008087890 */ /* 0x000fe2000fffe0ff */
[C---:B-1----:R-:W-:Y:S02]  /*1f70*/  LEA R7, R4.reuse, UR9, 0x2 ;  /* 0x0000000904077c11 */ /* 0x042fe4000f8e10ff */
[C---:B------:R-:W-:Y:S01]  /*1f80*/  LEA R8, R4.reuse, UR18, 0x2 ;  /* 0x0000001204087c11 */ /* 0x040fe2000f8e10ff */
[C---:B------:R-:W-:Y:S01]  /*1f90*/  IMAD R6, R11.reuse, 0x20, R5 ;  /* 0x000000200b067824 */ /* 0x040fe200078e0205 */
[----:B------:R1:W-:Y:S01]  /*1fa0*/  STS [R5], RZ ;  /* 0x000000ff05007388 */ /* 0x0003e20000000800 */
[----:B------:R-:W-:Y:S02]  /*1fb0*/  LEA R10, R4, UR8, 0x2 ;  /* 0x00000008040a7c11 */ /* 0x000fe4000f8e10ff */
[C---:B------:R-:W-:Y:S01]  /*1fc0*/  LEA R4, R11.reuse, R7, 0x5 ;  /* 0x000000070b047211 */ /* 0x040fe200078e28ff */
        /* <DEDUP_REMOVED lines=17> */
.L_x_1127:
[----:B------:R-:W-:Y:S05]  /*20e0*/  BRA.U !UP3, `(.L_x_1125) ;  /* 0x000000010b807547 */ /* 0x000fea000b800000 */
[----:B-1234-:R-:W1:Y:S01]  /*20f0*/  S2R R4, SR_LANEID ;  /* 0x0000000000047919 */ /* 0x01ee620000000000 */
[----:B------:R-:W-:Y:S02]  /*2100*/  USHF.R.U32.HI UR8, URZ, 0x1, UR26 ;  /* 0x00000001ff087899 */ /* 0x000fe4000801161a */
[----:B------:R-:W-:Y:S02]  /*2110*/  UIADD3 UR7, UPT, UPT, UR32, UR7, URZ ;  /* 0x0000000720077290 */ /* 0x000fe4000fffe0ff */
[----:B------:R-:W-:Y:S02]  /*2120*/  UISETP.NE.AND UP2, UPT, UR28, 0x1, UPT ;  /* 0x000000011c00788c */ /* 0x000fe4000bf45270 */
[----:B------:R-:W-:Y:S01]  /*2130*/  ULEA UR7, UR7, UR10, 0x1 ;  /* 0x0000000a07077291 */ /* 0x000fe2000f8e08ff */
[----:B------:R-:W-:Y:S02]  /*2140*/  MOV R7, UR8 ;  /* 0x0000000800077c02 */ /* 0x000fe40008000f00 */
[----:B-1----:R-:W-:-:S02]  /*2150*/  SHF.R.U32.HI R5, RZ, 0x2, R4 ;  /* 0x00000002ff057819 */ /* 0x002fc40000011604 */
[----:B------:R-:W-:-:S05]  /*2160*/  LOP3.LUT R4, R4, 0x3, RZ, 0xc0, !PT ;  /* 0x0000000304047812 */ /* 0x000fca00078ec0ff */
[----:B------:R-:W-:-:S05]  /*2170*/  IMAD R5, R5, UR8, R4 ;  /* 0x0000000805057c24 */ /* 0x000fca000f8e0204 */
[----:B------:R-:W-:-:S04]  /*2180*/  LEA R4, R5, UR7, 0x2 ;  /* 0x0000000705047c11 */ /* 0x000fc8000f8e10ff */
[----:B------:R-:W-:Y:S01]  /*2190*/  LEA R6, R7, R4, 0x5 ;  /* 0x0000000407067211 */ /* 0x000fe200078e28ff */
[----:B------:R1:W-:Y:S04]  /*21a0*/  STS [R4], RZ ;  /* 0x000000ff04007388 */ /* 0x0003e80000000800 */
[----:B------:R1:W-:Y:S04]  /*21b0*/  STS [R6], RZ ;  /* 0x000000ff06007388 */ /* 0x0003e80000000800 */
[----:B------:R1:W-:Y:S04]  /*21c0*/  STS [R4+0x10], RZ ;  /* 0x000010ff04007388 */ /* 0x0003e80000000800 */
[----:B------:R1:W-:Y:S01]  /*21d0*/  STS [R6+0x10], RZ ;  /* 0x000010ff06007388 */ /* 0x0003e20000000800 */
[----:B------:R-:W-:Y:S05]  /*21e0*/  BRA.U !UP2, `(.L_x_1125) ;  /* 0x000000010a407547 */ /* 0x000fea000b800000 */
[----:B------:R-:W-:Y:S02]  /*21f0*/  UIADD3 UR8, UPT, UPT, UR7, 0x20, URZ ;  /* 0x0000002007087890 */ /* 0x000fe4000fffe0ff */
[----:B------:R-:W-:-:S04]  /*2200*/  UISETP.NE.AND UP2, UPT, UR28, 0x2, UPT ;  /* 0x000000021c00788c */ /* 0x000fc8000bf45270 */
[----:B-1----:R-:W-:-:S05]  /*2210*/  LEA R4, R5, UR8, 0x2 ;  /* 0x0000000805047c11 */ /* 0x002fca000f8e10ff */
[----:B------:R-:W-:Y:S01]  /*2220*/  IMAD R6, R7, 0x20, R4 ;  /* 0x0000002007067824 */ /* 0x000fe200078e0204 */
[----:B------:R1:W-:Y:S04]  /*2230*/  STS [R4], RZ ;  /* 0x000000ff04007388 */ /* 0x0003e80000000800 */
[----:B------:R1:W-:Y:S04]  /*2240*/  STS [R6], RZ ;  /* 0x000000ff06007388 */ /* 0x0003e80000000800 */
[----:B------:R1:W-:Y:S04]  /*2250*/  STS [R4+0x10], RZ ;  /* 0x000010ff04007388 */ /* 0x0003e80000000800 */
[----:B------:R1:W-:Y:S01]  /*2260*/  STS [R6+0x10], RZ ;  /* 0x000010ff06007388 */ /* 0x0003e20000000800 */
[----:B------:R-:W-:Y:S05]  /*2270*/  BRA.U !UP2, `(.L_x_1125) ;  /* 0x000000010a1c7547 */ /* 0x000fea000b800000 */
[----:B------:R-:W-:-:S06]  /*2280*/  UIADD3 UR7, UPT, UPT, UR7, 0x40, URZ ;  /* 0x0000004007077890 */ /* 0x000fcc000fffe0ff */
[----:B------:R-:W-:-:S04]  /*2290*/  LEA R5, R5, UR7, 0x2 ;  /* 0x0000000705057c11 */ /* 0x000fc8000f8e10ff */
[----:B-1----:R-:W-:Y:S01]  /*22a0*/  LEA R4, R7, R5, 0x5 ;  /* 0x0000000507047211 */ /* 0x002fe200078e28ff */
[----:B------:R1:W-:Y:S04]  /*22b0*/  STS [R5], RZ ;  /* 0x000000ff05007388 */ /* 0x0003e80000000800 */
[----:B------:R1:W-:Y:S04]  /*22c0*/  STS [R4], RZ ;  /* 0x000000ff04007388 */ /* 0x0003e80000000800 */
[----:B------:R1:W-:Y:S04]  /*22d0*/  STS [R5+0x10], RZ ;  /* 0x000010ff05007388 */ /* 0x0003e80000000800 */
[----:B------:R1:W-:Y:S02]  /*22e0*/  STS [R4+0x10], RZ ;  /* 0x000010ff04007388 */ /* 0x0003e40000000800 */
.L_x_1125:
[----:B------:R-:W-:Y:S05]  /*22f0*/  BRA.U !UP0, `(.L_x_1128) ;  /* 0xffffffed08a07547 */ /* 0x000fea000b83ffff */
[----:B------:R-:W-:Y:S05]  /*2300*/  BRA `(.L_x_1121) ;  /* 0x0000000800247947 */ /* 0x000fea0003800000 */
.L_x_1122:
[----:B------:R-:W-:-:S05]  /*2310*/  UMOV UR6, URZ ;  /* 0x000000ff00067c82 */ /* 0x000fca0008000000 */
.L_x_1133:
[----:B----4-:R-:W4:Y:S01]  /*2320*/  LDCU UR7, c[0x0][0x3d0] ;  /* 0x00007a00ff0777ac */ /* 0x010f220008000800 */
[----:B------:R-:W-:Y:S02]  /*2330*/  UIMAD UR34, UR6, UR24, URZ ;  /* 0x00000018062272a4 */ /* 0x000fe4000f8e02ff */
[----:B------:R-:W-:Y:S02]  /*2340*/  UIMAD UR35, UR6, UR26, URZ ;  /* 0x0000001a062372a4 */ /* 0x000fe4000f8e02ff */
[----:B------:R-:W-:-:S04]  /*2350*/  UIADD3 UR6, UPT, UPT, UR6, 0x10, URZ ;  /* 0x0000001006067890 */ /* 0x000fc8000fffe0ff */
[----:B----4-:R-:W-:-:S03]  /*2360*/  UISETP.GE.AND UP0, UPT, UR6, UR7, UPT ;  /* 0x000000070600728c */ /* 0x010fc6000bf06270 */
[----:B------:R-:W-:-:S08]  /*2370*/  UMOV UR7, URZ ;  /* 0x000000ff00077c82 */ /* 0x000fd00008000000 */
.L_x_1132:
[----:B----4-:R-:W4:Y:S01]  /*2380*/  LDCU UR9, c[0x0][0x3ec] ;  /* 0x00007d80ff0977ac */ /* 0x010f220008000800 */
[----:B-12---:R-:W-:Y:S02]  /*2390*/  CS2R R6, SRZ ;  /* 0x0000000000067805 */ /* 0x006fe4000001ff00 */
[----:B---3--:R-:W-:Y:S01]  /*23a0*/  CS2R R4, SRZ ;  /* 0x0000000000047805 */ /* 0x008fe2000001ff00 */
[----:B------:R-:W-:Y:S01]  /*23b0*/  UIMAD UR32, UR7, UR24, URZ ;  /* 0x00000018072072a4 */ /* 0x000fe2000f8e02ff */
[----:B------:R-:W-:Y:S01]  /*23c0*/  UMOV UR8, URZ ;  /* 0x000000ff00087c82 */ /* 0x000fe20008000000 */
[----:B----4-:R-:W-:-:S09]  /*23d0*/  UISETP.GE.U32.AND UP2, UPT, UR9, 0x31, UPT ;  /* 0x000000310900788c */ /* 0x010fd2000bf46070 */
        /* <DEDUP_REMOVED lines=13> */
[----:B------:R-:W-:Y:S02]  /*24b0*/  LEA R5, R6, R5, 0x3 ;  /* 0x0000000506057211 */ /* 0x000fe400078e18ff */
[----:B------:R-:W-:Y:S02]  /*24c0*/  LOP3.LUT R4, R4, 0x8, RZ, 0xe2, !PT ;  /* 0x0000000804047812 */ /* 0x000fe400078ee2ff */
[----:B------:R-:W-:-:S03]  /*24d0*/  SHF.L.U32 R6, R6, 0x3, RZ ;  /* 0x0000000306067819 */ /* 0x000fc600000006ff */
[----:B------:R-:W-:Y:S01]  /*24e0*/  IMAD R18, R5, UR24, R4 ;  /* 0x0000001805127c24 */ /* 0x000fe2000f8e0204 */
[----:B------:R-:W-:Y:S01]  /*24f0*/  CS2R R4, SRZ ;  /* 0x0000000000047805 */ /* 0x000fe2000001ff00 */
[----:B------:R-:W-:Y:S01]  /*2500*/  IMAD R17, R7, UR24, R6 ;  /* 0x0000001807117c24 */ /* 0x000fe2000f8e0206 */
[----:B------:R-:W-:Y:S02]  /*2510*/  CS2R R6, SRZ ;  /* 0x0000000000067805 */ /* 0x000fe4000001ff00 */
[----:B------:R-:W-:Y:S01]  /*2520*/  SHF.L.U32 R18, R18, 0x1, RZ ;  /* 0x0000000112127819 */ /* 0x000fe200000006ff */
[----:B------:R-:W-:-:S07]  /*2530*/  IMAD.SHL.U32 R17, R17, 0x2, RZ ;  /* 0x0000000211117824 */ /* 0x000fce00078e00ff */
.L_x_1130:
[----:B------:R-:W-:Y:S02]  /*2540*/  UIADD3 UR18, UPT, UPT, UR34, UR8, URZ ;  /* 0x0000000822127290 */ /* 0x000fe4000fffe0ff */
[----:B------:R-:W-:Y:S02]  /*2550*/  UIADD3 UR19, UPT, UPT, UR32, UR8, URZ ;  /* 0x0000000820137290 */ /* 0x000fe4000fffe0ff */
[----:B------:R-:W-:Y:S02]  /*2560*/  ULEA UR18, UR18, UR33, 0x1 ;  /* 0x0000002112127291 */ /* 0x000fe4000f8e08ff */
[----:B------:R-:W-:Y:S02]  /*2570*/  ULEA UR19, UR19, UR23, 0x1 ;  /* 0x0000001713137291 */ /* 0x000fe4000f8e08ff */
[----:B------:R-:W-:Y:S02]  /*2580*/  UIADD3 UR9, UPT, UPT, UR9, 0x4, URZ ;  /* 0x0000000409097890 */ /* 0x000fe4000fffe0ff */
[----:B------:R-:W-:Y:S01]  /*2590*/  MOV R20, UR18 ;  /* 0x0000001200147c02 */ /* 0x000fe20008000f00 */
[----:B------:R-:W-:Y:S01]  /*25a0*/  UIADD3 UR8, UPT, UPT, UR8, 0x40, URZ ;  /* 0x0000004008087890 */ /* 0x000fe2000fffe0ff */
[----:B------:R-:W-:Y:S01]  /*25b0*/  MOV R19, UR19 ;  /* 0x0000001300137c02 */ /* 0x000fe20008000f00 */
[----:B------:R-:W-:Y:S01]  /*25c0*/  LDSM.16.M88.4 R8, [R17+UR18] ;  /* 0x000000121108783b */ /* 0x000fe20008000200 */
[C-C-:B------:R-:W-:Y:S01]  /*25d0*/  IADD3 R26, PT, PT, R17.reuse, 0x20, R20.reuse ;  /* 0x00000020111a7810 */ /* 0x140fe20007ffe014 */
[----:B------:R-:W-:Y:S01]  /*25e0*/  UISETP.NE.AND UP2, UPT, UR9, UR30, UPT ;  /* 0x0000001e0900728c */ /* 0x000fe2000bf45270 */
[----:B------:R-:W-:Y:S01]  /*25f0*/  IADD3 R23, PT, PT, R18, 0x20, R19 ;  /* 0x0000002012177810 */ /* 0x000fe20007ffe013 */
[----:B------:R-:W1:Y:S01]  /*2600*/  LDSM.16.M88.4 R12, [R18+UR19] ;  /* 0x00000013120c783b */ /* 0x000e620008000200 */
[----:B------:R-:W-:-:S02]  /*2610*/  IADD3 R22, PT, PT, R17, 0x40, R20 ;  /* 0x0000004011167810 */ /* 0x000fc40007ffe014 */
[C-C-:B------:R-:W-:Y:S02]  /*2620*/  IADD3 R21, PT, PT, R18.reuse, 0x40, R19.reuse ;  /* 0x0000004012157810 */ /* 0x140fe40007ffe013 */
        /* <DEDUP_REMOVED lines=18> */
.L_x_1129:
[----:B------:R-:W-:-:S09]  /*2750*/  UISETP.NE.AND UP2, UPT, UR29, URZ, UPT ;  /* 0x000000ff1d00728c */ /* 0x000fd2000bf45270 */
[----:B------:R-:W-:Y:S05]  /*2760*/  BRA.U !UP2, `(.L_x_1131) ;  /* 0x000000010ac07547 */ /* 0x000fea000b800000 */
[----:B------:R-:W1:Y:S01]  /*2770*/  S2R R8, SR_LANEID ;  /* 0x0000000000087919 */ /* 0x000e620000000000 */
[----:B------:R-:W2:Y:S01]  /*2780*/  S2UR UR19, SR_CgaCtaId ;  /* 0x00000000001379c3 */ /* 0x000ea20000008800 */
[----:B------:R-:W-:Y:S01]  /*2790*/  UMOV UR18, 0x400 ;  /* 0x0000040000127882 */ /* 0x000fe20000000000 */
[----:B------:R-:W-:Y:S02]  /*27a0*/  UIADD3 UR9, UPT, UPT, UR34, UR8, URZ ;  /* 0x0000000822097290 */ /* 0x000fe4000fffe0ff */
[----:B------:R-:W-:Y:S02]  /*27b0*/  UIADD3 UR8, UPT, UPT, UR32, UR8, URZ ;  /* 0x0000000820087290 */ /* 0x000fe4000fffe0ff */
[----:B------:R-:W-:Y:S02]  /*27c0*/  UISETP.NE.AND UP2, UPT, UR29, 0x1, UPT ;  /* 0x000000011d00788c */ /* 0x000fe4000bf45270 */
[----:B--2---:R-:W-:-:S04]  /*27d0*/  ULEA UR18, UR19, UR18, 0x18 ;  /* 0x0000001213127291 */ /* 0x004fc8000f8ec0ff */
[----:B------:R-:W-:Y:S02]  /*27e0*/  ULEA UR9, UR9, UR18, 0x1 ;  /* 0x0000001209097291 */ /* 0x000fe4000f8e08ff */
[----:B------:R-:W-:Y:S01]  /*27f0*/  ULEA UR18, UR8, UR23, 0x1 ;  /* 0x0000001708127291 */ /* 0x000fe2000f8e08ff */
[--C-:B-1----:R-:W-:Y:S02]  /*2800*/  SHF.R.U32.HI R9, RZ, 0x3, R8.reuse ;  /* 0x00000003ff097819 */ /* 0x102fe40000011608 */
[----:B------:R-:W-:Y:S02]  /*2810*/  LOP3.LUT R10, R8, 0x7, RZ, 0xc0, !PT ;  /* 0x00000007080a7812 */ /* 0x000fe400078ec0ff */
[C---:B------:R-:W-:Y:S02]  /*2820*/  SHF.L.U32 R13, R9.reuse, 0x3, RZ ;  /* 0x00000003090d7819 */ /* 0x040fe400000006ff */
[----:B------:R-:W-:Y:S02]  /*2830*/  SHF.R.U32.HI R11, RZ, 0x4, R8 ;  /* 0x00000004ff0b7819 */ /* 0x000fe40000011608 */
[----:B------:R-:W-:-:S02]  /*2840*/  SHF.L.U32 R17, R9, 0x3, RZ ;  /* 0x0000000309117819 */ /* 0x000fc400000006ff */
[--C-:B------:R-:W-:Y:S01]  /*2850*/  LOP3.LUT R9, R13, 0x8, R10.reuse, 0xe2, !PT ;  /* 0x000000080d097812 */ /* 0x100fe200078ee20a */
[C---:B------:R-:W-:Y:S01]  /*2860*/  IMAD R10, R11.reuse, 0x8, R10 ;  /* 0x000000080b0a7824 */ /* 0x040fe200078e020a */
[----:B------:R-:W-:Y:S02]  /*2870*/  SHF.L.U32 R18, R11, 0x3, RZ ;  /* 0x000000030b127819 */ /* 0x000fe400000006ff */
[----:B------:R-:W-:-:S03]  /*2880*/  LOP3.LUT R17, R17, 0x8, RZ, 0xe2, !PT ;  /* 0x0000000811117812 */ /* 0x000fc600078ee2ff */
[----:B------:R-:W-:Y:S02]  /*2890*/  IMAD R18, R9, UR24, R18 ;  /* 0x0000001809127c24 */ /* 0x000fe4000f8e0212 */
[----:B------:R-:W-:-:S03]  /*28a0*/  IMAD R17, R10, UR24, R17 ;  /* 0x000000180a117c24 */ /* 0x000fc6000f8e0211 */
[----:B------:R-:W-:Y:S02]  /*28b0*/  LEA R8, R18, UR9, 0x1 ;  /* 0x0000000912087c11 */ /* 0x000fe4000f8e08ff */
[----:B------:R-:W-:-:S04]  /*28c0*/  LEA R12, R17, UR18, 0x1 ;  /* 0x00000012110c7c11 */ /* 0x000fc8000f8e08ff */
[----:B------:R-:W-:Y:S04]  /*28d0*/  LDSM.16.M88.4 R8, [R8] ;  /* 0x000000000808783b */ /* 0x000fe80000000200 */
[----:B------:R-:W1:Y:S02]  /*28e0*/  LDSM.16.M88.4 R12, [R12] ;  /* 0x000000000c0c783b */ /* 0x000e640000000200 */
[C---:B-1----:R-:W-:Y:S08]  /*28f0*/  HMMA.16816.F16 R4, R8.reuse, R12, R4 ;  /* 0x0000000c0804723c */ /* 0x042ff00000000804 */
[----:B------:R-:W-:Y:S01]  /*2900*/  HMMA.16816.F16 R6, R8, R14, R6 ;  /* 0x0000000e0806723c */ /* 0x000fe20000000806 */
[----:B------:R-:W-:-:S04]  /*2910*/  NOP ;  /* 0x0000000000007918 */ /* 0x000fc80000000000 */
[----:B------:R-:W-:-:S15]  /*2920*/  BRA.U !UP2, `(.L_x_1131) ;  /* 0x000000010a507547 */ /* 0x000fde000b800000 */
[----:B------:R-:W-:Y:S02]  /*2930*/  UIADD3 UR8, UPT, UPT, UR9, 0x20, URZ ;  /* 0x0000002009087890 */ /* 0x000fe4000fffe0ff */
[----:B------:R-:W-:Y:S02]  /*2940*/  UIADD3 UR19, UPT, UPT, UR18, 0x20, URZ ;  /* 0x0000002012137890 */ /* 0x000fe4000fffe0ff */
[----:B------:R-:W-:Y:S02]  /*2950*/  UISETP.NE.AND UP2, UPT, UR29, 0x2, UPT ;  /* 0x000000021d00788c */ /* 0x000fe4000bf45270 */
        /* <DEDUP_REMOVED lines=9> */
[----:B------:R-:W-:-:S04]  /*29f0*/  UIADD3 UR9, UPT, UPT, UR18, 0x40, URZ ;  /* 0x0000004012097890 */ /* 0x000fc8000fffe0ff */
[----:B------:R-:W-:Y:S02]  /*2a00*/  LEA R8, R18, UR8, 0x1 ;  /* 0x0000000812087c11 */ /* 0x000fe4000f8e08ff */
[----:B------:R-:W-:-:S04]  /*2a10*/  LEA R12, R17, UR9, 0x1 ;  /* 0x00000009110c7c11 */ /* 0x000fc8000f8e08ff */
[----:B------:R-:W-:Y:S04]  /*2a20*/  LDSM.16.M88.4 R8, [R8] ;  /* 0x000000000808783b */ /* 0x000fe80000000200 */
[----:B------:R-:W1:Y:S02]  /*2a30*/  LDSM.16.M88.4 R12, [R12] ;  /* 0x000000000c0c783b */ /* 0x000e640000000200 */
[C---:B-1----:R-:W-:Y:S08]  /*2a40*/  HMMA.16816.F16 R4, R8.reuse, R12, R4 ;  /* 0x0000000c0804723c */ /* 0x042ff00000000804 */
[----:B------:R-:W-:-:S15]  /*2a50*/  HMMA.16816.F16 R6, R8, R14, R6 ;  /* 0x0000000e0806723c */ /* 0x000fde0000000806 */
[----:B------:R-:W-:-:S05]  /*2a60*/  NOP ;  /* 0x0000000000007918 */ /* 0x000fca0000000000 */
.L_x_1131:
[----:B------:R-:W1:Y:S01]  /*2a70*/  S2R R8, SR_LANEID ;  /* 0x0000000000087919 */ /* 0x000e620000000000 */
[----:B------:R-:W-:Y:S02]  /*2a80*/  USHF.R.U32.HI UR9, URZ, 0x1, UR26 ;  /* 0x00000001ff097899 */ /* 0x000fe4000801161a */
[----:B------:R-:W-:Y:S01]  /*2a90*/  UIADD3 UR8, UPT, UPT, UR35, UR7, URZ ;  /* 0x0000000723087290 */ /* 0x000fe2000fffe0ff */
[----:B------:R-:W2:Y:S03]  /*2aa0*/  LDCU UR19, c[0x0][0x3d4] ;  /* 0x00007a80ff1377ac */ /* 0x000ea60008000800 */
[----:B------:R-:W-:Y:S02]  /*2ab0*/  ULEA UR8, UR8, UR10, 0x1 ;  /* 0x0000000a08087291 */ /* 0x000fe4000f8e08ff */
[----:B------:R-:W-:-:S04]  /*2ac0*/  UIADD3 UR7, UPT, UPT, UR7, 0x10, URZ ;  /* 0x0000001007077890 */ /* 0x000fc8000fffe0ff */
[----:B--2---:R-:W-:Y:S01]  /*2ad0*/  UISETP.GE.AND UP2, UPT, UR7, UR19, UPT ;  /* 0x000000130700728c */ /* 0x004fe2000bf46270 */
[----:B-1----:R-:W-:Y:S02]  /*2ae0*/  SHF.R.U32.HI R9, RZ, 0x2, R8 ;  /* 0x00000002ff097819 */ /* 0x002fe40000011608 */
[----:B------:R-:W-:-:S05]  /*2af0*/  LOP3.LUT R8, R8, 0x3, RZ, 0xc0, !PT ;  /* 0x0000000308087812 */ /* 0x000fca00078ec0ff */
[----:B------:R-:W-:Y:S01]  /*2b00*/  IMAD R9, R9, UR9, R8 ;  /* 0x0000000909097c24 */ /* 0x000fe2000f8e0208 */
[----:B------:R-:W-:-:S04]  /*2b10*/  MOV R8, UR9 ;  /* 0x0000000900087c02 */ /* 0x000fc80008000f00 */
[----:B------:R-:W-:-:S04]  /*2b20*/  LEA R9, R9, UR8, 0x2 ;  /* 0x0000000809097c11 */ /* 0x000fc8000f8e10ff */
[----:B------:R-:W-:Y:S01]  /*2b30*/  LEA R8, R8, R9, 0x5 ;  /* 0x0000000908087211 */ /* 0x000fe200078e28ff */
[----:B------:R4:W-:Y:S04]  /*2b40*/  STS [R9], R4 ;  /* 0x0000000409007388 */ /* 0x0009e80000000800 */
[----:B------:R4:W-:Y:S04]  /*2b50*/  STS [R8], R5 ;  /* 0x0000000508007388 */ /* 0x0009e80000000800 */
[----:B------:R4:W-:Y:S04]  /*2b60*/  STS [R9+0x10], R6 ;  /* 0x0000100609007388 */ /* 0x0009e80000000800 */
[----:B------:R4:W-:Y:S01]  /*2b70*/  STS [R8+0x10], R7 ;  /* 0x0000100708007388 */ /* 0x0009e20000000800 */
[----:B------:R-:W-:Y:S05]  /*2b80*/  BRA.U !UP2, `(.L_x_1132) ;  /* 0xfffffff50afc7547 */ /* 0x000fea000b83ffff */
[----:B------:R-:W-:Y:S05]  /*2b90*/  BRA.U !UP0, `(.L_x_1133) ;  /* 0xfffffff508e07547 */ /* 0x000fea000b83ffff */
.L_x_1121:
[----:B------:R-:W1:Y:S01]  /*2ba0*/  LDCU UR6, c[0x0][0x3ec] ;  /* 0x00007d80ff0677ac */ /* 0x000e620008000800 */
[----:B------:R-:W1:Y:S02]  /*2bb0*/  LDCU UR9, c[0x0][0x3d4] ;  /* 0x00007a80ff0977ac */ /* 0x000e640008000800 */
[----:B-1----:R-:W-:-:S04]  /*2bc0*/  UIMAD UR6, UR6, UR9, URZ ;  /* 0x00000009060672a4 */ /* 0x002fc8000f8e02ff */
[----:B------:R-:W-:-:S04]  /*2bd0*/  USHF.R.S32.HI UR7, URZ, 0x1f, UR6 ;  /* 0x0000001fff077899 */ /* 0x000fc80008011406 */
[----:B------:R-:W-:-:S04]  /*2be0*/  ULEA.HI UR7, UR7, UR6, URZ, 0x5 ;  /* 0x0000000607077291 */ /* 0x000fc8000f8f28ff */
[----:B------:R-:W-:-:S04]  /*2bf0*/  USHF.R.S32.HI UR7, URZ, 0x6, UR7 ;  /* 0x00000006ff077899 */ /* 0x000fc80008011407 */
[----:B------:R-:W-:Y:S01]  /*2c00*/  UISETP.GE.AND UP0, UPT, UR7, 0x1, UPT ;  /* 0x000000010700788c */ /* 0x000fe2000bf06270 */
[----:B------:R-:W-:Y:S08]  /*2c10*/  BAR.SYNC.DEFER_BLOCKING 0x0 ;  /* 0x0000000000007b1d */ /* 0x000ff00000010000 */
[----:B------:R-:W-:Y:S05]  /*2c20*/  BRA.U !UP0, `(.L_x_1134) ;  /* 0x0000000508087547 */ /* 0x000fea000b800000 */
[----:B--234-:R-:W1:Y:S01]  /*2c30*/  LDC R5, c[0x0][0x3e8] ;  /* 0x0000fa00ff057b82 */ /* 0x01ce620000000800 */
        /* <DEDUP_REMOVED lines=11> */
.L_x_1136:
[----:B--2---:R-:W-:-:S04]  /*2cf0*/  IMAD R9, R8, 0x28, R3 ;  /* 0x0000002808097824 */ /* 0x004fc800078e0203 */
[C---:B------:R-:W-:Y:S01]  /*2d00*/  IMAD R6, R8.reuse, -0x8, R9 ;  /* 0xfffffff808067824 */ /* 0x040fe200078e0209 */
[----:B------:R-:W-:Y:S02]  /*2d10*/  LEA R9, R9, UR23, 0x2 ;  /* 0x0000001709097c11 */ /* 0x000fe4000f8e10ff */
[----:B------:R-:W-:Y:S02]  /*2d20*/  IADD3 R8, PT, PT, R8, 0x4, RZ ;  /* 0x0000000408087810 */ /* 0x000fe40007ffe0ff */
[----:B------:R-:W-:-:S05]  /*2d30*/  IADD3 R7, P0, PT, R5, R6, RZ ;  /* 0x0000000605077210 */ /* 0x000fca0007f1e0ff */
        /* <DEDUP_REMOVED lines=13> */
.L_x_1135:
        /* <DEDUP_REMOVED lines=36> */
.L_x_1134:
[----:B------:R-:W-:Y:S01]  /*3050*/  ISETP.GE.AND P0, PT, R2, R25, PT ;  /* 0x000000190200720c */ /* 0x000fe20003f06270 */
[----:B------:R-:W0:-:S12]  /*3060*/  LDGDEPBAR ;  /* 0x00000000000079af */ /* 0x000e180000000000 */
[----:B------:R-:W-:Y:S05]  /*3070*/  @P0 BRA `(.L_x_1137) ;  /* 0x00000000002c0947 */ /* 0x000fea0003800000 */
[----:B-12-4-:R-:W1:Y:S01]  /*3080*/  S2R R7, SR_CTAID.X ;  /* 0x0000000000077919 */ /* 0x016e620000002500 */
[----:B---3--:R-:W1:Y:S02]  /*3090*/  LDC.64 R4, c[0x0][0x398] ;  /* 0x0000e600ff047b82 */ /* 0x008e640000000a00 */
[----:B-1----:R-:W-:-:S06]  /*30a0*/  IMAD.WIDE.U32 R6, R7, 0x4, R4 ;  /* 0x0000000407067825 */ /* 0x002fcc00078e0004 */
[----:B------:R-:W1:Y:S01]  /*30b0*/  LDC.64 R4, c[0x0][0x3a0] ;  /* 0x0000e800ff047b82 */ /* 0x000e620000000a00 */
[----:B------:R-:W2:Y:S02]  /*30c0*/  LDG.E R7, desc[UR20][R6.64] ;  /* 0x0000001406077981 */ /* 0x000ea4000c1e1900 */
[----:B--2---:R-:W-:-:S05]  /*30d0*/  IADD3 R9, PT, PT, R2, R7, RZ ;  /* 0x0000000702097210 */ /* 0x004fca0007ffe0ff */
[----:B-1----:R-:W-:-:S06]  /*30e0*/  IMAD.WIDE R4, R9, 0x4, R4 ;  /* 0x0000000409047825 */ /* 0x002fcc00078e0204 */
[----:B------:R-:W2:Y:S02]  /*30f0*/  LDG.E R5, desc[UR20][R4.64] ;  /* 0x0000001404057981 */ /* 0x000ea4000c1e1900 */
[----:B--2--5:R-:W-:-:S13]  /*3100*/  ISETP.NE.AND P0, PT, R16, R5, PT ;  /* 0x000000051000720c */ /* 0x024fda0003f05270 */
[----:B------:R-:W-:Y:S01]  /*3110*/  @!P0 IADD3 R2, PT, PT, R2, 0x1, RZ ;  /* 0x0000000102028810 */ /* 0x000fe20007ffe0ff */
[----:B------:R-:W-:Y:S06]  /*3120*/  @!P0 BRA `(.L_x_1138) ;  /* 0x0000000800808947 */ /* 0x000fec0003800000 */
.L_x_1137:
[----:B------:R-:W-:-:S13]  /*3130*/  ISETP.LE.AND P0, PT, R24, UR5, PT ;  /* 0x0000000518007c0c */ /* 0x000fda000bf03270 */
[----:B------:R-:W-:Y:S05]  /*3140*/  @P0 BRA `(.L_x_1139) ;  /* 0x0000008000340947 */ /* 0x000fea0003800000 */
[----:B-12-4-:R-:W1:Y:S01]  /*3150*/  S2R R7, SR_CTAID.X ;  /* 0x0000000000077919 */ /* 0x016e620000002500 */
[----:B---3--:R-:W1:Y:S02]  /*3160*/  LDC.64 R4, c[0x0][0x3a8] ;  /* 0x0000ea00ff047b82 */ /* 0x008e640000000a00 */
        /* <DEDUP_REMOVED lines=25> */
.L_x_1142:
[----:B------:R-:W-:-:S05]  /*3300*/  LEA R7, R9, R8, 0x5 ;  /* 0x0000000809077211 */ /* 0x000fca00078e28ff */
[----:B-1-3--:R-:W-:-:S05]  /*3310*/  IMAD.WIDE R6, R7, 0x4, R4 ;  /* 0x0000000407067825 */ /* 0x00afca00078e0204 */
        /* <DEDUP_REMOVED lines=8> */
[----:B------:R-:W-:Y:S01]  /*33a0*/  SHF.R.U32.HI R18, RZ, 0x1, R9 ;  /* 0x00000001ff127819 */ /* 0x000fe20000011609 */
[----:B------:R-:W-:Y:S01]  /*33b0*/  ULOP3.LUT UR6, UR8, 0x7ffffff8, URZ, 0xc0, !UPT ;  /* 0x7ffffff808067892 */ /* 0x000fe2000f8ec0ff */
[----:B------:R-:W-:-:S03]  /*33c0*/  IADD3 R9, PT, PT, R9, 0x8, RZ ;  /* 0x0000000809097810 */ /* 0x000fc60007ffe0ff */
[----:B------:R-:W-:Y:S02]  /*33d0*/  IMAD R17, R18, 0x48, R3 ;  /* 0x0000004812117824 */ /* 0x000fe400078e0203 */
[----:B------:R-:W-:-:S03]  /*33e0*/  ISETP.NE.AND P0, PT, R9, UR6, PT ;  /* 0x0000000609007c0c */ /* 0x000fc6000bf05270 */
[----:B------:R-:W-:-:S05]  /*33f0*/  LEA R17, R17, UR10, 0x2 ;  /* 0x0000000a11117c11 */ /* 0x000fca000f8e10ff */
[----:B------:R-:W2:Y:S04]  /*3400*/  LDS R18, [R17] ;  /* 0x0000000011127984 */ /* 0x000ea80000000800 */
[----:B------:R-:W3:Y:S04]  /*3410*/  LDS R20, [R17+0x80] ;  /* 0x0000800011147984 */ /* 0x000ee80000000800 */
[----:B------:R-:W4:Y:S04]  /*3420*/  LDS R21, [R17+0x120] ;  /* 0x0001200011157984 */ /* 0x000f280000000800 */
[----:B------:R-:W5:Y:S04]  /*3430*/  LDS R22, [R17+0x1a0] ;  /* 0x0001a00011167984 */ /* 0x000f680000000800 */
[----:B------:R-:W5:Y:S04]  /*3440*/  LDS R23, [R17+0x240] ;  /* 0x0002400011177984 */ /* 0x000f680000000800 */
[----:B-1----:R-:W1:Y:S04]  /*3450*/  LDS R6, [R17+0x360] ;  /* 0x0003600011067984 */ /* 0x002e680000000800 */
[----:B------:R-:W1:Y:S01]  /*3460*/  LDS R7, [R17+0x3e0] ;  /* 0x0003e00011077984 */ /* 0x000e620000000800 */
[----:B--2---:R-:W-:-:S03]  /*3470*/  HADD2 R18, R18, R19 ;  /* 0x0000001312127230 */ /* 0x004fc60000000000 */
[----:B------:R-:W2:Y:S01]  /*3480*/  LDS R19, [R17+0x2c0] ;  /* 0x0002c00011137984 */ /* 0x000ea20000000800 */
[----:B---3--:R-:W-:-:S03]  /*3490*/  HADD2 R20, R20, R15 ;  /* 0x0000000f14147230 */ /* 0x008fc60000000000 */
[----:B------:R3:W-:Y:S01]  /*34a0*/  STS [R17], R18 ;  /* 0x0000001211007388 */ /* 0x0007e20000000800 */
[----:B----4-:R-:W-:-:S03]  /*34b0*/  HADD2 R14, R21, R14 ;  /* 0x0000000e150e7230 */ /* 0x010fc60000000000 */
[----:B------:R3:W-:Y:S01]  /*34c0*/  STS [R17+0x80], R20 ;  /* 0x0000801411007388 */ /* 0x0007e20000000800 */
[----:B-----5:R-:W-:-:S03]  /*34d0*/  HADD2 R22, R22, R13 ;  /* 0x0000000d16167230 */ /* 0x020fc60000000000 */
[----:B------:R3:W-:Y:S01]  /*34e0*/  STS [R17+0x120], R14 ;  /* 0x0001200e11007388 */ /* 0x0007e20000000800 */
[----:B------:R-:W-:-:S03]  /*34f0*/  HADD2 R10, R23, R10 ;  /* 0x0000000a170a7230 */ /* 0x000fc60000000000 */
[----:B------:R3:W-:Y:S04]  /*3500*/  STS [R17+0x1a0], R22 ;  /* 0x0001a01611007388 */ /* 0x0007e80000000800 */
[----:B------:R3:W-:Y:S01]  /*3510*/  STS [R17+0x240], R10 ;  /* 0x0002400a11007388 */ /* 0x0007e20000000800 */
[----:B-1----:R-:W-:Y:S02]  /*3520*/  HADD2 R6, R6, R11 ;  /* 0x0000000b06067230 */ /* 0x002fe40000000000 */
[----:B------:R-:W-:-:S03]  /*3530*/  HADD2 R16, R7, R16 ;  /* 0x0000001007107230 */ /* 0x000fc60000000000 */
[----:B------:R3:W-:Y:S04]  /*3540*/  STS [R17+0x360], R6 ;  /* 0x0003600611007388 */ /* 0x0007e80000000800 */
[----:B------:R3:W-:Y:S01]  /*3550*/  STS [R17+0x3e0], R16 ;  /* 0x0003e01011007388 */ /* 0x0007e20000000800 */
[----:B--2---:R-:W-:-:S05]  /*3560*/  HADD2 R12, R19, R12 ;  /* 0x0000000c130c7230 */ /* 0x004fca0000000000 */
[----:B------:R3:W-:Y:S01]  /*3570*/  STS [R17+0x2c0], R12 ;  /* 0x0002c00c11007388 */ /* 0x0007e20000000800 */
[----:B------:R-:W-:Y:S05]  /*3580*/  @P0 BRA `(.L_x_1142) ;  /* 0xfffffffc005c0947 */ /* 0x000fea000383ffff */
[----:B------:R-:W-:-:S07]  /*3590*/  MOV R5, UR6 ;  /* 0x0000000600057c02 */ /* 0x000fce0008000f00 */
.L_x_1141:
[----:B------:R-:W-:-:S04]  /*35a0*/  USHF.R.S32.HI UR7, URZ, 0x5, UR7 ;  /* 0x00000005ff077899 */ /* 0x000fc80008011407 */
[----:B------:R-:W-:-:S09]  /*35b0*/  ULOP3.LUT UP0, URZ, UR7, 0xe, URZ, 0xc0, !UPT ;  /* 0x0000000e07ff7892 */ /* 0x000fd2000f80c0ff */
[----:B------:R-:W-:Y:S05]  /*35c0*/  BRA.U !UP0, `(.L_x_1140) ;  /* 0x0000000508507547 */ /* 0x000fea000b800000 */
[----:B------:R-:W-:Y:S02]  /*35d0*/  ULOP3.LUT UR6, UR8, 0x7, URZ, 0xc0, !UPT ;  /* 0x0000000708067892 */ /* 0x000fe4000f8ec0ff */
[----:B------:R-:W-:Y:S02]  /*35e0*/  ULOP3.LUT UR8, UR7, 0x6, URZ, 0xc0, !UPT ;  /* 0x0000000607087892 */ /* 0x000fe4000f8ec0ff */
[----:B------:R-:W-:Y:S02]  /*35f0*/  UIADD3 UR6, UPT, UPT, UR6, -0x1, URZ ;  /* 0xffffffff06067890 */ /* 0x000fe4000fffe0ff */
[----:B------:R-:W-:Y:S02]  /*3600*/  UISETP.NE.AND UP2, UPT, UR8, URZ, UPT ;  /* 0x000000ff0800728c */ /* 0x000fe4000bf45270 */
        /* <DEDUP_REMOVED lines=8> */
[----:B------:R1:W5:Y:S01]  /*3690*/  LDG.E R6, desc[UR20][R10.64+0x180] ;  /* 0x000180140a067981 */ /* 0x000362000c1e1900 */
[----:B------:R-:W-:Y:S01]  /*36a0*/  SHF.R.U32.HI R12, RZ, 0x1, R5 ;  /* 0x00000001ff0c7819 */ /* 0x000fe20000011605 */
[----:B------:R-:W-:Y:S01]  /*36b0*/  VIADD R16, R3, 0x20 ;  /* 0x0000002003107836 */ /* 0x000fe20000000000 */
[----:B------:R-:W-:-:S03]  /*36c0*/  IADD3 R9, PT, PT, R5, 0x1, RZ ;  /* 0x0000000105097810 */ /* 0x000fc60007ffe0ff */
[----:B------:R-:W-:Y:S01]  /*36d0*/  IMAD R12, R12, 0x48, R3 ;  /* 0x000000480c0c7824 */ /* 0x000fe200078e0203 */
[----:B------:R-:W-:Y:S02]  /*36e0*/  SHF.R.U32.HI R9, RZ, 0x1, R9 ;  /* 0x00000001ff097819 */ /* 0x000fe40000011609 */
[----:B-1----:R-:W-:Y:S02]  /*36f0*/  IADD3 R11, PT, PT, R5, 0x2, RZ ;  /* 0x00000002050b7810 */ /* 0x002fe40007ffe0ff */
[----:B------:R-:W-:Y:S01]  /*3700*/  LEA R12, R12, UR10, 0x2 ;  /* 0x0000000a0c0c7c11 */ /* 0x000fe2000f8e10ff */
[----:B------:R-:W-:-:S04]  /*3710*/  IMAD R9, R9, 0x48, R16 ;  /* 0x0000004809097824 */ /* 0x000fc800078e0210 */
[----:B------:R-:W2:Y:S01]  /*3720*/  LDS R7, [R12] ;  /* 0x000000000c077984 */ /* 0x000ea20000000800 */
[----:B------:R-:W-:Y:S01]  /*3730*/  LEA R9, R9, UR10, 0x2 ;  /* 0x0000000a09097c11 */ /* 0x000fe2000f8e10ff */
[----:B--2---:R-:W-:Y:S01]  /*3740*/  HADD2 R7, R7, R14 ;  /* 0x0000000e07077230 */ /* 0x004fe20000000000 */
[----:B------:R-:W-:-:S04]  /*3750*/  SHF.R.U32.HI R14, RZ, 0x1, R11 ;  /* 0x00000001ff0e7819 */ /* 0x000fc8000001160b */
[----:B------:R-:W-:Y:S01]  /*3760*/  STS [R12], R7 ;  /* 0x000000070c007388 */ /* 0x000fe20000000800 */
[----:B------:R-:W-:-:S03]  /*3770*/  IMAD R14, R14, 0x48, R3 ;  /* 0x000000480e0e7824 */ /* 0x000fc600078e0203 */
[----:B------:R-:W3:Y:S02]  /*3780*/  LDS R10, [R9] ;  /* 0x00000000090a7984 */ /* 0x000ee40000000800 */
[----:B------:R-:W-:Y:S01]  /*3790*/  LEA R14, R14, UR10, 0x2 ;  /* 0x0000000a0e0e7c11 */ /* 0x000fe2000f8e10ff */
[----:B---3--:R-:W-:Y:S01]  /*37a0*/  HADD2 R10, R10, R13 ;  /* 0x0000000d0a0a7230 */ /* 0x008fe20000000000 */
[C---:B------:R-:W-:Y:S02]  /*37b0*/  IADD3 R13, PT, PT, R5.reuse, 0x3, RZ ;  /* 0x00000003050d7810 */ /* 0x040fe40007ffe0ff */
[----:B------:R-:W-:Y:S02]  /*37c0*/  IADD3 R5, PT, PT, R5, 0x4, RZ ;  /* 0x0000000405057810 */ /* 0x000fe40007ffe0ff */
[----:B------:R-:W-:Y:S01]  /*37d0*/  STS [R9], R10 ;  /* 0x0000000a09007388 */ /* 0x000fe20000000800 */
[----:B------:R-:W-:-:S03]  /*37e0*/  SHF.R.U32.HI R13, RZ, 0x1, R13 ;  /* 0x00000001ff0d7819 */ /* 0x000fc6000001160d */
[----:B------:R-:W4:Y:S02]  /*37f0*/  LDS R11, [R14] ;  /* 0x000000000e0b7984 */ /* 0x000f240000000800 */
[----:B------:R-:W-:-:S05]  /*3800*/  IMAD R13, R13, 0x48, R16 ;  /* 0x000000480d0d7824 */ /* 0x000fca00078e0210 */
[----:B------:R-:W-:Y:S01]  /*3810*/  LEA R13, R13, UR10, 0x2 ;  /* 0x0000000a0d0d7c11 */ /* 0x000fe2000f8e10ff */
[----:B----4-:R-:W-:-:S05]  /*3820*/  HADD2 R11, R11, R4 ;  /* 0x000000040b0b7230 */ /* 0x010fca0000000000 */
[----:B------:R-:W-:Y:S04]  /*3830*/  STS [R14], R11 ;  /* 0x0000000b0e007388 */ /* 0x000fe80000000800 */
[----:B------:R-:W5:Y:S02]  /*3840*/  LDS R7, [R13] ;  /* 0x000000000d077984 */ /* 0x000f640000000800 */
[----:B-----5:R-:W-:-:S05]  /*3850*/  HADD2 R6, R7, R6 ;  /* 0x0000000607067230 */ /* 0x020fca0000000000 */
[----:B------:R1:W-:Y:S02]  /*3860*/  STS [R13], R6 ;  /* 0x000000060d007388 */ /* 0x0003e40000000800 */
.L_x_1143:
[----:B------:R-:W-:Y:S05]  /*3870*/  BRA.U !UP2, `(.L_x_1140) ;  /* 0x000000010aa47547 */ /* 0x000fea000b800000 */
[----:B------:R-:W-:Y:S02]  /*3880*/  UISETP.NE.AND UP0, UPT, UR8, 0x2, UPT ;  /* 0x000000020800788c */ /* 0x000fe4000bf05270 */
[----:B------:R-:W-:-:S07]  /*3890*/  ULOP3.LUT UP2, URZ, UR7, 0x2, URZ, 0xc0, !UPT ;  /* 0x0000000207ff7892 */ /* 0x000fce000f84c0ff */
[----:B------:R-:W-:Y:S05]  /*38a0*/  BRA.U !UP0, `(.L_x_1144) ;  /* 0x0000000108607547 */ /* 0x000fea000b800000 */
[----:B-1-3--:R-:W1:Y:S01]  /*38b0*/  LDC.64 R6, c[0x0][0x3b8] ;  /* 0x0000ee00ff067b82 */ /* 0x00ae620000000a00 */
[----:B------:R-:W-:-:S04]  /*38c0*/  SHF.L.U32 R9, R5, 0x5, RZ ;  /* 0x0000000505097819 */ /* 0x000fc800000006ff */
[----:B------:R-:W-:-:S05]  /*38d0*/  IADD3 R11, PT, PT, R8, R9, RZ ;  /* 0x00000009080b7210 */ /* 0x000fca0007ffe0ff */
[----:B-1----:R-:W-:-:S05]  /*38e0*/  IMAD.WIDE R6, R11, 0x4, R6 ;  /* 0x000000040b067825 */ /* 0x002fca00078e0206 */
[----:B------:R-:W2:Y:S04]  /*38f0*/  LDG.E R11, desc[UR20][R6.64] ;  /* 0x00000014060b7981 */ /* 0x000ea8000c1e1900 */
[----:B------:R1:W3:Y:S01]  /*3900*/  LDG.E R13, desc[UR20][R6.64+0x80] ;  /* 0x00008014060d7981 */ /* 0x0002e2000c1e1900 */
[----:B------:R-:W-:Y:S02]  /*3910*/  LOP3.LUT R4, R9, 0x20, RZ, 0xc0, !PT ;  /* 0x0000002009047812 */ /* 0x000fe400078ec0ff */
[----:B------:R-:W-:Y:S02]  /*3920*/  SHF.R.U32.HI R15, RZ, 0x1, R5 ;  /* 0x00000001ff0f7819 */ /* 0x000fe40000011605 */
[----:B------:R-:W-:Y:S01]  /*3930*/  IADD3 R14, PT, PT, R5, 0x1, RZ ;  /* 0x00000001050e7810 */ /* 0x000fe20007ffe0ff */
[----:B------:R-:W-:Y:S01]  /*3940*/  IMAD.IADD R4, R4, 0x1, R3 ;  /* 0x0000000104047824 */ /* 0x000fe200078e0203 */
[----:B------:R-:W-:-:S02]  /*3950*/  LOP3.LUT R12, R9, 0x20, RZ, 0xc, !PT ;  /* 0x00000020090c7812 */ /* 0x000fc400078e0cff */
[----:B------:R-:W-:Y:S01]  /*3960*/  SHF.R.U32.HI R9, RZ, 0x1, R14 ;  /* 0x00000001ff097819 */ /* 0x000fe2000001160e */
[----:B------:R-:W-:Y:S01]  /*3970*/  IMAD R4, R15, 0x48, R4 ;  /* 0x000000480f047824 */ /* 0x000fe200078e0204 */
[----:B------:R-:W-:Y:S02]  /*3980*/  IADD3 R12, PT, PT, R12, R3, RZ ;  /* 0x000000030c0c7210 */ /* 0x000fe40007ffe0ff */
[----:B------:R-:W-:Y:S02]  /*3990*/  IADD3 R5, PT, PT, R5, 0x2, RZ ;  /* 0x0000000205057810 */ /* 0x000fe40007ffe0ff */
[----:B------:R-:W-:Y:S01]  /*39a0*/  LEA R4, R4, UR10, 0x2 ;  /* 0x0000000a04047c11 */ /* 0x000fe2000f8e10ff */
[----:B------:R-:W-:-:S04]  /*39b0*/  IMAD R12, R9, 0x48, R12 ;  /* 0x00000048090c7824 */ /* 0x000fc800078e020c */
[----:B------:R-:W2:Y:S01]  /*39c0*/  LDS R10, [R4] ;  /* 0x00000000040a7984 */ /* 0x000ea20000000800 */
[----:B------:R-:W-:Y:S01]  /*39d0*/  LEA R12, R12, UR10, 0x2 ;  /* 0x0000000a0c0c7c11 */ /* 0x000fe2000f8e10ff */
[----:B--2---:R-:W-:-:S05]  /*39e0*/  HADD2 R11, R10, R11 ;  /* 0x0000000b0a0b7230 */ /* 0x004fca0000000000 */
[----:B------:R-:W-:Y:S04]  /*39f0*/  STS [R4], R11 ;  /* 0x0000000b04007388 */ /* 0x000fe80000000800 */
[----:B-1----:R-:W3:Y:S02]  /*3a00*/  LDS R6, [R12] ;  /* 0x000000000c067984 */ /* 0x002ee40000000800 */
[----:B---3--:R-:W-:-:S05]  /*3a10*/  HADD2 R13, R6, R13 ;  /* 0x0000000d060d7230 */ /* 0x008fca0000000000 */
[----:B------:R2:W-:Y:S02]  /*3a20*/  STS [R12], R13 ;  /* 0x0000000d0c007388 */ /* 0x0005e40000000800 */
.L_x_1144:
[----:B------:R-:W-:Y:S05]  /*3a30*/  BRA.U !UP2, `(.L_x_1140) ;  /* 0x000000010a347547 */ /* 0x000fea000b800000 */
[----:B-1-3--:R-:W1:Y:S01]  /*3a40*/  LDC.64 R6, c[0x0][0x3b8] ;  /* 0x0000ee00ff067b82 */ /* 0x00ae620000000a00 */
[----:B------:R-:W-:-:S04]  /*3a50*/  SHF.L.U32 R9, R5, 0x5, RZ ;  /* 0x0000000505097819 */ /* 0x000fc800000006ff */
[----:B------:R-:W-:-:S05]  /*3a60*/  IADD3 R11, PT, PT, R8, R9, RZ ;  /* 0x00000009080b7210 */ /* 0x000fca0007ffe0ff */
[----:B-1----:R-:W-:-:S06]  /*3a70*/  IMAD.WIDE R6, R11, 0x4, R6 ;  /* 0x000000040b067825 */ /* 0x002fcc00078e0206 */
[----:B------:R-:W3:Y:S01]  /*3a80*/  LDG.E R6, desc[UR20][R6.64] ;  /* 0x0000001406067981 */ /* 0x000ee2000c1e1900 */
[----:B------:R-:W-:Y:S02]  /*3a90*/  LOP3.LUT R4, R9, 0x20, RZ, 0xc0, !PT ;  /* 0x0000002009047812 */ /* 0x000fe400078ec0ff */
[----:B------:R-:W-:-:S03]  /*3aa0*/  SHF.R.U32.HI R5, RZ, 0x1, R5 ;  /* 0x00000001ff057819 */ /* 0x000fc60000011605 */
[----:B------:R-:W-:-:S04]  /*3ab0*/  IMAD.IADD R4, R4, 0x1, R3 ;  /* 0x0000000104047824 */ /* 0x000fc800078e0203 */
[----:B------:R-:W-:-:S05]  /*3ac0*/  IMAD R4, R5, 0x48, R4 ;  /* 0x0000004805047824 */ /* 0x000fca00078e0204 */
[----:B------:R-:W-:-:S05]  /*3ad0*/  LEA R4, R4, UR10, 0x2 ;  /* 0x0000000a04047c11 */ /* 0x000fca000f8e10ff */
[----:B------:R-:W3:Y:S02]  /*3ae0*/  LDS R5, [R4] ;  /* 0x0000000004057984 */ /* 0x000ee40000000800 */
[----:B---3--:R-:W-:-:S05]  /*3af0*/  HADD2 R5, R5, R6 ;  /* 0x0000000605057230 */ /* 0x008fca0000000000 */
[----:B------:R4:W-:Y:S02]  /*3b00*/  STS [R4], R5 ;  /* 0x0000000504007388 */ /* 0x0009e40000000800 */
.L_x_1140:
[----:B------:R-:W-:Y:S01]  /*3b10*/  BAR.SYNC.DEFER_BLOCKING 0x0 ;  /* 0x0000000000007b1d */ /* 0x000fe20000010000 */
[----:B------:R-:W-:-:S12]  /*3b20*/  UIADD3 UR5, UPT, UPT, UR5, 0x1, URZ ;  /* 0x0000000105057890 */ /* 0x000fd8000fffe0ff */
.L_x_1138:
[----:B------:R-:W5:Y:S02]  /*3b30*/  LDCU UR6, c[0x0][0x3d0] ;  /* 0x00007a00ff0677ac */ /* 0x000f640008000800 */
[----:B-----5:R-:W-:Y:S02]  /*3b40*/  UISETP.GE.AND UP0, UPT, UR6, 0x21, UPT ;  /* 0x000000210600788c */ /* 0x020fe4000bf06270 */
[----:B------:R-:W-:-:S07]  /*3b50*/  ULEA UR8, UR6, UR13, 0x2 ;  /* 0x0000000d06087291 */ /* 0x000fce000f8e10ff */
[----:B------:R-:W-:Y:S05]  /*3b60*/  BRA.U !UP0, `(.L_x_1145) ;  /* 0x00000025080c7547 */ /* 0x000fea000b800000 */
[----:B---3--:R-:W-:-:S07]  /*3b70*/  MOV R22, RZ ;  /* 0x000000ff00167202 */ /* 0x008fce0000000f00 */
.L_x_1155:
[----:B------:R-:W-:Y:S01]  /*3b80*/  ISETP.NE.AND P0, PT, RZ, UR4, PT ;  /* 0x00000004ff007c0c */ /* 0x000fe2000bf05270 */
[----:B------:R-:W-:Y:S01]  /*3b90*/  IMAD R16, R3, UR22, R22 ;  /* 0x0000001603107c24 */ /* 0x000fe2000f8e0216 */
[----:B---3--:R-:W3:Y:S01]  /*3ba0*/  LDCU UR6, c[0x0][0x3d4] ;  /* 0x00007a80ff0677ac */ /* 0x008ee20008000800 */
[----:B------:R-:W-:Y:S02]  /*3bb0*/  MOV R21, RZ ;  /* 0x000000ff00157202 */ /* 0x000fe40000000f00 */
[----:B------:R-:W-:Y:S02]  /*3bc0*/  MOV R23, 0xff800000 ;  /* 0xff80000000177802 */ /* 0x000fe40000000f00 */
[C---:B------:R-:W-:Y:S02]  /*3bd0*/  LEA R20, R16.reuse, UR13, 0x2 ;  /* 0x0000000d10147c11 */ /* 0x040fe4000f8e10ff */
[C---:B------:R-:W-:Y:S02]  /*3be0*/  LEA R19, R16.reuse, UR8, 0x2 ;  /* 0x0000000810137c11 */ /* 0x040fe4000f8e10ff */
[----:B------:R-:W-:-:S02]  /*3bf0*/  LEA R18, R16, UR14, 0x2 ;  /* 0x0000000e10127c11 */ /* 0x000fc4000f8e10ff */
[----:B----4-:R-:W-:Y:S02]  /*3c00*/  @!P0 MOV R5, 0xff800000 ;  /* 0xff80000000058802 */ /* 0x010fe40000000f00 */
[C---:B------:R-:W-:Y:S01]  /*3c10*/  LEA R17, R16.reuse, UR25, 0x2 ;  /* 0x0000001910117c11 */ /* 0x040fe2000f8e10ff */
[----:B------:R-:W-:Y:S02]  /*3c20*/  IMAD R16, R16, UR26, RZ ;  /* 0x0000001a10107c24 */ /* 0x000fe4000f8e02ff */
[----:B------:R4:W-:Y:S01]  /*3c30*/  @!P0 STS [R20], R5 ;  /* 0x0000000514008388 */ /* 0x0009e20000000800 */
[----:B---3--:R-:W-:Y:S02]  /*3c40*/  UISETP.GE.AND UP0, UPT, UR6, 0x2, UPT ;  /* 0x000000020600788c */ /* 0x008fe4000bf06270 */
        /* <DEDUP_REMOVED lines=14> */
[----:B------:R-:W3:Y:S01]  /*3d30*/  LDCU UR7, c[0x0][0x3dc] ;  /* 0x00007b80ff0777ac */ /* 0x000ee20008000800 */
[----:B------:R-:W-:Y:S02]  /*3d40*/  MOV R21, RZ ;  /* 0x000000ff00157202 */ /* 0x000fe40000000f00 */
[----:B------:R-:W-:-:S07]  /*3d50*/  MOV R9, RZ ;  /* 0x000000ff00097202 */ /* 0x000fce0000000f00 */
.L_x_1148:
[C---:B------:R-:W-:Y:S01]  /*3d60*/  LEA R10, R9.reuse, R16, 0x2 ;  /* 0x00000010090a7211 */ /* 0x040fe200078e10ff */
[C---:B------:R-:W-:Y:S01]  /*3d70*/  IMAD.SHL.U32 R8, R9.reuse, 0x2, RZ ;  /* 0x0000000209087824 */ /* 0x040fe200078e00ff */
[----:B------:R-:W-:-:S03]  /*3d80*/  IADD3 R9, PT, PT, R9, 0x4, RZ ;  /* 0x0000000409097810 */ /* 0x000fc60007ffe0ff */
[----:B----4-:R-:W4:Y:S01]  /*3d90*/  LDS R5, [R10] ;  /* 0x000000000a057984 */ /* 0x010f220000000800 */
[----:B------:R-:W-:-:S03]  /*3da0*/  LEA R8, R8, R1, 0x2 ;  /* 0x0000000108087211 */ /* 0x000fc600078e10ff */
[----:B-1----:R-:W1:Y:S01]  /*3db0*/  LDS R6, [R10+0x4] ;  /* 0x000004000a067984 */ /* 0x002e620000000800 */
[--C-:B----4-:R-:W-:Y:S02]  /*3dc0*/  HADD2.F32 R4, -RZ, R5.reuse.H0_H0 ;  /* 0x20000005ff047230 */ /* 0x110fe40000004100 */
[----:B------:R-:W-:Y:S02]  /*3dd0*/  HADD2.F32 R5, -RZ, R5.H1_H1 ;  /* 0x30000005ff057230 */ /* 0x000fe40000004100 */
[--C-:B-1----:R-:W-:Y:S02]  /*3de0*/  HADD2.F32 R7, -RZ, R6.reuse.H0_H0 ;  /* 0x20000006ff077230 */ /* 0x102fe40000004100 */
[----:B---3--:R-:W-:Y:S01]  /*3df0*/  FMUL R4, R4, UR7 ;  /* 0x0000000704047c20 */ /* 0x008fe20008400000 */
[----:B--2---:R-:W-:Y:S02]  /*3e00*/  HADD2.F32 R13, -RZ, R6.H1_H1 ;  /* 0x30000006ff0d7230 */ /* 0x004fe40000004100 */
        /* <DEDUP_REMOVED lines=9> */
[----:B------:R-:W-:Y:S01]  /*3ea0*/  FMUL R12, R12, 1.4426950216293334961 ;  /* 0x3fb8aa3b0c0c7820 */ /* 0x000fe20000400000 */
[----:B------:R-:W-:Y:S01]  /*3eb0*/  FMUL R23, R23, 1.4426950216293334961 ;  /* 0x3fb8aa3b17177820 */ /* 0x000fe20000400000 */
[--C-:B------:R-:W-:Y:S01]  /*3ec0*/  FADD R11, R11, -R26.reuse ;  /* 0x8000001a0b0b7221 */ /* 0x100fe20000000000 */
[----:B------:R-:W-:Y:S01]  /*3ed0*/  FADD R15, R5, -R26 ;  /* 0x8000001a050f7221 */ /* 0x000fe20000000000 */
[----:B------:R-:W-:Y:S01]  /*3ee0*/  FADD R26, R26, -R13 ;  /* 0x8000000d1a1a7221 */ /* 0x000fe20000000000 */
[----:B------:R-:W-:Y:S01]  /*3ef0*/  FSETP.GEU.AND P0, PT, R12, -126, PT ;  /* 0xc2fc00000c00780b */ /* 0x000fe20003f0e000 */
[----:B------:R-:W-:Y:S01]  /*3f00*/  FMUL R14, R11, 1.4426950216293334961 ;  /* 0x3fb8aa3b0b0e7820 */ /* 0x000fe20000400000 */
[----:B------:R-:W-:Y:S01]  /*3f10*/  FSETP.GEU.AND P1, PT, R23, -126, PT ;  /* 0xc2fc00001700780b */ /* 0x000fe20003f2e000 */
[----:B------:R-:W2:Y:S01]  /*3f20*/  LDS R11, [R10+0x8] ;  /* 0x000008000a0b7984 */ /* 0x000ea20000000800 */
[----:B------:R-:W-:-:S02]  /*3f30*/  FMUL R15, R15, 1.4426950216293334961 ;  /* 0x3fb8aa3b0f0f7820 */ /* 0x000fc40000400000 */
[----:B------:R-:W-:Y:S01]  /*3f40*/  FSETP.GEU.AND P2, PT, R14, -126, PT ;  /* 0xc2fc00000e00780b */ /* 0x000fe20003f4e000 */
[----:B------:R-:W3:Y:S02]  /*3f50*/  LDS R10, [R10+0xc] ;  /* 0x00000c000a0a7984 */ /* 0x000ee40000000800 */
[----:B------:R-:W-:Y:S01]  /*3f60*/  FSETP.GEU.AND P3, PT, R15, -126, PT ;  /* 0xc2fc00000f00780b */ /* 0x000fe20003f6e000 */
[----:B-1----:R-:W-:Y:S01]  /*3f70*/  FADD R5, R6, -R13 ;  /* 0x8000000d06057221 */ /* 0x002fe20000000000 */
[----:B------:R-:W-:Y:S02]  /*3f80*/  FMUL R4, R26, 1.4426950216293334961 ;  /* 0x3fb8aa3b1a047820 */ /* 0x000fe40000400000 */
[----:B------:R-:W-:Y:S01]  /*3f90*/  @!P0 FMUL R12, R12, 0.5 ;  /* 0x3f0000000c0c8820 */ /* 0x000fe20000400000 */
[----:B------:R-:W-:Y:S01]  /*3fa0*/  FMUL R5, R5, 1.4426950216293334961 ;  /* 0x3fb8aa3b05057820 */ /* 0x000fe20000400000 */
[----:B------:R-:W-:Y:S01]  /*3fb0*/  @!P1 FMUL R23, R23, 0.5 ;  /* 0x3f00000017179820 */ /* 0x000fe20000400000 */
[----:B------:R-:W-:-:S03]  /*3fc0*/  FSETP.GEU.AND P4, PT, R4, -126, PT ;  /* 0xc2fc00000400780b */ /* 0x000fc60003f8e000 */
[----:B------:R-:W1:Y:S01]  /*3fd0*/  MUFU.EX2 R12, R12 ;  /* 0x0000000c000c7308 */ /* 0x000e620000000800 */
[----:B------:R-:W-:Y:S01]  /*3fe0*/  @!P2 FMUL R14, R14, 0.5 ;  /* 0x3f0000000e0ea820 */ /* 0x000fe20000400000 */
[----:B------:R-:W-:Y:S01]  /*3ff0*/  FSETP.GEU.AND P5, PT, R5, -126, PT ;  /* 0xc2fc00000500780b */ /* 0x000fe20003fae000 */
[----:B------:R-:W-:-:S05]  /*4000*/  @!P3 FMUL R15, R15, 0.5 ;  /* 0x3f0000000f0fb820 */ /* 0x000fca0000400000 */
[----:B------:R-:W4:Y:S02]  /*4010*/  MUFU.EX2 R23, R23 ;  /* 0x0000001700177308 */ /* 0x000f240000000800 */
[----:B------:R-:W-:-:S05]  /*4020*/  @!P4 FMUL R4, R4, 0.5 ;  /* 0x3f0000000404c820 */ /* 0x000fca0000400000 */
[----:B------:R-:W-:Y:S01]  /*4030*/  @!P5 FMUL R5, R5, 0.5 ;  /* 0x3f0000000505d820 */ /* 0x000fe20000400000 */
[----:B------:R-:W5:Y:S01]  /*4040*/  MUFU.EX2 R14, R14 ;  /* 0x0000000e000e7308 */ /* 0x000f620000000800 */
[----:B-1----:R-:W-:-:S07]  /*4050*/  @!P0 FMUL R12, R12, R12 ;  /* 0x0000000c0c0c8220 */ /* 0x002fce0000400000 */
[----:B------:R-:W1:Y:S01]  /*4060*/  MUFU.EX2 R15, R15 ;  /* 0x0000000f000f7308 */ /* 0x000e620000000800 */
[----:B----4-:R-:W-:-:S04]  /*4070*/  @!P1 FMUL R23, R23, R23 ;  /* 0x0000001717179220 */ /* 0x010fc80000400000 */
[----:B------:R-:W-:Y:S01]  /*4080*/  FFMA R28, R12, R21, R23 ;  /* 0x000000150c1c7223 */ /* 0x000fe20000000017 */
[----:B--2---:R-:W-:Y:S01]  /*4090*/  HADD2.F32 R21, -RZ, R11.H0_H0 ;  /* 0x2000000bff157230 */ /* 0x004fe20000004100 */
[----:B------:R-:W-:Y:S01]  /*40a0*/  FMNMX R12, R7, R13, !PT ;  /* 0x0000000d070c7209 */ /* 0x000fe20007800000 */
[----:B------:R2:W4:Y:S01]  /*40b0*/  MUFU.EX2 R6, R4 ;  /* 0x0000000400067308 */ /* 0x0005220000000800 */
[----:B-----5:R-:W-:-:S03]  /*40c0*/  @!P2 FMUL R14, R14, R14 ;  /* 0x0000000e0e0ea220 */ /* 0x020fc60000400000 */
[--C-:B------:R-:W-:Y:S01]  /*40d0*/  FADD R13, R13, -R12.reuse ;  /* 0x8000000c0d0d7221 */ /* 0x100fe20000000000 */
[----:B------:R-:W-:-:S03]  /*40e0*/  FADD R7, R7, -R12 ;  /* 0x8000000c07077221 */ /* 0x000fc60000000000 */
[----:B------:R-:W5:Y:S01]  /*40f0*/  MUFU.EX2 R5, R5 ;  /* 0x0000000500057308 */ /* 0x000f620000000800 */
[----:B-1----:R-:W-:Y:S01]  /*4100*/  @!P3 FMUL R15, R15, R15 ;  /* 0x0000000f0f0fb220 */ /* 0x002fe20000400000 */
[----:B--2---:R-:W-:Y:S01]  /*4110*/  FMUL R4, R21, UR7 ;  /* 0x0000000715047c20 */ /* 0x004fe20008400000 */
[----:B------:R-:W-:Y:S01]  /*4120*/  FMUL R26, R13, 1.4426950216293334961 ;  /* 0x3fb8aa3b0d1a7820 */ /* 0x000fe20000400000 */
[----:B------:R-:W-:Y:S01]  /*4130*/  FMUL R21, R7, 1.4426950216293334961 ;  /* 0x3fb8aa3b07157820 */ /* 0x000fe20000400000 */
[----:B------:R-:W-:Y:S01]  /*4140*/  FFMA R28, R28, R14, R15 ;  /* 0x0000000e1c1c7223 */ /* 0x000fe2000000000f */
[----:B------:R-:W-:Y:S01]  /*4150*/  HADD2.F32 R7, -RZ, R11.H1_H1 ;  /* 0x3000000bff077230 */ /* 0x000fe20000004100 */
[----:B------:R-:W-:Y:S02]  /*4160*/  FMNMX R14, R12, R4, !PT ;  /* 0x000000040c0e7209 */ /* 0x000fe40007800000 */
[----:B------:R-:W-:Y:S01]  /*4170*/  FSETP.GEU.AND P1, PT, R26, -126, PT ;  /* 0xc2fc00001a00780b */ /* 0x000fe20003f2e000 */
[----:B----4-:R-:W-:Y:S01]  /*4180*/  @!P4 FMUL R6, R6, R6 ;  /* 0x000000060606c220 */ /* 0x010fe20000400000 */
[----:B------:R-:W-:Y:S01]  /*4190*/  FSETP.GEU.AND P6, PT, R21, -126, PT ;  /* 0xc2fc00001500780b */ /* 0x000fe20003fce000 */
[----:B------:R-:W-:-:S04]  /*41a0*/  FADD R12, R12, -R14 ;  /* 0x8000000e0c0c7221 */ /* 0x000fc80000000000 */
[----:B------:R-:W-:Y:S01]  /*41b0*/  FMUL R23, R12, 1.4426950216293334961 ;  /* 0x3fb8aa3b0c177820 */ /* 0x000fe20000400000 */
[----:B-----5:R-:W-:Y:S01]  /*41c0*/  @!P5 FMUL R5, R5, R5 ;  /* 0x000000050505d220 */ /* 0x020fe20000400000 */
[----:B------:R-:W-:-:S03]  /*41d0*/  FADD R12, R4, -R14 ;  /* 0x8000000e040c7221 */ /* 0x000fc60000000000 */
        /* <DEDUP_REMOVED lines=11> */
[----:B------:R-:W-:Y:S01]  /*4290*/  FMUL R12, R12, 1.4426950216293334961 ;  /* 0x3fb8aa3b0c0c7820 */ /* 0x000fe20000400000 */
[--C-:B------:R-:W-:Y:S01]  /*42a0*/  FADD R15, R14, -R13.reuse ;  /* 0x8000000d0e0f7221 */ /* 0x100fe20000000000 */
[----:B------:R-:W-:Y:S01]  /*42b0*/  @!P5 FMUL R23, R23, 0.5 ;  /* 0x3f0000001717d820 */ /* 0x000fe20000400000 */
[----:B------:R-:W-:Y:S01]  /*42c0*/  FADD R27, R5, -R13 ;  /* 0x8000000d051b7221 */ /* 0x000fe20000000000 */
[----:B------:R3:W-:Y:S01]  /*42d0*/  STL.128 [R8+0x10], R4 ;  /* 0x0000100408007387 */ /* 0x0007e20000100c00 */
[----:B------:R-:W-:Y:S01]  /*42e0*/  FMUL R15, R15, 1.4426950216293334961 ;  /* 0x3fb8aa3b0f0f7820 */ /* 0x000fe20000400000 */
[----:B------:R-:W4:Y:S01]  /*42f0*/  MUFU.EX2 R14, R21 ;  /* 0x00000015000e7308 */ /* 0x000f220000000800 */
[----:B-1----:R-:W-:Y:S01]  /*4300*/  FMNMX R26, R13, R6, !PT ;  /* 0x000000060d1a7209 */ /* 0x002fe20007800000 */
[----:B------:R-:W-:Y:S01]  /*4310*/  FMUL R27, R27, 1.4426950216293334961 ;  /* 0x3fb8aa3b1b1b7820 */ /* 0x000fe20000400000 */
[----:B------:R-:W-:-:S02]  /*4320*/  FSETP.GEU.AND P0, PT, R12, -126, PT ;  /* 0xc2fc00000c00780b */ /* 0x000fc40003f0e000 */
[----:B------:R-:W-:Y:S01]  /*4330*/  FSETP.GEU.AND P4, PT, R15, -126, PT ;  /* 0xc2fc00000f00780b */ /* 0x000fe20003f8e000 */
[--C-:B------:R-:W-:Y:S01]  /*4340*/  FADD R28, R6, -R26.reuse ;  /* 0x8000001a061c7221 */ /* 0x100fe20000000000 */
[----:B------:R-:W-:Y:S01]  /*4350*/  FSETP.GEU.AND P3, PT, R27, -126, PT ;  /* 0xc2fc00001b00780b */ /* 0x000fe20003f6e000 */
[----:B------:R-:W1:Y:S01]  /*4360*/  MUFU.EX2 R23, R23 ;  /* 0x0000001700177308 */ /* 0x000e620000000800 */
[----:B--2---:R-:W-:Y:S01]  /*4370*/  @!P1 FMUL R10, R10, R10 ;  /* 0x0000000a0a0a9220 */ /* 0x004fe20000400000 */
[----:B---3--:R-:W-:Y:S01]  /*4380*/  FMNMX R4, R7, R26, !PT ;  /* 0x0000001a07047209 */ /* 0x008fe20007800000 */
[----:B------:R-:W-:Y:S01]  /*4390*/  FADD R8, R13, -R26 ;  /* 0x8000001a0d087221 */ /* 0x000fe20000000000 */
[----:B------:R-:W-:Y:S01]  /*43a0*/  FMUL R5, R28, 1.4426950216293334961 ;  /* 0x3fb8aa3b1c057820 */ /* 0x000fe20000400000 */
[----:B----4-:R-:W-:-:S03]  /*43b0*/  @!P6 FMUL R14, R14, R14 ;  /* 0x0000000e0e0ee220 */ /* 0x010fc60000400000 */
[----:B------:R-:W-:Y:S01]  /*43c0*/  @!P0 FMUL R12, R12, 0.5 ;  /* 0x3f0000000c0c8820 */ /* 0x000fe20000400000 */
[----:B------:R-:W-:Y:S01]  /*43d0*/  FMUL R8, R8, 1.4426950216293334961 ;  /* 0x3fb8aa3b08087820 */ /* 0x000fe20000400000 */
[--C-:B------:R-:W-:Y:S01]  /*43e0*/  FADD R13, R26, -R4.reuse ;  /* 0x800000041a0d7221 */ /* 0x100fe20000000000 */
[----:B------:R-:W-:Y:S01]  /*43f0*/  FADD R7, R7, -R4 ;  /* 0x8000000407077221 */ /* 0x000fe20000000000 */
[----:B------:R-:W-:Y:S01]  /*4400*/  FSETP.GEU.AND P2, PT, R5, -126, PT ;  /* 0xc2fc00000500780b */ /* 0x000fe20003f4e000 */
[----:B------:R-:W-:Y:S01]  /*4410*/  @!P4 FMUL R15, R15, 0.5 ;  /* 0x3f0000000f0fc820 */ /* 0x000fe20000400000 */
[----:B------:R-:W-:Y:S01]  /*4420*/  FMUL R13, R13, 1.4426950216293334961 ;  /* 0x3fb8aa3b0d0d7820 */ /* 0x000fe20000400000 */
[----:B------:R-:W-:Y:S01]  /*4430*/  FMUL R7, R7, 1.4426950216293334961 ;  /* 0x3fb8aa3b07077820 */ /* 0x000fe20000400000 */
[----:B------:R-:W-:Y:S01]  /*4440*/  FSETP.GEU.AND P1, PT, R8, -126, PT ;  /* 0xc2fc00000800780b */ /* 0x000fe20003f2e000 */
[----:B-1----:R-:W-:Y:S01]  /*4450*/  @!P5 FMUL R23, R23, R23 ;  /* 0x000000171717d220 */ /* 0x002fe20000400000 */
[----:B------:R-:W1:Y:S01]  /*4460*/  MUFU.EX2 R12, R12 ;  /* 0x0000000c000c7308 */ /* 0x000e620000000800 */
[----:B------:R-:W-:Y:S01]  /*4470*/  FSETP.GEU.AND P6, PT, R13, -126, PT ;  /* 0xc2fc00000d00780b */ /* 0x000fe20003fce000 */
[----:B------:R-:W-:Y:S01]  /*4480*/  @!P3 FMUL R27, R27, 0.5 ;  /* 0x3f0000001b1bb820 */ /* 0x000fe20000400000 */
[----:B------:R-:W-:Y:S01]  /*4490*/  FSETP.GEU.AND P5, PT, R7, -126, PT ;  /* 0xc2fc00000700780b */ /* 0x000fe20003fae000 */
[----:B------:R-:W-:-:S03]  /*44a0*/  FFMA R11, R11, R10, R14 ;  /* 0x0000000a0b0b7223 */ /* 0x000fc6000000000e */
[----:B------:R-:W-:Y:S01]  /*44b0*/  @!P2 FMUL R5, R5, 0.5 ;  /* 0x3f0000000505a820 */ /* 0x000fe20000400000 */
[----:B------:R-:W2:Y:S03]  /*44c0*/  MUFU.EX2 R15, R15 ;  /* 0x0000000f000f7308 */ /* 0x000ea60000000800 */
[----:B------:R-:W-:-:S03]  /*44d0*/  @!P1 FMUL R8, R8, 0.5 ;  /* 0x3f00000008089820 */ /* 0x000fc60000400000 */
[----:B------:R-:W-:Y:S02]  /*44e0*/  @!P6 FMUL R13, R13, 0.5 ;  /* 0x3f0000000d0de820 */ /* 0x000fe40000400000 */
[----:B------:R-:W3:Y:S01]  /*44f0*/  MUFU.EX2 R6, R27 ;  /* 0x0000001b00067308 */ /* 0x000ee20000000800 */
[----:B------:R-:W-:Y:S01]  /*4500*/  @!P5 FMUL R7, R7, 0.5 ;  /* 0x3f0000000707d820 */ /* 0x000fe20000400000 */
[----:B-1----:R-:W-:Y:S01]  /*4510*/  @!P0 FMUL R12, R12, R12 ;  /* 0x0000000c0c0c8220 */ /* 0x002fe20000400000 */
[----:B------:R-:W-:-:S03]  /*4520*/  ISETP.NE.AND P0, PT, R9, UR31, PT ;  /* 0x0000001f09007c0c */ /* 0x000fc6000bf05270 */
[----:B------:R-:W-:Y:S01]  /*4530*/  FFMA R11, R11, R23, R12 ;  /* 0x000000170b0b7223 */ /* 0x000fe2000000000c */
[----:B------:R-:W-:Y:S01]  /*4540*/  MOV R23, R4 ;  /* 0x0000000400177202 */ /* 0x000fe20000000f00 */
        /* <DEDUP_REMOVED lines=15> */
.L_x_1147:
[----:B------:R-:W-:-:S04]  /*4640*/  ULOP3.LUT UR7, UR6, 0x3, URZ, 0xc0, !UPT ;  /* 0x0000000306077892 */ /* 0x000fc8000f8ec0ff */
[----:B------:R-:W-:-:S09]  /*4650*/  UISETP.NE.AND UP2, UPT, UR7, URZ, UPT ;  /* 0x000000ff0700728c */ /* 0x000fd2000bf45270 */
[----:B------:R-:W-:Y:S05]  /*4660*/  BRA.U !UP2, `(.L_x_1146) ;  /* 0x000000050acc7547 */ /* 0x000fea000b800000 */
[----:B------:R-:W-:Y:S02]  /*4670*/  UISETP.NE.AND UP2, UPT, UR7, 0x1, UPT ;  /* 0x000000010700788c */ /* 0x000fe4000bf45270 */
[----:B------:R-:W-:-:S04]  /*4680*/  ULOP3.LUT UR6, UR6, 0x1, URZ, 0xc0, !UPT ;  /* 0x0000000106067892 */ /* 0x000fc8000f8ec0ff */
[----:B------:R-:W-:-:S03]  /*4690*/  UISETP.NE.AND UP3, UPT, UR6, URZ, UPT ;  /* 0x000000ff0600728c */ /* 0x000fc6000bf65270 */
[----:B------:R-:W-:Y:S08]  /*46a0*/  BRA.U !UP2, `(.L_x_1149) ;  /* 0x000000050a207547 */ /* 0x000ff0000b800000 */
[C---:B-1----:R-:W-:Y:S01]  /*46b0*/  LEA R6, R9.reuse, R16, 0x2 ;  /* 0x0000001009067211 */ /* 0x042fe200078e10ff */
[----:B------:R-:W1:Y:S01]  /*46c0*/  LDCU UR6, c[0x0][0x3dc] ;  /* 0x00007b80ff0677ac */ /* 0x000e620008000800 */
[C---:B--2---:R-:W-:Y:S01]  /*46d0*/  IMAD.SHL.U32 R12, R9.reuse, 0x2, RZ ;  /* 0x00000002090c7824 */ /* 0x044fe200078e00ff */
[----:B------:R-:W-:Y:S02]  /*46e0*/  IADD3 R9, PT, PT, R9, 0x2, RZ ;  /* 0x0000000209097810 */ /* 0x000fe40007ffe0ff */
[----:B----4-:R-:W2:Y:S04]  /*46f0*/  LDS R5, [R6] ;  /* 0x0000000006057984 */ /* 0x010ea80000000800 */
        /* <DEDUP_REMOVED lines=22> */
[----:B------:R-:W-:Y:S01]  /*4860*/  FSETP.GEU.AND P5, PT, R12, -126, PT ;  /* 0xc2fc00000c00780b */ /* 0x000fe20003fae000 */
[----:B------:R-:W-:Y:S01]  /*4870*/  FMUL R15, R15, 1.4426950216293334961 ;  /* 0x3fb8aa3b0f0f7820 */ /* 0x000fe20000400000 */
[----:B------:R-:W-:Y:S02]  /*4880*/  FADD R26, R6, -R13 ;  /* 0x8000000d061a7221 */ /* 0x000fe40000000000 */
[----:B------:R-:W-:Y:S02]  /*4890*/  FSETP.GEU.AND P4, PT, R10, -126, PT ;  /* 0xc2fc00000a00780b */ /* 0x000fe40003f8e000 */
[----:B------:R-:W-:Y:S01]  /*48a0*/  FMUL R26, R26, 1.4426950216293334961 ;  /* 0x3fb8aa3b1a1a7820 */ /* 0x000fe20000400000 */
[----:B------:R-:W-:Y:S01]  /*48b0*/  FSETP.GEU.AND P3, PT, R15, -126, PT ;  /* 0xc2fc00000f00780b */ /* 0x000fe20003f6e000 */
[----:B------:R-:W-:-:S03]  /*48c0*/  @!P6 FMUL R11, R11, 0.5 ;  /* 0x3f0000000b0be820 */ /* 0x000fc60000400000 */
[----:B------:R-:W-:Y:S01]  /*48d0*/  FSETP.GEU.AND P2, PT, R26, -126, PT ;  /* 0xc2fc00001a00780b */ /* 0x000fe20003f4e000 */
[----:B------:R-:W2:Y:S01]  /*48e0*/  MUFU.EX2 R14, R11 ;  /* 0x0000000b000e7308 */ /* 0x000ea20000000800 */
[----:B------:R-:W-:Y:S01]  /*48f0*/  @!P5 FMUL R12, R12, 0.5 ;  /* 0x3f0000000c0cd820 */ /* 0x000fe20000400000 */
[----:B-1----:R-:W-:Y:S01]  /*4900*/  FADD R4, R8, -R13 ;  /* 0x8000000d08047221 */ /* 0x002fe20000000000 */
[----:B------:R-:W-:Y:S02]  /*4910*/  FMNMX R23, R7, R13, !PT ;  /* 0x0000000d07177209 */ /* 0x000fe40007800000 */
[----:B------:R-:W-:Y:S01]  /*4920*/  @!P4 FMUL R10, R10, 0.5 ;  /* 0x3f0000000a0ac820 */ /* 0x000fe20000400000 */
[----:B------:R-:W-:Y:S02]  /*4930*/  FMUL R4, R4, 1.4426950216293334961 ;  /* 0x3fb8aa3b04047820 */ /* 0x000fe40000400000 */
[--C-:B------:R-:W-:Y:S01]  /*4940*/  FADD R13, R13, -R23.reuse ;  /* 0x800000170d0d7221 */ /* 0x100fe20000000000 */
[----:B------:R-:W-:Y:S01]  /*4950*/  FADD R7, R7, -R23 ;  /* 0x8000001707077221 */ /* 0x000fe20000000000 */
[----:B------:R-:W1:Y:S01]  /*4960*/  MUFU.EX2 R12, R12 ;  /* 0x0000000c000c7308 */ /* 0x000e620000000800 */
[----:B------:R-:W-:Y:S01]  /*4970*/  FSETP.GEU.AND P1, PT, R4, -126, PT ;  /* 0xc2fc00000400780b */ /* 0x000fe20003f2e000 */
[----:B------:R-:W-:Y:S01]  /*4980*/  FMUL R13, R13, 1.4426950216293334961 ;  /* 0x3fb8aa3b0d0d7820 */ /* 0x000fe20000400000 */
[----:B------:R-:W-:Y:S01]  /*4990*/  FMUL R7, R7, 1.4426950216293334961 ;  /* 0x3fb8aa3b07077820 */ /* 0x000fe20000400000 */
[----:B------:R-:W-:Y:S01]  /*49a0*/  @!P3 FMUL R15, R15, 0.5 ;  /* 0x3f0000000f0fb820 */ /* 0x000fe20000400000 */
[----:B------:R-:W-:Y:S01]  /*49b0*/  @!P2 FMUL R26, R26, 0.5 ;  /* 0x3f0000001a1aa820 */ /* 0x000fe20000400000 */
[----:B--2---:R-:W-:Y:S01]  /*49c0*/  @!P6 FMUL R14, R14, R14 ;  /* 0x0000000e0e0ee220 */ /* 0x004fe20000400000 */
[----:B------:R-:W-:Y:S01]  /*49d0*/  FSETP.GEU.AND P0, PT, R13, -126, PT ;  /* 0xc2fc00000d00780b */ /* 0x000fe20003f0e000 */
[----:B------:R-:W2:Y:S01]  /*49e0*/  MUFU.EX2 R10, R10 ;  /* 0x0000000a000a7308 */ /* 0x000ea20000000800 */
[----:B------:R-:W-:-:S05]  /*49f0*/  FSETP.GEU.AND P6, PT, R7, -126, PT ;  /* 0xc2fc00000700780b */ /* 0x000fca0003fce000 */
[----:B------:R-:W-:Y:S02]  /*4a00*/  @!P1 FMUL R4, R4, 0.5 ;  /* 0x3f00000004049820 */ /* 0x000fe40000400000 */
[----:B------:R-:W3:Y:S01]  /*4a10*/  MUFU.EX2 R6, R15 ;  /* 0x0000000f00067308 */ /* 0x000ee20000000800 */
[----:B-1----:R-:W-:-:S03]  /*4a20*/  @!P5 FMUL R12, R12, R12 ;  /* 0x0000000c0c0cd220 */ /* 0x002fc60000400000 */
[----:B------:R-:W-:Y:S01]  /*4a30*/  @!P0 FMUL R13, R13, 0.5 ;  /* 0x3f0000000d0d8820 */ /* 0x000fe20000400000 */
[----:B------:R-:W-:Y:S01]  /*4a40*/  FFMA R21, R21, R14, R12 ;  /* 0x0000000e15157223 */ /* 0x000fe2000000000c */
[----:B------:R-:W-:Y:S02]  /*4a50*/  @!P6 FMUL R7, R7, 0.5 ;  /* 0x3f0000000707e820 */ /* 0x000fe40000400000 */
        /* <DEDUP_REMOVED lines=12> */
[----:B------:R-:W-:-:S07]  /*4b20*/  FFMA R21, R21, R8, R28 ;  /* 0x0000000815157223 */ /* 0x000fce000000001c */
.L_x_1149:
[----:B------:R-:W-:Y:S05]  /*4b30*/  BRA.U !UP3, `(.L_x_1146) ;  /* 0x000000010b987547 */ /* 0x000fea000b800000 */
[----:B-1----:R-:W-:Y:S01]  /*4b40*/  LEA R6, R9, R16, 0x2 ;  /* 0x0000001009067211 */ /* 0x002fe200078e10ff */
[----:B------:R-:W1:Y:S05]  /*4b50*/  LDCU UR6, c[0x0][0x3dc] ;  /* 0x00007b80ff0677ac */ /* 0x000e6a0008000800 */
[----:B------:R-:W3:Y:S02]  /*4b60*/  LDS R6, [R6] ;  /* 0x0000000006067984 */ /* 0x000ee40000000800 */
[--C-:B---3--:R-:W-:Y:S02]  /*4b70*/  HADD2.F32 R4, -RZ, R6.reuse.H0_H0 ;  /* 0x20000006ff047230 */ /* 0x108fe40000004100 */
[----:B----4-:R-:W-:-:S03]  /*4b80*/  HADD2.F32 R5, -RZ, R6.H1_H1 ;  /* 0x30000006ff057230 */ /* 0x010fc60000004100 */
[----:B-1----:R-:W-:Y:S02]  /*4b90*/  FMUL R4, R4, UR6 ;  /* 0x0000000604047c20 */ /* 0x002fe40008400000 */
        /* <DEDUP_REMOVED lines=12> */
[----:B--2---:R-:W-:Y:S01]  /*4c60*/  FMUL R13, R6, 1.4426950216293334961 ;  /* 0x3fb8aa3b060d7820 */ /* 0x004fe20000400000 */
[----:B------:R-:W-:-:S03]  /*4c70*/  SHF.L.U32 R6, R9, 0x1, RZ ;  /* 0x0000000109067819 */ /* 0x000fc600000006ff */
[----:B------:R-:W-:Y:S02]  /*4c80*/  FSETP.GEU.AND P2, PT, R11, -126, PT ;  /* 0xc2fc00000b00780b */ /* 0x000fe40003f4e000 */
[----:B------:R-:W-:Y:S01]  /*4c90*/  FSETP.GEU.AND P3, PT, R13, -126, PT ;  /* 0xc2fc00000d00780b */ /* 0x000fe20003f6e000 */
[----:B------:R-:W-:Y:S01]  /*4ca0*/  @!P0 FMUL R7, R7, 0.5 ;  /* 0x3f00000007078820 */ /* 0x000fe20000400000 */
[----:B------:R-:W-:Y:S02]  /*4cb0*/  LEA R6, R6, R1, 0x2 ;  /* 0x0000000106067211 */ /* 0x000fe400078e10ff */
[----:B------:R-:W-:Y:S01]  /*4cc0*/  @!P1 FMUL R10, R10, 0.5 ;  /* 0x3f0000000a0a9820 */ /* 0x000fe20000400000 */
[----:B------:R-:W1:Y:S02]  /*4cd0*/  MUFU.EX2 R8, R7 ;  /* 0x0000000700087308 */ /* 0x000e640000000800 */
[----:B------:R3:W-:Y:S04]  /*4ce0*/  STL.64 [R6], R4 ;  /* 0x0000000406007387 */ /* 0x0007e80000100a00 */
[----:B------:R-:W-:-:S02]  /*4cf0*/  @!P2 FMUL R11, R11, 0.5 ;  /* 0x3f0000000b0ba820 */ /* 0x000fc40000400000 */
[----:B------:R-:W2:Y:S01]  /*4d00*/  MUFU.EX2 R12, R10 ;  /* 0x0000000a000c7308 */ /* 0x000ea20000000800 */
[----:B------:R-:W-:-:S07]  /*4d10*/  @!P3 FMUL R13, R13, 0.5 ;  /* 0x3f0000000d0db820 */ /* 0x000fce0000400000 */
[----:B------:R-:W4:Y:S01]  /*4d20*/  MUFU.EX2 R14, R11 ;  /* 0x0000000b000e7308 */ /* 0x000f220000000800 */
[----:B-1----:R-:W-:-:S07]  /*4d30*/  @!P0 FMUL R8, R8, R8 ;  /* 0x0000000808088220 */ /* 0x002fce0000400000 */
[----:B------:R-:W1:Y:S01]  /*4d40*/  MUFU.EX2 R26, R13 ;  /* 0x0000000d001a7308 */ /* 0x000e620000000800 */
[----:B--2---:R-:W-:-:S04]  /*4d50*/  @!P1 FMUL R12, R12, R12 ;  /* 0x0000000c0c0c9220 */ /* 0x004fc80000400000 */
[----:B------:R-:W-:Y:S01]  /*4d60*/  FFMA R21, R21, R8, R12 ;  /* 0x0000000815157223 */ /* 0x000fe2000000000c */
[----:B----4-:R-:W-:Y:S01]  /*4d70*/  @!P2 FMUL R14, R14, R14 ;  /* 0x0000000e0e0ea220 */ /* 0x010fe20000400000 */
[----:B-1----:R-:W-:-:S04]  /*4d80*/  @!P3 FMUL R26, R26, R26 ;  /* 0x0000001a1a1ab220 */ /* 0x002fc80000400000 */
[----:B---3--:R-:W-:-:S07]  /*4d90*/  FFMA R21, R21, R14, R26 ;  /* 0x0000000e15157223 */ /* 0x008fce000000001a */
.L_x_1146:
[----:B------:R-:W3:Y:S02]  /*4da0*/  LDS R26, [R18] ;  /* 0x00000000121a7984 */ /* 0x000ee40000000800 */
[----:B---3--:R-:W-:Y:S01]  /*4db0*/  FMNMX R26, R26, R23, !PT ;  /* 0x000000171a1a7209 */ /* 0x008fe20007800000 */
[----:B------:R-:W-:Y:S06]  /*4dc0*/  BRA.U !UP0, `(.L_x_1150) ;  /* 0x0000001108107547 */ /* 0x000fec000b800000 */
[----:B------:R-:W-:Y:S01]  /*4dd0*/  ULEA.HI UR6, UR9, UR9, URZ, 0x1 ;  /* 0x0000000909067291 */ /* 0x000fe2000f8f08ff */
[----:B-12---:R-:W-:-:S03]  /*4de0*/  IMAD.MOV.U32 R13, RZ, RZ, RZ ;  /* 0x000000ffff0d7224 */ /* 0x006fc600078e00ff */
[----:B------:R-:W-:-:S04]  /*4df0*/  USHF.R.S32.HI UR7, URZ, 0x1, UR6 ;  /* 0x00000001ff077899 */ /* 0x000fc80008011406 */
[----:B------:R-:W-:-:S04]  /*4e00*/  UIADD3 UR6, UPT, UPT, UR7, -0x1, URZ ;  /* 0xffffffff07067890 */ /* 0x000fc8000fffe0ff */
[----:B------:R-:W-:-:S09]  /*4e10*/  UISETP.GE.U32.AND UP0, UPT, UR6, 0x7, UPT ;  /* 0x000000070600788c */ /* 0x000fd2000bf06070 */
[----:B------:R-:W-:Y:S05]  /*4e20*/  BRA.U !UP0, `(.L_x_1151) ;  /* 0x0000000508f07547 */ /* 0x000fea000b800000 */
[----:B------:R-:W-:-:S07]  /*4e30*/  MOV R27, RZ ;  /* 0x000000ff001b7202 */ /* 0x000fce0000000f00 */
.L_x_1152:
[----:B------:R-:W-:-:S04]  /*4e40*/  SHF.L.U32 R4, R27, 0x1, RZ ;  /* 0x000000011b047819 */ /* 0x000fc800000006ff */
[----:B------:R-:W-:-:S05]  /*4e50*/  LEA R29, R4, R1, 0x2 ;  /* 0x00000001041d7211 */ /* 0x000fca00078e10ff */
[----:B------:R-:W2:Y:S04]  /*4e60*/  LDL.128 R8, [R29] ;  /* 0x000000001d087983 */ /* 0x000ea80000100c00 */
[----:B----4-:R-:W3:Y:S01]  /*4e70*/  LDL.128 R4, [R29+0x10] ;  /* 0x000010001d047983 */ /* 0x010ee20000100c00 */
        /* <DEDUP_REMOVED lines=117> */
[----:B-1----:R-:W-:Y:S05]  /*55d0*/  @P0 BRA `(.L_x_1152) ;  /* 0xfffffff800180947 */ /* 0x002fea000383ffff */
[----:B------:R-:W-:-:S07]  /*55e0*/  IMAD.U32 R13, RZ, RZ, UR15 ;  /* 0x0000000fff0d7e24 */ /* 0x000fce000f8e00ff */
.L_x_1151:
        /* <DEDUP_REMOVED lines=9> */
[----:B------:R-:W-:-:S05]  /*5680*/  LEA R12, R4, R1, 0x2 ;  /* 0x00000001040c7211 */ /* 0x000fca00078e10ff */
[----:B----4-:R-:W2:Y:S04]  /*5690*/  LDL.128 R4, [R12] ;  /* 0x000000000c047983 */ /* 0x010ea80000100c00 */
        /* <DEDUP_REMOVED lines=43> */
[----:B------:R-:W-:Y:S01]  /*5950*/  IADD3 R13, PT, PT, R13, 0x4, RZ ;  /* 0x000000040d0d7810 */ /* 0x000fe20007ffe0ff */
[----:B------:R1:W-:Y:S05]  /*5960*/  STS [R5], R4 ;  /* 0x0000000405007388 */ /* 0x0003ea0000000800 */
        /* <DEDUP_REMOVED lines=14> */
.L_x_1153:
[----:B------:R-:W-:Y:S05]  /*5a50*/  BRA.U !UP2, `(.L_x_1150) ;  /* 0x000000010aec7547 */ /* 0x000fea000b800000 */
[----:B------:R-:W-:Y:S02]  /*5a60*/  UISETP.NE.AND UP0, UPT, UR18, 0x1, UPT ;  /* 0x000000011200788c */ /* 0x000fe4000bf05270 */
[----:B------:R-:W-:-:S04]  /*5a70*/  ULOP3.LUT UR7, UR7, 0x1, URZ, 0xc0, !UPT ;  /* 0x0000000107077892 */ /* 0x000fc8000f8ec0ff */
[----:B------:R-:W-:-:S03]  /*5a80*/  UISETP.NE.AND UP2, UPT, UR7, URZ, UPT ;  /* 0x000000ff0700728c */ /* 0x000fc6000bf45270 */
[----:B------:R-:W-:Y:S08]  /*5a90*/  BRA.U !UP0, `(.L_x_1154) ;  /* 0x0000000108907547 */ /* 0x000ff0000b800000 */
[----:B-1----:R-:W-:-:S05]  /*5aa0*/  SHF.L.U32 R6, R13, 0x1, RZ ;  /* 0x000000010d067819 */ /* 0x002fca00000006ff */
[C---:B----4-:R-:W-:Y:S01]  /*5ab0*/  IMAD R5, R6.reuse, 0x4, R1 ;  /* 0x0000000406057824 */ /* 0x050fe200078e0201 */
[----:B------:R-:W-:-:S05]  /*5ac0*/  IADD3 R6, PT, PT, R6, 0x2, RZ ;  /* 0x0000000206067810 */ /* 0x000fca0007ffe0ff */
        /* <DEDUP_REMOVED lines=33> */
.L_x_1154:
[----:B------:R-:W-:Y:S05]  /*5ce0*/  BRA.U !UP2, `(.L_x_1150) ;  /* 0x000000010a487547 */ /* 0x000fea000b800000 */
[----:B-1----:R-:W-:-:S05]  /*5cf0*/  SHF.L.U32 R4, R13, 0x1, RZ ;  /* 0x000000010d047819 */ /* 0x002fca00000006ff */
[----:B------:R-:W-:-:S06]  /*5d00*/  IMAD R4, R4, 0x4, R1 ;  /* 0x0000000404047824 */ /* 0x000fcc00078e0201 */
[----:B---34-:R-:W2:Y:S01]  /*5d10*/  LDL.64 R4, [R4] ;  /* 0x0000000004047983 */ /* 0x018ea20000100a00 */
        /* <DEDUP_REMOVED lines=15> */
.L_x_1150:
[----:B-1-34-:R-:W1:Y:S01]  /*5e10*/  LDS R5, [R18] ;  /* 0x0000000012057984 */ /* 0x01ae620000000800 */
[----:B------:R-:W-:Y:S01]  /*5e20*/  FADD R23, -R26, R23 ;  /* 0x000000171a177221 */ /* 0x000fe20000000100 */
[----:B------:R-:W-:-:S03]  /*5e30*/  IADD3 R22, PT, PT, R22, 0x1, RZ ;  /* 0x0000000116167810 */ /* 0x000fc60007ffe0ff */
[----:B------:R-:W-:-:S05]  /*5e40*/  FMUL R23, R23, 1.4426950216293334961 ;  /* 0x3fb8aa3b17177820 */ /* 0x000fca0000400000 */
[----:B------:R-:W-:-:S13]  /*5e50*/  FSETP.GEU.AND P1, PT, R23, -126, PT ;  /* 0xc2fc00001700780b */ /* 0x000fda0003f2e000 */
[----:B------:R-:W-:-:S04]  /*5e60*/  @!P1 FMUL R23, R23, 0.5 ;  /* 0x3f00000017179820 */ /* 0x000fc80000400000 */
[----:B------:R-:W3:Y:S01]  /*5e70*/  MUFU.EX2 R8, R23 ;  /* 0x0000001700087308 */ /* 0x000ee20000000800 */
[----:B-1----:R-:W-:-:S04]  /*5e80*/  FADD R4, -R26, R5 ;  /* 0x000000051a047221 */ /* 0x002fc80000000100 */
[----:B------:R-:W-:Y:S01]  /*5e90*/  FMUL R6, R4, 1.4426950216293334961 ;  /* 0x3fb8aa3b04067820 */ /* 0x000fe20000400000 */
[----:B---3--:R-:W-:Y:S01]  /*5ea0*/  @!P1 FMUL R8, R8, R8 ;  /* 0x0000000808089220 */ /* 0x008fe20000400000 */
[----:B------:R-:W1:Y:S03]  /*5eb0*/  LDS R4, [R17] ;  /* 0x0000000011047984 */ /* 0x000e660000000800 */
[----:B------:R-:W-:Y:S01]  /*5ec0*/  FSETP.GEU.AND P0, PT, R6, -126, PT ;  /* 0xc2fc00000600780b */ /* 0x000fe20003f0e000 */
[----:B------:R-:W-:Y:S01]  /*5ed0*/  STS [R20], R5 ;  /* 0x0000000514007388 */ /* 0x000fe20000000800 */
[----:B------:R-:W-:-:S03]  /*5ee0*/  FMUL R21, R8, R21 ;  /* 0x0000001508157220 */ /* 0x000fc60000400000 */
[----:B------:R-:W3:Y:S08]  /*5ef0*/  LDS R10, [R17] ;  /* 0x00000000110a7984 */ /* 0x000ef00000000800 */
[----:B------:R-:W-:-:S04]  /*5f00*/  @!P0 FMUL R6, R6, 0.5 ;  /* 0x3f00000006068820 */ /* 0x000fc80000400000 */
[----:B------:R-:W4:Y:S02]  /*5f10*/  MUFU.EX2 R7, R6 ;  /* 0x0000000600077308 */ /* 0x000f240000000800 */
[----:B----4-:R-:W-:Y:S01]  /*5f20*/  @!P0 FMUL R7, R7, R7 ;  /* 0x0000000707078220 */ /* 0x010fe20000400000 */
[----:B------:R-:W-:-:S03]  /*5f30*/  ISETP.NE.AND P0, PT, R22, UR22, PT ;  /* 0x0000001616007c0c */ /* 0x000fc6000bf05270 */
[----:B-1----:R-:W-:Y:S01]  /*5f40*/  FFMA R4, R4, R7, R21 ;  /* 0x0000000704047223 */ /* 0x002fe20000000015 */
[----:B---3--:R3:W-:Y:S04]  /*5f50*/  STS [R19], R10 ;  /* 0x0000000a13007388 */ /* 0x0087e80000000800 */
[----:B------:R3:W-:Y:S04]  /*5f60*/  STS [R18], R26 ;  /* 0x0000001a12007388 */ /* 0x0007e80000000800 */
[----:B------:R3:W-:Y:S01]  /*5f70*/  STS [R17], R4 ;  /* 0x0000000411007388 */ /* 0x0007e20000000800 */
[----:B------:R-:W-:Y:S05]  /*5f80*/  @P0 BRA `(.L_x_1155) ;  /* 0xffffffd800fc0947 */ /* 0x000fea000383ffff */
[----:B------:R-:W-:Y:S05]  /*5f90*/  BRA `(.L_x_1156) ;  /* 0x0000002400547947 */ /* 0x000fea0003800000 */
.L_x_1145:
[-C--:B------:R-:W-:Y:S01]  /*5fa0*/  IABS R7, R0.reuse ;  /* 0x0000000000077213 */ /* 0x080fe20000000000 */
[----:B------:R-:W-:Y:S01]  /*5fb0*/  BSSY.RECONVERGENT B0, `(.L_x_1156) ;  /* 0x0000253000007945 */ /* 0x000fe20003800200 */
[----:B---3--:R-:W-:Y:S02]  /*5fc0*/  IABS R10, R3 ;  /* 0x00000003000a7213 */ /* 0x008fe40000000000 */
[----:B-1----:R-:W1:Y:S01]  /*5fd0*/  I2F.RP R6, R7 ;  /* 0x0000000700067306 */ /* 0x002e620000209400 */
[----:B------:R-:W-:-:S07]  /*5fe0*/  IABS R11, R0 ;  /* 0x00000000000b7213 */ /* 0x000fce0000000000 */
[----:B-1----:R-:W4:Y:S02]  /*5ff0*/  MUFU.RCP R6, R6 ;  /* 0x0000000600067308 */ /* 0x002f240000001000 */
[----:B----4-:R-:W-:Y:S02]  /*6000*/  IADD3 R4, PT, PT, R6, 0xffffffe, RZ ;  /* 0x0ffffffe06047810 */ /* 0x010fe40007ffe0ff */
[----:B------:R-:W-:-:S04]  /*6010*/  IADD3 R6, PT, PT, RZ, -R11, RZ ;  /* 0x8000000bff067210 */ /* 0x000fc80007ffe0ff */
[----:B------:R1:W3:Y:S02]  /*6020*/  F2I.FTZ.U32.TRUNC.NTZ R5, R4 ;  /* 0x0000000400057305 */ /* 0x0002e4000021f000 */
[----:B-1----:R-:W-:Y:S01]  /*6030*/  IMAD.MOV.U32 R4, RZ, RZ, RZ ;  /* 0x000000ffff047224 */ /* 0x002fe200078e00ff */
[----:B---3--:R-:W-:-:S05]  /*6040*/  IADD3 R8, PT, PT, RZ, -R5, RZ ;  /* 0x80000005ff087210 */ /* 0x008fca0007ffe0ff */
        /* <DEDUP_REMOVED lines=9> */
[----:B------:R-:W-:Y:S02]  /*60e0*/  LOP3.LUT R4, R3, R0, RZ, 0x3c, !PT ;  /* 0x0000000003047212 */ /* 0x000fe400078e3cff */
[----:B------:R-:W-:Y:S02]  /*60f0*/  ISETP.NE.AND P1, PT, R0, RZ, PT ;  /* 0x000000ff0000720c */ /* 0x000fe40003f25270 */
        /* <DEDUP_REMOVED lines=8> */
[----:B------:R-:W-:Y:S01]  /*6180*/  ISETP.NE.AND P0, PT, RZ, UR4, PT ;  /* 0x00000004ff007c0c */ /* 0x000fe2000bf05270 */
[----:B------:R-:W-:Y:S01]  /*6190*/  UISETP.GE.AND UP0, UPT, UR19, 0x2, UPT ;  /* 0x000000021300788c */ /* 0x000fe2000bf06270 */
[C---:B------:R-:W-:Y:S01]  /*61a0*/  LEA R20, R5.reuse, UR13, 0x2 ;  /* 0x0000000d05147c11 */ /* 0x040fe2000f8e10ff */
[----:B------:R-:W-:Y:S01]  /*61b0*/  ULEA.HI UR6, UR9, UR9, URZ, 0x1 ;  /* 0x0000000909067291 */ /* 0x000fe2000f8f08ff */
[C---:B------:R-:W-:Y:S01]  /*61c0*/  LEA R19, R5.reuse, UR8, 0x2 ;  /* 0x0000000805137c11 */ /* 0x040fe2000f8e10ff */
[C---:B------:R-:W-:Y:S01]  /*61d0*/  IMAD R16, R5.reuse, UR26, RZ ;  /* 0x0000001a05107c24 */ /* 0x040fe2000f8e02ff */
[C---:B------:R-:W-:Y:S01]  /*61e0*/  LEA R18, R5.reuse, UR14, 0x2 ;  /* 0x0000000e05127c11 */ /* 0x040fe2000f8e10ff */
[----:B------:R-:W-:Y:S01]  /*61f0*/  USHF.R.S32.HI UR6, URZ, 0x1, UR6 ;  /* 0x00000001ff067899 */ /* 0x000fe20008011406 */
[----:B------:R-:W-:Y:S02]  /*6200*/  LEA R17, R5, UR25, 0x2 ;  /* 0x0000001905117c11 */ /* 0x000fe4000f8e10ff */
[----:B------:R-:W-:Y:S01]  /*6210*/  MOV R21, RZ ;  /* 0x000000ff00157202 */ /* 0x000fe20000000f00 */
[----:B------:R-:W-:Y:S01]  /*6220*/  UIADD3 UR18, UPT, UPT, UR6, -0x1, URZ ;  /* 0xffffffff06127890 */ /* 0x000fe2000fffe0ff */
[----:B------:R-:W-:Y:S01]  /*6230*/  MOV R23, 0xff800000 ;  /* 0xff80000000177802 */ /* 0x000fe20000000f00 */
[----:B------:R-:W-:Y:S01]  /*6240*/  ULOP3.LUT UR32, UR6, 0x1, URZ, 0xc0, !UPT ;  /* 0x0000000106207892 */ /* 0x000fe2000f8ec0ff */
[----:B------:R-:W-:Y:S01]  /*6250*/  @!P0 MOV R7, 0xff800000 ;  /* 0xff80000000078802 */ /* 0x000fe20000000f00 */
[----:B------:R-:W-:Y:S01]  /*6260*/  ULOP3.LUT UR33, UR6, 0x3, URZ, 0xc0, !UPT ;  /* 0x0000000306217892 */ /* 0x000fe2000f8ec0ff */
[----:B------:R-:W-:-:S03]  /*6270*/  LEA R16, R16, UR10, 0x1 ;  /* 0x0000000a10107c11 */ /* 0x000fc6000f8e08ff */
[----:B------:R1:W-:Y:S04]  /*6280*/  @!P0 STS [R20], R7 ;  /* 0x0000000714008388 */ /* 0x0003e80000000800 */
[----:B------:R1:W-:Y:S04]  /*6290*/  @!P0 STS [R19], RZ ;  /* 0x000000ff13008388 */ /* 0x0003e80000000800 */
[----:B------:R1:W-:Y:S04]  /*62a0*/  @!P0 STS [R18], R7 ;  /* 0x0000000712008388 */ /* 0x0003e80000000800 */
[----:B------:R1:W-:Y:S01]  /*62b0*/  @!P0 STS [R17], RZ ;  /* 0x000000ff11008388 */ /* 0x0003e20000000800 */
[----:B------:R-:W-:Y:S05]  /*62c0*/  BRA.U !UP0, `(.L_x_1158) ;  /* 0x0000001108287547 */ /* 0x000fea000b800000 */
[----:B------:R-:W-:Y:S01]  /*62d0*/  UISETP.GE.U32.AND UP2, UPT, UR18, 0x3, UPT ;  /* 0x000000031200788c */ /* 0x000fe2000bf46070 */
[----:B------:R-:W-:Y:S01]  /*62e0*/  MOV R23, 0xff800000 ;  /* 0xff80000000177802 */ /* 0x000fe20000000f00 */
[----:B------:R-:W-:Y:S01]  /*62f0*/  IMAD.MOV.U32 R9, RZ, RZ, RZ ;  /* 0x000000ffff097224 */ /* 0x000fe200078e00ff */
[----:B------:R-:W-:-:S06]  /*6300*/  MOV R21, RZ ;  /* 0x000000ff00157202 */ /* 0x000fcc0000000f00 */
[----:B------:R-:W-:Y:S05]  /*6310*/  BRA.U !UP2, `(.L_x_1159) ;  /* 0x000000090a447547 */ /* 0x000fea000b800000 */
[----:B------:R-:W-:Y:S01]  /*6320*/  MOV R23, 0xff800000 ;  /* 0xff80000000177802 */ /* 0x000fe20000000f00 */
[----:B------:R-:W3:Y:S01]  /*6330*/  LDCU UR7, c[0x0][0x3dc] ;  /* 0x00007b80ff0777ac */ /* 0x000ee20008000800 */
[----:B------:R-:W-:Y:S02]  /*6340*/  MOV R21, RZ ;  /* 0x000000ff00157202 */ /* 0x000fe40000000f00 */
[----:B------:R-:W-:-:S07]  /*6350*/  MOV R9, RZ ;  /* 0x000000ff00097202 */ /* 0x000fce0000000f00 */
.L_x_1160:
[C---:B------:R-:W-:Y:S02]  /*6360*/  LEA R11, R9.reuse, R16, 0x2 ;  /* 0x00000010090b7211 */ /* 0x040fe400078e10ff */
[C---:B------:R-:W-:Y:S02]  /*6370*/  SHF.L.U32 R8, R9.reuse, 0x1, RZ ;  /* 0x0000000109087819 */ /* 0x040fe400000006ff */
[----:B------:R-:W-:Y:S01]  /*6380*/  IADD3 R9, PT, PT, R9, 0x4, RZ ;  /* 0x0000000409097810 */ /* 0x000fe20007ffe0ff */
[----:B------:R-:W4:Y:S02]  /*6390*/  LDS R5, [R11] ;  /* 0x000000000b057984 */ /* 0x000f240000000800 */
[----:B------:R-:W-:Y:S02]  /*63a0*/  IMAD R8, R8, 0x4, R1 ;  /* 0x0000000408087824 */ /* 0x000fe400078e0201 */
[----:B------:R-:W1:Y:S01]  /*63b0*/  LDS R6, [R11+0x4] ;  /* 0x000004000b067984 */ /* 0x000e620000000800 */
[----:B----4-:R-:W-:-:S02]  /*63c0*/  HADD2.F32 R4, -RZ, R5.H0_H0 ;  /* 0x20000005ff047230 */ /* 0x010fc40000004100 */
        /* <DEDUP_REMOVED lines=134> */
.L_x_1159:
[----:B------:R-:W-:-:S09]  /*6c30*/  UISETP.NE.AND UP2, UPT, UR33, URZ, UPT ;  /* 0x000000ff2100728c */ /* 0x000fd2000bf45270 */
[----:B------:R-:W-:Y:S05]  /*6c40*/  BRA.U !UP2, `(.L_x_1158) ;  /* 0x000000050ac87547 */ /* 0x000fea000b800000 */
[----:B------:R-:W-:Y:S02]  /*6c50*/  UISETP.NE.AND UP2, UPT, UR33, 0x1, UPT ;  /* 0x000000012100788c */ /* 0x000fe4000bf45270 */
[----:B------:R-:W-:-:S07]  /*6c60*/  UISETP.NE.AND UP3, UPT, UR32, URZ, UPT ;  /* 0x000000ff2000728c */ /* 0x000fce000bf65270 */
[----:B------:R-:W-:Y:S05]  /*6c70*/  BRA.U !UP2, `(.L_x_1161) ;  /* 0x000000050a207547 */ /* 0x000fea000b800000 */
[C---:B------:R-:W-:Y:S01]  /*6c80*/  LEA R6, R9.reuse, R16, 0x2 ;  /* 0x0000001009067211 */ /* 0x040fe200078e10ff */
[----:B------:R-:W3:Y:S04]  /*6c90*/  LDCU UR7, c[0x0][0x3dc] ;  /* 0x00007b80ff0777ac */ /* 0x000ee80008000800 */
[----:B------:R-:W4:Y:S04]  /*6ca0*/  LDS R5, [R6] ;  /* 0x0000000006057984 */ /* 0x000f280000000800 */
[----:B------:R5:W2:Y:S02]  /*6cb0*/  LDS R11, [R6+0x4] ;  /* 0x00000400060b7984 */ /* 0x000aa40000000800 */
[C---:B-----5:R-:W-:Y:S01]  /*6cc0*/  SHF.L.U32 R6, R9.reuse, 0x1, RZ ;  /* 0x0000000109067819 */ /* 0x060fe200000006ff */
[----:B------:R-:W-:-:S03]  /*6cd0*/  VIADD R9, R9, 0x2 ;  /* 0x0000000209097836 */ /* 0x000fc60000000000 */
[----:B------:R-:W-:Y:S01]  /*6ce0*/  LEA R22, R6, R1, 0x2 ;  /* 0x0000000106167211 */ /* 0x000fe200078e10ff */
[--C-:B----4-:R-:W-:Y:S02]  /*6cf0*/  HADD2.F32 R4, -RZ, R5.reuse.H0_H0 ;  /* 0x20000005ff047230 */ /* 0x110fe40000004100 */
[----:B------:R-:W-:Y:S02]  /*6d00*/  HADD2.F32 R5, -RZ, R5.H1_H1 ;  /* 0x30000005ff057230 */ /* 0x000fe40000004100 */
[--C-:B--2---:R-:W-:Y:S02]  /*6d10*/  HADD2.F32 R13, -RZ, R11.reuse.H0_H0 ;  /* 0x2000000bff0d7230 */ /* 0x104fe40000004100 */
[----:B---3--:R-:W-:Y:S01]  /*6d20*/  FMUL R4, R4, UR7 ;  /* 0x0000000704047c20 */ /* 0x008fe20008400000 */
        /* <DEDUP_REMOVED lines=61> */
.L_x_1161:
[----:B------:R-:W-:Y:S05]  /*7100*/  BRA.U !UP3, `(.L_x_1158) ;  /* 0x000000010b987547 */ /* 0x000fea000b800000 */
[----:B------:R-:W-:Y:S01]  /*7110*/  LEA R6, R9, R16, 0x2 ;  /* 0x0000001009067211 */ /* 0x000fe200078e10ff */
[----:B------:R-:W3:Y:S05]  /*7120*/  LDCU UR7, c[0x0][0x3dc] ;  /* 0x00007b80ff0777ac */ /* 0x000eea0008000800 */
[----:B------:R-:W4:Y:S02]  /*7130*/  LDS R6, [R6] ;  /* 0x0000000006067984 */ /* 0x000f240000000800 */
[--C-:B----4-:R-:W-:Y:S02]  /*7140*/  HADD2.F32 R4, -RZ, R6.reuse.H0_H0 ;  /* 0x20000006ff047230 */ /* 0x110fe40000004100 */
[----:B------:R-:W-:-:S03]  /*7150*/  HADD2.F32 R5, -RZ, R6.H1_H1 ;  /* 0x30000006ff057230 */ /* 0x000fc60000004100 */
[----:B---3--:R-:W-:Y:S02]  /*7160*/  FMUL R4, R4, UR7 ;  /* 0x0000000704047c20 */ /* 0x008fe40008400000 */
        /* <DEDUP_REMOVED lines=32> */
.L_x_1158:
[----:B------:R-:W3:Y:S02]  /*7370*/  LDS R22, [R18] ;  /* 0x0000000012167984 */ /* 0x000ee40000000800 */
[----:B---3--:R-:W-:Y:S01]  /*7380*/  FMNMX R22, R22, R23, !PT ;  /* 0x0000001716167209 */ /* 0x008fe20007800000 */
[----:B------:R-:W-:Y:S06]  /*7390*/  BRA.U !UP0, `(.L_x_1162) ;  /* 0x0000000d08fc7547 */ /* 0x000fec000b800000 */
[----:B------:R-:W-:Y:S01]  /*73a0*/  UISETP.GE.U32.AND UP0, UPT, UR18, 0x7, UPT ;  /* 0x000000071200788c */ /* 0x000fe2000bf06070 */
[----:B--2---:R-:W-:-:S08]  /*73b0*/  MOV R13, RZ ;  /* 0x000000ff000d7202 */ /* 0x004fd00000000f00 */
[----:B------:R-:W-:Y:S05]  /*73c0*/  BRA.U !UP0, `(.L_x_1163) ;  /* 0x0000000508f07547 */ /* 0x000fea000b800000 */
[----:B------:R-:W-:-:S07]  /*73d0*/  MOV R27, RZ ;  /* 0x000000ff001b7202 */ /* 0x000fce0000000f00 */
.L_x_1164:
[----:B------:R-:W-:-:S05]  /*73e0*/  IMAD.SHL.U32 R28, R27, 0x2, RZ ;  /* 0x000000021b1c7824 */ /* 0x000fca00078e00ff */
[----:B------:R-:W-:-:S05]  /*73f0*/  LEA R28, R28, R1, 0x2 ;  /* 0x000000011c1c7211 */ /* 0x000fca00078e10ff */
        /* <DEDUP_REMOVED lines=121> */
.L_x_1163:
[----:B------:R-:W-:-:S04]  /*7b90*/  ULOP3.LUT UR6, UR6, 0x7, URZ, 0xc0, !UPT ;  /* 0x0000000706067892 */ /* 0x000fc8000f8ec0ff */
[----:B------:R-:W-:-:S09]  /*7ba0*/  UISETP.NE.AND UP0, UPT, UR6, URZ, UPT ;  /* 0x000000ff0600728c */ /* 0x000fd2000bf05270 */
[----:B------:R-:W-:Y:S05]  /*7bb0*/  BRA.U !UP0, `(.L_x_1162) ;  /* 0x0000000508f47547 */ /* 0x000fea000b800000 */
[----:B------:R-:W-:Y:S02]  /*7bc0*/  UIADD3 UR6, UPT, UPT, UR6, -0x1, URZ ;  /* 0xffffffff06067890 */ /* 0x000fe4000fffe0ff */
[----:B------:R-:W-:Y:S02]  /*7bd0*/  UISETP.NE.AND UP2, UPT, UR33, URZ, UPT ;  /* 0x000000ff2100728c */ /* 0x000fe4000bf45270 */
[----:B------:R-:W-:-:S09]  /*7be0*/  UISETP.GE.U32.AND UP0, UPT, UR6, 0x3, UPT ;  /* 0x000000030600788c */ /* 0x000fd2000bf06070 */
[----:B------:R-:W-:Y:S05]  /*7bf0*/  BRA.U !UP0, `(.L_x_1165) ;  /* 0x0000000108f87547 */ /* 0x000fea000b800000 */
[----:B------:R-:W-:-:S05]  /*7c00*/  SHF.L.U32 R4, R13, 0x1, RZ ;  /* 0x000000010d047819 */ /* 0x000fca00000006ff */
[----:B------:R-:W-:-:S05]  /*7c10*/  IMAD R12, R4, 0x4, R1 ;  /* 0x00000004040c7824 */ /* 0x000fca00078e0201 */
        /* <DEDUP_REMOVED lines=60> */
.L_x_1165:
[----:B------:R-:W-:Y:S05]  /*7fe0*/  BRA.U !UP2, `(.L_x_1162) ;  /* 0x000000010ae87547 */ /* 0x000fea000b800000 */
[----:B------:R-:W-:Y:S02]  /*7ff0*/  UISETP.NE.AND UP0, UPT, UR33, 0x1, UPT ;  /* 0x000000012100788c */ /* 0x000fe4000bf05270 */
[----:B------:R-:W-:-:S07]  /*8000*/  UISETP.NE.AND UP2, UPT, UR32, URZ, UPT ;  /* 0x000000ff2000728c */ /* 0x000fce000bf45270 */
[----:B------:R-:W-:Y:S05]  /*8010*/  BRA.U !UP0, `(.L_x_1166) ;  /* 0x0000000108907547 */ /* 0x000fea000b800000 */
[----:B--2---:R-:W-:-:S04]  /*8020*/  SHF.L.U32 R6, R13, 0x1, RZ ;  /* 0x000000010d067819 */ /* 0x004fc800000006ff */
[C---:B------:R-:W-:Y:S02]  /*8030*/  LEA R5, R6.reuse, R1, 0x2 ;  /* 0x0000000106057211 */ /* 0x040fe400078e10ff */
[----:B------:R-:W-:-:S04]  /*8040*/  IADD3 R6, PT, PT, R6, 0x2, RZ ;  /* 0x0000000206067810 */ /* 0x000fc80007ffe0ff */
[----:B------:R-:W2:Y:S01]  /*8050*/  LDL.64 R4, [R5] ;  /* 0x0000000005047983 */ /* 0x000ea20000100a00 */
[----:B------:R-:W-:-:S06]  /*8060*/  IMAD R6, R6, 0x4, R1 ;  /* 0x0000000406067824 */ /* 0x000fcc00078e0201 */
        /* <DEDUP_REMOVED lines=31> */
.L_x_1166:
[----:B------:R-:W-:Y:S05]  /*8260*/  BRA.U !UP2, `(.L_x_1162) ;  /* 0x000000010a487547 */ /* 0x000fea000b800000 */
[----:B------:R-:W-:-:S04]  /*8270*/  SHF.L.U32 R4, R13, 0x1, RZ ;  /* 0x000000010d047819 */ /* 0x000fc800000006ff */
[----:B------:R-:W-:-:S06]  /*8280*/  LEA R4, R4, R1, 0x2 ;  /* 0x0000000104047211 */ /* 0x000fcc00078e10ff */
[----:B--23--:R-:W2:Y:S01]  /*8290*/  LDL.64 R4, [R4] ;  /* 0x0000000004047983 */ /* 0x00cea20000100a00 */
[----:B------:R-:W-:Y:S01]  /*82a0*/  LEA R16, R13, R16, 0x2 ;  /* 0x000000100d107211 */ /* 0x000fe200078e10ff */
        /* <DEDUP_REMOVED lines=14> */
.L_x_1162:
        /* <DEDUP_REMOVED lines=21> */
.L_x_1157:
[----:B------:R-:W-:Y:S05]  /*84e0*/  BSYNC.RECONVERGENT B0 ;  /* 0x0000000000007941 */ /* 0x000fea0003800200 */
.L_x_1156:
[----:B------:R-:W4:Y:S01]  /*84f0*/  LDCU UR7, c[0x0][0x3ec] ;  /* 0x00007d80ff0777ac */ /* 0x000f220008000800 */
[----:B------:R-:W-:-:S04]  /*8500*/  DEPBAR.LE SB0, 0x0 ;  /* 0x000080000000791a */ /* 0x000fc80000000000 */
[----:B------:R-:W5:Y:S01]  /*8510*/  LDCU UR6, c[0x0][0x3d0] ;  /* 0x00007a00ff0677ac */ /* 0x000f620008000800 */
[----:B----4-:R-:W-:-:S04]  /*8520*/  UISETP.GE.AND UP0, UPT, UR7, 0x1, UPT ;  /* 0x000000010700788c */ /* 0x010fc8000bf06270 */
[----:B-----5:R-:W-:Y:S01]  /*8530*/  UISETP.LT.OR UP0, UPT, UR6, 0x1, !UP0 ;  /* 0x000000010600788c */ /* 0x020fe2000c701670 */
[----:B------:R-:W-:Y:S08]  /*8540*/  BAR.SYNC.DEFER_BLOCKING 0x0 ;  /* 0x0000000000007b1d */ /* 0x000ff00000010000 */
[----:B------:R-:W-:Y:S05]  /*8550*/  BRA.U UP0, `(.L_x_1167) ;  /* 0x0000002d002c7547 */ /* 0x000fea000b800000 */
[----:B------:R-:W-:-:S05]  /*8560*/  UMOV UR6, URZ ;  /* 0x000000ff00067c82 */ /* 0x000fca0008000000 */
.L_x_1186:
[----:B------:R-:W-:Y:S02]  /*8570*/  UISETP.NE.AND UP0, UPT, UR4, URZ, UPT ;  /* 0x000000ff0400728c */ /* 0x000fe4000bf05270 */
[----:B------:R-:W-:Y:S02]  /*8580*/  UIMAD UR34, UR6, UR26, URZ ;  /* 0x0000001a062272a4 */ /* 0x000fe4000f8e02ff */
[----:B------:R-:W-:-:S05]  /*8590*/  UIMAD UR18, UR6, UR24, URZ ;  /* 0x00000018061272a4 */ /* 0x000fca000f8e02ff */
[----:B-1234-:R-:W-:Y:S07]  /*85a0*/  BRA.U !UP0, `(.L_x_1168) ;  /* 0x0000001108cc7547 */ /* 0x01efee000b800000 */
[----:B------:R-:W4:Y:S01]  /*85b0*/  LDCU UR7, c[0x0][0x3d4] ;  /* 0x00007a80ff0777ac */ /* 0x000f220008000800 */
[----:B------:R-:W-:-:S04]  /*85c0*/  LEA.HI R16, R3, UR6, RZ, 0x1e ;  /* 0x0000000603107c11 */ /* 0x000fc8000f8ff0ff */
[C---:B-1-3--:R-:W-:Y:S02]  /*85d0*/  LEA R17, R16.reuse, UR13, 0x2 ;  /* 0x0000000d10117c11 */ /* 0x04afe4000f8e10ff */
[----:B------:R-:W-:Y:S01]  /*85e0*/  LEA R16, R16, UR14, 0x2 ;  /* 0x0000000e10107c11 */ /* 0x000fe2000f8e10ff */
[----:B----4-:R-:W-:-:S09]  /*85f0*/  UISETP.GE.AND UP0, UPT, UR7, 0x1, UPT ;  /* 0x000000010700788c */ /* 0x010fd2000bf06270 */
        /* <DEDUP_REMOVED lines=15> */
.L_x_1171:
[----:B------:R-:W-:Y:S01]  /*86f0*/  LDS R5, [R17] ;  /* 0x0000000011057984 */ /* 0x000fe20000000800 */
[----:B------:R-:W-:Y:S01]  /*8700*/  UIADD3 UR9, UPT, UPT, UR18, UR7, URZ ;  /* 0x0000000712097290 */ /* 0x000fe2000fffe0ff */
[----:B---3--:R-:W-:Y:S01]  /*8710*/  MOV R7, UR19 ;  /* 0x0000001300077c02 */ /* 0x008fe20008000f00 */
[----:B------:R-:W-:Y:S01]  /*8720*/  UIADD3 UR8, UPT, UPT, UR8, 0x2, URZ ;  /* 0x0000000208087890 */ /* 0x000fe2000fffe0ff */
[----:B------:R-:W1:Y:S01]  /*8730*/  LDS R6, [R16] ;  /* 0x0000000010067984 */ /* 0x000e620000000800 */
[----:B------:R-:W-:Y:S02]  /*8740*/  ULEA UR9, UR9, UR12, 0x1 ;  /* 0x0000000c09097291 */ /* 0x000fe4000f8e08ff */
[----:B------:R-:W-:Y:S01]  /*8750*/  UISETP.NE.AND UP2, UPT, UR8, UR16, UPT ;  /* 0x000000100800728c */ /* 0x000fe2000bf45270 */
[----:B------:R-:W-:Y:S01]  /*8760*/  LDS R19, [R17+0x20] ;  /* 0x0000200011137984 */ /* 0x000fe20000000800 */
[----:B------:R-:W-:-:S03]  /*8770*/  UIADD3 UR7, UPT, UPT, UR7, 0x20, URZ ;  /* 0x0000002007077890 */ /* 0x000fc6000fffe0ff */
[----:B------:R-:W3:Y:S04]  /*8780*/  LDS R8, [R16+0x20] ;  /* 0x0000200010087984 */ /* 0x000ee80000000800 */
[----:B------:R-:W4:Y:S04]  /*8790*/  LDS R11, [R4+UR9] ;  /* 0x00000009040b7984 */ /* 0x000f280008000800 */
[----:B--2---:R-:W2:Y:S01]  /*87a0*/  LDS R13, [R4+UR9+0x10] ;  /* 0x00001009040d7984 */ /* 0x004ea20008000800 */
[----:B-1----:R-:W-:Y:S01]  /*87b0*/  FADD R21, R5, -R6 ;  /* 0x8000000605157221 */ /* 0x002fe20000000000 */
[----:B------:R-:W-:-:S02]  /*87c0*/  MOV R6, 0x3bbb989d ;  /* 0x3bbb989d00067802 */ /* 0x000fc40000000f00 */
[----:B------:R-:W-:-:S03]  /*87d0*/  MOV R5, 0x437c0000 ;  /* 0x437c000000057802 */ /* 0x000fc60000000f00 */
[-C--:B------:R-:W-:Y:S01]  /*87e0*/  FFMA.SAT R12, R21, R6.reuse, 0.5 ;  /* 0x3f000000150c7423 */ /* 0x080fe20000002006 */
[----:B---3--:R-:W-:Y:S01]  /*87f0*/  FADD R19, R19, -R8 ;  /* 0x8000000813137221 */ /* 0x008fe20000000000 */
[----:B------:R-:W-:Y:S02]  /*8800*/  IADD3 R8, PT, PT, R4, UR9, RZ ;  /* 0x0000000904087c10 */ /* 0x000fe4000fffe0ff */
[-C--:B------:R-:W-:Y:S01]  /*8810*/  FFMA.RM R12, R12, R5.reuse, 12582913 ;  /* 0x4b4000010c0c7423 */ /* 0x080fe20000004005 */
[----:B------:R-:W-:Y:S01]  /*8820*/  FFMA.SAT R10, R19, R6, 0.5 ;  /* 0x3f000000130a7423 */ /* 0x000fe20000002006 */
[----:B------:R-:W-:Y:S02]  /*8830*/  LEA R8, R7, R8, 0x5 ;  /* 0x0000000807087211 */ /* 0x000fe400078e28ff */
[C---:B------:R-:W-:Y:S01]  /*8840*/  FADD R14, R12.reuse, -12583039 ;  /* 0xcb40007f0c0e7421 */ /* 0x040fe20000000000 */
[----:B------:R-:W-:Y:S02]  /*8850*/  IMAD.SHL.U32 R12, R12, 0x800000, RZ ;  /* 0x008000000c0c7824 */ /* 0x000fe400078e00ff */
[----:B------:R-:W-:Y:S01]  /*8860*/  FFMA.RM R10, R10, R5, 12582913 ;  /* 0x4b4000010a0a7423 */ /* 0x000fe20000004005 */
[----:B------:R-:W1:Y:S01]  /*8870*/  LDS R9, [R8] ;  /* 0x0000000008097984 */ /* 0x000e620000000800 */
[----:B------:R-:W-:-:S02]  /*8880*/  FFMA R14, R21, 1.4426950216293334961, -R14 ;  /* 0x3fb8aa3b150e7823 */ /* 0x000fc4000000080e */
[C---:B------:R-:W-:Y:S01]  /*8890*/  FADD R18, R10.reuse, -12583039 ;  /* 0xcb40007f0a127421 */ /* 0x040fe20000000000 */
[----:B------:R-:W-:Y:S01]  /*88a0*/  SHF.L.U32 R10, R10, 0x17, RZ ;  /* 0x000000170a0a7819 */ /* 0x000fe200000006ff */
[----:B------:R-:W3:Y:S01]  /*88b0*/  LDS R15, [R8+0x10] ;  /* 0x00001000080f7984 */ /* 0x000ee20000000800 */
[----:B------:R-:W-:Y:S01]  /*88c0*/  FFMA R14, R21, 1.925963033500011079e-08, R14 ;  /* 0x32a57060150e7823 */ /* 0x000fe2000000000e */
[----:B------:R-:W-:-:S03]  /*88d0*/  FFMA R18, R19, 1.4426950216293334961, -R18 ;  /* 0x3fb8aa3b13127823 */ /* 0x000fc60000000812 */
[----:B------:R-:W5:Y:S01]  /*88e0*/  MUFU.EX2 R21, R14 ;  /* 0x0000000e00157308 */ /* 0x000f620000000800 */
[----:B------:R-:W-:-:S07]  /*88f0*/  FFMA R18, R19, 1.925963033500011079e-08, R18 ;  /* 0x32a5706013127823 */ /* 0x000fce0000000012 */
[----:B------:R-:W4:Y:S01]  /*8900*/  MUFU.EX2 R19, R18 ;  /* 0x0000001200137308 */ /* 0x000f220000000800 */
[----:B-----5:R-:W-:-:S05]  /*8910*/  FMUL R12, R12, R21 ;  /* 0x000000150c0c7220 */ /* 0x020fca0000400000 */
[----:B------:R-:W-:Y:S01]  /*8920*/  F2FP.F16.F32.PACK_AB R12, RZ, R12 ;  /* 0x0000000cff0c723e */ /* 0x000fe200000000ff */
[----:B----4-:R-:W-:-:S04]  /*8930*/  FMUL R10, R10, R19 ;  /* 0x000000130a0a7220 */ /* 0x010fc80000400000 */
[-C--:B------:R-:W-:Y:S02]  /*8940*/  HFMA2 R11, R11, R12.reuse.H0_H0, RZ.H0_H0 ;  /* 0x2000000c0b0b7231 */ /* 0x080fe400000400ff */
[----:B--2---:R-:W-:Y:S01]  /*8950*/  HFMA2 R13, R13, R12.H0_H0, RZ.H0_H0 ;  /* 0x2000000c0d0d7231 */ /* 0x004fe200000400ff */
[----:B------:R-:W-:Y:S02]  /*8960*/  F2FP.F16.F32.PACK_AB R10, RZ, R10 ;  /* 0x0000000aff0a723e */ /* 0x000fe400000000ff */
[----:B------:R-:W-:Y:S03]  /*8970*/  STS [R4+UR9], R11 ;  /* 0x0000000b04007988 */ /* 0x000fe60008000809 */
[-C--:B-1----:R-:W-:Y:S02]  /*8980*/  HFMA2 R9, R9, R10.reuse.H0_H0, RZ.H0_H0 ;  /* 0x2000000a09097231 */ /* 0x082fe400000400ff */
[----:B---3--:R-:W-:-:S03]  /*8990*/  HFMA2 R19, R15, R10.H0_H0, RZ.H0_H0 ;  /* 0x2000000a0f137231 */ /* 0x008fc600000400ff */
[----:B------:R-:W-:Y:S04]  /*89a0*/  STS [R8], R9 ;  /* 0x0000000908007388 */ /* 0x000fe80000000800 */
[----:B------:R-:W-:Y:S01]  /*89b0*/  STS [R4+UR9+0x10], R13 ;  /* 0x0000100d04007988 */ /* 0x000fe20008000809 */
[----:B------:R-:W-:-:S03]  /*89c0*/  UIADD3 UR9, UPT, UPT, UR9, 0x20, URZ ;  /* 0x0000002009097890 */ /* 0x000fc6000fffe0ff */
[----:B------:R-:W-:Y:S03]  /*89d0*/  STS [R8+0x10], R19 ;  /* 0x0000101308007388 */ /* 0x000fe60000000800 */
[----:B------:R-:W-:Y:S01]  /*89e0*/  IADD3 R14, PT, PT, R4, UR9, RZ ;  /* 0x00000009040e7c10 */ /* 0x000fe2000fffe0ff */
[----:B------:R-:W-:Y:S03]  /*89f0*/  LDS R10, [R17] ;  /* 0x00000000110a7984 */ /* 0x000fe60000000800 */
[----:B------:R-:W-:Y:S01]  /*8a00*/  LEA R7, R7, R14, 0x5 ;  /* 0x0000000e07077211 */ /* 0x000fe200078e28ff */
[----:B------:R-:W1:Y:S04]  /*8a10*/  LDS R15, [R16] ;  /* 0x00000000100f7984 */ /* 0x000e680000000800 */
[----:B------:R-:W-:Y:S04]  /*8a20*/  LDS R12, [R17+0x20] ;  /* 0x00002000110c7984 */ /* 0x000fe80000000800 */
[----:B------:R-:W2:Y:S04]  /*8a30*/  LDS R23, [R16+0x20] ;  /* 0x0000200010177984 */ /* 0x000ea80000000800 */
[----:B------:R-:W3:Y:S04]  /*8a40*/  LDS R13, [R4+UR9] ;  /* 0x00000009040d7984 */ /* 0x000ee80008000800 */
[----:B------:R-:W-:Y:S04]  /*8a50*/  LDS R9, [R7] ;  /* 0x0000000007097984 */ /* 0x000fe80000000800 */
[----:B------:R-:W4:Y:S01]  /*8a60*/  LDS R11, [R4+UR9+0x10] ;  /* 0x00001009040b7984 */ /* 0x000f220008000800 */
        /* <DEDUP_REMOVED lines=12> */
[----:B------:R-:W-:Y:S01]  /*8b30*/  SHF.L.U32 R8, R8, 0x17, RZ ;  /* 0x0000001708087819 */ /* 0x000fe200000006ff */
[----:B------:R-:W-:-:S02]  /*8b40*/  FFMA R12, R15, 1.4426950216293334961, -R12 ;  /* 0x3fb8aa3b0f0c7823 */ /* 0x000fc4000000080c */
[----:B------:R-:W2:Y:S02]  /*8b50*/  MUFU.EX2 R19, R6 ;  /* 0x0000000600137308 */ /* 0x000ea40000000800 */
[----:B------:R-:W-:-:S06]  /*8b60*/  FFMA R12, R15, 1.925963033500011079e-08, R12 ;  /* 0x32a570600f0c7823 */ /* 0x000fcc000000000c */
[----:B------:R-:W5:Y:S01]  /*8b70*/  MUFU.EX2 R15, R12 ;  /* 0x0000000c000f7308 */ /* 0x000f620000000800 */
[----:B--2---:R-:W-:-:S05]  /*8b80*/  FMUL R10, R10, R19 ;  /* 0x000000130a0a7220 */ /* 0x004fca0000400000 */
[----:B------:R-:W-:Y:S01]  /*8b90*/  F2FP.F16.F32.PACK_AB R10, RZ, R10 ;  /* 0x0000000aff0a723e */ /* 0x000fe200000000ff */
[----:B-----5:R-:W-:-:S04]  /*8ba0*/  FMUL R8, R8, R15 ;  /* 0x0000000f08087220 */ /* 0x020fc80000400000 */
[-C--:B---3--:R-:W-:Y:S02]  /*8bb0*/  HFMA2 R13, R13, R10.reuse.H0_H0, RZ.H0_H0 ;  /* 0x2000000a0d0d7231 */ /* 0x088fe400000400ff */
[----:B----4-:R-:W-:Y:S01]  /*8bc0*/  HFMA2 R11, R11, R10.H0_H0, RZ.H0_H0 ;  /* 0x2000000a0b0b7231 */ /* 0x010fe200000400ff */
[----:B------:R-:W-:Y:S02]  /*8bd0*/  F2FP.F16.F32.PACK_AB R8, RZ, R8 ;  /* 0x00000008ff08723e */ /* 0x000fe400000000ff */
[----:B------:R3:W-:Y:S03]  /*8be0*/  STS [R4+UR9], R13 ;  /* 0x0000000d04007988 */ /* 0x0007e60008000809 */
[-C--:B------:R-:W-:Y:S02]  /*8bf0*/  HFMA2 R14, R9, R8.reuse.H0_H0, RZ.H0_H0 ;  /* 0x20000008090e7231 */ /* 0x080fe400000400ff */
[----:B-1----:R-:W-:-:S03]  /*8c00*/  HFMA2 R8, R5, R8.H0_H0, RZ.H0_H0 ;  /* 0x2000000805087231 */ /* 0x002fc600000400ff */
[----:B------:R3:W-:Y:S04]  /*8c10*/  STS [R7], R14 ;  /* 0x0000000e07007388 */ /* 0x0007e80000000800 */
[----:B------:R3:W-:Y:S04]  /*8c20*/  STS [R4+UR9+0x10], R11 ;  /* 0x0000100b04007988 */ /* 0x0007e80008000809 */
[----:B------:R3:W-:Y:S01]  /*8c30*/  STS [R7+0x10], R8 ;  /* 0x0000100807007388 */ /* 0x0007e20000000800 */
[----:B------:R-:W-:Y:S05]  /*8c40*/  BRA.U UP2, `(.L_x_1171) ;  /* 0xfffffff902a87547 */ /* 0x000fea000b83ffff */
.L_x_1170:
[----:B------:R-:W-:Y:S05]  /*8c50*/  BRA.U UP0, `(.L_x_1172) ;  /* 0x00000025005c7547 */ /* 0x000fea000b800000 */
[----:B---3--:R-:W-:Y:S01]  /*8c60*/  LDS R4, [R17] ;  /* 0x0000000011047984 */ /* 0x008fe20000000800 */
[----:B------:R-:W-:Y:S01]  /*8c70*/  USHF.R.U32.HI UR8, URZ, 0x1, UR24 ;  /* 0x00000001ff087899 */ /* 0x000fe20008011618 */
[----:B------:R-:W-:Y:S01]  /*8c80*/  IMAD.MOV.U32 R11, RZ, RZ, 0x3bbb989d ;  /* 0x3bbb989dff0b7424 */ /* 0x000fe200078e00ff */
[----:B------:R-:W-:Y:S01]  /*8c90*/  UIADD3 UR7, UPT, UPT, UR18, UR7, URZ ;  /* 0x0000000712077290 */ /* 0x000fe2000fffe0ff */
[----:B------:R-:W1:Y:S01]  /*8ca0*/  LDS R5, [R16] ;  /* 0x0000000010057984 */ /* 0x000e620000000800 */
[----:B--2---:R-:W-:Y:S02]  /*8cb0*/  MOV R12, 0x437c0000 ;  /* 0x437c0000000c7802 */ /* 0x004fe40000000f00 */
[----:B------:R-:W-:Y:S01]  /*8cc0*/  ULEA UR7, UR7, UR12, 0x1 ;  /* 0x0000000c07077291 */ /* 0x000fe2000f8e08ff */
[----:B------:R-:W-:Y:S04]  /*8cd0*/  LDS R7, [R17+0x20] ;  /* 0x0000200011077984 */ /* 0x000fe80000000800 */
[----:B------:R-:W2:Y:S01]  /*8ce0*/  LDS R8, [R16+0x20] ;  /* 0x0000200010087984 */ /* 0x000ea20000000800 */
[----:B------:R-:W3:Y:S02]  /*8cf0*/  S2R R6, SR_LANEID ;  /* 0x0000000000067919 */ /* 0x000ee40000000000 */
[----:B---3--:R-:W-:-:S02]  /*8d00*/  SHF.R.U32.HI R9, RZ, 0x2, R6 ;  /* 0x00000002ff097819 */ /* 0x008fc40000011606 */
[----:B------:R-:W-:Y:S01]  /*8d10*/  LOP3.LUT R10, R6, 0x3, RZ, 0xc0, !PT ;  /* 0x00000003060a7812 */ /* 0x000fe200078ec0ff */
[----:B-1----:R-:W-:-:S04]  /*8d20*/  FADD R6, R4, -R5 ;  /* 0x8000000504067221 */ /* 0x002fc80000000000 */
[----:B------:R-:W-:Y:S02]  /*8d30*/  IMAD R4, R9, UR8, R10 ;  /* 0x0000000809047c24 */ /* 0x000fe4000f8e020a */
[----:B--2---:R-:W-:Y:S01]  /*8d40*/  FADD R10, R7, -R8 ;  /* 0x80000008070a7221 */ /* 0x004fe20000000000 */
[-C--:B------:R-:W-:Y:S01]  /*8d50*/  FFMA.SAT R5, R6, R11.reuse, 0.5 ;  /* 0x3f00000006057423 */ /* 0x080fe2000000200b */
[----:B------:R-:W-:Y:S02]  /*8d60*/  MOV R9, UR8 ;  /* 0x0000000800097c02 */ /* 0x000fe40008000f00 */
[----:B------:R-:W-:Y:S01]  /*8d70*/  LEA R4, R4, UR7, 0x2 ;  /* 0x0000000704047c11 */ /* 0x000fe2000f8e10ff */
[----:B------:R-:W-:Y:S01]  /*8d80*/  FFMA.SAT R7, R10, R11, 0.5 ;  /* 0x3f0000000a077423 */ /* 0x000fe2000000200b */
[----:B------:R-:W-:Y:S02]  /*8d90*/  FFMA.RM R8, R5, R12, 12582913 ;  /* 0x4b40000105087423 */ /* 0x000fe4000000400c */
[----:B------:R-:W-:Y:S01]  /*8da0*/  LEA R5, R9, R4, 0x5 ;  /* 0x0000000409057211 */ /* 0x000fe200078e28ff */
[----:B------:R-:W-:Y:S01]  /*8db0*/  FFMA.RM R12, R7, R12, 12582913 ;  /* 0x4b400001070c7423 */ /* 0x000fe2000000400c */
[C---:B------:R-:W-:Y:S01]  /*8dc0*/  FADD R9, R8.reuse, -12583039 ;  /* 0xcb40007f08097421 */ /* 0x040fe20000000000 */
[----:B------:R-:W1:Y:S01]  /*8dd0*/  LDS R13, [R4] ;  /* 0x00000000040d7984 */ /* 0x000e620000000800 */
[----:B------:R-:W-:Y:S01]  /*8de0*/  SHF.L.U32 R8, R8, 0x17, RZ ;  /* 0x0000001708087819 */ /* 0x000fe200000006ff */
[----:B------:R-:W-:Y:S01]  /*8df0*/  FADD R17, R12, -12583039 ;  /* 0xcb40007f0c117421 */ /* 0x000fe20000000000 */
[----:B------:R-:W-:Y:S01]  /*8e00*/  FFMA R15, R6, 1.4426950216293334961, -R9 ;  /* 0x3fb8aa3b060f7823 */ /* 0x000fe20000000809 */
[----:B------:R-:W2:Y:S01]  /*8e10*/  LDS R7, [R5] ;  /* 0x0000000005077984 */ /* 0x000ea20000000800 */
[----:B------:R-:W-:Y:S01]  /*8e20*/  SHF.L.U32 R12, R12, 0x17, RZ ;  /* 0x000000170c0c7819 */ /* 0x000fe200000006ff */
[----:B------:R-:W-:Y:S01]  /*8e30*/  FFMA R17, R10, 1.4426950216293334961, -R17 ;  /* 0x3fb8aa3b0a117823 */ /* 0x000fe20000000811 */
[----:B------:R-:W-:Y:S01]  /*8e40*/  FFMA R15, R6, 1.925963033500011079e-08, R15 ;  /* 0x32a57060060f7823 */ /* 0x000fe2000000000f */
[----:B------:R-:W3:Y:S02]  /*8e50*/  LDS R11, [R4+0x10] ;  /* 0x00001000040b7984 */ /* 0x000ee40000000800 */
[----:B------:R-:W-:-:S02]  /*8e60*/  FFMA R17, R10, 1.925963033500011079e-08, R17 ;  /* 0x32a570600a117823 */ /* 0x000fc40000000011 */
        /* <DEDUP_REMOVED lines=16> */
.L_x_1169:
[----:B------:R-:W-:-:S05]  /*8f70*/  UMOV UR7, URZ ;  /* 0x000000ff00077c82 */ /* 0x000fca0008000000 */
.L_x_1176:
        /* <DEDUP_REMOVED lines=22> */
.L_x_1174:
[----:B------:R-:W-:Y:S02]  /*90e0*/  UIADD3 UR19, UPT, UPT, UR34, UR8, URZ ;  /* 0x0000000822137290 */ /* 0x000fe4000fffe0ff */
[----:B------:R-:W-:Y:S02]  /*90f0*/  UIMAD UR32, UR8, UR24, UR7 ;  /* 0x00000018082072a4 */ /* 0x000fe4000f8e0207 */
[----:B------:R-:W-:Y:S02]  /*9100*/  ULEA UR19, UR19, UR10, 0x1 ;  /* 0x0000000a13137291 */ /* 0x000fe4000f8e08ff */
[----:B------:R-:W-:Y:S02]  /*9110*/  ULEA UR32, UR32, UR23, 0x1 ;  /* 0x0000001720207291 */ /* 0x000fe4000f8e08ff */
[----:B------:R-:W-:Y:S02]  /*9120*/  UIADD3 UR9, UPT, UPT, UR9, 0x4, URZ ;  /* 0x0000000409097890 */ /* 0x000fe4000fffe0ff */
[----:B------:R-:W-:Y:S01]  /*9130*/  ULEA UR33, UR24, UR32, 0x5 ;  /* 0x0000002018217291 */ /* 0x000fe2000f8e28ff */
[----:B------:R-:W-:Y:S01]  /*9140*/  MOV R20, UR19 ;  /* 0x0000001300147c02 */ /* 0x000fe20008000f00 */
[----:B------:R-:W-:Y:S01]  /*9150*/  UISETP.NE.AND UP0, UPT, UR9, UR17, UPT ;  /* 0x000000110900728c */ /* 0x000fe2000bf05270 */
[----:B------:R-:W-:Y:S01]  /*9160*/  LDSM.16.M88.4 R8, [R19+UR19] ;  /* 0x000000131308783b */ /* 0x000fe20008000200 */
[----:B------:R-:W-:Y:S01]  /*9170*/  UIADD3 UR8, UPT, UPT, UR8, 0x40, URZ ;  /* 0x0000004008087890 */ /* 0x000fe2000fffe0ff */
[----:B------:R-:W-:-:S02]  /*9180*/  IADD3 R22, PT, PT, R19, 0x20, R20 ;  /* 0x0000002013167810 */ /* 0x000fc40007ffe014 */
[----:B--2---:R-:W1:Y:S01]  /*9190*/  LDSM.16.MT88.4 R12, [R18+UR32] ;  /* 0x00000020120c783b */ /* 0x004e620008004200 */
[----:B------:R-:W-:Y:S01]  /*91a0*/  ULEA UR32, UR24, UR32, 0x6 ;  /* 0x0000002018207291 */ /* 0x000fe2000f8e30ff */
[C-C-:B------:R-:W-:Y:S02]  /*91b0*/  IADD3 R21, PT, PT, R19.reuse, 0x40, R20.reuse ;  /* 0x0000004013157810 */ /* 0x140fe40007ffe014 */
[----:B------:R-:W-:Y:S01]  /*91c0*/  IADD3 R20, PT, PT, R19, 0x60, R20 ;  /* 0x0000006013147810 */ /* 0x000fe20007ffe014 */
[C---:B-1----:R-:W-:Y:S08]  /*91d0*/  HMMA.16816.F16 R12, R8.reuse, R12, R4 ;  /* 0x0000000c080c723c */ /* 0x042ff00000000804 */
[----:B------:R-:W-:Y:S01]  /*91e0*/  HMMA.16816.F16 R14, R8, R14, R6 ;  /* 0x0000000e080e723c */ /* 0x000fe20000000806 */
[----:B------:R-:W-:Y:S04]  /*91f0*/  LDSM.16.MT88.4 R4, [R18+UR33] ;  /* 0x000000211204783b */ /* 0x000fe80008004200 */
[----:B------:R-:W1:Y:S07]  /*9200*/  LDSM.16.M88.4 R8, [R22] ;  /* 0x000000001608783b */ /* 0x000e6e0000000200 */
[C---:B-1----:R-:W-:Y:S08]  /*9210*/  HMMA.16816.F16 R12, R8.reuse, R4, R12 ;  /* 0x00000004080c723c */ /* 0x042ff0000000080c */
[----:B------:R-:W-:Y:S01]  /*9220*/  HMMA.16816.F16 R14, R8, R6, R14 ;  /* 0x00000006080e723c */ /* 0x000fe2000000080e */
[----:B------:R-:W-:Y:S01]  /*9230*/  LDSM.16.MT88.4 R4, [R18+UR32] ;  /* 0x000000201204783b */ /* 0x000fe20008004200 */
[----:B------:R-:W-:-:S03]  /*9240*/  ULEA UR32, UR24, UR32, 0x5 ;  /* 0x0000002018207291 */ /* 0x000fc6000f8e28ff */
[----:B------:R-:W1:Y:S07]  /*9250*/  LDSM.16.M88.4 R8, [R21] ;  /* 0x000000001508783b */ /* 0x000e6e0000000200 */
[C---:B-1----:R-:W-:Y:S08]  /*9260*/  HMMA.16816.F16 R12, R8.reuse, R4, R12 ;  /* 0x00000004080c723c */ /* 0x042ff0000000080c */
[----:B------:R-:W-:Y:S01]  /*9270*/  HMMA.16816.F16 R14, R8, R6, R14 ;  /* 0x00000006080e723c */ /* 0x000fe2000000080e */
[----:B------:R-:W-:Y:S04]  /*9280*/  LDSM.16.M88.4 R8, [R20] ;  /* 0x000000001408783b */ /* 0x000fe80000000200 */
[----:B------:R-:W1:Y:S07]  /*9290*/  LDSM.16.MT88.4 R4, [R18+UR32] ;  /* 0x000000201204783b */ /* 0x000e6e0008004200 */
[C---:B-1----:R-:W-:Y:S08]  /*92a0*/  HMMA.16816.F16 R4, R8.reuse, R4, R12 ;  /* 0x000000040804723c */ /* 0x042ff0000000080c */
[----:B------:R-:W-:Y:S01]  /*92b0*/  HMMA.16816.F16 R6, R8, R6, R14 ;  /* 0x000000060806723c */ /* 0x000fe2000000080e */
[----:B------:R-:W-:-:S04]  /*92c0*/  NOP ;  /* 0x0000000000007918 */ /* 0x000fc80000000000 */
[----:B------:R-:W-:-:S15]  /*92d0*/  BRA.U UP0, `(.L_x_1174) ;  /* 0xfffffffd00807547 */ /* 0x000fde000b83ffff */
.L_x_1173:
[----:B------:R-:W-:Y:S05]  /*92e0*/  BRA.U !UP2, `(.L_x_1175) ;  /* 0x000000010aa87547 */ /* 0x000fea000b800000 */
[----:B------:R-:W1:Y:S01]  /*92f0*/  S2R R8, SR_LANEID ;  /* 0x0000000000087919 */ /* 0x000e620000000000 */
[----:B------:R-:W-:Y:S02]  /*9300*/  UIADD3 UR9, UPT, UPT, UR34, UR8, URZ ;  /* 0x0000000822097290 */ /* 0x000fe4000fffe0ff */
[----:B------:R-:W-:Y:S02]  /*9310*/  UIMAD UR8, UR8, UR24, UR7 ;  /* 0x00000018080872a4 */ /* 0x000fe4000f8e0207 */
[----:B------:R-:W-:Y:S02]  /*9320*/  ULEA UR9, UR9, UR10, 0x1 ;  /* 0x0000000a09097291 */ /* 0x000fe4000f8e08ff */
[----:B------:R-:W-:Y:S02]  /*9330*/  ULEA UR19, UR8, UR23, 0x1 ;  /* 0x0000001708137291 */ /* 0x000fe4000f8e08ff */
[----:B------:R-:W-:Y:S01]  /*9340*/  UISETP.NE.AND UP0, UPT, UR28, 0x1, UPT ;  /* 0x000000011c00788c */ /* 0x000fe2000bf05270 */
[----:B-1----:R-:W-:-:S02]  /*9350*/  SHF.R.U32.HI R9, RZ, 0x3, R8 ;  /* 0x00000003ff097819 */ /* 0x002fc40000011608 */
[----:B------:R-:W-:Y:S02]  /*9360*/  LOP3.LUT R10, R8, 0x7, RZ, 0xc0, !PT ;  /* 0x00000007080a7812 */ /* 0x000fe400078ec0ff */
[----:B------:R-:W-:Y:S02]  /*9370*/  SHF.L.U32 R9, R9, 0x3, RZ ;  /* 0x0000000309097819 */ /* 0x000fe400000006ff */
[----:B------:R-:W-:Y:S02]  /*9380*/  SHF.R.U32.HI R8, RZ, 0x4, R8 ;  /* 0x00000004ff087819 */ /* 0x000fe40000011608 */
[----:B------:R-:W-:-:S03]  /*9390*/  LOP3.LUT R9, R9, 0x8, R10, 0xe2, !PT ;  /* 0x0000000809097812 */ /* 0x000fc600078ee20a */
[----:B------:R-:W-:-:S04]  /*93a0*/  IMAD.SHL.U32 R8, R8, 0x8, RZ ;  /* 0x0000000808087824 */ /* 0x000fc800078e00ff */
[C-C-:B------:R-:W-:Y:S02]  /*93b0*/  IMAD R19, R9.reuse, UR26, R8.reuse ;  /* 0x0000001a09137c24 */ /* 0x140fe4000f8e0208 */
[----:B------:R-:W-:-:S03]  /*93c0*/  IMAD R18, R9, UR24, R8 ;  /* 0x0000001809127c24 */ /* 0x000fc6000f8e0208 */
[----:B------:R-:W-:Y:S02]  /*93d0*/  LEA R8, R19, UR9, 0x1 ;  /* 0x0000000913087c11 */ /* 0x000fe4000f8e08ff */
[----:B--2---:R-:W-:-:S04]  /*93e0*/  LEA R12, R18, UR19, 0x1 ;  /* 0x00000013120c7c11 */ /* 0x004fc8000f8e08ff */
[----:B------:R-:W-:Y:S04]  /*93f0*/  LDSM.16.M88.4 R8, [R8] ;  /* 0x000000000808783b */ /* 0x000fe80000000200 */
[----:B------:R-:W1:Y:S02]  /*9400*/  LDSM.16.MT88.4 R12, [R12] ;  /* 0x000000000c0c783b */ /* 0x000e640000004200 */
[C---:B-1----:R-:W-:Y:S08]  /*9410*/  HMMA.16816.F16 R4, R8.reuse, R12, R4 ;  /* 0x0000000c0804723c */ /* 0x042ff00000000804 */
[----:B------:R-:W-:Y:S01]  /*9420*/  HMMA.16816.F16 R6, R8, R14, R6 ;  /* 0x0000000e0806723c */ /* 0x000fe20000000806 */
[----:B------:R-:W-:-:S04]  /*9430*/  NOP ;  /* 0x0000000000007918 */ /* 0x000fc80000000000 */
[----:B------:R-:W-:-:S15]  /*9440*/  BRA.U !UP0, `(.L_x_1175) ;  /* 0x0000000108507547 */ /* 0x000fde000b800000 */
[----:B------:R-:W-:Y:S02]  /*9450*/  UIADD3 UR8, UPT, UPT, UR9, 0x20, URZ ;  /* 0x0000002009087890 */ /* 0x000fe4000fffe0ff */
[----:B------:R-:W-:Y:S02]  /*9460*/  ULEA UR32, UR24, UR19, 0x5 ;  /* 0x0000001318207291 */ /* 0x000fe4000f8e28ff */
[----:B------:R-:W-:Y:S02]  /*9470*/  UISETP.NE.AND UP0, UPT, UR28, 0x2, UPT ;  /* 0x000000021c00788c */ /* 0x000fe4000bf05270 */
[----:B------:R-:W-:Y:S02]  /*9480*/  LEA R8, R19, UR8, 0x1 ;  /* 0x0000000813087c11 */ /* 0x000fe4000f8e08ff */
[----:B------:R-:W-:-:S04]  /*9490*/  LEA R12, R18, UR32, 0x1 ;  /* 0x00000020120c7c11 */ /* 0x000fc8000f8e08ff */
[----:B------:R-:W-:Y:S04]  /*94a0*/  LDSM.16.M88.4 R8, [R8] ;  /* 0x000000000808783b */ /* 0x000fe80000000200 */
[----:B------:R-:W1:Y:S02]  /*94b0*/  LDSM.16.MT88.4 R12, [R12] ;  /* 0x000000000c0c783b */ /* 0x000e640000004200 */
[C---:B-1----:R-:W-:Y:S08]  /*94c0*/  HMMA.16816.F16 R4, R8.reuse, R12, R4 ;  /* 0x0000000c0804723c */ /* 0x042ff00000000804 */
[----:B------:R-:W-:Y:S01]  /*94d0*/  HMMA.16816.F16 R6, R8, R14, R6 ;  /* 0x0000000e0806723c */ /* 0x000fe20000000806 */
[----:B------:R-:W-:-:S04]  /*94e0*/  NOP ;  /* 0x0000000000007918 */ /* 0x000fc80000000000 */
[----:B------:R-:W-:-:S15]  /*94f0*/  BRA.U !UP0, `(.L_x_1175) ;  /* 0x0000000108247547 */ /* 0x000fde000b800000 */
[----:B------:R-:W-:Y:S02]  /*9500*/  UIADD3 UR8, UPT, UPT, UR9, 0x40, URZ ;  /* 0x0000004009087890 */ /* 0x000fe4000fffe0ff */
[----:B------:R-:W-:-:S04]  /*9510*/  ULEA UR9, UR24, UR19, 0x6 ;  /* 0x0000001318097291 */ /* 0x000fc8000f8e30ff */
[----:B------:R-:W-:Y:S02]  /*9520*/  LEA R8, R19, UR8, 0x1 ;  /* 0x0000000813087c11 */ /* 0x000fe4000f8e08ff */
[----:B------:R-:W-:-:S04]  /*9530*/  LEA R12, R18, UR9, 0x1 ;  /* 0x00000009120c7c11 */ /* 0x000fc8000f8e08ff */
[----:B------:R-:W-:Y:S04]  /*9540*/  LDSM.16.M88.4 R8, [R8] ;  /* 0x000000000808783b */ /* 0x000fe80000000200 */
[----:B------:R-:W1:Y:S02]  /*9550*/  LDSM.16.MT88.4 R12, [R12] ;  /* 0x000000000c0c783b */ /* 0x000e640000004200 */
[C---:B-1----:R-:W-:Y:S08]  /*9560*/  HMMA.16816.F16 R4, R8.reuse, R12, R4 ;  /* 0x0000000c0804723c */ /* 0x042ff00000000804 */
[----:B------:R-:W-:-:S15]  /*9570*/  HMMA.16816.F16 R6, R8, R14, R6 ;  /* 0x0000000e0806723c */ /* 0x000fde0000000806 */
[----:B------:R-:W-:-:S05]  /*9580*/  NOP ;  /* 0x0000000000007918 */ /* 0x000fca0000000000 */
.L_x_1175:
[----:B------:R-:W-:Y:S01]  /*9590*/  LDS R19, [R17] ;  /* 0x0000000011137984 */ /* 0x000fe20000000800 */
[----:B------:R-:W-:Y:S01]  /*95a0*/  USHF.R.U32.HI UR9, URZ, 0x1, UR24 ;  /* 0x00000001ff097899 */ /* 0x000fe20008011618 */
[----:B------:R-:W-:Y:S01]  /*95b0*/  MOV R18, 0x3bbb989d ;  /* 0x3bbb989d00127802 */ /* 0x000fe20000000f00 */
[----:B------:R-:W-:Y:S01]  /*95c0*/  UIADD3 UR8, UPT, UPT, UR18, UR7, URZ ;  /* 0x0000000712087290 */ /* 0x000fe2000fffe0ff */
[----:B------:R-:W1:Y:S01]  /*95d0*/  LDS R8, [R16] ;  /* 0x0000000010087984 */ /* 0x000e620000000800 */
[----:B------:R-:W-:Y:S02]  /*95e0*/  UIADD3 UR7, UPT, UPT, UR7, 0x10, URZ ;  /* 0x0000001007077890 */ /* 0x000fe4000fffe0ff */
[----:B------:R-:W-:Y:S01]  /*95f0*/  ULEA UR8, UR8, UR12, 0x1 ;  /* 0x0000000c08087291 */ /* 0x000fe2000f8e08ff */
[----:B--2---:R-:W-:Y:S04]  /*9600*/  LDS R12, [R17+0x20] ;  /* 0x00002000110c7984 */ /* 0x004fe80000000800 */
[----:B------:R-:W2:Y:S01]  /*9610*/  LDS R9, [R16+0x20] ;  /* 0x0000200010097984 */ /* 0x000ea20000000800 */
[----:B------:R-:W3:Y:S01]  /*9620*/  S2R R10, SR_LANEID ;  /* 0x00000000000a7919 */ /* 0x000ee20000000000 */
[----:B-1----:R-:W-:Y:S01]  /*9630*/  FADD R19, R19, -R8 ;  /* 0x8000000813137221 */ /* 0x002fe20000000000 */
[----:B---3--:R-:W-:-:S03]  /*9640*/  SHF.R.U32.HI R11, RZ, 0x2, R10 ;  /* 0x00000002ff0b7819 */ /* 0x008fc6000001160a */
[----:B------:R-:W-:Y:S01]  /*9650*/  FFMA.SAT R14, R19, R18, 0.5 ;  /* 0x3f000000130e7423 */ /* 0x000fe20000002012 */
[----:B------:R-:W-:Y:S01]  /*9660*/  LOP3.LUT R10, R10, 0x3, RZ, 0xc0, !PT ;  /* 0x000000030a0a7812 */ /* 0x000fe200078ec0ff */
[----:B--2---:R-:W-:Y:S01]  /*9670*/  FADD R12, R12, -R9 ;  /* 0x800000090c0c7221 */ /* 0x004fe20000000000 */
[----:B------:R-:W-:-:S03]  /*9680*/  MOV R9, 0x437c0000 ;  /* 0x437c000000097802 */ /* 0x000fc60000000f00 */
[----:B------:R-:W-:Y:S02]  /*9690*/  IMAD R10, R11, UR9, R10 ;  /* 0x000000090b0a7c24 */ /* 0x000fe4000f8e020a */
[----:B------:R-:W-:Y:S01]  /*96a0*/  FFMA.SAT R18, R12, R18, 0.5 ;  /* 0x3f0000000c127423 */ /* 0x000fe20000002012 */
[----:B------:R-:W-:Y:S01]  /*96b0*/  MOV R11, UR9 ;  /* 0x00000009000b7c02 */ /* 0x000fe20008000f00 */
[-C--:B------:R-:W-:Y:S01]  /*96c0*/  FFMA.RM R14, R14, R9.reuse, 12582913 ;  /* 0x4b4000010e0e7423 */ /* 0x080fe20000004009 */
[----:B------:R-:W-:Y:S01]  /*96d0*/  LEA R8, R10, UR8, 0x2 ;  /* 0x000000080a087c11 */ /* 0x000fe2000f8e10ff */
[----:B------:R-:W-:Y:S02]  /*96e0*/  FFMA.RM R18, R18, R9, 12582913 ;  /* 0x4b40000112127423 */ /* 0x000fe40000004009 */
[C---:B------:R-:W-:Y:S01]  /*96f0*/  FADD R20, R14.reuse, -12583039 ;  /* 0xcb40007f0e147421 */ /* 0x040fe20000000000 */
[----:B------:R-:W-:Y:S01]  /*9700*/  SHF.L.U32 R14, R14, 0x17, RZ ;  /* 0x000000170e0e7819 */ /* 0x000fe200000006ff */
[----:B------:R-:W1:Y:S01]  /*9710*/  LDCU UR8, c[0x0][0x3ec] ;  /* 0x00007d80ff0877ac */ /* 0x000e620008000800 */
[----:B------:R-:W-:Y:S01]  /*9720*/  LEA R9, R11, R8, 0x5 ;  /* 0x000000080b097211 */ /* 0x000fe200078e28ff */
[----:B------:R-:W2:Y:S01]  /*9730*/  LDS R13, [R8] ;  /* 0x00000000080d7984 */ /* 0x000ea20000000800 */
[C---:B------:R-:W-:Y:S01]  /*9740*/  FADD R21, R18.reuse, -12583039 ;  /* 0xcb40007f12157421 */ /* 0x040fe20000000000 */
[C---:B------:R-:W-:Y:S01]  /*9750*/  FFMA R20, R19.reuse, 1.4426950216293334961, -R20 ;  /* 0x3fb8aa3b13147823 */ /* 0x040fe20000000814 */
[----:B------:R-:W-:Y:S01]  /*9760*/  IMAD.SHL.U32 R18, R18, 0x800000, RZ ;  /* 0x0080000012127824 */ /* 0x000fe200078e00ff */
[----:B------:R-:W3:Y:S01]  /*9770*/  LDS R10, [R9] ;  /* 0x00000000090a7984 */ /* 0x000ee20000000800 */
[----:B------:R-:W-:Y:S01]  /*9780*/  FFMA R21, R12, 1.4426950216293334961, -R21 ;  /* 0x3fb8aa3b0c157823 */ /* 0x000fe20000000815 */
[----:B------:R-:W-:-:S02]  /*9790*/  FFMA R20, R19, 1.925963033500011079e-08, R20 ;  /* 0x32a5706013147823 */ /* 0x000fc40000000014 */
[----:B------:R-:W4:Y:S01]  /*97a0*/  LDS R15, [R8+0x10] ;  /* 0x00001000080f7984 */ /* 0x000f220000000800 */
[----:B------:R-:W-:Y:S01]  /*97b0*/  FFMA R21, R12, 1.925963033500011079e-08, R21 ;  /* 0x32a570600c157823 */ /* 0x000fe20000000015 */
[----:B------:R-:W5:Y:S02]  /*97c0*/  MUFU.EX2 R19, R20 ;  /* 0x0000001400137308 */ /* 0x000f640000000800 */
[----:B------:R-:W4:Y:S01]  /*97d0*/  LDS R11, [R9+0x10] ;  /* 0x00001000090b7984 */ /* 0x000f220000000800 */
[----:B-1----:R-:W-:-:S05]  /*97e0*/  UISETP.GE.AND UP0, UPT, UR7, UR8, UPT ;  /* 0x000000080700728c */ /* 0x002fca000bf06270 */
[----:B------:R-:W1:Y:S01]  /*97f0*/  MUFU.EX2 R21, R21 ;  /* 0x0000001500157308 */ /* 0x000e620000000800 */
[----:B-----5:R-:W-:-:S05]  /*9800*/  FMUL R14, R14, R19 ;  /* 0x000000130e0e7220 */ /* 0x020fca0000400000 */
[----:B------:R-:W-:Y:S01]  /*9810*/  F2FP.F16.F32.PACK_AB R14, RZ, R14 ;  /* 0x0000000eff0e723e */ /* 0x000fe200000000ff */
[----:B-1----:R-:W-:-:S05]  /*9820*/  FMUL R18, R18, R21 ;  /* 0x0000001512127220 */ /* 0x002fca0000400000 */
[----:B------:R-:W-:Y:S01]  /*9830*/  F2FP.F16.F32.PACK_AB R18, RZ, R18 ;  /* 0x00000012ff12723e */ /* 0x000fe200000000ff */
[----:B--2---:R-:W-:-:S04]  /*9840*/  HFMA2 R13, R13, R14.H0_H0, R4 ;  /* 0x2000000e0d0d7231 */ /* 0x004fc80000000004 */
[----:B---3--:R-:W-:Y:S01]  /*9850*/  HFMA2 R10, R10, R18.H0_H0, R5 ;  /* 0x200000120a0a7231 */ /* 0x008fe20000000005 */
[----:B------:R1:W-:Y:S01]  /*9860*/  STS [R8], R13 ;  /* 0x0000000d08007388 */ /* 0x0003e20000000800 */
[----:B----4-:R-:W-:-:S03]  /*9870*/  HFMA2 R15, R15, R14.H0_H0, R6 ;  /* 0x2000000e0f0f7231 */ /* 0x010fc60000000006 */
[----:B------:R1:W-:Y:S01]  /*9880*/  STS [R9], R10 ;  /* 0x0000000a09007388 */ /* 0x0003e20000000800 */
[----:B------:R-:W-:-:S03]  /*9890*/  HFMA2 R18, R11, R18.H0_H0, R7 ;  /* 0x200000120b127231 */ /* 0x000fc60000000007 */
[----:B------:R1:W-:Y:S04]  /*98a0*/  STS [R8+0x10], R15 ;  /* 0x0000100f08007388 */ /* 0x0003e80000000800 */
[----:B------:R1:W-:Y:S01]  /*98b0*/  STS [R9+0x10], R18 ;  /* 0x0000101209007388 */ /* 0x0003e20000000800 */
[----:B------:R-:W-:Y:S05]  /*98c0*/  BRA.U !UP0, `(.L_x_1176) ;  /* 0xfffffff508ac7547 */ /* 0x000fea000b83ffff */
[----:B------:R-:W-:Y:S05]  /*98d0*/  BRA `(.L_x_1172) ;  /* 0x00000018003c7947 */ /* 0x000fea0003800000 */
.L_x_1168:
[----:B------:R-:W4:Y:S02]  /*98e0*/  LDCU UR7, c[0x0][0x3d4] ;  /* 0x00007a80ff0777ac */ /* 0x000f240008000800 */
[----:B----4-:R-:W-:-:S09]  /*98f0*/  UISETP.GE.AND UP0, UPT, UR7, 0x1, UPT ;  /* 0x000000010700788c */ /* 0x010fd2000bf06270 */
[----:B------:R-:W-:Y:S05]  /*9900*/  BRA.U UP0, `(.L_x_1177) ;  /* 0x0000001100607547 */ /* 0x000fea000b800000 */
[----:B------:R-:W4:Y:S02]  /*9910*/  LDCU UR8, c[0x0][0x3ec] ;  /* 0x00007d80ff0877ac */ /* 0x000f240008000800 */
[----:B----4-:R-:W-:Y:S02]  /*9920*/  UISETP.GE.U32.AND UP0, UPT, UR8, 0xf1, UPT ;  /* 0x000000f10800788c */ /* 0x010fe4000bf06070 */
[----:B------:R-:W-:-:S04]  /*9930*/  UIADD3 UR7, UPT, UPT, UR8, -0x1, URZ ;  /* 0xffffffff08077890 */ /* 0x000fc8000fffe0ff */
[----:B------:R-:W-:-:S03]  /*9940*/  ULEA.HI UR33, UR7, 0x1, URZ, 0x1c ;  /* 0x0000000107217891 */ /* 0x000fc6000f8fe0ff */
[----:B------:R-:W-:Y:S01]  /*9950*/  UMOV UR7, URZ ;  /* 0x000000ff00077c82 */ /* 0x000fe20008000000 */
[----:B------:R-:W-:Y:S01]  /*9960*/  ULOP3.LUT UP2, UR32, UR33, 0xf, URZ, 0xc0, !UPT ;  /* 0x0000000f21207892 */ /* 0x000fe2000f84c0ff */
[----:B------:R-:W-:Y:S11]  /*9970*/  BRA.U !UP0, `(.L_x_1178) ;  /* 0x0000000908047547 */ /* 0x000ff6000b800000 */
[----:B-1-3--:R-:W1:Y:S01]  /*9980*/  S2R R4, SR_LANEID ;  /* 0x0000000000047919 */ /* 0x00ae620000000000 */
        /* <DEDUP_REMOVED lines=10> */
.L_x_1179:
[----:B------:R-:W-:Y:S01]  /*9a30*/  UIADD3 UR9, UPT, UPT, UR18, UR7, URZ ;  /* 0x0000000712097290 */ /* 0x000fe2000fffe0ff */
[----:B------:R-:W-:Y:S01]  /*9a40*/  MOV R14, UR49 ;  /* 0x00000031000e7c02 */ /* 0x000fe20008000f00 */
[----:B------:R-:W-:Y:S02]  /*9a50*/  UIADD3 UR8, UPT, UPT, UR8, 0x10, URZ ;  /* 0x0000001008087890 */ /* 0x000fe4000fffe0ff */
[----:B------:R-:W-:Y:S02]  /*9a60*/  ULEA UR9, UR9, UR12, 0x1 ;  /* 0x0000000c09097291 */ /* 0x000fe4000f8e08ff */
[----:B------:R-:W-:Y:S02]  /*9a70*/  UISETP.NE.AND UP0, UPT, UR8, UR19, UPT ;  /* 0x000000130800728c */ /* 0x000fe4000bf05270 */
[----:B------:R-:W-:Y:S02]  /*9a80*/  UIADD3 UR34, UPT, UPT, UR9, 0x20, URZ ;  /* 0x0000002009227890 */ /* 0x000fe4000fffe0ff */
[----:B----4-:R-:W-:Y:S01]  /*9a90*/  IADD3 R5, PT, PT, R4, UR9, RZ ;  /* 0x0000000904057c10 */ /* 0x010fe2000fffe0ff */
[----:B------:R-:W-:-:S02]  /*9aa0*/  UIADD3 UR35, UPT, UPT, UR9, 0x40, URZ ;  /* 0x0000004009237890 */ /* 0x000fc4000fffe0ff */
[----:B------:R-:W-:Y:S01]  /*9ab0*/  UIADD3 UR36, UPT, UPT, UR9, 0x60, URZ ;  /* 0x0000006009247890 */ /* 0x000fe2000fffe0ff */
[----:B------:R-:W-:Y:S01]  /*9ac0*/  LEA R5, R14, R5, 0x5 ;  /* 0x000000050e057211 */ /* 0x000fe200078e28ff */
[----:B------:R4:W-:Y:S01]  /*9ad0*/  STS [R4+UR9], RZ ;  /* 0x000000ff04007988 */ /* 0x0009e20008000809 */
[C---:B--2---:R-:W-:Y:S01]  /*9ae0*/  IADD3 R13, PT, PT, R4.reuse, UR34, RZ ;  /* 0x00000022040d7c10 */ /* 0x044fe2000fffe0ff */
[----:B------:R-:W-:Y:S01]  /*9af0*/  VIADD R12, R4, UR35 ;  /* 0x00000023040c7c36 */ /* 0x000fe20008000000 */
[----:B------:R-:W-:Y:S01]  /*9b00*/  UIADD3 UR37, UPT, UPT, UR9, 0x80, URZ ;  /* 0x0000008009257890 */ /* 0x000fe2000fffe0ff */
[----:B------:R4:W-:Y:S01]  /*9b10*/  STS [R5], RZ ;  /* 0x000000ff05007388 */ /* 0x0009e20000000800 */
[----:B------:R-:W-:Y:S01]  /*9b20*/  LEA R13, R14, R13, 0x5 ;  /* 0x0000000d0e0d7211 */ /* 0x000fe200078e28ff */
[----:B------:R-:W-:Y:S01]  /*9b30*/  UIADD3 UR38, UPT, UPT, UR9, 0xa0, URZ ;  /* 0x000000a009267890 */ /* 0x000fe2000fffe0ff */
[----:B------:R-:W-:Y:S01]  /*9b40*/  IADD3 R11, PT, PT, R4, UR36, RZ ;  /* 0x00000024040b7c10 */ /* 0x000fe2000fffe0ff */
[----:B------:R4:W-:Y:S01]  /*9b50*/  STS [R4+UR9+0x10], RZ ;  /* 0x000010ff04007988 */ /* 0x0009e20008000809 */
[----:B------:R-:W-:Y:S01]  /*9b60*/  LEA R12, R14, R12, 0x5 ;  /* 0x0000000c0e0c7211 */ /* 0x000fe200078e28ff */
[----:B------:R-:W-:Y:S01]  /*9b70*/  UIADD3 UR39, UPT, UPT, UR9, 0xc0, URZ ;  /* 0x000000c009277890 */ /* 0x000fe2000fffe0ff */
[----:B------:R-:W-:Y:S01]  /*9b80*/  IADD3 R10, PT, PT, R4, UR37, RZ ;  /* 0x00000025040a7c10 */ /* 0x000fe2000fffe0ff */
[----:B------:R4:W-:Y:S01]  /*9b90*/  STS [R5+0x10], RZ ;  /* 0x000010ff05007388 */ /* 0x0009e20000000800 */
[----:B------:R-:W-:Y:S01]  /*9ba0*/  LEA R11, R14, R11, 0x5 ;  /* 0x0000000b0e0b7211 */ /* 0x000fe200078e28ff */
[----:B------:R-:W-:Y:S01]  /*9bb0*/  UIADD3 UR40, UPT, UPT, UR9, 0xe0, URZ ;  /* 0x000000e009287890 */ /* 0x000fe2000fffe0ff */
[----:B------:R-:W-:Y:S01]  /*9bc0*/  IADD3 R9, PT, PT, R4, UR38, RZ ;  /* 0x0000002604097c10 */ /* 0x000fe2000fffe0ff */
[----:B------:R4:W-:Y:S01]  /*9bd0*/  STS [R4+UR34], RZ ;  /* 0x000000ff04007988 */ /* 0x0009e20008000822 */
[----:B------:R-:W-:Y:S01]  /*9be0*/  LEA R10, R14, R10, 0x5 ;  /* 0x0000000a0e0a7211 */ /* 0x000fe200078e28ff */
[----:B------:R-:W-:Y:S01]  /*9bf0*/  UIADD3 UR41, UPT, UPT, UR9, 0x100, URZ ;  /* 0x0000010009297890 */ /* 0x000fe2000fffe0ff */
[----:B------:R-:W-:Y:S01]  /*9c00*/  IADD3 R8, PT, PT, R4, UR39, RZ ;  /* 0x0000002704087c10 */ /* 0x000fe2000fffe0ff */
[----:B------:R4:W-:Y:S01]  /*9c10*/  STS [R13], RZ ;  /* 0x000000ff0d007388 */ /* 0x0009e20000000800 */
[----:B------:R-:W-:Y:S01]  /*9c20*/  IMAD R9, R14, 0x20, R9 ;  /* 0x000000200e097824 */ /* 0x000fe200078e0209 */
[----:B------:R-:W-:Y:S01]  /*9c30*/  IADD3 R29, PT, PT, R4, UR40, RZ ;  /* 0x00000028041d7c10 */ /* 0x000fe2000fffe0ff */
[----:B------:R-:W-:Y:S01]  /*9c40*/  UIADD3 UR42, UPT, UPT, UR9, 0x120, URZ ;  /* 0x00000120092a7890 */ /* 0x000fe2000fffe0ff */
[----:B------:R4:W-:Y:S01]  /*9c50*/  STS [R4+UR34+0x10], RZ ;  /* 0x000010ff04007988 */ /* 0x0009e20008000822 */
[----:B------:R-:W-:Y:S01]  /*9c60*/  LEA R8, R14, R8, 0x5 ;  /* 0x000000080e087211 */ /* 0x000fe200078e28ff */
[----:B------:R-:W-:Y:S01]  /*9c70*/  VIADD R17, R4, UR41 ;  /* 0x0000002904117c36 */ /* 0x000fe20008000000 */
[----:B------:R-:W-:Y:S01]  /*9c80*/  LEA R16, R14, R29, 0x5 ;  /* 0x0000001d0e107211 */ /* 0x000fe200078e28ff */
[----:B------:R4:W-:Y:S01]  /*9c90*/  STS [R13+0x10], RZ ;  /* 0x000010ff0d007388 */ /* 0x0009e20000000800 */
[----:B------:R-:W-:Y:S01]  /*9ca0*/  UIADD3 UR43, UPT, UPT, UR9, 0x140, URZ ;  /* 0x00000140092b7890 */ /* 0x000fe2000fffe0ff */
[----:B------:R-:W-:Y:S01]  /*9cb0*/  IADD3 R27, PT, PT, R4, UR42, RZ ;  /* 0x0000002a041b7c10 */ /* 0x000fe2000fffe0ff */
[----:B------:R-:W-:Y:S01]  /*9cc0*/  UIADD3 UR44, UPT, UPT, UR9, 0x160, URZ ;  /* 0x00000160092c7890 */ /* 0x000fe2000fffe0ff */
[----:B------:R4:W-:Y:S01]  /*9cd0*/  STS [R4+UR35], RZ ;  /* 0x000000ff04007988 */ /* 0x0009e20008000823 */
[----:B------:R-:W-:Y:S01]  /*9ce0*/  LEA R17, R14, R17, 0x5 ;  /* 0x000000110e117211 */ /* 0x000fe200078e28ff */
[----:B------:R-:W-:Y:S01]  /*9cf0*/  UIADD3 UR45, UPT, UPT, UR9, 0x180, URZ ;  /* 0x00000180092d7890 */ /* 0x000fe2000fffe0ff */
[----:B------:R-:W-:Y:S01]  /*9d00*/  IADD3 R23, PT, PT, R4, UR43, RZ ;  /* 0x0000002b04177c10 */ /* 0x000fe2000fffe0ff */
        /* <DEDUP_REMOVED lines=9> */
[----:B------:R-:W-:Y:S01]  /*9da0*/  IMAD R21, R14, 0x20, R21 ;  /* 0x000000200e157824 */ /* 0x000fe200078e0215 */
[----:B------:R-:W-:Y:S01]  /*9db0*/  IADD3 R15, PT, PT, R4, UR46, RZ ;  /* 0x0000002e040f7c10 */ /* 0x000fe2000fffe0ff */
[----:B------:R-:W-:Y:S01]  /*9dc0*/  UIADD3 UR48, UPT, UPT, UR9, 0x1e0, URZ ;  /* 0x000001e009307890 */ /* 0x000fe2000fffe0ff */
[----:B------:R4:W-:Y:S01]  /*9dd0*/  STS [R4+UR36], RZ ;  /* 0x000000ff04007988 */ /* 0x0009e20008000824 */
[----:B------:R-:W-:Y:S01]  /*9de0*/  LEA R19, R14, R19, 0x5 ;  /* 0x000000130e137211 */ /* 0x000fe200078e28ff */
[----:B------:R-:W-:Y:S01]  /*9df0*/  VIADD R7, R4, UR47 ;  /* 0x0000002f04077c36 */ /* 0x000fe20008000000 */
[----:B------:R-:W-:Y:S01]  /*9e00*/  LEA R15, R14, R15, 0x5 ;  /* 0x0000000f0e0f7211 */ /* 0x000fe200078e28ff */
[----:B------:R4:W-:Y:S01]  /*9e10*/  STS [R11], RZ ;  /* 0x000000ff0b007388 */ /* 0x0009e20000000800 */
[----:B------:R-:W-:Y:S01]  /*9e20*/  IADD3 R6, PT, PT, R4, UR48, RZ ;  /* 0x0000003004067c10 */ /* 0x000fe2000fffe0ff */
[----:B------:R-:W-:Y:S01]  /*9e30*/  UIADD3 UR7, UPT, UPT, UR7, 0x100, URZ ;  /* 0x0000010007077890 */ /* 0x000fe2000fffe0ff */
[C---:B------:R-:W-:Y:S01]  /*9e40*/  LEA R7, R14.reuse, R7, 0x5 ;  /* 0x000000070e077211 */ /* 0x040fe200078e28ff */
[----:B------:R4:W-:Y:S01]  /*9e50*/  STS [R4+UR36+0x10], RZ ;  /* 0x000010ff04007988 */ /* 0x0009e20008000824 */
[----:B------:R-:W-:-:S03]  /*9e60*/  LEA R6, R14, R6, 0x5 ;  /* 0x000000060e067211 */ /* 0x000fc600078e28ff */
        /* <DEDUP_REMOVED lines=50> */
.L_x_1178:
[----:B------:R-:W-:Y:S05]  /*a190*/  BRA.U !UP2, `(.L_x_1172) ;  /* 0x000000110a0c7547 */ /* 0x000fea000b800000 */
[----:B------:R-:W-:Y:S02]  /*a1a0*/  UIADD3 UR32, UPT, UPT, UR32, -0x1, URZ ;  /* 0xffffffff20207890 */ /* 0x000fe4000fffe0ff */
[----:B------:R-:W-:Y:S02]  /*a1b0*/  ULOP3.LUT UP2, UR9, UR33, 0x7, URZ, 0xc0, !UPT ;  /* 0x0000000721097892 */ /* 0x000fe4000f84c0ff */
[----:B------:R-:W-:-:S09]  /*a1c0*/  UISETP.GE.U32.AND UP0, UPT, UR32, 0x7, UPT ;  /* 0x000000072000788c */ /* 0x000fd2000bf06070 */
[----:B------:R-:W-:Y:S05]  /*a1d0*/  BRA.U !UP0, `(.L_x_1180) ;  /* 0x0000000508007547 */ /* 0x000fea000b800000 */
[----:B-1-34-:R-:W1:Y:S01]  /*a1e0*/  S2R R4, SR_LANEID ;  /* 0x0000000000047919 */ /* 0x01ae620000000000 */
[----:B------:R-:W-:Y:S02]  /*a1f0*/  USHF.R.U32.HI UR19, URZ, 0x1, UR24 ;  /* 0x00000001ff137899 */ /* 0x000fe40008011618 */
[----:B------:R-:W-:Y:S02]  /*a200*/  UIADD3 UR8, UPT, UPT, UR18, UR7, URZ ;  /* 0x0000000712087290 */ /* 0x000fe4000fffe0ff */
[----:B------:R-:W-:Y:S02]  /*a210*/  UIADD3 UR7, UPT, UPT, UR7, 0x80, URZ ;  /* 0x0000008007077890 */ /* 0x000fe4000fffe0ff */
[----:B------:R-:W-:Y:S01]  /*a220*/  ULEA UR8, UR8, UR12, 0x1 ;  /* 0x0000000c08087291 */ /* 0x000fe2000f8e08ff */
[----:B------:R-:W-:-:S03]  /*a230*/  MOV R14, UR19 ;  /* 0x00000013000e7c02 */ /* 0x000fc60008000f00 */
[----:B------:R-:W-:Y:S02]  /*a240*/  UIADD3 UR32, UPT, UPT, UR8, 0x40, URZ ;  /* 0x0000004008207890 */ /* 0x000fe4000fffe0ff */
[----:B------:R-:W-:Y:S01]  /*a250*/  UIADD3 UR33, UPT, UPT, UR8, 0x60, URZ ;  /* 0x0000006008217890 */ /* 0x000fe2000fffe0ff */
[----:B-1----:R-:W-:Y:S02]  /*a260*/  SHF.R.U32.HI R5, RZ, 0x2, R4 ;  /* 0x00000002ff057819 */ /* 0x002fe40000011604 */
[----:B------:R-:W-:-:S05]  /*a270*/  LOP3.LUT R4, R4, 0x3, RZ, 0xc0, !PT ;  /* 0x0000000304047812 */ /* 0x000fca00078ec0ff */
[----:B--2---:R-:W-:Y:S01]  /*a280*/  IMAD R13, R5, UR19, R4 ;  /* 0x00000013050d7c24 */ /* 0x004fe2000f8e0204 */
[----:B------:R-:W-:-:S04]  /*a290*/  UIADD3 UR19, UPT, UPT, UR8, 0x20, URZ ;  /* 0x0000002008137890 */ /* 0x000fc8000fffe0ff */
[C---:B------:R-:W-:Y:S02]  /*a2a0*/  LEA R7, R13.reuse, UR8, 0x2 ;  /* 0x000000080d077c11 */ /* 0x040fe4000f8e10ff */
[C---:B------:R-:W-:Y:S01]  /*a2b0*/  LEA R9, R13.reuse, UR19, 0x2 ;  /* 0x000000130d097c11 */ /* 0x040fe2000f8e10ff */
[----:B------:R-:W-:Y:S01]  /*a2c0*/  UIADD3 UR19, UPT, UPT, UR8, 0x80, URZ ;  /* 0x0000008008137890 */ /* 0x000fe2000fffe0ff */
[C---:B------:R-:W-:Y:S01]  /*a2d0*/  LEA R8, R13.reuse, UR32, 0x2 ;  /* 0x000000200d087c11 */ /* 0x040fe2000f8e10ff */
[C---:B------:R-:W-:Y:S01]  /*a2e0*/  IMAD R4, R14.reuse, 0x20, R7 ;  /* 0x000000200e047824 */ /* 0x040fe200078e0207 */
[----:B------:R-:W-:Y:S01]  /*a2f0*/  STS [R7], RZ ;  /* 0x000000ff07007388 */ /* 0x000fe20000000800 */
[C---:B------:R-:W-:Y:S01]  /*a300*/  LEA R5, R14.reuse, R9, 0x5 ;  /* 0x000000090e057211 */ /* 0x040fe200078e28ff */
[----:B------:R-:W-:Y:S01]  /*a310*/  UIADD3 UR32, UPT, UPT, UR8, 0xa0, URZ ;  /* 0x000000a008207890 */ /* 0x000fe2000fffe0ff */
[----:B------:R-:W-:Y:S01]  /*a320*/  LEA R12, R13, UR33, 0x2 ;  /* 0x000000210d0c7c11 */ /* 0x000fe2000f8e10ff */
[----:B------:R-:W-:Y:S01]  /*a330*/  STS [R4], RZ ;  /* 0x000000ff04007388 */ /* 0x000fe20000000800 */
[----:B------:R-:W-:-:S02]  /*a340*/  LEA R6, R14, R8, 0x5 ;  /* 0x000000080e067211 */ /* 0x000fc400078e28ff */
[C---:B------:R-:W-:Y:S01]  /*a350*/  LEA R11, R13.reuse, UR19, 0x2 ;  /* 0x000000130d0b7c11 */ /* 0x040fe2000f8e10ff */
[----:B------:R1:W-:Y:S01]  /*a360*/  STS [R7+0x10], RZ ;  /* 0x000010ff07007388 */ /* 0x0003e20000000800 */
[----:B------:R-:W-:Y:S01]  /*a370*/  UIADD3 UR19, UPT, UPT, UR8, 0xc0, URZ ;  /* 0x000000c008137890 */ /* 0x000fe2000fffe0ff */
[----:B------:R-:W-:Y:S01]  /*a380*/  LEA R10, R13, UR32, 0x2 ;  /* 0x000000200d0a7c11 */ /* 0x000fe2000f8e10ff */
[----:B------:R-:W-:Y:S01]  /*a390*/  UIADD3 UR8, UPT, UPT, UR8, 0xe0, URZ ;  /* 0x000000e008087890 */ /* 0x000fe2000fffe0ff */
[----:B------:R2:W-:Y:S04]  /*a3a0*/  STS [R4+0x10], RZ ;  /* 0x000010ff04007388 */ /* 0x0005e80000000800 */
[----:B------:R-:W-:Y:S01]  /*a3b0*/  STS [R9], RZ ;  /* 0x000000ff09007388 */ /* 0x000fe20000000800 */
[----:B-1----:R-:W-:-:S03]  /*a3c0*/  LEA R7, R14, R12, 0x5 ;  /* 0x0000000c0e077211 */ /* 0x002fc600078e28ff */
        /* <DEDUP_REMOVED lines=33> */
.L_x_1180:
[----:B------:R-:W-:Y:S05]  /*a5e0*/  BRA.U !UP2, `(.L_x_1172) ;  /* 0x000000090af87547 */ /* 0x000fea000b800000 */
[----:B------:R-:W-:Y:S02]  /*a5f0*/  UIADD3 UR9, UPT, UPT, UR9, -0x1, URZ ;  /* 0xffffffff09097890 */ /* 0x000fe4000fffe0ff */
[----:B------:R-:W-:Y:S02]  /*a600*/  UISETP.NE.AND UP2, UPT, UR29, URZ, UPT ;  /* 0x000000ff1d00728c */ /* 0x000fe4000bf45270 */
[----:B------:R-:W-:-:S09]  /*a610*/  UISETP.GE.U32.AND UP0, UPT, UR9, 0x3, UPT ;  /* 0x000000030900788c */ /* 0x000fd2000bf06070 */
[----:B------:R-:W-:Y:S05]  /*a620*/  BRA.U !UP0, `(.L_x_1181) ;  /* 0x0000000108907547 */ /* 0x000fea000b800000 */
[----:B-1234-:R-:W1:Y:S01]  /*a630*/  S2R R4, SR_LANEID ;  /* 0x0000000000047919 */ /* 0x01ee620000000000 */
[----:B------:R-:W-:Y:S02]  /*a640*/  USHF.R.U32.HI UR9, URZ, 0x1, UR24 ;  /* 0x00000001ff097899 */ /* 0x000fe40008011618 */
[----:B------:R-:W-:Y:S02]  /*a650*/  UIADD3 UR8, UPT, UPT, UR18, UR7, URZ ;  /* 0x0000000712087290 */ /* 0x000fe4000fffe0ff */
[----:B------:R-:W-:Y:S02]  /*a660*/  UIADD3 UR7, UPT, UPT, UR7, 0x40, URZ ;  /* 0x0000004007077890 */ /* 0x000fe4000fffe0ff */
[----:B------:R-:W-:Y:S01]  /*a670*/  ULEA UR8, UR8, UR12, 0x1 ;  /* 0x0000000c08087291 */ /* 0x000fe2000f8e08ff */
[----:B------:R-:W-:-:S03]  /*a680*/  MOV R11, UR9 ;  /* 0x00000009000b7c02 */ /* 0x000fc60008000f00 */
[----:B------:R-:W-:Y:S01]  /*a690*/  UIADD3 UR19, UPT, UPT, UR8, 0x40, URZ ;  /* 0x0000004008137890 */ /* 0x000fe2000fffe0ff */
[----:B-1----:R-:W-:Y:S02]  /*a6a0*/  SHF.R.U32.HI R5, RZ, 0x2, R4 ;  /* 0x00000002ff057819 */ /* 0x002fe40000011604 */
[----:B------:R-:W-:-:S05]  /*a6b0*/  LOP3.LUT R4, R4, 0x3, RZ, 0xc0, !PT ;  /* 0x0000000304047812 */ /* 0x000fca00078ec0ff */
[----:B------:R-:W-:Y:S01]  /*a6c0*/  IMAD R4, R5, UR9, R4 ;  /* 0x0000000905047c24 */ /* 0x000fe2000f8e0204 */
[----:B------:R-:W-:-:S04]  /*a6d0*/  UIADD3 UR9, UPT, UPT, UR8, 0x20, URZ ;  /* 0x0000002008097890 */ /* 0x000fc8000fffe0ff */
[C---:B------:R-:W-:Y:S01]  /*a6e0*/  LEA R5, R4.reuse, UR8, 0x2 ;  /* 0x0000000804057c11 */ /* 0x040fe2000f8e10ff */
[----:B------:R-:W-:Y:S01]  /*a6f0*/  UIADD3 UR8, UPT, UPT, UR8, 0x60, URZ ;  /* 0x0000006008087890 */ /* 0x000fe2000fffe0ff */
[C---:B------:R-:W-:Y:S02]  /*a700*/  LEA R7, R4.reuse, UR9, 0x2 ;  /* 0x0000000904077c11 */ /* 0x040fe4000f8e10ff */
[C---:B------:R-:W-:Y:S01]  /*a710*/  LEA R6, R11.reuse, R5, 0x5 ;  /* 0x000000050b067211 */ /* 0x040fe200078e28ff */
[----:B------:R1:W-:Y:S01]  /*a720*/  STS [R5], RZ ;  /* 0x000000ff05007388 */ /* 0x0003e20000000800 */
[C---:B------:R-:W-:Y:S02]  /*a730*/  LEA R8, R4.reuse, UR19, 0x2 ;  /* 0x0000001304087c11 */ /* 0x040fe4000f8e10ff */
[----:B------:R-:W-:Y:S01]  /*a740*/  LEA R10, R4, UR8, 0x2 ;  /* 0x00000008040a7c11 */ /* 0x000fe2000f8e10ff */
[----:B------:R1:W-:Y:S01]  /*a750*/  STS [R6], RZ ;  /* 0x000000ff06007388 */ /* 0x0003e20000000800 */
[----:B------:R-:W-:-:S02]  /*a760*/  LEA R4, R11, R7, 0x5 ;  /* 0x000000070b047211 */ /* 0x000fc400078e28ff */
        /* <DEDUP_REMOVED lines=16> */
.L_x_1181:
        /* <DEDUP_REMOVED lines=19> */
[----:B-1----:R-:W-:-:S04]  /*a9a0*/  LEA R4, R5, UR8, 0x2 ;  /* 0x0000000805047c11 */ /* 0x002fc8000f8e10ff */
[----:B------:R-:W-:Y:S01]  /*a9b0*/  LEA R6, R7, R4, 0x5 ;  /* 0x0000000407067211 */ /* 0x000fe200078e28ff */
        /* <DEDUP_REMOVED lines=11> */
[----:B------:R1:W-:Y:S01]  /*aa70*/  STS [R4+0x10], RZ ;  /* 0x000010ff04007388 */ /* 0x0003e20000000800 */
[----:B------:R-:W-:Y:S05]  /*aa80*/  BRA `(.L_x_1172) ;  /* 0x0000000400d07947 */ /* 0x000fea0003800000 */
.L_x_1177:
[----:B------:R-:W-:-:S05]  /*aa90*/  UMOV UR7, URZ ;  /* 0x000000ff00077c82 */ /* 0x000fca0008000000 */
.L_x_1185:
[----:B------:R-:W4:Y:S01]  /*aaa0*/  LDCU UR9, c[0x0][0x3d4] ;  /* 0x00007a80ff0977ac */ /* 0x000f220008000800 */
[----:B------:R-:W-:Y:S02]  /*aab0*/  CS2R R6, SRZ ;  /* 0x0000000000067805 */ /* 0x000fe4000001ff00 */
[----:B-1-3--:R-:W-:Y:S01]  /*aac0*/  CS2R R4, SRZ ;  /* 0x0000000000047805 */ /* 0x00afe2000001ff00 */
[----:B------:R-:W-:Y:S01]  /*aad0*/  UMOV UR8, URZ ;  /* 0x000000ff00087c82 */ /* 0x000fe20008000000 */
[----:B------:R-:W-:Y:S02]  /*aae0*/  UISETP.NE.AND UP2, UPT, UR28, URZ, UPT ;  /* 0x000000ff1c00728c */ /* 0x000fe4000bf45270 */
[----:B----4-:R-:W-:-:S09]  /*aaf0*/  UISETP.GE.U32.AND UP0, UPT, UR9, 0x31, UPT ;  /* 0x000000310900788c */ /* 0x010fd2000bf06070 */
        /* <DEDUP_REMOVED lines=14> */
[----:B------:R-:W-:Y:S02]  /*abe0*/  SHF.L.U32 R27, R27, 0x1, RZ ;  /* 0x000000011b1b7819 */ /* 0x000fe400000006ff */
[----:B------:R-:W-:-:S07]  /*abf0*/  SHF.L.U32 R26, R26, 0x1, RZ ;  /* 0x000000011a1a7819 */ /* 0x000fce00000006ff */
.L_x_1183:
        /* <DEDUP_REMOVED lines=14> */
[----:B------:R-:W-:Y:S04]  /*ace0*/  LDSM.16.MT88.4 R20, [R26+UR33] ;  /* 0x000000211a14783b */ /* 0x000fe80008004200 */
[----:B------:R-:W-:Y:S01]  /*acf0*/  LDSM.16.M88.4 R16, [R16] ;  /* 0x000000001010783b */ /* 0x000fe20000000200 */
[C---:B-1----:R-:W-:Y:S08]  /*ad00*/  HMMA.16816.F16 R12, R8.reuse, R12, R4 ;  /* 0x0000000c080c723c */ /* 0x042ff00000000804 */
[----:B------:R-:W-:Y:S01]  /*ad10*/  HMMA.16816.F16 R14, R8, R14, R6 ;  /* 0x0000000e080e723c */ /* 0x000fe20000000806 */
[----:B------:R-:W1:Y:S01]  /*ad20*/  LDSM.16.M88.4 R4, [R29] ;  /* 0x000000001d04783b */ /* 0x000e620000000200 */
[----:B------:R-:W-:-:S06]  /*ad30*/  IADD3 R8, PT, PT, R27, 0x60, R28 ;  /* 0x000000601b087810 */ /* 0x000fcc0007ffe01c */
[----:B------:R-:W-:Y:S04]  /*ad40*/  LDSM.16.M88.4 R8, [R8] ;  /* 0x000000000808783b */ /* 0x000fe80000000200 */
[C---:B-1----:R-:W-:Y:S08]  /*ad50*/  HMMA.16816.F16 R20, R4.reuse, R20, R12 ;  /* 0x000000140414723c */ /* 0x042ff0000000080c */
[----:B------:R-:W-:Y:S01]  /*ad60*/  HMMA.16816.F16 R22, R4, R22, R14 ;  /* 0x000000160416723c */ /* 0x000fe2000000080e */
[----:B------:R-:W1:Y:S01]  /*ad70*/  LDSM.16.MT88.4 R12, [R26+UR32] ;  /* 0x000000201a0c783b */ /* 0x000e620008004200 */
[----:B------:R-:W-:-:S09]  /*ad80*/  ULEA UR32, UR24, UR32, 0x5 ;  /* 0x0000002018207291 */ /* 0x000fd2000f8e28ff */
[----:B------:R-:W2:Y:S01]  /*ad90*/  LDSM.16.MT88.4 R4, [R26+UR32] ;  /* 0x000000201a04783b */ /* 0x000ea20008004200 */
[C---:B-1----:R-:W-:Y:S08]  /*ada0*/  HMMA.16816.F16 R12, R16.reuse, R12, R20 ;  /* 0x0000000c100c723c */ /* 0x042ff00000000814 */
[----:B------:R-:W-:-:S12]  /*adb0*/  HMMA.16816.F16 R14, R16, R14, R22 ;  /* 0x0000000e100e723c */ /* 0x000fd80000000816 */
[C---:B--2---:R-:W-:Y:S08]  /*adc0*/  HMMA.16816.F16 R4, R8.reuse, R4, R12 ;  /* 0x000000040804723c */ /* 0x044ff0000000080c */
[----:B------:R-:W-:Y:S01]  /*add0*/  HMMA.16816.F16 R6, R8, R6, R14 ;  /* 0x000000060806723c */ /* 0x000fe2000000080e */
[----:B------:R-:W-:-:S04]  /*ade0*/  NOP ;  /* 0x0000000000007918 */ /* 0x000fc80000000000 */
[----:B------:R-:W-:-:S15]  /*adf0*/  BRA.U UP0, `(.L_x_1183) ;  /* 0xfffffffd00807547 */ /* 0x000fde000b83ffff */
.L_x_1182:
        /* <DEDUP_REMOVED lines=11> */
[----:B------:R-:W-:Y:S02]  /*aeb0*/  LOP3.LUT R9, R9, 0x8, R10, 0xe2, !PT ;  /* 0x0000000809097812 */ /* 0x000fe400078ee20a */
[----:B------:R-:W-:-:S05]  /*aec0*/  SHF.L.U32 R8, R8, 0x3, RZ ;  /* 0x0000000308087819 */ /* 0x000fca00000006ff */
        /* <DEDUP_REMOVED lines=30> */
.L_x_1184:
[----:B------:R-:W1:Y:S01]  /*b0b0*/  S2R R8, SR_LANEID ;  /* 0x0000000000087919 */ /* 0x000e620000000000 */
[----:B------:R-:W-:Y:S02]  /*b0c0*/  UIADD3 UR8, UPT, UPT, UR18, UR7, URZ ;  /* 0x0000000712087290 */ /* 0x000fe4000fffe0ff */
[----:B------:R-:W-:Y:S02]  /*b0d0*/  USHF.R.U32.HI UR9, URZ, 0x1, UR24 ;  /* 0x00000001ff097899 */ /* 0x000fe40008011618 */
[----:B------:R-:W-:Y:S02]  /*b0e0*/  ULEA UR8, UR8, UR12, 0x1 ;  /* 0x0000000c08087291 */ /* 0x000fe4000f8e08ff */
[----:B------:R-:W-:Y:S01]  /*b0f0*/  UIADD3 UR7, UPT, UPT, UR7, 0x10, URZ ;  /* 0x0000001007077890 */ /* 0x000fe2000fffe0ff */
[----:B-1----:R-:W-:Y:S02]  /*b100*/  SHF.R.U32.HI R9, RZ, 0x2, R8 ;  /* 0x00000002ff097819 */ /* 0x002fe40000011608 */
[----:B------:R-:W-:-:S05]  /*b110*/  LOP3.LUT R8, R8, 0x3, RZ, 0xc0, !PT ;  /* 0x0000000308087812 */ /* 0x000fca00078ec0ff */
[----:B------:R-:W-:Y:S02]  /*b120*/  IMAD R9, R9, UR9, R8 ;  /* 0x0000000909097c24 */ /* 0x000fe4000f8e0208 */
[----:B------:R-:W-:-:S03]  /*b130*/  IMAD.U32 R8, RZ, RZ, UR9 ;  /* 0x00000009ff087e24 */ /* 0x000fc6000f8e00ff */
[----:B------:R-:W-:Y:S01]  /*b140*/  LEA R9, R9, UR8, 0x2 ;  /* 0x0000000809097c11 */ /* 0x000fe2000f8e10ff */
[----:B------:R-:W1:Y:S03]  /*b150*/  LDCU UR8, c[0x0][0x3ec] ;  /* 0x00007d80ff0877ac */ /* 0x000e660008000800 */
[----:B------:R-:W-:Y:S01]  /*b160*/  LEA R8, R8, R9, 0x5 ;  /* 0x0000000908087211 */ /* 0x000fe200078e28ff */
[----:B------:R3:W-:Y:S04]  /*b170*/  STS [R9], R4 ;  /* 0x0000000409007388 */ /* 0x0007e80000000800 */
[----:B------:R3:W-:Y:S04]  /*b180*/  STS [R8], R5 ;  /* 0x0000000508007388 */ /* 0x0007e80000000800 */
[----:B------:R3:W-:Y:S04]  /*b190*/  STS [R9+0x10], R6 ;  /* 0x0000100609007388 */ /* 0x0007e80000000800 */
[----:B------:R3:W-:Y:S01]  /*b1a0*/  STS [R8+0x10], R7 ;  /* 0x0000100708007388 */ /* 0x0007e20000000800 */
[----:B-1----:R-:W-:-:S09]  /*b1b0*/  UISETP.GE.AND UP0, UPT, UR7, UR8, UPT ;  /* 0x000000080700728c */ /* 0x002fd2000bf06270 */
[----:B---3--:R-:W-:Y:S05]  /*b1c0*/  BRA.U !UP0, `(.L_x_1185) ;  /* 0xfffffff908347547 */ /* 0x008fea000b83ffff */
.L_x_1172:
[----:B------:R-:W5:Y:S01]  /*b1d0*/  LDCU UR7, c[0x0][0x3d0] ;  /* 0x00007a00ff0777ac */ /* 0x000f620008000800 */
[----:B------:R-:W-:-:S04]  /*b1e0*/  UIADD3 UR6, UPT, UPT, UR6, 0x10, URZ ;  /* 0x0000001006067890 */ /* 0x000fc8000fffe0ff */
[----:B-----5:R-:W-:-:S09]  /*b1f0*/  UISETP.GE.AND UP0, UPT, UR6, UR7, UPT ;  /* 0x000000070600728c */ /* 0x020fd2000bf06270 */
[----:B------:R-:W-:Y:S05]  /*b200*/  BRA.U !UP0, `(.L_x_1186) ;  /* 0xffffffd108d87547 */ /* 0x000fea000b83ffff */
.L_x_1167:
[----:B------:R-:W-:Y:S06]  /*b210*/  BAR.SYNC.DEFER_BLOCKING 0x0 ;  /* 0x0000000000007b1d */ /* 0x000fec0000010000 */
.L_x_1139:
[----:B------:R-:W-:Y:S01]  /*b220*/  UIADD3 UR4, UPT, UPT, UR4, 0x1, URZ ;  /* 0x0000000104047890 */ /* 0x000fe2000fffe0ff */
[----:B-1234-:R-:W-:-:S05]  /*b230*/  IADD3 R4, PT, PT, R25, R24, RZ ;  /* 0x0000001819047210 */ /* 0x01efca0007ffe0ff */
[----:B------:R-:W-:-:S13]  /*b240*/  ISETP.LE.AND P0, PT, R4, UR4, PT ;  /* 0x0000000404007c0c */ /* 0x000fda000bf03270 */
[----:B------:R-:W-:Y:S05]  /*b250*/  @!P0 BRA `(.L_x_1187) ;  /* 0xffffff58005c8947 */ /* 0x000fea000383ffff */
.L_x_1117:
[----:B------:R-:W4:Y:S01]  /*b260*/  LDC R0, c[0x0][0x3ec] ;  /* 0x0000fb00ff007b82 */ /* 0x000f220000000800 */
[----:B------:R-:W4:Y:S02]  /*b270*/  LDCU UR6, c[0x0][0x3d0] ;  /* 0x00007a00ff0677ac */ /* 0x000f240008000800 */
[----:B----4-:R-:W-:-:S05]  /*b280*/  IMAD R0, R0, UR6, RZ ;  /* 0x0000000600007c24 */ /* 0x010fca000f8e02ff */
[----:B-123--:R-:W-:-:S04]  /*b290*/  SHF.R.S32.HI R5, RZ, 0x1f, R0 ;  /* 0x0000001fff057819 */ /* 0x00efc80000011400 */
[----:B------:R-:W-:-:S04]  /*b2a0*/  LEA.HI R5, R5, R0, RZ, 0x5 ;  /* 0x0000000005057211 */ /* 0x000fc800078f28ff */
[----:B------:R-:W-:-:S04]  /*b2b0*/  SHF.R.S32.HI R10, RZ, 0x6, R5 ;  /* 0x00000006ff0a7819 */ /* 0x000fc80000011405 */
[----:B------:R-:W-:-:S13]  /*b2c0*/  ISETP.GE.AND P0, PT, R10, 0x1, PT ;  /* 0x000000010a00780c */ /* 0x000fda0003f06270 */
[----:B------:R-:W-:Y:S05]  /*b2d0*/  @!P0 EXIT ;  /* 0x000000000000894d */ /* 0x000fea0003800000 */
[----:B------:R-:W1:Y:S01]  /*b2e0*/  S2UR UR4, SR_CTAID.X ;  /* 0x00000000000479c3 */ /* 0x000e620000002500 */
[----:B------:R-:W-:-:S07]  /*b2f0*/  ISETP.GE.U32.AND P0, PT, R10, 0x4, PT ;  /* 0x000000040a00780c */ /* 0x000fce0003f06070 */
[----:B------:R-:W1:Y:S08]  /*b300*/  LDC R0, c[0x0][0x3d0] ;  /* 0x0000f400ff007b82 */ /* 0x000e700000000800 */
[----:B------:R-:W2:Y:S01]  /*b310*/  LDC R5, c[0x0][0x3e8] ;  /* 0x0000fa00ff057b82 */ /* 0x000ea20000000800 */
[----:B-1----:R-:W-:Y:S01]  /*b320*/  IMAD R2, R0, UR4, RZ ;  /* 0x0000000400027c24 */ /* 0x002fe2000f8e02ff */
[----:B------:R-:W-:-:S04]  /*b330*/  LOP3.LUT R0, R10, 0x3, RZ, 0xc0, !PT ;  /* 0x000000030a007812 */ /* 0x000fc800078ec0ff */
[----:B------:R-:W-:Y:S01]  /*b340*/  ISETP.NE.AND P4, PT, R0, RZ, PT ;  /* 0x000000ff0000720c */ /* 0x000fe20003f85270 */
[----:B--2---:R-:W-:-:S05]  /*b350*/  IMAD R2, R2, R5, UR11 ;  /* 0x0000000b02027e24 */ /* 0x004fca000f8e0205 */
[----:B------:R-:W-:Y:S02]  /*b360*/  LEA.HI R4, R2, R2, RZ, 0x1 ;  /* 0x0000000202047211 */ /* 0x000fe400078f08ff */
[----:B------:R-:W-:Y:S02]  /*b370*/  MOV R2, RZ ;  /* 0x000000ff00027202 */ /* 0x000fe40000000f00 */
[----:B------:R-:W-:Y:S01]  /*b380*/  LEA.HI.SX32 R9, R4, R3, 0x1f ;  /* 0x0000000304097211 */ /* 0x000fe200078ffaff */
[----:B------:R-:W-:Y:S06]  /*b390*/  @!P0 BRA `(.L_x_1188) ;  /* 0x0000000c00048947 */ /* 0x000fec0003800000 */
[----:B------:R-:W-:Y:S01]  /*b3a0*/  MOV R27, UR24 ;  /* 0x00000018001b7c02 */ /* 0x000fe20008000f00 */
[----:B------:R-:W1:Y:S01]  /*b3b0*/  LDC.64 R4, c[0x0][0x380] ;  /* 0x0000e000ff047b82 */ /* 0x000e620000000a00 */
[----:B------:R-:W-:Y:S02]  /*b3c0*/  LOP3.LUT R2, R10, 0x7ffffffc, RZ, 0xc0, !PT ;  /* 0x7ffffffc0a027812 */ /* 0x000fe400078ec0ff */
[----:B------:R-:W-:Y:S02]  /*b3d0*/  IABS R8, R27 ;  /* 0x0000001b00087213 */ /* 0x000fe40000000000 */
[----:B------:R-:W-:Y:S02]  /*b3e0*/  MOV R10, RZ ;  /* 0x000000ff000a7202 */ /* 0x000fe40000000f00 */
[----:B------:R-:W2:Y:S01]  /*b3f0*/  I2F.RP R6, R8 ;  /* 0x0000000800067306 */ /* 0x000ea20000209400 */
[----:B------:R-:W-:-:S07]  /*b400*/  MOV R12, RZ ;  /* 0x000000ff000c7202 */ /* 0x000fce0000000f00 */
[----:B--2---:R-:W2:Y:S02]  /*b410*/  MUFU.RCP R6, R6 ;  /* 0x0000000600067308 */ /* 0x004ea40000001000 */
[----:B--2---:R-:W-:-:S06]  /*b420*/  IADD3 R11, PT, PT, R6, 0xffffffe, RZ ;  /* 0x0ffffffe060b7810 */ /* 0x004fcc0007ffe0ff */
[----:B------:R-:W2:Y:S02]  /*b430*/  F2I.FTZ.U32.TRUNC.NTZ R11, R11 ;  /* 0x0000000b000b7305 */ /* 0x000ea4000021f000 */
[----:B--2---:R-:W-:-:S04]  /*b440*/  IMAD.MOV R7, RZ, RZ, -R11 ;  /* 0x000000ffff077224 */ /* 0x004fc800078e0a0b */
[----:B------:R-:W-:-:S04]  /*b450*/  IMAD R7, R7, R8, RZ ;  /* 0x0000000807077224 */ /* 0x000fc800078e02ff */
[----:B-1----:R-:W-:-:S07]  /*b460*/  IMAD.HI.U32 R10, R11, R7, R10 ;  /* 0x000000070b0a7227 */ /* 0x002fce00078e000a */
.L_x_1189:
        /* <DEDUP_REMOVED lines=8> */
[----:B-----5:R-:W-:Y:S01]  /*b4f0*/  IMAD.HI.U32 R16, R10, R17, RZ ;  /* 0x000000110a107227 */ /* 0x020fe200078e00ff */
[----:B------:R-:W-:Y:S01]  /*b500*/  MOV R10, RZ ;  /* 0x000000ff000a7202 */ /* 0x000fe20000000f00 */
[----:B-1----:R-:W1:Y:S02]  /*b510*/  MUFU.RCP R7, R7 ;  /* 0x0000000700077308 */ /* 0x002e640000001000 */
[----:B------:R-:W-:-:S05]  /*b520*/  IMAD R17, R16, R15, R17 ;  /* 0x0000000f10117224 */ /* 0x000fca00078e0211 */
[----:B------:R-:W-:Y:S02]  /*b530*/  ISETP.GT.U32.AND P1, PT, R8, R17, PT ;  /* 0x000000110800720c */ /* 0x000fe40003f24070 */
[----:B-1----:R-:W-:-:S11]  /*b540*/  IADD3 R11, PT, PT, R7, 0xffffffe, RZ ;  /* 0x0ffffffe070b7810 */ /* 0x002fd60007ffe0ff */
[----:B------:R-:W-:Y:S02]  /*b550*/  @!P1 IADD3 R17, PT, PT, R17, -R14, RZ ;  /* 0x8000000e11119210 */ /* 0x000fe40007ffe0ff */
[----:B------:R-:W-:Y:S01]  /*b560*/  IADD3 R7, PT, PT, R13, 0x50, RZ ;  /* 0x000000500d077810 */ /* 0x000fe20007ffe0ff */
[----:B------:R-:W1:Y:S01]  /*b570*/  F2I.FTZ.U32.TRUNC.NTZ R11, R11 ;  /* 0x0000000b000b7305 */ /* 0x000e62000021f000 */
[----:B------:R-:W-:Y:S02]  /*b580*/  ISETP.GE.U32.AND P0, PT, R17, R8, PT ;  /* 0x000000081100720c */ /* 0x000fe40003f06070 */
[----:B------:R-:W-:Y:S02]  /*b590*/  IABS R8, R7 ;  /* 0x0000000700087213 */ /* 0x000fe40000000000 */
[----:B------:R-:W-:Y:S02]  /*b5a0*/  @!P1 IADD3 R16, PT, PT, R16, 0x1, RZ ;  /* 0x0000000110109810 */ /* 0x000fe40007ffe0ff */
[----:B------:R-:W-:-:S07]  /*b5b0*/  LOP3.LUT R7, R7, UR24, RZ, 0x3c, !PT ;  /* 0x0000001807077c12 */ /* 0x000fce000f8e3cff */
[----:B------:R-:W-:Y:S02]  /*b5c0*/  @P0 VIADD R16, R16, 0x1 ;  /* 0x0000000110100836 */ /* 0x000fe40000000000 */
[----:B-1----:R-:W-:-:S04]  /*b5d0*/  IMAD.MOV R19, RZ, RZ, -R11 ;  /* 0x000000ffff137224 */ /* 0x002fc800078e0a0b */
[----:B------:R-:W-:-:S04]  /*b5e0*/  IMAD R19, R19, R14, RZ ;  /* 0x0000000e13137224 */ /* 0x000fc800078e02ff */
[----:B------:R-:W-:Y:S01]  /*b5f0*/  IMAD.HI.U32 R10, R11, R19, R10 ;  /* 0x000000130b0a7227 */ /* 0x000fe200078e000a */
[----:B------:R-:W-:Y:S02]  /*b600*/  MOV R19, R8 ;  /* 0x0000000800137202 */ /* 0x000fe40000000f00 */
[----:B------:R-:W-:Y:S02]  /*b610*/  LOP3.LUT R11, R13, UR24, RZ, 0x3c, !PT ;  /* 0x000000180d0b7c12 */ /* 0x000fe4000f8e3cff */
[----:B------:R-:W-:Y:S01]  /*b620*/  MOV R8, R14 ;  /* 0x0000000e00087202 */ /* 0x000fe20000000f00 */
[----:B------:R-:W-:Y:S01]  /*b630*/  IMAD.HI.U32 R18, R10, R19, RZ ;  /* 0x000000130a127227 */ /* 0x000fe200078e00ff */
[----:B------:R-:W-:Y:S02]  /*b640*/  ISETP.GE.AND P2, PT, R11, RZ, PT ;  /* 0x000000ff0b00720c */ /* 0x000fe40003f46270 */
[----:B------:R-:W-:Y:S01]  /*b650*/  MOV R11, R16 ;  /* 0x00000010000b7202 */ /* 0x000fe20000000f00 */
[----:B------:R-:W-:Y:S01]  /*b660*/  IMAD R19, R18, R15, R19 ;  /* 0x0000000f12137224 */ /* 0x000fe200078e0213 */
[----:B------:R-:W-:-:S04]  /*b670*/  LOP3.LUT R16, RZ, UR24, RZ, 0x33, !PT ;  /* 0x00000018ff107c12 */ /* 0x000fc8000f8e33ff */
[----:B------:R-:W-:-:S05]  /*b680*/  ISETP.GT.U32.AND P1, PT, R8, R19, PT ;  /* 0x000000130800720c */ /* 0x000fca0003f24070 */
[----:B------:R-:W-:Y:S02]  /*b690*/  @!P2 IADD3 R11, PT, PT, -R11, RZ, RZ ;  /* 0x000000ff0b0ba210 */ /* 0x000fe40007ffe1ff */
[----:B------:R-:W-:Y:S02]  /*b6a0*/  ISETP.GE.AND P2, PT, R7, RZ, PT ;  /* 0x000000ff0700720c */ /* 0x000fe40003f46270 */
[----:B------:R-:W-:-:S04]  /*b6b0*/  SEL R11, R16, R11, !P5 ;  /* 0x0000000b100b7207 */ /* 0x000fc80006800000 */
[----:B------:R-:W-:Y:S02]  /*b6c0*/  @!P1 IADD3 R19, PT, PT, R19, -R14, RZ ;  /* 0x8000000e13139210 */ /* 0x000fe40007ffe0ff */
[----:B------:R-:W-:Y:S02]  /*b6d0*/  LEA R17, R11, UR25, 0x2 ;  /* 0x000000190b117c11 */ /* 0x000fe4000f8e10ff */
[----:B------:R-:W-:Y:S02]  /*b6e0*/  ISETP.GE.U32.AND P0, PT, R19, R8, PT ;  /* 0x000000081300720c */ /* 0x000fe40003f06070 */
[----:B------:R-:W-:Y:S02]  /*b6f0*/  @!P1 IADD3 R18, PT, PT, R18, 0x1, RZ ;  /* 0x0000000112129810 */ /* 0x000fe40007ffe0ff */
[----:B------:R-:W1:Y:S01]  /*b700*/  LDS R17, [R17] ;  /* 0x0000000011117984 */ /* 0x000e620000000800 */
[----:B------:R-:W-:-:S05]  /*b710*/  LEA R11, R6, UR12, 0x2 ;  /* 0x0000000c060b7c11 */ /* 0x000fca000f8e10ff */
[----:B------:R-:W2:Y:S03]  /*b720*/  LDS R6, [R11] ;  /* 0x000000000b067984 */ /* 0x000ea60000000800 */
[----:B------:R-:W-:Y:S01]  /*b730*/  @P0 VIADD R18, R18, 0x1 ;  /* 0x0000000112120836 */ /* 0x000fe20000000000 */
[----:B------:R-:W3:Y:S04]  /*b740*/  LDS R26, [R11+0xa0] ;  /* 0x0000a0000b1a7984 */ /* 0x000ee80000000800 */
[----:B------:R-:W-:-:S04]  /*b750*/  @!P2 IADD3 R18, PT, PT, -R18, RZ, RZ ;  /* 0x000000ff1212a210 */ /* 0x000fc80007ffe1ff */
[----:B------:R-:W-:-:S04]  /*b760*/  SEL R18, R16, R18, !P5 ;  /* 0x0000001210127207 */ /* 0x000fc80006800000 */
[----:B------:R-:W-:-:S06]  /*b770*/  LEA R18, R18, UR25, 0x2 ;  /* 0x0000001912127c11 */ /* 0x000fcc000f8e10ff */
[----:B------:R-:W4:Y:S01]  /*b780*/  LDS R18, [R18] ;  /* 0x0000000012127984 */ /* 0x000f220000000800 */
[----:B-1----:R-:W-:-:S05]  /*b790*/  F2FP.F16.F32.PACK_AB R17, RZ, R17 ;  /* 0x00000011ff11723e */ /* 0x002fca00000000ff */
[----:B------:R-:W-:Y:S02]  /*b7a0*/  HADD2.F32 R17, -RZ, R17.H0_H0 ;  /* 0x20000011ff117230 */ /* 0x000fe40000004100 */
[--C-:B--2---:R-:W-:Y:S02]  /*b7b0*/  HADD2.F32 R20, -RZ, R6.reuse.H0_H0 ;  /* 0x20000006ff147230 */ /* 0x104fe40000004100 */
[----:B------:R-:W1:Y:S01]  /*b7c0*/  MUFU.RCP R7, R17 ;  /* 0x0000001100077308 */ /* 0x000e620000001000 */
[----:B------:R-:W-:Y:S02]  /*b7d0*/  HADD2.F32 R23, -RZ, R6.H1_H1 ;  /* 0x30000006ff177230 */ /* 0x000fe40000004100 */
[--C-:B---3--:R-:W-:Y:S02]  /*b7e0*/  HADD2.F32 R6, -RZ, R26.reuse.H0_H0 ;  /* 0x2000001aff067230 */ /* 0x108fe40000004100 */
[----:B------:R-:W-:Y:S02]  /*b7f0*/  HADD2.F32 R26, -RZ, R26.H1_H1 ;  /* 0x3000001aff1a7230 */ /* 0x000fe40000004100 */
[----:B-1----:R-:W-:Y:S01]  /*b800*/  FMUL R22, R20, R7 ;  /* 0x0000000714167220 */ /* 0x002fe20000400000 */
[----:B------:R-:W-:Y:S01]  /*b810*/  FMUL R24, R7, R23 ;  /* 0x0000001707187220 */ /* 0x000fe20000400000 */
[----:B----4-:R-:W-:-:S03]  /*b820*/  F2FP.F16.F32.PACK_AB R18, RZ, R18 ;  /* 0x00000012ff12723e */ /* 0x010fc600000000ff */
[----:B------:R-:W-:Y:S02]  /*b830*/  F2FP.F16.F32.PACK_AB R21, RZ, R22 ;  /* 0x00000016ff15723e */ /* 0x000fe400000000ff */
[----:B------:R-:W-:Y:S01]  /*b840*/  HADD2.F32 R19, -RZ, R18.H0_H0 ;  /* 0x20000012ff137230 */ /* 0x000fe20000004100 */
[----:B------:R-:W-:Y:S02]  /*b850*/  F2FP.F16.F32.PACK_AB R25, RZ, R24 ;  /* 0x00000018ff19723e */ /* 0x000fe400000000ff */
[C---:B------:R-:W-:Y:S01]  /*b860*/  HSETP2.GEU.AND P1, PT, |R21|.reuse.H0_H0, 8.523464202880859375e-06, 8.523464202880859375e-06, PT ;  /* 0x008f008f15007434 */ /* 0x040fe20003f2ea00 */
[----:B------:R-:W1:Y:S01]  /*b870*/  MUFU.RCP R29, R19 ;  /* 0x00000013001d7308 */ /* 0x000e620000001000 */
[----:B------:R-:W-:Y:S02]  /*b880*/  HSETP2.GT.AND P3, PT, |R21|.H0_H0, RZ.H0_H0, PT ;  /* 0x200000ff15007234 */ /* 0x000fe40003f64a00 */
[C---:B------:R-:W-:Y:S02]  /*b890*/  HSETP2.GEU.AND P2, PT, |R25|.reuse.H0_H0, 8.523464202880859375e-06, 8.523464202880859375e-06, PT ;  /* 0x008f008f19007434 */ /* 0x040fe40003f4ea00 */
[----:B------:R-:W-:-:S02]  /*b8a0*/  HSETP2.GT.AND P0, PT, |R25|.H0_H0, RZ.H0_H0, PT ;  /* 0x200000ff19007234 */ /* 0x000fc40003f04a00 */
[----:B------:R-:W-:-:S03]  /*b8b0*/  PLOP3.LUT P3, PT, P1, P3, PT, 0xf2, 0x2f ;  /* 0x00000000002f781c */ /* 0x000fc60000f67e72 */
[----:B------:R-:W-:Y:S01]  /*b8c0*/  PLOP3.LUT P0, PT, P2, P0, PT, 0xf2, 0x2f ;  /* 0x00000000002f781c */ /* 0x000fe20001701e72 */
[----:B-1----:R-:W-:-:S09]  /*b8d0*/  FMUL R28, R6, R29 ;  /* 0x0000001d061c7220 */ /* 0x002fd20000400000 */
[----:B------:R-:W-:Y:S01]  /*b8e0*/  @!P3 FFMA R18, -R17, R22, R20 ;  /* 0x000000161112b223 */ /* 0x000fe20000000114 */
[----:B------:R-:W-:Y:S02]  /*b8f0*/  FMUL R20, R29, R26 ;  /* 0x0000001a1d147220 */ /* 0x000fe40000400000 */
[----:B------:R-:W-:Y:S01]  /*b900*/  @!P0 FFMA R17, -R17, R24, R23 ;  /* 0x0000001811118223 */ /* 0x000fe20000000117 */
[----:B------:R-:W-:Y:S01]  /*b910*/  F2FP.F16.F32.PACK_AB R23, RZ, R28 ;  /* 0x0000001cff17723e */ /* 0x000fe200000000ff */
[----:B------:R-:W-:Y:S01]  /*b920*/  @!P3 FFMA R22, R7, R18, R22 ;  /* 0x000000120716b223 */ /* 0x000fe20000000016 */
[----:B------:R-:W-:Y:S01]  /*b930*/  IADD3 R18, PT, PT, R13, 0xa0, RZ ;  /* 0x000000a00d127810 */ /* 0x000fe20007ffe0ff */
[----:B------:R-:W-:Y:S01]  /*b940*/  @!P0 FFMA R24, R7, R17, R24 ;  /* 0x0000001107188223 */ /* 0x000fe20000000018 */
[----:B------:R-:W-:Y:S02]  /*b950*/  F2FP.F16.F32.PACK_AB R17, RZ, R20 ;  /* 0x00000014ff11723e */ /* 0x000fe400000000ff */
[----:B------:R-:W-:-:S02]  /*b960*/  HSETP2.GEU.AND P6, PT, |R23|.H0_H0, 8.523464202880859375e-06, 8.523464202880859375e-06, PT ;  /* 0x008f008f17007434 */ /* 0x000fc40003fcea00 */
[----:B------:R-:W-:Y:S02]  /*b970*/  HSETP2.GT.AND P1, PT, |R23|.H0_H0, RZ.H0_H0, PT ;  /* 0x200000ff17007234 */ /* 0x000fe40003f24a00 */
[C---:B------:R-:W-:Y:S02]  /*b980*/  HSETP2.GEU.AND P2, PT, |R17|.reuse.H0_H0, 8.523464202880859375e-06, 8.523464202880859375e-06, PT ;  /* 0x008f008f11007434 */ /* 0x040fe40003f4ea00 */
[----:B------:R-:W-:Y:S02]  /*b990*/  @!P3 F2FP.F16.F32.PACK_AB R21, RZ, R22 ;  /* 0x00000016ff15b23e */ /* 0x000fe400000000ff */
[----:B------:R-:W-:Y:S02]  /*b9a0*/  PLOP3.LUT P1, PT, P6, P1, PT, 0xf2, 0x2f ;  /* 0x00000000002f781c */ /* 0x000fe40003723e72 */
[----:B------:R-:W-:Y:S02]  /*b9b0*/  HSETP2.GT.AND P6, PT, |R17|.H0_H0, RZ.H0_H0, PT ;  /* 0x200000ff11007234 */ /* 0x000fe40003fc4a00 */
[----:B------:R-:W-:-:S02]  /*b9c0*/  @!P0 F2FP.F16.F32.PACK_AB R25, RZ, R24 ;  /* 0x00000018ff19823e */ /* 0x000fc400000000ff */
[C---:B------:R-:W-:Y:S02]  /*b9d0*/  LEA R24, R12.reuse, R9, 0x5 ;  /* 0x000000090c187211 */ /* 0x040fe400078e28ff */
[----:B------:R-:W-:Y:S02]  /*b9e0*/  PLOP3.LUT P2, PT, P2, P6, PT, 0xf2, 0x2f ;  /* 0x00000000002f781c */ /* 0x000fe4000174de72 */
[----:B------:R-:W-:Y:S02]  /*b9f0*/  IADD3 R13, PT, PT, R13, 0xf0, RZ ;  /* 0x000000f00d0d7810 */ /* 0x000fe40007ffe0ff */
[----:B------:R-:W-:Y:S01]  /*ba00*/  PRMT R25, R21, 0x5410, R25 ;  /* 0x0000541015197816 */ /* 0x000fe20000000019 */
[----:B------:R-:W-:Y:S01]  /*ba10*/  @!P1 FFMA R7, -R19, R28, R6 ;  /* 0x0000001c13079223 */ /* 0x000fe20000000106 */
[----:B------:R-:W-:-:S03]  /*ba20*/  IADD3 R12, PT, PT, R12, 0x4, RZ ;  /* 0x000000040c0c7810 */ /* 0x000fc60007ffe0ff */
[----:B------:R-:W-:Y:S01]  /*ba30*/  @!P1 FFMA R7, R29, R7, R28 ;  /* 0x000000071d079223 */ /* 0x000fe2000000001c */
[----:B------:R-:W-:Y:S02]  /*ba40*/  IABS R28, R13 ;  /* 0x0000000d001c7213 */ /* 0x000fe40000000000 */
[----:B------:R-:W-:Y:S01]  /*ba50*/  LOP3.LUT R13, R13, UR24, RZ, 0x3c, !PT ;  /* 0x000000180d0d7c12 */ /* 0x000fe2000f8e3cff */
[----:B------:R-:W-:Y:S01]  /*ba60*/  @!P2 FFMA R26, -R19, R20, R26 ;  /* 0x00000014131aa223 */ /* 0x000fe2000000011a */
[----:B------:R-:W-:Y:S02]  /*ba70*/  IABS R19, R18 ;  /* 0x0000001200137213 */ /* 0x000fe40000000000 */
[----:B------:R-:W-:Y:S01]  /*ba80*/  LOP3.LUT R18, R18, UR24, RZ, 0x3c, !PT ;  /* 0x0000001812127c12 */ /* 0x000fe2000f8e3cff */
[----:B------:R-:W-:Y:S01]  /*ba90*/  @!P2 FFMA R20, R29, R26, R20 ;  /* 0x0000001a1d14a223 */ /* 0x000fe20000000014 */
[----:B------:R-:W-:Y:S01]  /*baa0*/  @!P1 F2FP.F16.F32.PACK_AB R23, RZ, R7 ;  /* 0x00000007ff17923e */ /* 0x000fe200000000ff */
[----:B------:R-:W-:-:S03]  /*bab0*/  IMAD.HI.U32 R6, R10, R19, RZ ;  /* 0x000000130a067227 */ /* 0x000fc600078e00ff */
[----:B------:R-:W-:Y:S01]  /*bac0*/  @!P2 F2FP.F16.F32.PACK_AB R17, RZ, R20 ;  /* 0x00000014ff11a23e */ /* 0x000fe200000000ff */
[----:B------:R-:W-:-:S03]  /*bad0*/  IMAD R19, R6, R15, R19 ;  /* 0x0000000f06137224 */ /* 0x000fc600078e0213 */
[----:B------:R-:W-:Y:S02]  /*bae0*/  PRMT R23, R23, 0x5410, R17 ;  /* 0x0000541017177816 */ /* 0x000fe40000000011 */
[----:B------:R-:W-:-:S13]  /*baf0*/  ISETP.GT.U32.AND P6, PT, R8, R19, PT ;  /* 0x000000130800720c */ /* 0x000fda0003fc4070 */
[----:B------:R-:W-:Y:S02]  /*bb00*/  @!P6 IADD3 R19, PT, PT, R19, -R14, RZ ;  /* 0x8000000e1313e210 */ /* 0x000fe40007ffe0ff */
[----:B------:R-:W-:Y:S02]  /*bb10*/  @!P6 IADD3 R6, PT, PT, R6, 0x1, RZ ;  /* 0x000000010606e810 */ /* 0x000fe40007ffe0ff */
[----:B------:R-:W-:-:S13]  /*bb20*/  ISETP.GE.U32.AND P6, PT, R19, R8, PT ;  /* 0x000000081300720c */ /* 0x000fda0003fc6070 */
[----:B------:R-:W-:Y:S02]  /*bb30*/  @P6 IADD3 R6, PT, PT, R6, 0x1, RZ ;  /* 0x0000000106066810 */ /* 0x000fe40007ffe0ff */
[----:B------:R-:W-:-:S13]  /*bb40*/  ISETP.GE.AND P6, PT, R18, RZ, PT ;  /* 0x000000ff1200720c */ /* 0x000fda0003fc6270 */
[----:B------:R-:W-:-:S05]  /*bb50*/  @!P6 IMAD.MOV R6, RZ, RZ, -R6 ;  /* 0x000000ffff06e224 */ /* 0x000fca00078e0a06 */
[----:B------:R-:W-:-:S04]  /*bb60*/  SEL R6, R16, R6, !P5 ;  /* 0x0000000610067207 */ /* 0x000fc80006800000 */
[----:B------:R-:W-:-:S05]  /*bb70*/  LEA R6, R6, UR25, 0x2 ;  /* 0x0000001906067c11 */ /* 0x000fca000f8e10ff */
[----:B------:R-:W1:Y:S04]  /*bb80*/  LDS R18, [R6] ;  /* 0x0000000006127984 */ /* 0x000e680000000800 */
[----:B------:R-:W2:Y:S04]  /*bb90*/  LDS R6, [R11+0x140] ;  /* 0x000140000b067984 */ /* 0x000ea80000000800 */
[----:B------:R-:W3:Y:S01]  /*bba0*/  LDS R11, [R11+0x1e0] ;  /* 0x0001e0000b0b7984 */ /* 0x000ee20000000800 */
[----:B-1----:R-:W-:Y:S01]  /*bbb0*/  F2FP.F16.F32.PACK_AB R18, RZ, R18 ;  /* 0x00000012ff12723e */ /* 0x002fe200000000ff */
[----:B--2---:R-:W-:-:S04]  /*bbc0*/  HADD2.F32 R29, -RZ, R6.H0_H0 ;  /* 0x20000006ff1d7230 */ /* 0x004fc80000004100 */
[----:B------:R-:W-:-:S04]  /*bbd0*/  HADD2.F32 R18, -RZ, R18.H0_H0 ;  /* 0x20000012ff127230 */ /* 0x000fc80000004100 */
[----:B------:R-:W1:Y:S02]  /*bbe0*/  MUFU.RCP R19, R18 ;  /* 0x0000001200137308 */ /* 0x000e640000001000 */
[----:B-1----:R-:W-:-:S05]  /*bbf0*/  FMUL R26, R29, R19 ;  /* 0x000000131d1a7220 */ /* 0x002fca0000400000 */
[----:B------:R-:W-:-:S05]  /*bc00*/  F2FP.F16.F32.PACK_AB R22, RZ, R26 ;  /* 0x0000001aff16723e */ /* 0x000fca00000000ff */
[C---:B------:R-:W-:Y:S02]  /*bc10*/  HSETP2.GEU.AND P6, PT, |R22|.reuse.H0_H0, 8.523464202880859375e-06, 8.523464202880859375e-06, PT ;  /* 0x008f008f16007434 */ /* 0x040fe40003fcea00 */
[----:B------:R-:W-:-:S05]  /*bc20*/  HSETP2.GT.AND P3, PT, |R22|.H0_H0, RZ.H0_H0, PT ;  /* 0x200000ff16007234 */ /* 0x000fca0003f64a00 */
[----:B------:R-:W-:-:S13]  /*bc30*/  PLOP3.LUT P3, PT, P6, P3, PT, 0xf2, 0x2f ;  /* 0x00000000002f781c */ /* 0x000fda0003767e72 */
[----:B------:R-:W-:-:S04]  /*bc40*/  @!P3 FFMA R29, -R18, R26, R29 ;  /* 0x0000001a121db223 */ /* 0x000fc8000000011d */
[C---:B------:R-:W-:Y:S01]  /*bc50*/  @!P3 FFMA R26, R19.reuse, R29, R26 ;  /* 0x0000001d131ab223 */ /* 0x040fe2000000001a */
[----:B------:R-:W-:Y:S02]  /*bc60*/  HADD2.F32 R29, -RZ, R6.H1_H1 ;  /* 0x30000006ff1d7230 */ /* 0x000fe40000004100 */
[----:B------:R-:W-:Y:S02]  /*bc70*/  IMAD.WIDE R6, R24, 0x4, R4 ;  /* 0x0000000418067825 */ /* 0x000fe400078e0204 */
[----:B------:R-:W-:Y:S02]  /*bc80*/  @!P3 F2FP.F16.F32.PACK_AB R22, RZ, R26 ;  /* 0x0000001aff16b23e */ /* 0x000fe400000000ff */
[----:B------:R-:W-:Y:S01]  /*bc90*/  FMUL R24, R19, R29 ;  /* 0x0000001d13187220 */ /* 0x000fe20000400000 */
[----:B------:R1:W-:Y:S04]  /*bca0*/  STG.E desc[UR20][R6.64], R25 ;  /* 0x0000001906007986 */ /* 0x0003e8000c101914 */
[----:B------:R-:W-:Y:S01]  /*bcb0*/  F2FP.F16.F32.PACK_AB R21, RZ, R24 ;  /* 0x00000018ff15723e */ /* 0x000fe200000000ff */
[----:B------:R-:W-:Y:S04]  /*bcc0*/  STG.E desc[UR20][R6.64+0x80], R23 ;  /* 0x0000801706007986 */ /* 0x000fe8000c101914 */
[----:B------:R-:W-:-:S02]  /*bcd0*/  HSETP2.GEU.AND P1, PT, |R21|.H0_H0, 8.523464202880859375e-06, 8.523464202880859375e-06, PT ;  /* 0x008f008f15007434 */ /* 0x000fc40003f2ea00 */
[----:B------:R-:W-:Y:S02]  /*bce0*/  HSETP2.GT.AND P0, PT, |R21|.H0_H0, RZ.H0_H0, PT ;  /* 0x200000ff15007234 */ /* 0x000fe40003f04a00 */
[----:B-1----:R-:W-:-:S03]  /*bcf0*/  MOV R25, R28 ;  /* 0x0000001c00197202 */ /* 0x002fc60000000f00 */
[----:B------:R-:W-:Y:S02]  /*bd00*/  PLOP3.LUT P0, PT, P1, P0, PT, 0xf2, 0x2f ;  /* 0x00000000002f781c */ /* 0x000fe40000f01e72 */
[----:B------:R-:W-:-:S04]  /*bd10*/  IMAD.HI.U32 R28, R10, R25, RZ ;  /* 0x000000190a1c7227 */ /* 0x000fc800078e00ff */
[----:B------:R-:W-:Y:S02]  /*bd20*/  IMAD R15, R28, R15, R25 ;  /* 0x0000000f1c0f7224 */ /* 0x000fe400078e0219 */
[----:B---3--:R-:W-:-:S03]  /*bd30*/  HADD2.F32 R25, -RZ, R11.H1_H1 ;  /* 0x3000000bff197230 */ /* 0x008fc60000004100 */
[----:B------:R-:W-:Y:S02]  /*bd40*/  ISETP.GT.U32.AND P6, PT, R8, R15, PT ;  /* 0x0000000f0800720c */ /* 0x000fe40003fc4070 */
[----:B------:R-:W-:-:S04]  /*bd50*/  @!P0 FFMA R18, -R18, R24, R29 ;  /* 0x0000001812128223 */ /* 0x000fc8000000011d */
[----:B------:R-:W-:-:S05]  /*bd60*/  @!P0 FFMA R18, R19, R18, R24 ;  /* 0x0000001213128223 */ /* 0x000fca0000000018 */
[----:B------:R-:W-:Y:S02]  /*bd70*/  @!P0 F2FP.F16.F32.PACK_AB R21, RZ, R18 ;  /* 0x00000012ff15823e */ /* 0x000fe400000000ff */
[----:B------:R-:W-:Y:S02]  /*bd80*/  @!P6 IADD3 R15, PT, PT, R15, -R14, RZ ;  /* 0x8000000e0f0fe210 */ /* 0x000fe40007ffe0ff */
[----:B------:R-:W-:Y:S02]  /*bd90*/  @!P6 IADD3 R28, PT, PT, R28, 0x1, RZ ;  /* 0x000000011c1ce810 */ /* 0x000fe40007ffe0ff */
[----:B------:R-:W-:Y:S02]  /*bda0*/  ISETP.GE.U32.AND P1, PT, R15, R8, PT ;  /* 0x000000080f00720c */ /* 0x000fe40003f26070 */
[----:B------:R-:W-:Y:S01]  /*bdb0*/  ISETP.GE.AND P6, PT, R13, RZ, PT ;  /* 0x000000ff0d00720c */ /* 0x000fe20003fc6270 */
[----:B------:R-:W-:Y:S01]  /*bdc0*/  HADD2.F32 R13, -RZ, R11.H0_H0 ;  /* 0x2000000bff0d7230 */ /* 0x000fe20000004100 */
[----:B------:R-:W-:-:S02]  /*bdd0*/  PRMT R22, R22, 0x5410, R21 ;  /* 0x0000541016167816 */ /* 0x000fc40000000015 */
[----:B------:R-:W-:-:S03]  /*bde0*/  ISETP.NE.AND P0, PT, R12, R2, PT ;  /* 0x000000020c00720c */ /* 0x000fc60003f05270 */
[----:B------:R-:W-:Y:S04]  /*bdf0*/  STG.E desc[UR20][R6.64+0x100], R22 ;  /* 0x0001001606007986 */ /* 0x000fe8000c101914 */
[----:B------:R-:W-:-:S05]  /*be00*/  @P1 VIADD R28, R28, 0x1 ;  /* 0x000000011c1c1836 */ /* 0x000fca0000000000 */
        /* <DEDUP_REMOVED lines=26> */
.L_x_1188:
[----:B------:R-:W-:Y:S05]  /*bfb0*/  @!P4 EXIT ;  /* 0x000000000000c94d */ /* 0x000fea0003800000 */
[----:B------:R-:W-:Y:S01]  /*bfc0*/  MOV R12, UR24 ;  /* 0x00000018000c7c02 */ /* 0x000fe20008000f00 */
[----:B------:R-:W2:Y:S01]  /*bfd0*/  LDC.64 R14, c[0x0][0x3d0] ;  /* 0x0000f400ff0e7b82 */ /* 0x000ea20000000a00 */
[----:B------:R-:W-:Y:S01]  /*bfe0*/  UMOV UR4, 0x400 ;  /* 0x0000040000047882 */ /* 0x000fe20000000000 */
[----:B------:R-:W-:Y:S01]  /*bff0*/  LEA R9, R2, R9, 0x5 ;  /* 0x0000000902097211 */ /* 0x000fe200078e28ff */
[----:B------:R-:W-:Y:S01]  /*c000*/  IMAD.MOV R0, RZ, RZ, -R0 ;  /* 0x000000ffff007224 */ /* 0x000fe200078e0a00 */
[----:B-1----:R-:W-:-:S04]  /*c010*/  IABS R6, R12 ;  /* 0x0000000c00067213 */ /* 0x002fc80000000000 */
[----:B------:R-:W1:Y:S01]  /*c020*/  I2F.RP R13, R6 ;  /* 0x00000006000d7306 */ /* 0x000e620000209400 */
[----:B------:R-:W3:Y:S07]  /*c030*/  S2UR UR5, SR_CgaCtaId ;  /* 0x00000000000579c3 */ /* 0x000eee0000008800 */
[----:B-1----:R-:W1:Y:S01]  /*c040*/  MUFU.RCP R13, R13 ;  /* 0x0000000d000d7308 */ /* 0x002e620000001000 */
[C---:B--2---:R-:W-:Y:S01]  /*c050*/  IMAD R4, R14.reuse, UR26, RZ ;  /* 0x0000001a0e047c24 */ /* 0x044fe2000f8e02ff */
[----:B------:R-:W-:-:S03]  /*c060*/  IADD3 R8, PT, PT, R14, R15, RZ ;  /* 0x0000000f0e087210 */ /* 0x000fc60007ffe0ff */
[----:B------:R-:W-:Y:S01]  /*c070*/  IMAD.SHL.U32 R7, R4, 0x2, RZ ;  /* 0x0000000204077824 */ /* 0x000fe200078e00ff */
[----:B------:R-:W-:Y:S01]  /*c080*/  SHF.L.U32 R8, R8, 0x1, RZ ;  /* 0x0000000108087819 */ /* 0x000fe200000006ff */
[----:B------:R-:W2:Y:S01]  /*c090*/  LDC.64 R4, c[0x0][0x380] ;  /* 0x0000e000ff047b82 */ /* 0x000ea20000000a00 */
[----:B---3--:R-:W-:-:S03]  /*c0a0*/  ULEA UR4, UR5, UR4, 0x18 ;  /* 0x0000000405047291 */ /* 0x008fc6000f8ec0ff */
[----:B------:R-:W-:-:S04]  /*c0b0*/  IMAD R7, R8, UR24, R7 ;  /* 0x0000001808077c24 */ /* 0x000fc8000f8e0207 */
[C---:B------:R-:W-:Y:S01]  /*c0c0*/  IMAD R8, R2.reuse, 0xa0, R7 ;  /* 0x000000a002087824 */ /* 0x040fe200078e0207 */
[----:B-1----:R-:W-:Y:S01]  /*c0d0*/  IADD3 R10, PT, PT, R13, 0xffffffe, RZ ;  /* 0x0ffffffe0d0a7810 */ /* 0x002fe20007ffe0ff */
[----:B------:R-:W-:-:S03]  /*c0e0*/  IMAD R7, R2, 0x28, R3 ;  /* 0x0000002802077824 */ /* 0x000fc600078e0203 */
[----:B------:R-:W-:Y:S01]  /*c0f0*/  LEA R8, R3, R8, 0x2 ;  /* 0x0000000803087211 */ /* 0x000fe200078e10ff */
[----:B------:R1:W3:Y:S01]  /*c100*/  F2I.FTZ.U32.TRUNC.NTZ R11, R10 ;  /* 0x0000000a000b7305 */ /* 0x0002e2000021f000 */
[----:B------:R-:W-:Y:S02]  /*c110*/  SHF.L.U32 R3, R7, 0x1, RZ ;  /* 0x0000000107037819 */ /* 0x000fe400000006ff */
[----:B------:R-:W-:Y:S02]  /*c120*/  IADD3 R7, PT, PT, R8, UR4, RZ ;  /* 0x0000000408077c10 */ /* 0x000fe4000fffe0ff */
[----:B-1----:R-:W-:Y:S02]  /*c130*/  MOV R10, RZ ;  /* 0x000000ff000a7202 */ /* 0x002fe40000000f00 */
[----:B---3--:R-:W-:-:S05]  /*c140*/  IADD3 R13, PT, PT, RZ, -R11, RZ ;  /* 0x8000000bff0d7210 */ /* 0x008fca0007ffe0ff */
[----:B------:R-:W-:-:S04]  /*c150*/  IMAD R13, R13, R6, RZ ;  /* 0x000000060d0d7224 */ /* 0x000fc800078e02ff */
[----:B------:R-:W-:-:S07]  /*c160*/  IMAD.HI.U32 R2, R11, R13, R10 ;  /* 0x0000000d0b027227 */ /* 0x000fce00078e000a */
.L_x_1190:
        /* <DEDUP_REMOVED lines=12> */
[----:B------:R1:W3:Y:S01]  /*c230*/  LDS R11, [R7] ;  /* 0x00000000070b7984 */ /* 0x0002e20000000800 */
[----:B------:R-:W-:Y:S02]  /*c240*/  @!P1 IADD3 R8, PT, PT, R8, 0x1, RZ ;  /* 0x0000000108089810 */ /* 0x000fe40007ffe0ff */
[----:B------:R-:W-:-:S02]  /*c250*/  ISETP.NE.AND P1, PT, RZ, UR24, PT ;  /* 0x00000018ff007c0c */ /* 0x000fc4000bf25270 */
[----:B------:R-:W-:Y:S02]  /*c260*/  IADD3 R3, PT, PT, R3, 0x50, RZ ;  /* 0x0000005003037810 */ /* 0x000fe40007ffe0ff */
[----:B-1----:R-:W-:-:S03]  /*c270*/  IADD3 R7, PT, PT, R7, 0xa0, RZ ;  /* 0x000000a007077810 */ /* 0x002fc60007ffe0ff */
[----:B------:R-:W-:-:S05]  /*c280*/  @P0 VIADD R8, R8, 0x1 ;  /* 0x0000000108080836 */ /* 0x000fca0000000000 */
[----:B------:R-:W-:Y:S02]  /*c290*/  @!P2 IADD3 R8, PT, PT, -R8, RZ, RZ ;  /* 0x000000ff0808a210 */ /* 0x000fe40007ffe1ff */
[----:B------:R-:W-:-:S04]  /*c2a0*/  @!P1 LOP3.LUT R8, RZ, UR24, RZ, 0x33, !PT ;  /* 0x00000018ff089c12 */ /* 0x000fc8000f8e33ff */
[----:B------:R-:W-:-:S06]  /*c2b0*/  LEA R8, R8, UR25, 0x2 ;  /* 0x0000001908087c11 */ /* 0x000fcc000f8e10ff */
[----:B------:R-:W1:Y:S01]  /*c2c0*/  LDS R8, [R8] ;  /* 0x0000000008087984 */ /* 0x000e620000000800 */
[--C-:B---3--:R-:W-:Y:S02]  /*c2d0*/  HADD2.F32 R14, -RZ, R11.reuse.H0_H0 ;  /* 0x2000000bff0e7230 */ /* 0x108fe40000004100 */
[----:B------:R-:W-:Y:S01]  /*c2e0*/  HADD2.F32 R18, -RZ, R11.H1_H1 ;  /* 0x3000000bff127230 */ /* 0x000fe20000004100 */
[----:B-1----:R-:W-:-:S05]  /*c2f0*/  F2FP.F16.F32.PACK_AB R10, RZ, R8 ;  /* 0x00000008ff0a723e */ /* 0x002fca00000000ff */
[----:B------:R-:W-:-:S04]  /*c300*/  HADD2.F32 R15, -RZ, R10.H0_H0 ;  /* 0x2000000aff0f7230 */ /* 0x000fc80000004100 */
[----:B------:R-:W1:Y:S02]  /*c310*/  MUFU.RCP R17, R15 ;  /* 0x0000000f00117308 */ /* 0x000e640000001000 */
[----:B-1---5:R-:W-:Y:S01]  /*c320*/  FMUL R16, R14, R17 ;  /* 0x000000110e107220 */ /* 0x022fe20000400000 */
        /* <DEDUP_REMOVED lines=15> */
[C---:B--2---:R-:W-:Y:S01]  /*c420*/  IMAD.WIDE R10, R9.reuse, 0x4, R4 ;  /* 0x00000004090a7825 */ /* 0x044fe200078e0204 */
[----:B------:R-:W-:Y:S02]  /*c430*/  ISETP.NE.AND P0, PT, R0, RZ, PT ;  /* 0x000000ff0000720c */ /* 0x000fe40003f05270 */
[----:B------:R-:W-:Y:S02]  /*c440*/  @!P1 F2FP.F16.F32.PACK_AB R13, RZ, R14 ;  /* 0x0000000eff0d923e */ /* 0x000fe400000000ff */
[----:B------:R-:W-:Y:S02]  /*c450*/  IADD3 R9, PT, PT, R9, 0x20, RZ ;  /* 0x0000002009097810 */ /* 0x000fe40007ffe0ff */
[----:B------:R-:W-:-:S05]  /*c460*/  PRMT R8, R8, 0x5410, R13 ;  /* 0x0000541008087816 */ /* 0x000fca000000000d */
[----:B------:R1:W-:Y:S02]  /*c470*/  STG.E desc[UR20][R10.64], R8 ;  /* 0x000000080a007986 */ /* 0x0003e4000c101914 */
[----:B------:R-:W-:Y:S05]  /*c480*/  @P0 BRA `(.L_x_1190) ;  /* 0xfffffffc00380947 */ /* 0x000fea000383ffff */
[----:B------:R-:W-:Y:S05]  /*c490*/  EXIT ;  /* 0x000000000000794d */ /* 0x000fea0003800000 */
.L_x_1191:
        /* <DEDUP_REMOVED lines=14> */
.L_x_1451:


//--------------------- .text._Z32block_attn_mask_1warp_n64_kernelP6__halfS0_S0_PKiS2_S2_S2_S0_S2_S2_iiifiiii --------------------------
	.section	.text._Z32block_attn_mask_1warp_n64_kernelP6__halfS0_S0_PKiS2_S2_S2_S0_S2_S2_iiifiiii,"ax",@progbits
	.align	128
        .global         _Z32block_attn_mask_1warp_n64_kernelP6__halfS0_S0_PKiS2_S2_S2_S0_S2_S2_iiifiiii
        .type           _Z32block_attn_mask_1warp_n64_kernelP6__halfS0_S0_PKiS2_S2_S2_S0_S2_S2_iiifiiii,@function
        .size           _Z32block_attn_mask_1warp_n64_kernelP6__halfS0_S0_PKiS2_S2_S2_S0_S2_S2_iiifiiii,(.L_x_1452 - _Z32block_attn_mask_1warp_n64_kernelP6__halfS0_S0_PKiS2_S2_S2_S0_S2_S2_iiifiiii)
        .other          _Z32block_attn_mask_1warp_n64_kernelP6__halfS0_S0_PKiS2_S2_S2_S0_S2_S2_iiifiiii,@"STO_CUDA_ENTRY STV_DEFAULT"
_Z32block_attn_mask_1warp_n64_kernelP6__halfS0_S0_PKiS2_S2_S2_S0_S2_S2_iiifiiii:
.text._Z32block_attn_mask_1warp_n64_kernelP6__halfS0_S0_PKiS2_S2_S2_S0_S2_S2_iiifiiii:
        /* <DEDUP_REMOVED lines=15> */
[----:B--2---:R-:W-:Y:S02]  /*00f0*/  MOV R2, RZ ;  /* 0x000000ff00027202 */ /* 0x004fe40000000f00 */
[----:B---3--:R-:W-:-:S05]  /*0100*/  IADD3 R5, PT, PT, RZ, -R3, RZ ;  /* 0x80000003ff057210 */ /* 0x008fca0007ffe0ff */
[----:B------:R-:W-:-:S04]  /*0110*/  IMAD R5, R5, R6, RZ ;  /* 0x0000000605057224 */ /* 0x000fc800078e02ff */
[----:B------:R-:W-:-:S06]  /*0120*/  IMAD.HI.U32 R3, R3, R5, R2 ;  /* 0x0000000503037227 */ /* 0x000fcc00078e0002 */
[----:B------:R-:W-:-:S05]  /*0130*/  IMAD.HI.U32 R0, R3, 0x20, RZ ;  /* 0x0000002003007827 */ /* 0x000fca00078e00ff */
[----:B------:R-:W-:-:S05]  /*0140*/  IADD3 R3, PT, PT, -R0, RZ, RZ ;  /* 0x000000ff00037210 */ /* 0x000fca0007ffe1ff */
[----:B------:R-:W-:-:S05]  /*0150*/  IMAD R3, R6, R3, 0x20 ;  /* 0x0000002006037424 */ /* 0x000fca00078e0203 */
[----:B------:R-:W-:-:S13]  /*0160*/  ISETP.GT.U32.AND P1, PT, R6, R3, PT ;  /* 0x000000030600720c */ /* 0x000fda0003f24070 */
[----:B------:R-:W-:Y:S01]  /*0170*/  @!P1 IMAD.IADD R3, R3, 0x1, -R6 ;  /* 0x0000000103039824 */ /* 0x000fe200078e0a06 */
[----:B------:R-:W-:Y:S02]  /*0180*/  @!P1 IADD3 R0, PT, PT, R0, 0x1, RZ ;  /* 0x0000000100009810 */ /* 0x000fe40007ffe0ff */
[----:B------:R-:W-:Y:S02]  /*0190*/  ISETP.NE.AND P1, PT, RZ, UR14, PT ;  /* 0x0000000eff007c0c */ /* 0x000fe4000bf25270 */
[----:B------:R-:W-:-:S13]  /*01a0*/  ISETP.GE.U32.AND P0, PT, R3, R6, PT ;  /* 0x000000060300720c */ /* 0x000fda0003f06070 */
[----:B------:R-:W-:-:S04]  /*01b0*/  @P0 IADD3 R0, PT, PT, R0, 0x1, RZ ;  /* 0x0000000100000810 */ /* 0x000fc80007ffe0ff */
[----:B------:R-:W-:Y:S02]  /*01c0*/  @!P2 IADD3 R0, PT, PT, -R0, RZ, RZ ;  /* 0x000000ff0000a210 */ /* 0x000fe40007ffe1ff */
[----:B------:R-:W-:Y:S01]  /*01d0*/  @!P1 LOP3.LUT R0, RZ, UR14, RZ, 0x33, !PT ;  /* 0x0000000eff009c12 */ /* 0x000fe2000f8e33ff */
[----:B------:R-:W-:Y:S06]  /*01e0*/  BRA `(.L_x_1193) ;  /* 0x0000000000047947 */ /* 0x000fec0003800000 */
.L_x_1192:
[----:B------:R-:W-:-:S12]  /*01f0*/  USHF.R.U32.HI UR21, URZ, 0x5, UR14 ;  /* 0x00000005ff157899 */ /* 0x000fd8000801160e */
.L_x_1193:
        /* <DEDUP_REMOVED lines=12> */
[----:B---3--:R-:W-:-:S04]  /*02c0*/  UIMAD UR4, UR14, UR15, URZ ;  /* 0x0000000f0e0472a4 */ /* 0x008fc8000f8e02ff */
[----:B------:R-:W-:-:S03]  /*02d0*/  USHF.R.S32.HI UR8, URZ, 0x1f, UR4 ;  /* 0x0000001fff087899 */ /* 0x000fc60008011404 */
[----:B------:R-:W3:Y:S01]  /*02e0*/  S2UR UR11, SR_CTAID.Y ;  /* 0x00000000000b79c3 */ /* 0x000ee20000002600 */
[----:B------:R-:W2:Y:S01]  /*02f0*/  S2R R2, SR_TID.X ;  /* 0x0000000000027919 */ /* 0x000ea20000002100 */
[----:B------:R-:W-:Y:S01]  /*0300*/  UMOV UR7, 0x400 ;  /* 0x0000040000077882 */ /* 0x000fe20000000000 */
[----:B------:R-:W-:-:S05]  /*0310*/  ULEA.HI UR8, UR8, UR4, URZ, 0x5 ;  /* 0x0000000408087291 */ /* 0x000fca000f8f28ff */
[----:B------:R-:W3:Y:S01]  /*0320*/  S2UR UR12, SR_CTAID.Z ;  /* 0x00000000000c79c3 */ /* 0x000ee20000002700 */
[----:B-1----:R-:W-:Y:S02]  /*0330*/  ULEA UR9, UR9, UR7, 0x18 ;  /* 0x0000000709097291 */ /* 0x002fe4000f8ec0ff */
[----:B------:R-:W-:Y:S02]  /*0340*/  ULEA UR7, UR14, UR4, 0x4 ;  /* 0x000000040e077291 */ /* 0x000fe4000f8e20ff */
[----:B------:R-:W-:Y:S02]  /*0350*/  USHF.R.S32.HI UR4, URZ, 0x6, UR8 ;  /* 0x00000006ff047899 */ /* 0x000fe40008011408 */
[----:B----4-:R-:W-:Y:S02]  /*0360*/  UIMAD UR5, UR15, UR20, URZ ;  /* 0x000000140f0572a4 */ /* 0x010fe4000f8e02ff */
[----:B------:R-:W-:Y:S02]  /*0370*/  UISETP.GE.AND UP0, UPT, UR4, 0x1, UPT ;  /* 0x000000010400788c */ /* 0x000fe4000bf06270 */
[----:B------:R-:W-:-:S02]  /*0380*/  UIMAD UR6, UR14, UR20, URZ ;  /* 0x000000140e0672a4 */ /* 0x000fc4000f8e02ff */
[----:B------:R-:W-:Y:S02]  /*0390*/  ULEA UR5, UR20, UR5, 0x4 ;  /* 0x0000000514057291 */ /* 0x000fe4000f8e20ff */
[----:B------:R-:W-:Y:S02]  /*03a0*/  ULEA UR22, UR7, UR9, 0x1 ;  /* 0x0000000907167291 */ /* 0x000fe4000f8e08ff */
[----:B---3--:R-:W-:Y:S02]  /*03b0*/  UIMAD UR11, UR11, UR16, URZ ;  /* 0x000000100b0b72a4 */ /* 0x008fe4000f8e02ff */
[----:B------:R-:W-:Y:S02]  /*03c0*/  ULEA UR6, UR14, UR6, 0x4 ;  /* 0x000000060e067291 */ /* 0x000fe4000f8e20ff */
[----:B------:R-:W-:Y:S02]  /*03d0*/  ULEA UR10, UR5, UR22, 0x1 ;  /* 0x00000016050a7291 */ /* 0x000fe4000f8e08ff */
[----:B------:R-:W-:-:S02]  /*03e0*/  UIMAD UR11, UR12, UR17, UR11 ;  /* 0x000000110c0b72a4 */ /* 0x000fc4000f8e020b */
        /* <DEDUP_REMOVED lines=17> */
[----:B------:R-:W-:-:S07]  /*0500*/  MOV R11, UR4 ;  /* 0x00000004000b7c02 */ /* 0x000fce0008000f00 */
.L_x_1196:
[----:B--2---:R-:W-:-:S04]  /*0510*/  IMAD R7, R6, 0x28, R2 ;  /* 0x0000002806077824 */ /* 0x004fc800078e0202 */
[C---:B------:R-:W-:Y:S01]  /*0520*/  IMAD R4, R6.reuse, -0x8, R7 ;  /* 0xfffffff806047824 */ /* 0x040fe200078e0207 */
        /* <DEDUP_REMOVED lines=29> */
.L_x_1195:
[----:B------:R-:W-:Y:S05]  /*0700*/  BRA.U !UP1, `(.L_x_1194) ;  /* 0x0000000109b07547 */ /* 0x000fea000b800000 */
[----:B------:R-:W-:Y:S02]  /*0710*/  UISETP.NE.AND UP0, UPT, UR5, 0x1, UPT ;  /* 0x000000010500788c */ /* 0x000fe4000bf05270 */
[----:B------:R-:W-:-:S04]  /*0720*/  USHF.R.S32.HI UR8, URZ, 0x5, UR8 ;  /* 0x00000005ff087899 */ /* 0x000fc80008011408 */
[----:B------:R-:W-:-:S03]  /*0730*/  ULOP3.LUT UP1, URZ, UR8, 0x2, URZ, 0xc0, !UPT ;  /* 0x0000000208ff7892 */ /* 0x000fc6000f82c0ff */
[----:B------:R-:W-:Y:S08]  /*0740*/  BRA.U !UP0, `(.L_x_1197) ;  /* 0x0000000108647547 */ /* 0x000ff0000b800000 */
[----:B------:R-:W1:Y:S01]  /*0750*/  LDCU.64 UR4, c[0x0][0x380] ;  /* 0x00007000ff0477ac */ /* 0x000e620008000a00 */
[----:B------:R-:W-:-:S04]  /*0760*/  IMAD R10, R11, 0x28, R2 ;  /* 0x000000280b0a7824 */ /* 0x000fc800078e0202 */
[C---:B--2---:R-:W-:Y:S01]  /*0770*/  IMAD R4, R11.reuse, -0x8, R10 ;  /* 0xfffffff80b047824 */ /* 0x044fe200078e020a */
[C---:B------:R-:W-:Y:S01]  /*0780*/  LEA R13, R10.reuse, UR9, 0x2 ;  /* 0x000000090a0d7c11 */ /* 0x040fe2000f8e10ff */
[----:B------:R-:W-:Y:S01]  /*0790*/  VIADD R11, R11, 0x2 ;  /* 0x000000020b0b7836 */ /* 0x000fe20000000000 */
[----:B------:R-:W-:Y:S02]  /*07a0*/  LEA R10, R10, UR12, 0x2 ;  /* 0x0000000c0a0a7c11 */ /* 0x000fe4000f8e10ff */
[----:B------:R-:W-:Y:S02]  /*07b0*/  IADD3 R6, PT, PT, R4, 0x20, RZ ;  /* 0x0000002004067810 */ /* 0x000fe40007ffe0ff */
[C---:B------:R-:W-:Y:S02]  /*07c0*/  IADD3 R5, P0, PT, R9.reuse, R4, RZ ;  /* 0x0000000409057210 */ /* 0x040fe40007f1e0ff */
[----:B------:R-:W-:Y:S02]  /*07d0*/  IADD3 R7, P1, PT, R9, R6, RZ ;  /* 0x0000000609077210 */ /* 0x000fe40007f3e0ff */
[----:B------:R-:W-:-:S02]  /*07e0*/  IADD3.X R14, PT, PT, RZ, R8, RZ, P0, !PT ;  /* 0x00000008ff0e7210 */ /* 0x000fc400007fe4ff */
[----:B-1----:R-:W-:Y:S02]  /*07f0*/  LEA R4, P0, R5, UR4, 0x2 ;  /* 0x0000000405047c11 */ /* 0x002fe4000f8010ff */
[----:B------:R-:W-:Y:S02]  /*0800*/  IADD3.X R12, PT, PT, RZ, R8, RZ, P1, !PT ;  /* 0x00000008ff0c7210 */ /* 0x000fe40000ffe4ff */
        /* <DEDUP_REMOVED lines=13> */
.L_x_1197:
[----:B------:R-:W-:Y:S05]  /*08e0*/  BRA.U !UP1, `(.L_x_1194) ;  /* 0x0000000109387547 */ /* 0x000fea000b800000 */
[----:B------:R-:W3:Y:S01]  /*08f0*/  LDCU.64 UR4, c[0x0][0x380] ;  /* 0x00007000ff0477ac */ /* 0x000ee20008000a00 */
[----:B------:R-:W-:-:S04]  /*0900*/  IMAD R2, R11, 0x28, R2 ;  /* 0x000000280b027824 */ /* 0x000fc800078e0202 */
[----:B-12---:R-:W-:Y:S01]  /*0910*/  IMAD R4, R11, -0x8, R2 ;  /* 0xfffffff80b047824 */ /* 0x006fe200078e0202 */
        /* <DEDUP_REMOVED lines=11> */
.L_x_1194:
        /* <DEDUP_REMOVED lines=32> */
.L_x_1268:
[----:B-12---:R-:W1:Y:S01]  /*0bd0*/  S2R R7, SR_CTAID.X ;  /* 0x0000000000077919 */ /* 0x006e620000002500 */
        /* <DEDUP_REMOVED lines=10> */
[----:B----4-:R-:W-:-:S05]  /*0c80*/  IADD3 R7, PT, PT, R4, UR4, RZ ;  /* 0x0000000404077c10 */ /* 0x010fca000fffe0ff */
[----:B---3--:R-:W-:-:S06]  /*0c90*/  IMAD.WIDE R22, R7, 0x4, R22 ;  /* 0x0000000407167825 */ /* 0x008fcc00078e0216 */
[----:B------:R1:W5:Y:S01]  /*0ca0*/  LDG.E R22, desc[UR18][R22.64] ;  /* 0x0000001216167981 */ /* 0x000362000c1e1900 */
[----:B------:R-:W-:-:S04]  /*0cb0*/  USHF.R.S32.HI UR7, URZ, 0x6, UR7 ;  /* 0x00000006ff077899 */ /* 0x000fc80008011407 */
[----:B------:R-:W-:-:S09]  /*0cc0*/  UISETP.GE.AND UP0, UPT, UR7, 0x1, UPT ;  /* 0x000000010700788c */ /* 0x000fd2000bf06270 */
[----:B-1----:R-:W-:Y:S05]  /*0cd0*/  BRA.U !UP0, `(.L_x_1199) ;  /* 0x00000005080c7547 */ /* 0x002fea000b800000 */
[----:B------:R-:W1:Y:S01]  /*0ce0*/  LDC R5, c[0x0][0x3e8] ;  /* 0x0000fa00ff057b82 */ /* 0x000e620000000800 */
[----:B------:R-:W2:Y:S01]  /*0cf0*/  S2R R11, SR_TID.X ;  /* 0x00000000000b7919 */ /* 0x000ea20000002100 */
[----:B-----5:R-:W-:Y:S01]  /*0d00*/  IMAD R4, R22, UR25, RZ ;  /* 0x0000001916047c24 */ /* 0x020fe2000f8e02ff */
[----:B------:R-:W-:Y:S01]  /*0d10*/  UISETP.GE.U32.AND UP0, UPT, UR7, 0x4, UPT ;  /* 0x000000040700788c */ /* 0x000fe2000bf06070 */
[----:B------:R-:W-:Y:S02]  /*0d20*/  MOV R6, RZ ;  /* 0x000000ff00067202 */ /* 0x000fe40000000f00 */
[----:B-1----:R-:W-:-:S05]  /*0d30*/  IMAD R4, R4, R5, UR11 ;  /* 0x0000000b04047e24 */ /* 0x002fca000f8e0205 */
[----:B------:R-:W-:-:S04]  /*0d40*/  LEA.HI R5, R4, R4, RZ, 0x1 ;  /* 0x0000000404057211 */ /* 0x000fc800078f08ff */
[----:B------:R-:W-:-:S04]  /*0d50*/  SHF.R.S32.HI R5, RZ, 0x1, R5 ;  /* 0x00000001ff057819 */ /* 0x000fc80000011405 */
[----:B------:R-:W-:Y:S01]  /*0d60*/  SHF.R.S32.HI R4, RZ, 0x1f, R5 ;  /* 0x0000001fff047819 */ /* 0x000fe20000011405 */
[----:B--2---:R-:W-:Y:S06]  /*0d70*/  BRA.U !UP0, `(.L_x_1200) ;  /* 0x0000000108547547 */ /* 0x004fec000b800000 */
[----:B------:R-:W-:Y:S01]  /*0d80*/  MOV R8, RZ ;  /* 0x000000ff00087202 */ /* 0x000fe20000000f00 */
[----:B------:R-:W1:Y:S01]  /*0d90*/  LDCU.64 UR8, c[0x0][0x388] ;  /* 0x00007100ff0877ac */ /* 0x000e620008000a00 */
[----:B------:R-:W-:-:S12]  /*0da0*/  ULOP3.LUT UR6, UR7, 0x7ffffffc, URZ, 0xc0, !UPT ;  /* 0x7ffffffc07067892 */ /* 0x000fd8000f8ec0ff */
.L_x_1201:
        /* <DEDUP_REMOVED lines=18> */
.L_x_1200:
        /* <DEDUP_REMOVED lines=36> */
.L_x_1199:
        /* <DEDUP_REMOVED lines=8> */
.L_x_1209:
        /* <DEDUP_REMOVED lines=15> */
.L_x_1205:
        /* <DEDUP_REMOVED lines=11> */
[C---:B------:R-:W-:Y:S01]  /*1330*/  IADD3 R13, PT, PT, R4.reuse, UR24, RZ ;  /* 0x00000018040d7c10 */ /* 0x040fe2000fffe0ff */
[----:B------:R-:W-:Y:S01]  /*1340*/  UIADD3 UR35, UPT, UPT, UR9, 0x80, URZ ;  /* 0x0000008009237890 */ /* 0x000fe2000fffe0ff */
[----:B------:R-:W-:Y:S01]  /*1350*/  IADD3 R12, PT, PT, R4, UR33, RZ ;  /* 0x00000021040c7c10 */ /* 0x000fe2000fffe0ff */
[----:B------:R4:W-:Y:S01]  /*1360*/  STS [R5], RZ ;  /* 0x000000ff05007388 */ /* 0x0009e20000000800 */
[----:B------:R-:W-:Y:S01]  /*1370*/  LEA R13, R14, R13, 0x5 ;  /* 0x0000000d0e0d7211 */ /* 0x000fe200078e28ff */
[----:B------:R-:W-:Y:S01]  /*1380*/  VIADD R11, R4, UR34 ;  /* 0x00000022040b7c36 */ /* 0x000fe20008000000 */
[----:B------:R-:W-:Y:S02]  /*1390*/  UIADD3 UR36, UPT, UPT, UR9, 0xa0, URZ ;  /* 0x000000a009247890 */ /* 0x000fe4000fffe0ff */
[----:B------:R4:W-:Y:S01]  /*13a0*/  STS [R4+UR9+0x10], RZ ;  /* 0x000010ff04007988 */ /* 0x0009e20008000809 */
[----:B------:R-:W-:Y:S01]  /*13b0*/  IMAD R12, R14, 0x20, R12 ;  /* 0x000000200e0c7824 */ /* 0x000fe200078e020c */
[----:B------:R-:W-:Y:S01]  /*13c0*/  IADD3 R10, PT, PT, R4, UR35, RZ ;  /* 0x00000023040a7c10 */ /* 0x000fe2000fffe0ff */
[----:B------:R-:W-:Y:S01]  /*13d0*/  UIADD3 UR37, UPT, UPT, UR9, 0xc0, URZ ;  /* 0x000000c009257890 */ /* 0x000fe2000fffe0ff */
[----:B------:R4:W-:Y:S01]  /*13e0*/  STS [R5+0x10], RZ ;  /* 0x000010ff05007388 */ /* 0x0009e20000000800 */
[----:B------:R-:W-:Y:S01]  /*13f0*/  LEA R11, R14, R11, 0x5 ;  /* 0x0000000b0e0b7211 */ /* 0x000fe200078e28ff */
[----:B------:R-:W-:Y:S01]  /*1400*/  UIADD3 UR38, UPT, UPT, UR9, 0xe0, URZ ;  /* 0x000000e009267890 */ /* 0x000fe2000fffe0ff */
[----:B-12---:R-:W-:Y:S01]  /*1410*/  IADD3 R9, PT, PT, R4, UR36, RZ ;  /* 0x0000002404097c10 */ /* 0x006fe2000fffe0ff */
        /* <DEDUP_REMOVED lines=18> */
[----:B------:R-:W-:Y:S01]  /*1540*/  VIADD R23, R4, UR41 ;  /* 0x0000002904177c36 */ /* 0x000fe20008000000 */
[----:B------:R-:W-:Y:S01]  /*1550*/  UIADD3 UR43, UPT, UPT, UR9, 0x180, URZ ;  /* 0x00000180092b7890 */ /* 0x000fe2000fffe0ff */
[----:B------:R4:W-:Y:S01]  /*1560*/  STS [R12], RZ ;  /* 0x000000ff0c007388 */ /* 0x0009e20000000800 */
[----:B------:R-:W-:Y:S01]  /*1570*/  IMAD R18, R14, 0x20, R25 ;  /* 0x000000200e127824 */ /* 0x000fe200078e0219 */
[----:B------:R-:W-:Y:S01]  /*1580*/  IADD3 R21, PT, PT, R4, UR42, RZ ;  /* 0x0000002a04157c10 */ /* 0x000fe2000fffe0ff */
[----:B------:R-:W-:Y:S01]  /*1590*/  UIADD3 UR44, UPT, UPT, UR9, 0x1a0, URZ ;  /* 0x000001a0092c7890 */ /* 0x000fe2000fffe0ff */
        /* <DEDUP_REMOVED lines=13> */
[----:B------:R-:W-:-:S02]  /*1670*/  LEA R15, R14, R15, 0x5 ;  /* 0x0000000f0e0f7211 */ /* 0x000fc400078e28ff */
[----:B------:R-:W-:Y:S01]  /*1680*/  IADD3 R6, PT, PT, R4, UR46, RZ ;  /* 0x0000002e04067c10 */ /* 0x000fe2000fffe0ff */
[----:B------:R4:W-:Y:S01]  /*1690*/  STS [R4+UR34+0x10], RZ ;  /* 0x000010ff04007988 */ /* 0x0009e20008000822 */
[C---:B------:R-:W-:Y:S02]  /*16a0*/  LEA R7, R14.reuse, R7, 0x5 ;  /* 0x000000070e077211 */ /* 0x040fe400078e28ff */
[----:B------:R-:W-:Y:S01]  /*16b0*/  LEA R6, R14, R6, 0x5 ;  /* 0x000000060e067211 */ /* 0x000fe200078e28ff */
        /* <DEDUP_REMOVED lines=50> */
.L_x_1204:
        /* <DEDUP_REMOVED lines=72> */
.L_x_1207:
        /* <DEDUP_REMOVED lines=41> */
.L_x_1208:
[----:B------:R-:W-:Y:S05]  /*20f0*/  BRA.U !UP3, `(.L_x_1206) ;  /* 0x000000010b807547 */ /* 0x000fea000b800000 */
[----:B-1234-:R-:W1:Y:S01]  /*2100*/  S2R R4, SR_LANEID ;  /* 0x0000000000047919 */ /* 0x01ee620000000000 */
[----:B------:R-:W-:Y:S02]  /*2110*/  USHF.R.U32.HI UR8, URZ, 0x1, UR27 ;  /* 0x00000001ff087899 */ /* 0x000fe4000801161b */
[----:B------:R-:W-:Y:S02]  /*2120*/  UIADD3 UR7, UPT, UPT, UR17, UR7, URZ ;  /* 0x0000000711077290 */ /* 0x000fe4000fffe0ff */
[----:B------:R-:W-:Y:S02]  /*2130*/  UISETP.NE.AND UP2, UPT, UR29, 0x1, UPT ;  /* 0x000000011d00788c */ /* 0x000fe4000bf45270 */
[----:B------:R-:W-:Y:S01]  /*2140*/  ULEA UR7, UR7, UR10, 0x1 ;  /* 0x0000000a07077291 */ /* 0x000fe2000f8e08ff */
[----:B------:R-:W-:Y:S01]  /*2150*/  IMAD.U32 R7, RZ, RZ, UR8 ;  /* 0x00000008ff077e24 */ /* 0x000fe2000f8e00ff */
[----:B-1----:R-:W-:Y:S02]  /*2160*/  SHF.R.U32.HI R5, RZ, 0x2, R4 ;  /* 0x00000002ff057819 */ /* 0x002fe40000011604 */
        /* <DEDUP_REMOVED lines=25> */
.L_x_1206:
[----:B------:R-:W-:Y:S05]  /*2300*/  BRA.U !UP0, `(.L_x_1209) ;  /* 0xffffffed08a07547 */ /* 0x000fea000b83ffff */
[----:B------:R-:W-:Y:S05]  /*2310*/  BRA `(.L_x_1202) ;  /* 0x0000000800247947 */ /* 0x000fea0003800000 */
.L_x_1203:
[----:B------:R-:W-:-:S05]  /*2320*/  UMOV UR6, URZ ;  /* 0x000000ff00067c82 */ /* 0x000fca0008000000 */
.L_x_1214:
[----:B----4-:R-:W4:Y:S01]  /*2330*/  LDCU UR7, c[0x0][0x3d0] ;  /* 0x00007a00ff0777ac */ /* 0x010f220008000800 */
[----:B------:R-:W-:Y:S02]  /*2340*/  UIMAD UR33, UR6, UR23, URZ ;  /* 0x00000017062172a4 */ /* 0x000fe4000f8e02ff */
[----:B------:R-:W-:Y:S02]  /*2350*/  UIMAD UR34, UR6, UR27, URZ ;  /* 0x0000001b062272a4 */ /* 0x000fe4000f8e02ff */
[----:B------:R-:W-:-:S04]  /*2360*/  UIADD3 UR6, UPT, UPT, UR6, 0x10, URZ ;  /* 0x0000001006067890 */ /* 0x000fc8000fffe0ff */
[----:B----4-:R-:W-:-:S03]  /*2370*/  UISETP.GE.AND UP0, UPT, UR6, UR7, UPT ;  /* 0x000000070600728c */ /* 0x010fc6000bf06270 */
[----:B------:R-:W-:-:S08]  /*2380*/  UMOV UR7, URZ ;  /* 0x000000ff00077c82 */ /* 0x000fd00008000000 */
.L_x_1213:
        /* <DEDUP_REMOVED lines=28> */
.L_x_1211:
        /* <DEDUP_REMOVED lines=9> */
[----:B------:R-:W-:-:S02]  /*25e0*/  UISETP.NE.AND UP2, UPT, UR9, UR31, UPT ;  /* 0x0000001f0900728c */ /* 0x000fc4000bf45270 */
[C-C-:B------:R-:W-:Y:S01]  /*25f0*/  IADD3 R29, PT, PT, R25.reuse, 0x20, R28.reuse ;  /* 0x00000020191d7810 */ /* 0x140fe20007ffe01c */
[----:B------:R-:W1:Y:S01]  /*2600*/  LDSM.16.M88.4 R12, [R25+UR20] ;  /* 0x00000014190c783b */ /* 0x000e620008000200 */
[C-C-:B------:R-:W-:Y:S02]  /*2610*/  IADD3 R27, PT, PT, R25.reuse, 0x40, R28.reuse ;  /* 0x00000040191b7810 */ /* 0x140fe40007ffe01c */
[----:B------:R-:W-:-:S03]  /*2620*/  IADD3 R28, PT, PT, R25, 0x60, R28 ;  /* 0x00000060191c7810 */ /* 0x000fc60007ffe01c */
[----:B------:R-:W-:Y:S01]  /*2630*/  LDSM.16.M88.4 R16, [R27] ;  /* 0x000000001b10783b */ /* 0x000fe20000000200 */
[----:B-1----:R-:W-:Y:S01]  /*2640*/  HMMA.16816.F16 R12, R8, R12, R4 ;  /* 0x0000000c080c723c */ /* 0x002fe20000000804 */
[----:B------:R-:W-:-:S07]  /*2650*/  IADD3 R4, PT, PT, R23, 0x20, R26 ;  /* 0x0000002017047810 */ /* 0x000fce0007ffe01a */
[----:B------:R-:W-:Y:S01]  /*2660*/  HMMA.16816.F16 R14, R8, R14, R6 ;  /* 0x0000000e080e723c */ /* 0x000fe20000000806 */
[----:B------:R-:W-:Y:S04]  /*2670*/  LDSM.16.M88.4 R4, [R4] ;  /* 0x000000000404783b */ /* 0x000fe80000000200 */
[----:B------:R-:W1:Y:S07]  /*2680*/  LDSM.16.M88.4 R8, [R29] ;  /* 0x000000001d08783b */ /* 0x000e6e0000000200 */
[----:B-1----:R-:W-:Y:S01]  /*2690*/  HMMA.16816.F16 R8, R4, R8, R12 ;  /* 0x000000080408723c */ /* 0x002fe2000000080c */
[----:B------:R-:W-:-:S07]  /*26a0*/  IADD3 R12, PT, PT, R23, 0x40, R26 ;  /* 0x00000040170c7810 */ /* 0x000fce0007ffe01a */
[----:B------:R-:W-:Y:S01]  /*26b0*/  HMMA.16816.F16 R20, R4, R10, R14 ;  /* 0x0000000a0414723c */ /* 0x000fe2000000080e */
[----:B------:R-:W1:Y:S01]  /*26c0*/  LDSM.16.M88.4 R12, [R12] ;  /* 0x000000000c0c783b */ /* 0x000e620000000200 */
[----:B------:R-:W-:-:S03]  /*26d0*/  IADD3 R10, PT, PT, R23, 0x60, R26 ;  /* 0x00000060170a7810 */ /* 0x000fc60007ffe01a */
[----:B------:R-:W-:Y:S07]  /*26e0*/  LDSM.16.M88.4 R4, [R28] ;  /* 0x000000001c04783b */ /* 0x000fee0000000200 */
[C---:B-1----:R-:W-:Y:S01]  /*26f0*/  HMMA.16816.F16 R16, R12.reuse, R16, R8 ;  /* 0x000000100c10723c */ /* 0x042fe20000000808 */
[----:B------:R-:W1:Y:S07]  /*2700*/  LDSM.16.M88.4 R8, [R10] ;  /* 0x000000000a08783b */ /* 0x000e6e0000000200 */
[----:B------:R-:W-:-:S12]  /*2710*/  HMMA.16816.F16 R18, R12, R18, R20 ;  /* 0x000000120c12723c */ /* 0x000fd80000000814 */
[C---:B-1----:R-:W-:Y:S08]  /*2720*/  HMMA.16816.F16 R4, R8.reuse, R4, R16 ;  /* 0x000000040804723c */ /* 0x042ff00000000810 */
[----:B------:R-:W-:Y:S01]  /*2730*/  HMMA.16816.F16 R6, R8, R6, R18 ;  /* 0x000000060806723c */ /* 0x000fe20000000812 */
[----:B------:R-:W-:-:S04]  /*2740*/  NOP ;  /* 0x0000000000007918 */ /* 0x000fc80000000000 */
[----:B------:R-:W-:-:S15]  /*2750*/  BRA.U UP2, `(.L_x_1211) ;  /* 0xfffffffd027c7547 */ /* 0x000fde000b83ffff */
.L_x_1210:
        /* <DEDUP_REMOVED lines=50> */
.L_x_1212:
        /* <DEDUP_REMOVED lines=19> */
.L_x_1202:
[----:B------:R-:W1:Y:S01]  /*2bb0*/  LDCU UR8, c[0x0][0x3ec] ;  /* 0x00007d80ff0877ac */ /* 0x000e620008000800 */
[----:B------:R-:W2:Y:S01]  /*2bc0*/  S2R R25, SR_TID.X ;  /* 0x0000000000197919 */ /* 0x000ea20000002100 */
[----:B------:R-:W1:Y:S02]  /*2bd0*/  LDCU UR20, c[0x0][0x3d4] ;  /* 0x00007a80ff1477ac */ /* 0x000e640008000800 */
[----:B-1----:R-:W-:-:S04]  /*2be0*/  UIMAD UR6, UR8, UR20, URZ ;  /* 0x00000014080672a4 */ /* 0x002fc8000f8e02ff */
[----:B------:R-:W-:-:S04]  /*2bf0*/  USHF.R.S32.HI UR7, URZ, 0x1f, UR6 ;  /* 0x0000001fff077899 */ /* 0x000fc80008011406 */
[----:B------:R-:W-:-:S04]  /*2c00*/  ULEA.HI UR7, UR7, UR6, URZ, 0x5 ;  /* 0x0000000607077291 */ /* 0x000fc8000f8f28ff */
[----:B------:R-:W-:-:S04]  /*2c10*/  USHF.R.S32.HI UR7, URZ, 0x6, UR7 ;  /* 0x00000006ff077899 */ /* 0x000fc80008011407 */
[----:B------:R-:W-:Y:S01]  /*2c20*/  UISETP.GE.AND UP0, UPT, UR7, 0x1, UPT ;  /* 0x000000010700788c */ /* 0x000fe2000bf06270 */
[----:B------:R-:W-:Y:S08]  /*2c30*/  BAR.SYNC.DEFER_BLOCKING 0x0 ;  /* 0x0000000000007b1d */ /* 0x000ff00000010000 */
[----:B--2---:R-:W-:Y:S05]  /*2c40*/  BRA.U !UP0, `(.L_x_1215) ;  /* 0x0000000508087547 */ /* 0x004fea000b800000 */
[----:B---34-:R-:W1:Y:S01]  /*2c50*/  LDC R5, c[0x0][0x3e8] ;  /* 0x0000fa00ff057b82 */ /* 0x018e620000000800 */
        /* <DEDUP_REMOVED lines=11> */
.L_x_1217:
[----:B--2---:R-:W-:-:S04]  /*2d10*/  IMAD R9, R8, 0x28, R25 ;  /* 0x0000002808097824 */ /* 0x004fc800078e0219 */
[C---:B------:R-:W-:Y:S01]  /*2d20*/  IMAD R6, R8.reuse, -0x8, R9 ;  /* 0xfffffff808067824 */ /* 0x040fe200078e0209 */
[----:B------:R-:W-:Y:S01]  /*2d30*/  LEA R9, R9, UR22, 0x2 ;  /* 0x0000001609097c11 */ /* 0x000fe2000f8e10ff */
[----:B------:R-:W-:-:S03]  /*2d40*/  VIADD R8, R8, 0x4 ;  /* 0x0000000408087836 */ /* 0x000fc60000000000 */
        /* <DEDUP_REMOVED lines=14> */
.L_x_1216:
        /* <DEDUP_REMOVED lines=36> */
.L_x_1215:
        /* <DEDUP_REMOVED lines=14> */
.L_x_1218:
        /* <DEDUP_REMOVED lines=23> */
[----:B------:R-:W-:Y:S02]  /*32c0*/  LEA.HI R8, R4, R4, RZ, 0x1 ;  /* 0x0000000404087211 */ /* 0x000fe400078f08ff */
[----:B------:R-:W-:Y:S02]  /*32d0*/  MOV R4, RZ ;  /* 0x000000ff00047202 */ /* 0x000fe40000000f00 */
[----:B------:R-:W-:Y:S01]  /*32e0*/  LEA.HI.SX32 R8, R8, R25, 0x1f ;  /* 0x0000001908087211 */ /* 0x000fe200078ffaff */
[----:B------:R-:W-:Y:S06]  /*32f0*/  BRA.U !UP0, `(.L_x_1222) ;  /* 0x00000005082c7547 */ /* 0x000fec000b800000 */
[----:B------:R-:W1:Y:S01]  /*3300*/  LDC.64 R4, c[0x0][0x3b8] ;  /* 0x0000ee00ff047b82 */ /* 0x000e620000000a00 */
[----:B------:R-:W-:-:S07]  /*3310*/  MOV R9, RZ ;  /* 0x000000ff00097202 */ /* 0x000fce0000000f00 */
.L_x_1223:
[----:B----4-:R-:W-:-:S05]  /*3320*/  LEA R7, R9, R8, 0x5 ;  /* 0x0000000809077211 */ /* 0x010fca00078e28ff */
[----:B-1----:R-:W-:-:S05]  /*3330*/  IMAD.WIDE R6, R7, 0x4, R4 ;  /* 0x0000000407067825 */ /* 0x002fca00078e0204 */
        /* <DEDUP_REMOVED lines=34> */
[----:B------:R-:W2:Y:S04]  /*3560*/  LDS R11, [R10+0x460] ;  /* 0x000460000a0b7984 */ /* 0x000ea80000000800 */
[----:B------:R-:W3:Y:S04]  /*3570*/  LDS R13, [R10+0x500] ;  /* 0x000500000a0d7984 */ /* 0x000ee80000000800 */
[----:B------:R-:W-:Y:S04]  /*3580*/  STS [R10+0x1e0], R23 ;  /* 0x0001e0170a007388 */ /* 0x000fe80000000800 */
[----:B------:R-:W-:Y:S04]  /*3590*/  STS [R10+0x280], R27 ;  /* 0x0002801b0a007388 */ /* 0x000fe80000000800 */
[----:B------:R-:W-:Y:S04]  /*35a0*/  STS [R10+0x320], R26 ;  /* 0x0003201a0a007388 */ /* 0x000fe80000000800 */
[----:B------:R-:W5:Y:S04]  /*35b0*/  LDS R26, [R10+0x5a0] ;  /* 0x0005a0000a1a7984 */ /* 0x000f680000000800 */
[----:B------:R-:W5:Y:S04]  /*35c0*/  LDS R29, [R10+0x640] ;  /* 0x000640000a1d7984 */ /* 0x000f680000000800 */
[----:B-1----:R-:W4:Y:S04]  /*35d0*/  LDS R6, [R10+0x6e0] ;  /* 0x0006e0000a067984 */ /* 0x002f280000000800 */
[----:B------:R-:W1:Y:S04]  /*35e0*/  LDS R23, [R10+0x780] ;  /* 0x000780000a177984 */ /* 0x000e680000000800 */
[----:B------:R-:W1:Y:S01]  /*35f0*/  LDS R27, [R10+0x820] ;  /* 0x000820000a1b7984 */ /* 0x000e620000000800 */
[----:B------:R-:W-:Y:S01]  /*3600*/  HADD2 R17, R28, R17 ;  /* 0x000000111c117230 */ /* 0x000fe20000000000 */
[----:B------:R-:W-:Y:S01]  /*3610*/  ULOP3.LUT UR6, UR9, 0x7ffffff0, URZ, 0xc0, !UPT ;  /* 0x7ffffff009067892 */ /* 0x000fe2000f8ec0ff */
[----:B------:R-:W-:-:S03]  /*3620*/  IADD3 R9, PT, PT, R9, 0x10, RZ ;  /* 0x0000001009097810 */ /* 0x000fc60007ffe0ff */
[----:B------:R-:W-:Y:S02]  /*3630*/  STS [R10+0x3c0], R17 ;  /* 0x0003c0110a007388 */ /* 0x000fe40000000800 */
[----:B------:R-:W-:Y:S01]  /*3640*/  ISETP.NE.AND P0, PT, R9, UR6, PT ;  /* 0x0000000609007c0c */ /* 0x000fe2000bf05270 */
[----:B--2---:R-:W-:Y:S02]  /*3650*/  HADD2 R7, R11, R12 ;  /* 0x0000000c0b077230 */ /* 0x004fe40000000000 */
[----:B------:R-:W2:Y:S01]  /*3660*/  LDS R12, [R10+0x8c0] ;  /* 0x0008c0000a0c7984 */ /* 0x000ea20000000800 */
[----:B---3--:R-:W-:-:S03]  /*3670*/  HADD2 R11, R13, R14 ;  /* 0x0000000e0d0b7230 */ /* 0x008fc60000000000 */
[----:B------:R-:W3:Y:S01]  /*3680*/  LDS R13, [R10+0x960] ;  /* 0x000960000a0d7984 */ /* 0x000ee20000000800 */
[----:B-----5:R-:W-:Y:S02]  /*3690*/  HADD2 R15, R26, R15 ;  /* 0x0000000f1a0f7230 */ /* 0x020fe40000000000 */
[----:B------:R-:W-:Y:S02]  /*36a0*/  HADD2 R29, R29, R16 ;  /* 0x000000101d1d7230 */ /* 0x000fe40000000000 */
[----:B----4-:R-:W-:Y:S02]  /*36b0*/  HADD2 R21, R6, R21 ;  /* 0x0000001506157230 */ /* 0x010fe40000000000 */
[----:B-1----:R-:W-:Y:S02]  /*36c0*/  HADD2 R23, R23, R18 ;  /* 0x0000001217177230 */ /* 0x002fe40000000000 */
[----:B------:R-:W-:Y:S01]  /*36d0*/  HADD2 R27, R27, R20 ;  /* 0x000000141b1b7230 */ /* 0x000fe20000000000 */
[----:B------:R4:W-:Y:S04]  /*36e0*/  STS [R10+0x460], R7 ;  /* 0x000460070a007388 */ /* 0x0009e80000000800 */
[----:B------:R4:W-:Y:S04]  /*36f0*/  STS [R10+0x500], R11 ;  /* 0x0005000b0a007388 */ /* 0x0009e80000000800 */
[----:B------:R4:W-:Y:S01]  /*3700*/  STS [R10+0x5a0], R15 ;  /* 0x0005a00f0a007388 */ /* 0x0009e20000000800 */
[----:B--2---:R-:W-:-:S02]  /*3710*/  HADD2 R19, R12, R19 ;  /* 0x000000130c137230 */ /* 0x004fc40000000000 */
[----:B---3--:R-:W-:Y:S01]  /*3720*/  HADD2 R13, R13, R22 ;  /* 0x000000160d0d7230 */ /* 0x008fe20000000000 */
        /* <DEDUP_REMOVED lines=8> */
.L_x_1222:
        /* <DEDUP_REMOVED lines=46> */
.L_x_1224:
[----:B------:R-:W-:Y:S05]  /*3a90*/  BRA.U !UP2, `(.L_x_1221) ;  /* 0x000000010ac47547 */ /* 0x000fea000b800000 */
[----:B------:R-:W-:Y:S02]  /*3aa0*/  ULOP3.LUT UR6, UR9, 0x7, URZ, 0xc0, !UPT ;  /* 0x0000000709067892 */ /* 0x000fe4000f8ec0ff */
[----:B------:R-:W-:Y:S02]  /*3ab0*/  ULOP3.LUT UP2, UR7, UR9, 0x3, URZ, 0xc0, !UPT ;  /* 0x0000000309077892 */ /* 0x000fe4000f84c0ff */
[----:B------:R-:W-:-:S04]  /*3ac0*/  UIADD3 UR6, UPT, UPT, UR6, -0x1, URZ ;  /* 0xffffffff06067890 */ /* 0x000fc8000fffe0ff */
[----:B------:R-:W-:-:S09]  /*3ad0*/  UISETP.GE.U32.AND UP0, UPT, UR6, 0x3, UPT ;  /* 0x000000030600788c */ /* 0x000fd2000bf06070 */
[----:B------:R-:W-:Y:S05]  /*3ae0*/  BRA.U !UP0, `(.L_x_1225) ;  /* 0x0000000108587547 */ /* 0x000fea000b800000 */
[----:B----4-:R-:W1:Y:S01]  /*3af0*/  LDC.64 R6, c[0x0][0x3b8] ;  /* 0x0000ee00ff067b82 */ /* 0x010e620000000a00 */
        /* <DEDUP_REMOVED lines=21> */
.L_x_1225:
[----:B------:R-:W-:Y:S05]  /*3c50*/  BRA.U !UP2, `(.L_x_1221) ;  /* 0x000000010a547547 */ /* 0x000fea000b800000 */
[----:B----4-:R-:W3:Y:S01]  /*3c60*/  LDC.64 R6, c[0x0][0x3b8] ;  /* 0x0000ee00ff067b82 */ /* 0x010ee20000000a00 */
[----:B-12---:R-:W-:-:S05]  /*3c70*/  LEA R5, R4, R8, 0x5 ;  /* 0x0000000804057211 */ /* 0x006fca00078e28ff */
[----:B---3--:R-:W-:-:S05]  /*3c80*/  IMAD.WIDE R6, R5, 0x4, R6 ;  /* 0x0000000405067825 */ /* 0x008fca00078e0206 */
        /* <DEDUP_REMOVED lines=18> */
.L_x_1221:
[----:B------:R-:W-:Y:S01]  /*3db0*/  BAR.SYNC.DEFER_BLOCKING 0x0 ;  /* 0x0000000000007b1d */ /* 0x000fe20000010000 */
[----:B------:R-:W-:-:S12]  /*3dc0*/  UIADD3 UR5, UPT, UPT, UR5, 0x1, URZ ;  /* 0x0000000105057890 */ /* 0x000fd8000fffe0ff */
.L_x_1219:
        /* <DEDUP_REMOVED lines=8> */
[----:B------:R-:W-:-:S07]  /*3e50*/  MOV R22, RZ ;  /* 0x000000ff00167202 */ /* 0x000fce0000000f00 */
.L_x_1236:
[----:B------:R-:W-:Y:S01]  /*3e60*/  ISETP.NE.AND P0, PT, RZ, UR4, PT ;  /* 0x00000004ff007c0c */ /* 0x000fe2000bf05270 */
[----:B------:R-:W-:Y:S01]  /*3e70*/  IMAD R20, R25, UR21, R22 ;  /* 0x0000001519147c24 */ /* 0x000fe2000f8e0216 */
[----:B-1----:R-:W1:Y:S01]  /*3e80*/  LDCU UR6, c[0x0][0x3d4] ;  /* 0x00007a80ff0677ac */ /* 0x002e620008000800 */
[----:B----4-:R-:W-:Y:S02]  /*3e90*/  MOV R23, RZ ;  /* 0x000000ff00177202 */ /* 0x010fe40000000f00 */
[----:B------:R-:W-:Y:S02]  /*3ea0*/  MOV R27, 0xff800000 ;  /* 0xff800000001b7802 */ /* 0x000fe40000000f00 */
[C---:B--2---:R-:W-:Y:S02]  /*3eb0*/  LEA R5, R20.reuse, UR9, 0x2 ;  /* 0x0000000914057c11 */ /* 0x044fe4000f8e10ff */
[C---:B------:R-:W-:Y:S02]  /*3ec0*/  LEA R6, R20.reuse, UR8, 0x2 ;  /* 0x0000000814067c11 */ /* 0x040fe4000f8e10ff */
[----:B------:R-:W-:-:S02]  /*3ed0*/  LEA R21, R20, UR13, 0x2 ;  /* 0x0000000d14157c11 */ /* 0x000fc4000f8e10ff */
[----:B---3--:R-:W-:Y:S01]  /*3ee0*/  @!P0 IMAD.MOV.U32 R4, RZ, RZ, -0x800000 ;  /* 0xff800000ff048424 */ /* 0x008fe200078e00ff */
[C---:B------:R-:W-:Y:S01]  /*3ef0*/  LEA R7, R20.reuse, UR26, 0x2 ;  /* 0x0000001a14077c11 */ /* 0x040fe2000f8e10ff */
[----:B------:R-:W-:-:S03]  /*3f00*/  IMAD R20, R20, UR27, RZ ;  /* 0x0000001b14147c24 */ /* 0x000fc6000f8e02ff */
[----:B------:R2:W-:Y:S01]  /*3f10*/  @!P0 STS [R5], R4 ;  /* 0x0000000405008388 */ /* 0x0005e20000000800 */
[----:B-1----:R-:W-:Y:S01]  /*3f20*/  UISETP.GE.AND UP0, UPT, UR6, 0x2, UPT ;  /* 0x000000020600788c */ /* 0x002fe2000bf06270 */
[----:B------:R-:W-:Y:S02]  /*3f30*/  LEA R20, R20, UR10, 0x1 ;  /* 0x0000000a14147c11 */ /* 0x000fe4000f8e08ff */
[----:B------:R2:W-:Y:S04]  /*3f40*/  @!P0 STS [R6], RZ ;  /* 0x000000ff06008388 */ /* 0x0005e80000000800 */
[----:B------:R2:W-:Y:S04]  /*3f50*/  @!P0 STS [R21], R4 ;  /* 0x0000000415008388 */ /* 0x0005e80000000800 */
        /* <DEDUP_REMOVED lines=10> */
[----:B------:R-:W-:Y:S01]  /*4000*/  MOV R27, 0xff800000 ;  /* 0xff800000001b7802 */ /* 0x000fe20000000f00 */
[----:B------:R-:W-:Y:S01]  /*4010*/  IMAD.MOV.U32 R23, RZ, RZ, RZ ;  /* 0x000000ffff177224 */ /* 0x000fe200078e00ff */
[----:B------:R-:W-:Y:S01]  /*4020*/  MOV R9, RZ ;  /* 0x000000ff00097202 */ /* 0x000fe20000000f00 */
[----:B------:R-:W1:Y:S06]  /*4030*/  LDCU UR7, c[0x0][0x3dc] ;  /* 0x00007b80ff0777ac */ /* 0x000e6c0008000800 */
.L_x_1229:
[C---:B------:R-:W-:Y:S02]  /*4040*/  LEA R10, R9.reuse, R20, 0x2 ;  /* 0x00000014090a7211 */ /* 0x040fe400078e10ff */
[C---:B------:R-:W-:Y:S02]  /*4050*/  SHF.L.U32 R8, R9.reuse, 0x1, RZ ;  /* 0x0000000109087819 */ /* 0x040fe400000006ff */
[----:B------:R-:W-:Y:S01]  /*4060*/  IADD3 R9, PT, PT, R9, 0x4, RZ ;  /* 0x0000000409097810 */ /* 0x000fe20007ffe0ff */
        /* <DEDUP_REMOVED lines=137> */
[----:B------:R-:W-:-:S07]  /*4900*/  MOV R9, UR32 ;  /* 0x0000002000097c02 */ /* 0x000fce0008000f00 */
.L_x_1228:
[----:B------:R-:W-:-:S04]  /*4910*/  ULOP3.LUT UR7, UR6, 0x3, URZ, 0xc0, !UPT ;  /* 0x0000000306077892 */ /* 0x000fc8000f8ec0ff */
[----:B------:R-:W-:-:S09]  /*4920*/  UISETP.NE.AND UP2, UPT, UR7, URZ, UPT ;  /* 0x000000ff0700728c */ /* 0x000fd2000bf45270 */
[----:B------:R-:W-:Y:S05]  /*4930*/  BRA.U !UP2, `(.L_x_1227) ;  /* 0x000000050ad07547 */ /* 0x000fea000b800000 */
[----:B------:R-:W-:Y:S02]  /*4940*/  UISETP.NE.AND UP2, UPT, UR7, 0x1, UPT ;  /* 0x000000010700788c */ /* 0x000fe4000bf45270 */
[----:B------:R-:W-:-:S04]  /*4950*/  ULOP3.LUT UR6, UR6, 0x1, URZ, 0xc0, !UPT ;  /* 0x0000000106067892 */ /* 0x000fc8000f8ec0ff */
[----:B------:R-:W-:-:S03]  /*4960*/  UISETP.NE.AND UP3, UPT, UR6, URZ, UPT ;  /* 0x000000ff0600728c */ /* 0x000fc6000bf65270 */
[----:B------:R-:W-:Y:S08]  /*4970*/  BRA.U !UP2, `(.L_x_1230) ;  /* 0x000000050a207547 */ /* 0x000ff0000b800000 */
[C---:B--2---:R-:W-:Y:S01]  /*4980*/  IMAD R6, R9.reuse, 0x4, R20 ;  /* 0x0000000409067824 */ /* 0x044fe200078e0214 */
[----:B------:R-:W1:Y:S01]  /*4990*/  LDCU UR6, c[0x0][0x3dc] ;  /* 0x00007b80ff0677ac */ /* 0x000e620008000800 */
[C---:B------:R-:W-:Y:S02]  /*49a0*/  SHF.L.U32 R18, R9.reuse, 0x1, RZ ;  /* 0x0000000109127819 */ /* 0x040fe400000006ff */
[----:B------:R-:W-:Y:S01]  /*49b0*/  IADD3 R9, PT, PT, R9, 0x2, RZ ;  /* 0x0000000209097810 */ /* 0x000fe20007ffe0ff */
        /* <DEDUP_REMOVED lines=68> */
.L_x_1230:
        /* <DEDUP_REMOVED lines=40> */
.L_x_1227:
        /* <DEDUP_REMOVED lines=10> */
.L_x_1233:
[----:B--2-4-:R-:W-:-:S04]  /*5120*/  SHF.L.U32 R4, R29, 0x1, RZ ;  /* 0x000000011d047819 */ /* 0x014fc800000006ff */
[----:B------:R-:W-:-:S05]  /*5130*/  LEA R16, R4, R1, 0x2 ;  /* 0x0000000104107211 */ /* 0x000fca00078e10ff */
        /* <DEDUP_REMOVED lines=120> */
[----:B----4-:R-:W-:-:S07]  /*58c0*/  IMAD.U32 R13, RZ, RZ, UR14 ;  /* 0x0000000eff0d7e24 */ /* 0x010fce000f8e00ff */
.L_x_1232:
        /* <DEDUP_REMOVED lines=8> */
[----:B--2---:R-:W-:-:S04]  /*5950*/  SHF.L.U32 R4, R13, 0x1, RZ ;  /* 0x000000010d047819 */ /* 0x004fc800000006ff */
        /* <DEDUP_REMOVED lines=61> */
.L_x_1234:
[----:B------:R-:W-:Y:S05]  /*5d30*/  BRA.U !UP2, `(.L_x_1231) ;  /* 0x000000010aec7547 */ /* 0x000fea000b800000 */
[----:B------:R-:W-:Y:S02]  /*5d40*/  UISETP.NE.AND UP0, UPT, UR24, 0x1, UPT ;  /* 0x000000011800788c */ /* 0x000fe4000bf05270 */
[----:B------:R-:W-:-:S04]  /*5d50*/  ULOP3.LUT UR7, UR7, 0x1, URZ, 0xc0, !UPT ;  /* 0x0000000107077892 */ /* 0x000fc8000f8ec0ff */
[----:B------:R-:W-:-:S03]  /*5d60*/  UISETP.NE.AND UP2, UPT, UR7, URZ, UPT ;  /* 0x000000ff0700728c */ /* 0x000fc6000bf45270 */
[----:B------:R-:W-:Y:S08]  /*5d70*/  BRA.U !UP0, `(.L_x_1235) ;  /* 0x0000000108907547 */ /* 0x000ff0000b800000 */
[----:B-12---:R-:W-:-:S04]  /*5d80*/  SHF.L.U32 R6, R13, 0x1, RZ ;  /* 0x000000010d067819 */ /* 0x006fc800000006ff */
[C---:B------:R-:W-:Y:S02]  /*5d90*/  LEA R5, R6.reuse, R1, 0x2 ;  /* 0x0000000106057211 */ /* 0x040fe400078e10ff */
[----:B------:R-:W-:-:S04]  /*5da0*/  IADD3 R6, PT, PT, R6, 0x2, RZ ;  /* 0x0000000206067810 */ /* 0x000fc80007ffe0ff */
[----:B------:R-:W2:Y:S01]  /*5db0*/  LDL.64 R4, [R5] ;  /* 0x0000000005047983 */ /* 0x000ea20000100a00 */
[----:B------:R-:W-:-:S06]  /*5dc0*/  IMAD R6, R6, 0x4, R1 ;  /* 0x0000000406067824 */ /* 0x000fcc00078e0201 */
        /* <DEDUP_REMOVED lines=31> */
.L_x_1235:
[----:B------:R-:W-:Y:S05]  /*5fc0*/  BRA.U !UP2, `(.L_x_1231) ;  /* 0x000000010a487547 */ /* 0x000fea000b800000 */
[----:B-12---:R-:W-:-:S04]  /*5fd0*/  SHF.L.U32 R4, R13, 0x1, RZ ;  /* 0x000000010d047819 */ /* 0x006fc800000006ff */
[----:B------:R-:W-:-:S06]  /*5fe0*/  LEA R4, R4, R1, 0x2 ;  /* 0x0000000104047211 */ /* 0x000fcc00078e10ff */
        /* <DEDUP_REMOVED lines=16> */
.L_x_1231:
        /* <DEDUP_REMOVED lines=29> */
.L_x_1226:
[-C--:B----4-:R-:W-:Y:S01]  /*62c0*/  IABS R7, R0.reuse ;  /* 0x0000000000077213 */ /* 0x090fe20000000000 */
[----:B------:R-:W-:Y:S01]  /*62d0*/  BSSY.RECONVERGENT B0, `(.L_x_1237) ;  /* 0x0000259000007945 */ /* 0x000fe20003800200 */
[----:B------:R-:W-:Y:S02]  /*62e0*/  IABS R10, R25 ;  /* 0x00000019000a7213 */ /* 0x000fe40000000000 */
[----:B------:R-:W1:Y:S01]  /*62f0*/  I2F.RP R6, R7 ;  /* 0x0000000700067306 */ /* 0x000e620000209400 */
[----:B--2---:R-:W-:-:S07]  /*6300*/  IABS R11, R0 ;  /* 0x00000000000b7213 */ /* 0x004fce0000000000 */
[----:B-1----:R-:W3:Y:S02]  /*6310*/  MUFU.RCP R6, R6 ;  /* 0x0000000600067308 */ /* 0x002ee40000001000 */
[----:B---3--:R-:W-:Y:S02]  /*6320*/  IADD3 R4, PT, PT, R6, 0xffffffe, RZ ;  /* 0x0ffffffe06047810 */ /* 0x008fe40007ffe0ff */
[----:B------:R-:W-:-:S04]  /*6330*/  IADD3 R6, PT, PT, RZ, -R11, RZ ;  /* 0x8000000bff067210 */ /* 0x000fc80007ffe0ff */
[----:B------:R1:W2:Y:S02]  /*6340*/  F2I.FTZ.U32.TRUNC.NTZ R5, R4 ;  /* 0x0000000400057305 */ /* 0x0002a4000021f000 */
[----:B-1----:R-:W-:Y:S01]  /*6350*/  MOV R4, RZ ;  /* 0x000000ff00047202 */ /* 0x002fe20000000f00 */
[----:B--2---:R-:W-:-:S04]  /*6360*/  IMAD.MOV R8, RZ, RZ, -R5 ;  /* 0x000000ffff087224 */ /* 0x004fc800078e0a05 */
        /* <DEDUP_REMOVED lines=22> */
[C---:B------:R-:W-:Y:S01]  /*64d0*/  IMAD R16, R5.reuse, UR27, RZ ;  /* 0x0000001b05107c24 */ /* 0x040fe2000f8e02ff */
[C---:B------:R-:W-:Y:S02]  /*64e0*/  LEA R19, R5.reuse, UR8, 0x2 ;  /* 0x0000000805137c11 */ /* 0x040fe4000f8e10ff */
[C---:B------:R-:W-:Y:S02]  /*64f0*/  LEA R18, R5.reuse, UR13, 0x2 ;  /* 0x0000000d05127c11 */ /* 0x040fe4000f8e10ff */
[----:B------:R-:W-:Y:S02]  /*6500*/  LEA R17, R5, UR26, 0x2 ;  /* 0x0000001a05117c11 */ /* 0x000fe4000f8e10ff */
[----:B------:R-:W-:-:S02]  /*6510*/  MOV R21, RZ ;  /* 0x000000ff00157202 */ /* 0x000fc40000000f00 */
[----:B------:R-:W-:Y:S02]  /*6520*/  MOV R23, 0xff800000 ;  /* 0xff80000000177802 */ /* 0x000fe40000000f00 */
[----:B------:R-:W-:Y:S02]  /*6530*/  @!P0 MOV R7, 0xff800000 ;  /* 0xff80000000078802 */ /* 0x000fe40000000f00 */
[----:B------:R-:W-:-:S03]  /*6540*/  LEA R16, R16, UR10, 0x1 ;  /* 0x0000000a10107c11 */ /* 0x000fc6000f8e08ff */
[----:B------:R1:W-:Y:S04]  /*6550*/  @!P0 STS [R20], R7 ;  /* 0x0000000714008388 */ /* 0x0003e80000000800 */
        /* <DEDUP_REMOVED lines=17> */
.L_x_1241:
[C---:B------:R-:W-:Y:S02]  /*6670*/  LEA R11, R9.reuse, R16, 0x2 ;  /* 0x00000010090b7211 */ /* 0x040fe400078e10ff */
[C---:B------:R-:W-:Y:S02]  /*6680*/  SHF.L.U32 R8, R9.reuse, 0x1, RZ ;  /* 0x0000000109087819 */ /* 0x040fe400000006ff */
[----:B------:R-:W-:Y:S01]  /*6690*/  IADD3 R9, PT, PT, R9, 0x4, RZ ;  /* 0x0000000409097810 */ /* 0x000fe20007ffe0ff */
        /* <DEDUP_REMOVED lines=138> */
.L_x_1240:
        /* <DEDUP_REMOVED lines=11> */
[C---:B----4-:R-:W-:Y:S01]  /*6ff0*/  IMAD.SHL.U32 R6, R9.reuse, 0x2, RZ ;  /* 0x0000000209067824 */ /* 0x050fe200078e00ff */
[----:B------:R-:W-:-:S04]  /*7000*/  IADD3 R9, PT, PT, R9, 0x2, RZ ;  /* 0x0000000209097810 */ /* 0x000fc80007ffe0ff */
[----:B------:R-:W-:Y:S01]  /*7010*/  LEA R22, R6, R1, 0x2 ;  /* 0x0000000106167211 */ /* 0x000fe200078e10ff */
        /* <DEDUP_REMOVED lines=65> */
.L_x_1242:
        /* <DEDUP_REMOVED lines=39> */
.L_x_1239:
        /* <DEDUP_REMOVED lines=10> */
.L_x_1245:
        /* <DEDUP_REMOVED lines=123> */
.L_x_1244:
        /* <DEDUP_REMOVED lines=54> */
[----:B------:R-:W-:-:S03]  /*8250*/  VIADD R13, R13, 0x4 ;  /* 0x000000040d0d7836 */ /* 0x000fc60000000000 */
        /* <DEDUP_REMOVED lines=15> */
.L_x_1246:
[----:B------:R-:W-:Y:S05]  /*8350*/  BRA.U !UP2, `(.L_x_1243) ;  /* 0x000000010aec7547 */ /* 0x000fea000b800000 */
[----:B------:R-:W-:Y:S02]  /*8360*/  UISETP.NE.AND UP0, UPT, UR24, 0x1, UPT ;  /* 0x000000011800788c */ /* 0x000fe4000bf05270 */
[----:B------:R-:W-:-:S04]  /*8370*/  ULOP3.LUT UR7, UR7, 0x1, URZ, 0xc0, !UPT ;  /* 0x0000000107077892 */ /* 0x000fc8000f8ec0ff */
[----:B------:R-:W-:-:S03]  /*8380*/  UISETP.NE.AND UP2, UPT, UR7, URZ, UPT ;  /* 0x000000ff0700728c */ /* 0x000fc6000bf45270 */
[----:B------:R-:W-:Y:S08]  /*8390*/  BRA.U !UP0, `(.L_x_1247) ;  /* 0x0000000108907547 */ /* 0x000ff0000b800000 */
[----:B--2---:R-:W-:-:S04]  /*83a0*/  SHF.L.U32 R6, R13, 0x1, RZ ;  /* 0x000000010d067819 */ /* 0x004fc800000006ff */
        /* <DEDUP_REMOVED lines=35> */
.L_x_1247:
[----:B------:R-:W-:Y:S05]  /*85e0*/  BRA.U !UP2, `(.L_x_1243) ;  /* 0x000000010a487547 */ /* 0x000fea000b800000 */
[----:B------:R-:W-:-:S05]  /*85f0*/  SHF.L.U32 R4, R13, 0x1, RZ ;  /* 0x000000010d047819 */ /* 0x000fca00000006ff */
[----:B------:R-:W-:-:S06]  /*8600*/  IMAD R4, R4, 0x4, R1 ;  /* 0x0000000404047824 */ /* 0x000fcc00078e0201 */
        /* <DEDUP_REMOVED lines=16> */
.L_x_1243:
        /* <DEDUP_REMOVED lines=21> */
.L_x_1238:
[----:B------:R-:W-:Y:S05]  /*8860*/  BSYNC.RECONVERGENT B0 ;  /* 0x0000000000007941 */ /* 0x000fea0003800200 */
.L_x_1237:
        /* <DEDUP_REMOVED lines=8> */
.L_x_1267:
[----:B------:R-:W-:Y:S02]  /*88f0*/  UISETP.NE.AND UP0, UPT, UR4, URZ, UPT ;  /* 0x000000ff0400728c */ /* 0x000fe4000bf05270 */
[----:B------:R-:W-:Y:S02]  /*8900*/  UIMAD UR25, UR6, UR27, URZ ;  /* 0x0000001b061972a4 */ /* 0x000fe4000f8e02ff */
[----:B------:R-:W-:-:S05]  /*8910*/  UIMAD UR20, UR6, UR23, URZ ;  /* 0x00000017061472a4 */ /* 0x000fca000f8e02ff */
[----:B-1234-:R-:W-:Y:S07]  /*8920*/  BRA.U !UP0, `(.L_x_1249) ;  /* 0x0000001108d87547 */ /* 0x01efee000b800000 */
[----:B------:R-:W2:Y:S01]  /*8930*/  LDCU UR7, c[0x0][0x3d4] ;  /* 0x00007a80ff0777ac */ /* 0x000ea20008000800 */
[----:B------:R-:W-:Y:S01]  /*8940*/  LEA.HI R16, R25, UR6, RZ, 0x1e ;  /* 0x0000000619107c11 */ /* 0x000fe2000f8ff0ff */
[----:B------:R-:W-:-:S06]  /*8950*/  ULEA UR8, UR17, UR12, 0x1 ;  /* 0x0000000c11087291 */ /* 0x000fcc000f8e08ff */
[C---:B-1----:R-:W-:Y:S02]  /*8960*/  LEA R17, R16.reuse, UR8, 0x2 ;  /* 0x0000000810117c11 */ /* 0x042fe4000f8e10ff */
        /* <DEDUP_REMOVED lines=18> */
.L_x_1252:
[----:B------:R-:W-:Y:S01]  /*8a90*/  LDS R5, [R17] ;  /* 0x0000000011057984 */ /* 0x000fe20000000800 */
[----:B------:R-:W-:Y:S01]  /*8aa0*/  UIADD3 UR9, UPT, UPT, UR20, UR7, URZ ;  /* 0x0000000714097290 */ /* 0x000fe2000fffe0ff */
[----:B--2---:R-:W-:Y:S01]  /*8ab0*/  MOV R7, UR24 ;  /* 0x0000001800077c02 */ /* 0x004fe20008000f00 */
[----:B------:R-:W-:Y:S01]  /*8ac0*/  UIADD3 UR8, UPT, UPT, UR8, 0x2, URZ ;  /* 0x0000000208087890 */ /* 0x000fe2000fffe0ff */
[----:B------:R-:W1:Y:S01]  /*8ad0*/  LDS R6, [R16] ;  /* 0x0000000010067984 */ /* 0x000e620000000800 */
[----:B------:R-:W-:Y:S02]  /*8ae0*/  ULEA UR9, UR9, UR12, 0x1 ;  /* 0x0000000c09097291 */ /* 0x000fe4000f8e08ff */
[----:B------:R-:W-:Y:S01]  /*8af0*/  UISETP.NE.AND UP2, UPT, UR8, UR15, UPT ;  /* 0x0000000f0800728c */ /* 0x000fe2000bf45270 */
[----:B------:R-:W-:Y:S01]  /*8b00*/  LDS R19, [R17+0x20] ;  /* 0x0000200011137984 */ /* 0x000fe20000000800 */
[----:B------:R-:W-:-:S03]  /*8b10*/  UIADD3 UR7, UPT, UPT, UR7, 0x20, URZ ;  /* 0x0000002007077890 */ /* 0x000fc6000fffe0ff */
[----:B------:R-:W2:Y:S04]  /*8b20*/  LDS R8, [R16+0x20] ;  /* 0x0000200010087984 */ /* 0x000ea80000000800 */
[----:B------:R-:W3:Y:S04]  /*8b30*/  LDS R11, [R4+UR9] ;  /* 0x00000009040b7984 */ /* 0x000ee80008000800 */
[----:B------:R-:W4:Y:S01]  /*8b40*/  LDS R13, [R4+UR9+0x10] ;  /* 0x00001009040d7984 */ /* 0x000f220008000800 */
[----:B-1----:R-:W-:Y:S01]  /*8b50*/  FADD R21, R5, -R6 ;  /* 0x8000000605157221 */ /* 0x002fe20000000000 */
[----:B------:R-:W-:-:S02]  /*8b60*/  MOV R6, 0x3bbb989d ;  /* 0x3bbb989d00067802 */ /* 0x000fc40000000f00 */
[----:B------:R-:W-:-:S03]  /*8b70*/  MOV R5, 0x437c0000 ;  /* 0x437c000000057802 */ /* 0x000fc60000000f00 */
[-C--:B------:R-:W-:Y:S01]  /*8b80*/  FFMA.SAT R12, R21, R6.reuse, 0.5 ;  /* 0x3f000000150c7423 */ /* 0x080fe20000002006 */
[----:B--2---:R-:W-:Y:S01]  /*8b90*/  FADD R19, R19, -R8 ;  /* 0x8000000813137221 */ /* 0x004fe20000000000 */
        /* <DEDUP_REMOVED lines=11> */
[----:B------:R-:W2:Y:S01]  /*8c50*/  LDS R15, [R8+0x10] ;  /* 0x00001000080f7984 */ /* 0x000ea20000000800 */
[----:B------:R-:W-:Y:S01]  /*8c60*/  FFMA R14, R21, 1.925963033500011079e-08, R14 ;  /* 0x32a57060150e7823 */ /* 0x000fe2000000000e */
        /* <DEDUP_REMOVED lines=10> */
[----:B------:R-:W-:Y:S03]  /*8d10*/  STS [R4+UR9], R11 ;  /* 0x0000000b04007988 */ /* 0x000fe60008000809 */
[-C--:B-1----:R-:W-:Y:S02]  /*8d20*/  HFMA2 R9, R9, R10.reuse.H0_H0, RZ.H0_H0 ;  /* 0x2000000a09097231 */ /* 0x082fe400000400ff */
[----:B--2---:R-:W-:-:S03]  /*8d30*/  HFMA2 R19, R15, R10.H0_H0, RZ.H0_H0 ;  /* 0x2000000a0f137231 */ /* 0x004fc600000400ff */
        /* <DEDUP_REMOVED lines=43> */
.L_x_1251:
[----:B------:R-:W-:Y:S05]  /*8ff0*/  BRA.U UP0, `(.L_x_1253) ;  /* 0x0000002500687547 */ /* 0x000fea000b800000 */
[----:B--2---:R-:W-:Y:S01]  /*9000*/  LDS R4, [R17] ;  /* 0x0000000011047984 */ /* 0x004fe20000000800 */
[----:B------:R-:W-:Y:S01]  /*9010*/  USHF.R.U32.HI UR8, URZ, 0x1, UR23 ;  /* 0x00000001ff087899 */ /* 0x000fe20008011617 */
[----:B------:R-:W-:Y:S01]  /*9020*/  MOV R11, 0x3bbb989d ;  /* 0x3bbb989d000b7802 */ /* 0x000fe20000000f00 */
[----:B------:R-:W-:Y:S01]  /*9030*/  UIADD3 UR7, UPT, UPT, UR20, UR7, URZ ;  /* 0x0000000714077290 */ /* 0x000fe2000fffe0ff */
[----:B------:R-:W1:Y:S01]  /*9040*/  LDS R5, [R16] ;  /* 0x0000000010057984 */ /* 0x000e620000000800 */
[----:B------:R-:W-:Y:S02]  /*9050*/  MOV R12, 0x437c0000 ;  /* 0x437c0000000c7802 */ /* 0x000fe40000000f00 */
        /* <DEDUP_REMOVED lines=10> */
[----:B------:R-:W-:Y:S01]  /*9100*/  IMAD.U32 R9, RZ, RZ, UR8 ;  /* 0x00000008ff097e24 */ /* 0x000fe2000f8e00ff */
        /* <DEDUP_REMOVED lines=32> */
.L_x_1250:
[----:B------:R-:W-:-:S05]  /*9310*/  UMOV UR7, URZ ;  /* 0x000000ff00077c82 */ /* 0x000fca0008000000 */
.L_x_1257:
        /* <DEDUP_REMOVED lines=22> */
.L_x_1255:
[----:B------:R-:W-:Y:S02]  /*9480*/  UIADD3 UR20, UPT, UPT, UR25, UR8, URZ ;  /* 0x0000000819147290 */ /* 0x000fe4000fffe0ff */
[----:B------:R-:W-:Y:S02]  /*9490*/  UIMAD UR24, UR8, UR23, UR7 ;  /* 0x00000017081872a4 */ /* 0x000fe4000f8e0207 */
[----:B------:R-:W-:Y:S02]  /*94a0*/  ULEA UR20, UR20, UR10, 0x1 ;  /* 0x0000000a14147291 */ /* 0x000fe4000f8e08ff */
[----:B------:R-:W-:Y:S02]  /*94b0*/  ULEA UR24, UR24, UR22, 0x1 ;  /* 0x0000001618187291 */ /* 0x000fe4000f8e08ff */
[----:B------:R-:W-:Y:S02]  /*94c0*/  UIADD3 UR9, UPT, UPT, UR9, 0x4, URZ ;  /* 0x0000000409097890 */ /* 0x000fe4000fffe0ff */
[----:B------:R-:W-:Y:S01]  /*94d0*/  IMAD.U32 R20, RZ, RZ, UR20 ;  /* 0x00000014ff147e24 */ /* 0x000fe2000f8e00ff */
[----:B------:R-:W-:-:S02]  /*94e0*/  ULEA UR33, UR23, UR24, 0x5 ;  /* 0x0000001817217291 */ /* 0x000fc4000f8e28ff */
[----:B------:R-:W-:Y:S01]  /*94f0*/  LDSM.16.M88.4 R8, [R19+UR20] ;  /* 0x000000141308783b */ /* 0x000fe20008000200 */
[----:B------:R-:W-:Y:S01]  /*9500*/  UISETP.NE.AND UP0, UPT, UR9, UR16, UPT ;  /* 0x000000100900728c */ /* 0x000fe2000bf05270 */
[C-C-:B------:R-:W-:Y:S01]  /*9510*/  IADD3 R22, PT, PT, R19.reuse, 0x20, R20.reuse ;  /* 0x0000002013167810 */ /* 0x140fe20007ffe014 */
[----:B------:R-:W-:Y:S01]  /*9520*/  UIADD3 UR8, UPT, UPT, UR8, 0x40, URZ ;  /* 0x0000004008087890 */ /* 0x000fe2000fffe0ff */
[----:B------:R-:W1:Y:S01]  /*9530*/  LDSM.16.MT88.4 R12, [R18+UR24] ;  /* 0x00000018120c783b */ /* 0x000e620008004200 */
        /* <DEDUP_REMOVED lines=20> */
.L_x_1254:
        /* <DEDUP_REMOVED lines=43> */
.L_x_1256:
[----:B------:R-:W-:Y:S01]  /*9930*/  LDS R19, [R17] ;  /* 0x0000000011137984 */ /* 0x000fe20000000800 */
[----:B------:R-:W-:Y:S01]  /*9940*/  UIMAD UR8, UR6, UR23, URZ ;  /* 0x00000017060872a4 */ /* 0x000fe2000f8e02ff */
[----:B------:R-:W-:Y:S01]  /*9950*/  MOV R18, 0x3bbb989d ;  /* 0x3bbb989d00127802 */ /* 0x000fe20000000f00 */
[----:B------:R-:W-:Y:S01]  /*9960*/  USHF.R.U32.HI UR9, URZ, 0x1, UR23 ;  /* 0x00000001ff097899 */ /* 0x000fe20008011617 */
[----:B------:R-:W1:Y:S01]  /*9970*/  LDS R8, [R16] ;  /* 0x0000000010087984 */ /* 0x000e620000000800 */
[----:B------:R-:W-:Y:S02]  /*9980*/  UIADD3 UR8, UPT, UPT, UR8, UR7, URZ ;  /* 0x0000000708087290 */ /* 0x000fe4000fffe0ff */
[----:B------:R-:W-:Y:S01]  /*9990*/  UIADD3 UR7, UPT, UPT, UR7, 0x10, URZ ;  /* 0x0000001007077890 */ /* 0x000fe2000fffe0ff */
[----:B------:R-:W-:Y:S01]  /*99a0*/  LDS R12, [R17+0x20] ;  /* 0x00002000110c7984 */ /* 0x000fe20000000800 */
[----:B------:R-:W-:-:S03]  /*99b0*/  ULEA UR8, UR8, UR12, 0x1 ;  /* 0x0000000c08087291 */ /* 0x000fc6000f8e08ff */
        /* <DEDUP_REMOVED lines=45> */
.L_x_1249:
[----:B------:R-:W2:Y:S02]  /*9c90*/  LDCU UR7, c[0x0][0x3d4] ;  /* 0x00007a80ff0777ac */ /* 0x000ea40008000800 */
[----:B--2---:R-:W-:-:S09]  /*9ca0*/  UISETP.GE.AND UP0, UPT, UR7, 0x1, UPT ;  /* 0x000000010700788c */ /* 0x004fd2000bf06270 */
[----:B------:R-:W-:Y:S05]  /*9cb0*/  BRA.U UP0, `(.L_x_1258) ;  /* 0x0000001100647547 */ /* 0x000fea000b800000 */
[----:B------:R-:W2:Y:S01]  /*9cc0*/  LDCU UR8, c[0x0][0x3ec] ;  /* 0x00007d80ff0877ac */ /* 0x000ea20008000800 */
[----:B------:R-:W-:Y:S02]  /*9cd0*/  UIMAD UR33, UR6, UR23, URZ ;  /* 0x00000017062172a4 */ /* 0x000fe4000f8e02ff */
[----:B--2---:R-:W-:Y:S02]  /*9ce0*/  UISETP.GE.U32.AND UP0, UPT, UR8, 0xf1, UPT ;  /* 0x000000f10800788c */ /* 0x004fe4000bf06070 */
[----:B------:R-:W-:-:S04]  /*9cf0*/  UIADD3 UR7, UPT, UPT, UR8, -0x1, URZ ;  /* 0xffffffff08077890 */ /* 0x000fc8000fffe0ff */
[----:B------:R-:W-:-:S03]  /*9d00*/  ULEA.HI UR25, UR7, 0x1, URZ, 0x1c ;  /* 0x0000000107197891 */ /* 0x000fc6000f8fe0ff */
[----:B------:R-:W-:Y:S01]  /*9d10*/  UMOV UR7, URZ ;  /* 0x000000ff00077c82 */ /* 0x000fe20008000000 */
[----:B------:R-:W-:Y:S01]  /*9d20*/  ULOP3.LUT UP2, UR24, UR25, 0xf, URZ, 0xc0, !UPT ;  /* 0x0000000f19187892 */ /* 0x000fe2000f84c0ff */
[----:B------:R-:W-:Y:S11]  /*9d30*/  BRA.U !UP0, `(.L_x_1259) ;  /* 0x0000000908047547 */ /* 0x000ff6000b800000 */
[----:B-1----:R-:W1:Y:S01]  /*9d40*/  S2R R4, SR_LANEID ;  /* 0x0000000000047919 */ /* 0x002e620000000000 */
        /* <DEDUP_REMOVED lines=10> */
.L_x_1260:
[----:B------:R-:W-:Y:S01]  /*9df0*/  UIADD3 UR9, UPT, UPT, UR33, UR7, URZ ;  /* 0x0000000721097290 */ /* 0x000fe2000fffe0ff */
[----:B------:R-:W-:Y:S01]  /*9e00*/  MOV R14, UR49 ;  /* 0x00000031000e7c02 */ /* 0x000fe20008000f00 */
[----:B------:R-:W-:Y:S02]  /*9e10*/  UIADD3 UR8, UPT, UPT, UR8, 0x10, URZ ;  /* 0x0000001008087890 */ /* 0x000fe4000fffe0ff */
[----:B------:R-:W-:Y:S02]  /*9e20*/  ULEA UR9, UR9, UR12, 0x1 ;  /* 0x0000000c09097291 */ /* 0x000fe4000f8e08ff */
[----:B------:R-:W-:Y:S02]  /*9e30*/  UISETP.NE.AND UP0, UPT, UR8, UR20, UPT ;  /* 0x000000140800728c */ /* 0x000fe4000bf05270 */
[----:B------:R-:W-:Y:S02]  /*9e40*/  UIADD3 UR34, UPT, UPT, UR9, 0x20, URZ ;  /* 0x0000002009227890 */ /* 0x000fe4000fffe0ff */
[----:B--2---:R-:W-:Y:S01]  /*9e50*/  IADD3 R5, PT, PT, R4, UR9, RZ ;  /* 0x0000000904057c10 */ /* 0x004fe2000fffe0ff */
        /* <DEDUP_REMOVED lines=57> */
[----:B------:R-:W-:-:S02]  /*a1f0*/  IADD3 R6, PT, PT, R4, UR48, RZ ;  /* 0x0000003004067c10 */ /* 0x000fc4000fffe0ff */
        /* <DEDUP_REMOVED lines=53> */
.L_x_1259:
[----:B------:R-:W-:Y:S05]  /*a550*/  BRA.U !UP2, `(.L_x_1253) ;  /* 0x000000110a107547 */ /* 0x000fea000b800000 */
[----:B------:R-:W-:Y:S02]  /*a560*/  UIADD3 UR24, UPT, UPT, UR24, -0x1, URZ ;  /* 0xffffffff18187890 */ /* 0x000fe4000fffe0ff */
[----:B------:R-:W-:Y:S02]  /*a570*/  ULOP3.LUT UP2, UR9, UR25, 0x7, URZ, 0xc0, !UPT ;  /* 0x0000000719097892 */ /* 0x000fe4000f84c0ff */
[----:B------:R-:W-:-:S09]  /*a580*/  UISETP.GE.U32.AND UP0, UPT, UR24, 0x7, UPT ;  /* 0x000000071800788c */ /* 0x000fd2000bf06070 */
[----:B------:R-:W-:Y:S05]  /*a590*/  BRA.U !UP0, `(.L_x_1261) ;  /* 0x0000000508007547 */ /* 0x000fea000b800000 */
[----:B-12---:R-:W1:Y:S01]  /*a5a0*/  S2R R4, SR_LANEID ;  /* 0x0000000000047919 */ /* 0x006e620000000000 */
        /* <DEDUP_REMOVED lines=9> */
[----:B------:R-:W-:Y:S01]  /*a640*/  IMAD R13, R5, UR20, R4 ;  /* 0x00000014050d7c24 */ /* 0x000fe2000f8e0204 */
[----:B------:R-:W-:-:S04]  /*a650*/  UIADD3 UR20, UPT, UPT, UR8, 0x20, URZ ;  /* 0x0000002008147890 */ /* 0x000fc8000fffe0ff */
[C---:B------:R-:W-:Y:S02]  /*a660*/  LEA R7, R13.reuse, UR8, 0x2 ;  /* 0x000000080d077c11 */ /* 0x040fe4000f8e10ff */
        /* <DEDUP_REMOVED lines=51> */
.L_x_1261:
[----:B------:R-:W-:Y:S05]  /*a9a0*/  BRA.U !UP2, `(.L_x_1253) ;  /* 0x000000090afc7547 */ /* 0x000fea000b800000 */
[----:B------:R-:W-:Y:S02]  /*a9b0*/  UIADD3 UR9, UPT, UPT, UR9, -0x1, URZ ;  /* 0xffffffff09097890 */ /* 0x000fe4000fffe0ff */
[----:B------:R-:W-:Y:S02]  /*a9c0*/  UISETP.NE.AND UP2, UPT, UR30, URZ, UPT ;  /* 0x000000ff1e00728c */ /* 0x000fe4000bf45270 */
[----:B------:R-:W-:-:S09]  /*a9d0*/  UISETP.GE.U32.AND UP0, UPT, UR9, 0x3, UPT ;  /* 0x000000030900788c */ /* 0x000fd2000bf06070 */
[----:B------:R-:W-:Y:S05]  /*a9e0*/  BRA.U !UP0, `(.L_x_1262) ;  /* 0x0000000108907547 */ /* 0x000fea000b800000 */
[----:B-123--:R-:W1:Y:S01]  /*a9f0*/  S2R R4, SR_LANEID ;  /* 0x0000000000047919 */ /* 0x00ee620000000000 */
        /* <DEDUP_REMOVED lines=35> */
.L_x_1262:
        /* <DEDUP_REMOVED lines=34> */
.L_x_1258:
[----:B------:R-:W-:-:S05]  /*ae50*/  UMOV UR7, URZ ;  /* 0x000000ff00077c82 */ /* 0x000fca0008000000 */
.L_x_1266:
[----:B------:R-:W2:Y:S01]  /*ae60*/  LDCU UR9, c[0x0][0x3d4] ;  /* 0x00007a80ff0977ac */ /* 0x000ea20008000800 */
[----:B------:R-:W-:Y:S02]  /*ae70*/  CS2R R6, SRZ ;  /* 0x0000000000067805 */ /* 0x000fe4000001ff00 */
[----:B-1----:R-:W-:Y:S01]  /*ae80*/  CS2R R4, SRZ ;  /* 0x0000000000047805 */ /* 0x002fe2000001ff00 */
[----:B------:R-:W-:Y:S01]  /*ae90*/  UMOV UR8, URZ ;  /* 0x000000ff00087c82 */ /* 0x000fe20008000000 */
[----:B------:R-:W-:Y:S02]  /*aea0*/  UISETP.NE.AND UP2, UPT, UR29, URZ, UPT ;  /* 0x000000ff1d00728c */ /* 0x000fe4000bf45270 */
[----:B--2---:R-:W-:-:S09]  /*aeb0*/  UISETP.GE.U32.AND UP0, UPT, UR9, 0x31, UPT ;  /* 0x000000310900788c */ /* 0x004fd2000bf06070 */
        /* <DEDUP_REMOVED lines=16> */
.L_x_1264:
        /* <DEDUP_REMOVED lines=11> */
[----:B------:R-:W1:Y:S01]  /*b070*/  LDSM.16.MT88.4 R12, [R26+UR24] ;  /* 0x000000181a0c783b */ /* 0x000e620008004200 */
        /* <DEDUP_REMOVED lines=20> */
.L_x_1263:
        /* <DEDUP_REMOVED lines=43> */
.L_x_1265:
[----:B------:R-:W1:Y:S01]  /*b470*/  S2R R8, SR_LANEID ;  /* 0x0000000000087919 */ /* 0x000e620000000000 */
[----:B------:R-:W-:Y:S02]  /*b480*/  UIMAD UR8, UR6, UR23, URZ ;  /* 0x00000017060872a4 */ /* 0x000fe4000f8e02ff */
[----:B------:R-:W-:Y:S02]  /*b490*/  USHF.R.U32.HI UR9, URZ, 0x1, UR23 ;  /* 0x00000001ff097899 */ /* 0x000fe40008011617 */
[----:B------:R-:W-:Y:S02]  /*b4a0*/  UIADD3 UR8, UPT, UPT, UR8, UR7, URZ ;  /* 0x0000000708087290 */ /* 0x000fe4000fffe0ff */
[----:B------:R-:W-:Y:S02]  /*b4b0*/  UIADD3 UR7, UPT, UPT, UR7, 0x10, URZ ;  /* 0x0000001007077890 */ /* 0x000fe4000fffe0ff */
[----:B------:R-:W-:Y:S01]  /*b4c0*/  ULEA UR8, UR8, UR12, 0x1 ;  /* 0x0000000c08087291 */ /* 0x000fe2000f8e08ff */
[----:B-1----:R-:W-:-:S02]  /*b4d0*/  SHF.R.U32.HI R9, RZ, 0x2, R8 ;  /* 0x00000002ff097819 */ /* 0x002fc40000011608 */
[----:B------:R-:W-:-:S05]  /*b4e0*/  LOP3.LUT R8, R8, 0x3, RZ, 0xc0, !PT ;  /* 0x0000000308087812 */ /* 0x000fca00078ec0ff */
[----:B------:R-:W-:Y:S01]  /*b4f0*/  IMAD R9, R9, UR9, R8 ;  /* 0x0000000909097c24 */ /* 0x000fe2000f8e0208 */
[----:B------:R-:W-:-:S04]  /*b500*/  MOV R8, UR9 ;  /* 0x0000000900087c02 */ /* 0x000fc80008000f00 */
        /* <DEDUP_REMOVED lines=8> */
[----:B--2---:R-:W-:Y:S05]  /*b590*/  BRA.U !UP0, `(.L_x_1266) ;  /* 0xfffffff908307547 */ /* 0x004fea000b83ffff */
.L_x_1253:
[----:B------:R-:W5:Y:S01]  /*b5a0*/  LDCU UR7, c[0x0][0x3d0] ;  /* 0x00007a00ff0777ac */ /* 0x000f620008000800 */
[----:B------:R-:W-:-:S04]  /*b5b0*/  UIADD3 UR6, UPT, UPT, UR6, 0x10, URZ ;  /* 0x0000001006067890 */ /* 0x000fc8000fffe0ff */
[----:B-----5:R-:W-:-:S09]  /*b5c0*/  UISETP.GE.AND UP0, UPT, UR6, UR7, UPT ;  /* 0x000000070600728c */ /* 0x020fd2000bf06270 */
[----:B------:R-:W-:Y:S05]  /*b5d0*/  BRA.U !UP0, `(.L_x_1267) ;  /* 0xffffffd108c47547 */ /* 0x000fea000b83ffff */
.L_x_1248:
[----:B------:R-:W-:Y:S06]  /*b5e0*/  BAR.SYNC.DEFER_BLOCKING 0x0 ;  /* 0x0000000000007b1d */ /* 0x000fec0000010000 */
.L_x_1220:
[----:B------:R-:W-:Y:S01]  /*b5f0*/  UIADD3 UR4, UPT, UPT, UR4, 0x1, URZ ;  /* 0x0000000104047890 */ /* 0x000fe2000fffe0ff */
[----:B-1234-:R-:W-:-:S05]  /*b600*/  IADD3 R4, PT, PT, R24, R3, RZ ;  /* 0x0000000318047210 */ /* 0x01efca0007ffe0ff */
[----:B------:R-:W-:-:S13]  /*b610*/  ISETP.LE.AND P0, PT, R4, UR4, PT ;  /* 0x0000000404007c0c */ /* 0x000fda000bf03270 */
[----:B------:R-:W-:Y:S05]  /*b620*/  @!P0 BRA `(.L_x_1268) ;  /* 0xffffff5400688947 */ /* 0x000fea000383ffff */
.L_x_1198:
        /* <DEDUP_REMOVED lines=9> */
[----:B------:R-:W3:Y:S01]  /*b6c0*/  S2R R0, SR_TID.X ;  /* 0x0000000000007919 */ /* 0x000ee20000002100 */
[C---:B------:R-:W-:Y:S02]  /*b6d0*/  ISETP.GE.U32.AND P0, PT, R10.reuse, 0x4, PT ;  /* 0x000000040a00780c */ /* 0x040fe40003f06070 */
[----:B------:R-:W-:Y:S02]  /*b6e0*/  LOP3.LUT R6, R10, 0x3, RZ, 0xc0, !PT ;  /* 0x000000030a067812 */ /* 0x000fe400078ec0ff */
[----:B--2---:R-:W-:Y:S02]  /*b6f0*/  MOV R7, RZ ;  /* 0x000000ff00077202 */ /* 0x004fe40000000f00 */
[----:B------:R-:W1:Y:S01]  /*b700*/  LDC R2, c[0x0][0x3d0] ;  /* 0x0000f400ff027b82 */ /* 0x000e620000000800 */
[----:B------:R-:W-:-:S07]  /*b710*/  ISETP.NE.AND P4, PT, R6, RZ, PT ;  /* 0x000000ff0600720c */ /* 0x000fce0003f85270 */
[----:B------:R-:W2:Y:S01]  /*b720*/  LDC R3, c[0x0][0x3e8] ;  /* 0x0000fa00ff037b82 */ /* 0x000ea20000000800 */
[----:B-1----:R-:W-:-:S04]  /*b730*/  IMAD R2, R2, UR4, RZ ;  /* 0x0000000402027c24 */ /* 0x002fc8000f8e02ff */
[----:B--2---:R-:W-:-:S05]  /*b740*/  IMAD R2, R2, R3, UR11 ;  /* 0x0000000b02027e24 */ /* 0x004fca000f8e0203 */
[----:B------:R-:W-:-:S04]  /*b750*/  LEA.HI R3, R2, R2, RZ, 0x1 ;  /* 0x0000000202037211 */ /* 0x000fc800078f08ff */
[----:B---3--:R-:W-:Y:S01]  /*b760*/  LEA.HI.SX32 R8, R3, R0, 0x1f ;  /* 0x0000000003087211 */ /* 0x008fe200078ffaff */
[----:B------:R-:W-:Y:S06]  /*b770*/  @!P0 BRA `(.L_x_1269) ;  /* 0x0000000c00048947 */ /* 0x000fec0003800000 */
[----:B------:R-:W-:Y:S01]  /*b780*/  IMAD.U32 R27, RZ, RZ, UR23 ;  /* 0x00000017ff1b7e24 */ /* 0x000fe2000f8e00ff */
[----:B------:R-:W1:Y:S01]  /*b790*/  LDC.64 R2, c[0x0][0x380] ;  /* 0x0000e000ff027b82 */ /* 0x000e620000000a00 */
[----:B------:R-:W-:Y:S02]  /*b7a0*/  LOP3.LUT R7, R10, 0x7ffffffc, RZ, 0xc0, !PT ;  /* 0x7ffffffc0a077812 */ /* 0x000fe400078ec0ff */
[----:B------:R-:W-:Y:S02]  /*b7b0*/  MOV R10, RZ ;  /* 0x000000ff000a7202 */ /* 0x000fe40000000f00 */
[----:B------:R-:W-:-:S04]  /*b7c0*/  IABS R9, R27 ;  /* 0x0000001b00097213 */ /* 0x000fc80000000000 */
[----:B------:R-:W2:Y:S08]  /*b7d0*/  I2F.RP R4, R9 ;  /* 0x0000000900047306 */ /* 0x000eb00000209400 */
[----:B--2---:R-:W2:Y:S02]  /*b7e0*/  MUFU.RCP R4, R4 ;  /* 0x0000000400047308 */ /* 0x004ea40000001000 */
[----:B--2---:R-:W-:-:S06]  /*b7f0*/  IADD3 R5, PT, PT, R4, 0xffffffe, RZ ;  /* 0x0ffffffe04057810 */ /* 0x004fcc0007ffe0ff */
[----:B------:R-:W2:Y:S02]  /*b800*/  F2I.FTZ.U32.TRUNC.NTZ R11, R5 ;  /* 0x00000005000b7305 */ /* 0x000ea4000021f000 */
[----:B--2---:R-:W-:-:S05]  /*b810*/  IADD3 R12, PT, PT, RZ, -R11, RZ ;  /* 0x8000000bff0c7210 */ /* 0x004fca0007ffe0ff */
[----:B------:R-:W-:-:S04]  /*b820*/  IMAD R13, R12, R9, RZ ;  /* 0x000000090c0d7224 */ /* 0x000fc800078e02ff */
[----:B------:R-:W-:Y:S01]  /*b830*/  IMAD.HI.U32 R10, R11, R13, R10 ;  /* 0x0000000d0b0a7227 */ /* 0x000fe200078e000a */
[----:B-1----:R-:W-:-:S07]  /*b840*/  MOV R11, RZ ;  /* 0x000000ff000b7202 */ /* 0x002fce0000000f00 */
.L_x_1270:
        /* <DEDUP_REMOVED lines=8> */
[----:B------:R-:W-:-:S03]  /*b8d0*/  LEA R12, R12, UR12, 0x2 ;  /* 0x0000000c0c0c7c11 */ /* 0x000fc6000f8e10ff */
[----:B------:R-:W-:Y:S02]  /*b8e0*/  IMAD.HI.U32 R16, R10, R17, RZ ;  /* 0x000000110a107227 */ /* 0x000fe400078e00ff */
[----:B------:R-:W-:Y:S01]  /*b8f0*/  LDS R26, [R12+0xa0] ;  /* 0x0000a0000c1a7984 */ /* 0x000fe20000000800 */
[----:B-1----:R-:W1:Y:S01]  /*b900*/  MUFU.RCP R18, R18 ;  /* 0x0000001200127308 */ /* 0x002e620000001000 */
[----:B------:R-:W-:Y:S01]  /*b910*/  IMAD R4, R16, R15, R17 ;  /* 0x0000000f10047224 */ /* 0x000fe200078e0211 */
[----:B------:R-:W-:-:S04]  /*b920*/  IADD3 R17, PT, PT, R13, 0x50, RZ ;  /* 0x000000500d117810 */ /* 0x000fc80007ffe0ff */
[----:B------:R-:W-:Y:S02]  /*b930*/  ISETP.GT.U32.AND P1, PT, R9, R4, PT ;  /* 0x000000040900720c */ /* 0x000fe40003f24070 */
[----:B-1----:R-:W-:-:S11]  /*b940*/  IADD3 R5, PT, PT, R18, 0xffffffe, RZ ;  /* 0x0ffffffe12057810 */ /* 0x002fd60007ffe0ff */
[----:B------:R-:W-:Y:S02]  /*b950*/  @!P1 IADD3 R4, PT, PT, R4, -R14, RZ ;  /* 0x8000000e04049210 */ /* 0x000fe40007ffe0ff */
[----:B------:R-:W-:Y:S01]  /*b960*/  @!P1 IADD3 R16, PT, PT, R16, 0x1, RZ ;  /* 0x0000000110109810 */ /* 0x000fe20007ffe0ff */
[----:B------:R-:W1:Y:S01]  /*b970*/  F2I.FTZ.U32.TRUNC.NTZ R5, R5 ;  /* 0x0000000500057305 */ /* 0x000e62000021f000 */
[----:B------:R-:W-:Y:S02]  /*b980*/  ISETP.GE.U32.AND P0, PT, R4, R9, PT ;  /* 0x000000090400720c */ /* 0x000fe40003f06070 */
[----:B------:R-:W-:Y:S02]  /*b990*/  MOV R4, RZ ;  /* 0x000000ff00047202 */ /* 0x000fe40000000f00 */
[----:B------:R-:W-:Y:S02]  /*b9a0*/  IABS R9, R17 ;  /* 0x0000001100097213 */ /* 0x000fe40000000000 */
[----:B------:R-:W-:-:S07]  /*b9b0*/  LOP3.LUT R17, R17, UR23, RZ, 0x3c, !PT ;  /* 0x0000001711117c12 */ /* 0x000fce000f8e3cff */
[----:B------:R-:W-:Y:S01]  /*b9c0*/  @P0 IADD3 R16, PT, PT, R16, 0x1, RZ ;  /* 0x0000000110100810 */ /* 0x000fe20007ffe0ff */
[----:B-1----:R-:W-:-:S04]  /*b9d0*/  IMAD.MOV R19, RZ, RZ, -R5 ;  /* 0x000000ffff137224 */ /* 0x002fc800078e0a05 */
[----:B------:R-:W-:-:S04]  /*b9e0*/  IMAD R19, R19, R14, RZ ;  /* 0x0000000e13137224 */ /* 0x000fc800078e02ff */
[----:B------:R-:W-:Y:S01]  /*b9f0*/  IMAD.HI.U32 R10, R5, R19, R4 ;  /* 0x00000013050a7227 */ /* 0x000fe200078e0004 */
[----:B------:R-:W-:Y:S02]  /*ba00*/  LOP3.LUT R4, R13, UR23, RZ, 0x3c, !PT ;  /* 0x000000170d047c12 */ /* 0x000fe4000f8e3cff */
[----:B------:R-:W-:Y:S02]  /*ba10*/  MOV R5, R9 ;  /* 0x0000000900057202 */ /* 0x000fe40000000f00 */
[----:B------:R-:W-:Y:S02]  /*ba20*/  ISETP.GE.AND P2, PT, R4, RZ, PT ;  /* 0x000000ff0400720c */ /* 0x000fe40003f46270 */
[----:B------:R-:W-:Y:S01]  /*ba30*/  MOV R9, R14 ;  /* 0x0000000e00097202 */ /* 0x000fe20000000f00 */
[----:B------:R-:W-:-:S04]  /*ba40*/  IMAD.HI.U32 R4, R10, R5, RZ ;  /* 0x000000050a047227 */ /* 0x000fc800078e00ff */
[----:B------:R-:W-:Y:S02]  /*ba50*/  IMAD R18, R4, R15, R5 ;  /* 0x0000000f04127224 */ /* 0x000fe400078e0205 */
[----:B------:R-:W-:Y:S01]  /*ba60*/  IMAD.MOV.U32 R5, RZ, RZ, R16 ;  /* 0x000000ffff057224 */ /* 0x000fe200078e0010 */
[----:B------:R-:W-:Y:S02]  /*ba70*/  LOP3.LUT R16, RZ, UR23, RZ, 0x33, !PT ;  /* 0x00000017ff107c12 */ /* 0x000fe4000f8e33ff */
[----:B------:R-:W-:Y:S02]  /*ba80*/  ISETP.GT.U32.AND P1, PT, R9, R18, PT ;  /* 0x000000120900720c */ /* 0x000fe40003f24070 */
[----:B------:R-:W-:Y:S02]  /*ba90*/  @!P2 IADD3 R5, PT, PT, -R5, RZ, RZ ;  /* 0x000000ff0505a210 */ /* 0x000fe40007ffe1ff */
[----:B------:R-:W-:Y:S02]  /*baa0*/  ISETP.GE.AND P2, PT, R17, RZ, PT ;  /* 0x000000ff1100720c */ /* 0x000fe40003f46270 */
[----:B------:R-:W-:-:S04]  /*bab0*/  SEL R5, R16, R5, !P5 ;  /* 0x0000000510057207 */ /* 0x000fc80006800000 */
[----:B------:R-:W-:-:S03]  /*bac0*/  LEA R5, R5, UR26, 0x2 ;  /* 0x0000001a05057c11 */ /* 0x000fc6000f8e10ff */
[----:B------:R-:W-:Y:S02]  /*bad0*/  @!P1 IADD3 R18, PT, PT, R18, -R14, RZ ;  /* 0x8000000e12129210 */ /* 0x000fe40007ffe0ff */
[----:B------:R-:W-:Y:S01]  /*bae0*/  @!P1 IADD3 R4, PT, PT, R4, 0x1, RZ ;  /* 0x0000000104049810 */ /* 0x000fe20007ffe0ff */
[----:B------:R-:W1:Y:S01]  /*baf0*/  LDS R5, [R5] ;  /* 0x0000000005057984 */ /* 0x000e620000000800 */
[----:B------:R-:W-:-:S03]  /*bb00*/  ISETP.GE.U32.AND P0, PT, R18, R9, PT ;  /* 0x000000091200720c */ /* 0x000fc60003f06070 */
[----:B------:R-:W2:Y:S10]  /*bb10*/  LDS R18, [R12] ;  /* 0x000000000c127984 */ /* 0x000eb40000000800 */
[----:B------:R-:W-:-:S04]  /*bb20*/  @P0 IADD3 R4, PT, PT, R4, 0x1, RZ ;  /* 0x0000000104040810 */ /* 0x000fc80007ffe0ff */
[----:B------:R-:W-:-:S04]  /*bb30*/  @!P2 IADD3 R4, PT, PT, -R4, RZ, RZ ;  /* 0x000000ff0404a210 */ /* 0x000fc80007ffe1ff */
[----:B------:R-:W-:-:S04]  /*bb40*/  SEL R4, R16, R4, !P5 ;  /* 0x0000000410047207 */ /* 0x000fc80006800000 */
[----:B------:R-:W-:-:S06]  /*bb50*/  LEA R4, R4, UR26, 0x2 ;  /* 0x0000001a04047c11 */ /* 0x000fcc000f8e10ff */
[----:B------:R-:W3:Y:S01]  /*bb60*/  LDS R4, [R4] ;  /* 0x0000000004047984 */ /* 0x000ee20000000800 */
[----:B-1----:R-:W-:Y:S01]  /*bb70*/  F2FP.F16.F32.PACK_AB R5, RZ, R5 ;  /* 0x00000005ff05723e */ /* 0x002fe200000000ff */
[----:B--2---:R-:W-:-:S04]  /*bb80*/  HADD2.F32 R20, -RZ, R18.H0_H0 ;  /* 0x20000012ff147230 */ /* 0x004fc80000004100 */
[----:B------:R-:W-:Y:S02]  /*bb90*/  HADD2.F32 R17, -RZ, R5.H0_H0 ;  /* 0x20000005ff117230 */ /* 0x000fe40000004100 */
[----:B------:R-:W-:Y:S02]  /*bba0*/  HADD2.F32 R23, -RZ, R18.H1_H1 ;  /* 0x30000012ff177230 */ /* 0x000fe40000004100 */
[----:B------:R-:W1:Y:S02]  /*bbb0*/  MUFU.RCP R5, R17 ;  /* 0x0000001100057308 */ /* 0x000e640000001000 */
[----:B-1---5:R-:W-:Y:S01]  /*bbc0*/  FMUL R22, R20, R5 ;  /* 0x0000000514167220 */ /* 0x022fe20000400000 */
[----:B------:R-:W-:Y:S01]  /*bbd0*/  FMUL R24, R5, R23 ;  /* 0x0000001705187220 */ /* 0x000fe20000400000 */
[----:B---3--:R-:W-:-:S03]  /*bbe0*/  F2FP.F16.F32.PACK_AB R4, RZ, R4 ;  /* 0x00000004ff04723e */ /* 0x008fc600000000ff */
[----:B------:R-:W-:Y:S02]  /*bbf0*/  F2FP.F16.F32.PACK_AB R21, RZ, R22 ;  /* 0x00000016ff15723e */ /* 0x000fe400000000ff */
[----:B------:R-:W-:Y:S01]  /*bc00*/  F2FP.F16.F32.PACK_AB R25, RZ, R24 ;  /* 0x00000018ff19723e */ /* 0x000fe200000000ff */
[----:B------:R-:W-:Y:S02]  /*bc10*/  HADD2.F32 R19, -RZ, R4.H0_H0 ;  /* 0x20000004ff137230 */ /* 0x000fe40000004100 */
[C---:B------:R-:W-:Y:S01]  /*bc20*/  HSETP2.GEU.AND P1, PT, |R21|.reuse.H0_H0, 8.523464202880859375e-06, 8.523464202880859375e-06, PT ;  /* 0x008f008f15007434 */ /* 0x040fe20003f2ea00 */
[--C-:B------:R-:W-:Y:S01]  /*bc30*/  HADD2.F32 R4, -RZ, R26.reuse.H0_H0 ;  /* 0x2000001aff047230 */ /* 0x100fe20000004100 */
[----:B------:R-:W1:Y:S01]  /*bc40*/  MUFU.RCP R29, R19 ;  /* 0x00000013001d7308 */ /* 0x000e620000001000 */
[----:B------:R-:W-:Y:S01]  /*bc50*/  HSETP2.GT.AND P3, PT, |R21|.H0_H0, RZ.H0_H0, PT ;  /* 0x200000ff15007234 */ /* 0x000fe20003f64a00 */
[----:B------:R-:W-:Y:S01]  /*bc60*/  HADD2.F32 R26, -RZ, R26.H1_H1 ;  /* 0x3000001aff1a7230 */ /* 0x000fe20000004100 */
[----:B------:R-:W-:-:S02]  /*bc70*/  HSETP2.GEU.AND P2, PT, |R25|.H0_H0, 8.523464202880859375e-06, 8.523464202880859375e-06, PT ;  /* 0x008f008f19007434 */ /* 0x000fc40003f4ea00 */
[----:B------:R-:W-:Y:S02]  /*bc80*/  HSETP2.GT.AND P0, PT, |R25|.H0_H0, RZ.H0_H0, PT ;  /* 0x200000ff19007234 */ /* 0x000fe40003f04a00 */
        /* <DEDUP_REMOVED lines=18> */
[----:B------:R-:W-:Y:S02]  /*bdb0*/  LEA R24, R11, R8, 0x5 ;  /* 0x000000080b187211 */ /* 0x000fe400078e28ff */
        /* <DEDUP_REMOVED lines=18> */
[----:B------:R-:W-:Y:S01]  /*bee0*/  @!P6 IMAD.IADD R19, R19, 0x1, -R14 ;  /* 0x000000011313e824 */ /* 0x000fe200078e0a0e */
[----:B------:R-:W-:-:S04]  /*bef0*/  @!P6 IADD3 R4, PT, PT, R4, 0x1, RZ ;  /* 0x000000010404e810 */ /* 0x000fc80007ffe0ff */
[----:B------:R-:W-:-:S13]  /*bf00*/  ISETP.GE.U32.AND P6, PT, R19, R9, PT ;  /* 0x000000091300720c */ /* 0x000fda0003fc6070 */
[----:B------:R-:W-:Y:S02]  /*bf10*/  @P6 IADD3 R4, PT, PT, R4, 0x1, RZ ;  /* 0x0000000104046810 */ /* 0x000fe40007ffe0ff */
[----:B------:R-:W-:-:S13]  /*bf20*/  ISETP.GE.AND P6, PT, R18, RZ, PT ;  /* 0x000000ff1200720c */ /* 0x000fda0003fc6270 */
[----:B------:R-:W-:-:S04]  /*bf30*/  @!P6 IADD3 R4, PT, PT, -R4, RZ, RZ ;  /* 0x000000ff0404e210 */ /* 0x000fc80007ffe1ff */
        /* <DEDUP_REMOVED lines=69> */
.L_x_1269:
[----:B------:R-:W-:Y:S05]  /*c390*/  @!P4 EXIT ;  /* 0x000000000000c94d */ /* 0x000fea0003800000 */
[----:B------:R-:W-:Y:S01]  /*c3a0*/  MOV R12, UR23 ;  /* 0x00000017000c7c02 */ /* 0x000fe20008000f00 */
[----:B------:R-:W2:Y:S01]  /*c3b0*/  LDC.64 R10, c[0x0][0x3d0] ;  /* 0x0000f400ff0a7b82 */ /* 0x000ea20000000a00 */
[----:B------:R-:W-:Y:S01]  /*c3c0*/  UMOV UR4, 0x400 ;  /* 0x0000040000047882 */ /* 0x000fe20000000000 */
[----:B------:R-:W-:Y:S02]  /*c3d0*/  IADD3 R6, PT, PT, -R6, RZ, RZ ;  /* 0x000000ff06067210 */ /* 0x000fe40007ffe1ff */
[----:B-1----:R-:W-:-:S04]  /*c3e0*/  IABS R4, R12 ;  /* 0x0000000c00047213 */ /* 0x002fc80000000000 */
[----:B------:R-:W1:Y:S01]  /*c3f0*/  I2F.RP R13, R4 ;  /* 0x00000004000d7306 */ /* 0x000e620000209400 */
[----:B------:R-:W3:Y:S07]  /*c400*/  S2UR UR5, SR_CgaCtaId ;  /* 0x00000000000579c3 */ /* 0x000eee0000008800 */
[----:B-1----:R-:W1:Y:S01]  /*c410*/  MUFU.RCP R13, R13 ;  /* 0x0000000d000d7308 */ /* 0x002e620000001000 */
[C---:B--2---:R-:W-:Y:S01]  /*c420*/  IMAD R2, R10.reuse, UR27, RZ ;  /* 0x0000001b0a027c24 */ /* 0x044fe2000f8e02ff */
[----:B------:R-:W-:-:S04]  /*c430*/  IADD3 R10, PT, PT, R10, R11, RZ ;  /* 0x0000000b0a0a7210 */ /* 0x000fc80007ffe0ff */
[----:B------:R-:W-:Y:S02]  /*c440*/  SHF.L.U32 R5, R2, 0x1, RZ ;  /* 0x0000000102057819 */ /* 0x000fe400000006ff */
[----:B------:R-:W2:Y:S01]  /*c450*/  LDC.64 R2, c[0x0][0x380] ;  /* 0x0000e000ff027b82 */ /* 0x000ea20000000a00 */
[----:B------:R-:W-:Y:S01]  /*c460*/  SHF.L.U32 R10, R10, 0x1, RZ ;  /* 0x000000010a0a7819 */ /* 0x000fe200000006ff */
[----:B---3--:R-:W-:-:S04]  /*c470*/  ULEA UR4, UR5, UR4, 0x18 ;  /* 0x0000000405047291 */ /* 0x008fc8000f8ec0ff */
[----:B------:R-:W-:Y:S01]  /*c480*/  IMAD R10, R10, UR23, R5 ;  /* 0x000000170a0a7c24 */ /* 0x000fe2000f8e0205 */
[----:B------:R-:W-:Y:S02]  /*c490*/  LEA R5, R7, R8, 0x5 ;  /* 0x0000000807057211 */ /* 0x000fe400078e28ff */
[----:B-1----:R-:W-:Y:S01]  /*c4a0*/  IADD3 R9, PT, PT, R13, 0xffffffe, RZ ;  /* 0x0ffffffe0d097810 */ /* 0x002fe20007ffe0ff */
[C---:B------:R-:W-:Y:S01]  /*c4b0*/  IMAD R11, R7.reuse, 0xa0, R10 ;  /* 0x000000a0070b7824 */ /* 0x040fe200078e020a */
[----:B------:R-:W-:Y:S01]  /*c4c0*/  MOV R8, RZ ;  /* 0x000000ff00087202 */ /* 0x000fe20000000f00 */
[----:B------:R-:W-:-:S03]  /*c4d0*/  IMAD R10, R7, 0x28, R0 ;  /* 0x00000028070a7824 */ /* 0x000fc600078e0200 */
[----:B------:R-:W1:Y:S01]  /*c4e0*/  F2I.FTZ.U32.TRUNC.NTZ R9, R9 ;  /* 0x0000000900097305 */ /* 0x000e62000021f000 */
[----:B------:R-:W-:Y:S02]  /*c4f0*/  LEA R11, R0, R11, 0x2 ;  /* 0x0000000b000b7211 */ /* 0x000fe400078e10ff */
[----:B------:R-:W-:Y:S01]  /*c500*/  SHF.L.U32 R0, R10, 0x1, RZ ;  /* 0x000000010a007819 */ /* 0x000fe200000006ff */
[----:B-1----:R-:W-:-:S04]  /*c510*/  IMAD.MOV R13, RZ, RZ, -R9 ;  /* 0x000000ffff0d7224 */ /* 0x002fc800078e0a09 */
[----:B------:R-:W-:-:S04]  /*c520*/  IMAD R13, R13, R4, RZ ;  /* 0x000000040d0d7224 */ /* 0x000fc800078e02ff */
[----:B------:R-:W-:Y:S01]  /*c530*/  IMAD.HI.U32 R7, R9, R13, R8 ;  /* 0x0000000d09077227 */ /* 0x000fe200078e0008 */
[----:B------:R-:W-:-:S07]  /*c540*/  IADD3 R8, PT, PT, R11, UR4, RZ ;  /* 0x000000040b087c10 */ /* 0x000fce000fffe0ff */
.L_x_1271:
        /* <DEDUP_REMOVED lines=13> */
[----:B------:R1:W3:Y:S01]  /*c620*/  LDS R11, [R8] ;  /* 0x00000000080b7984 */ /* 0x0002e20000000800 */
        /* <DEDUP_REMOVED lines=37> */
.L_x_1272:
        /* <DEDUP_REMOVED lines=16> */
.L_x_1452:


//--------------------- .text._Z32block_attn_mask_1warp_n32_kernelP6__halfS0_S0_PKiS2_S2_S2_S0_S2_S2_iiifiiii --------------------------
	.section	.text._Z32block_attn_mask_1warp_n32_kernelP6__halfS0_S0_PKiS2_S2_S2_S0_S2_S2_iiifiiii,"ax",@progbits
	.align	128
        .global         _Z32block_attn_mask_1warp_n32_kernelP6__halfS0_S0_PKiS2_S2_S2_S0_S2_S2_iiifiiii
        .type           _Z32block_attn_mask_1warp_n32_kernelP6__halfS0_S0_PKiS2_S2_S2_S0_S2_S2_iiifiiii,@function
        .size           _Z32block_attn_mask_1warp_n32_kernelP6__halfS0_S0_PKiS2_S2_S2_S0_S2_S2_iiifiiii,(.L_x_1453 - _Z32block_attn_mask_1warp_n32_kernelP6__halfS0_S0_PKiS2_S2_S2_S0_S2_S2_iiifiiii)
        .other          _Z32block_attn_mask_1warp_n32_kernelP6__halfS0_S0_PKiS2_S2_S2_S0_S2_S2_iiifiiii,@"STO_CUDA_ENTRY STV_DEFAULT"
_Z32block_attn_mask_1warp_n32_kernelP6__halfS0_S0_PKiS2_S2_S2_S0_S2_S2_iiifiiii:
.text._Z32block_attn_mask_1warp_n32_kernelP6__halfS0_S0_PKiS2_S2_S2_S0_S2_S2_iiifiiii:
[----:B------:R-:W1:Y:S01]  /*0000*/  LDC R1, c[0x0][0x37c] ;  /* 0x0000df00ff017b82 */ /* 0x000e620000000800 */
[----:B------:R-:W2:Y:S01]  /*0010*/  S2R R2, SR_TID.X ;  /* 0x0000000000027919 */ /* 0x000ea20000002100 */
[----:B------:R-:W3:Y:S01]  /*0020*/  LDCU UR15, c[0x0][0x3d0] ;  /* 0x00007a00ff0f77ac */ /* 0x000ee20008000800 */
[----:B-1----:R-:W-:Y:S01]  /*0030*/  IADD3 R1, PT, PT, R1, -0x80, RZ ;  /* 0xffffff8001017810 */ /* 0x002fe20007ffe0ff */
[----:B------:R-:W1:Y:S01]  /*0040*/  S2R R4, SR_CTAID.X ;  /* 0x0000000000047919 */ /* 0x000e620000002500 */
[----:B------:R-:W4:Y:S01]  /*0050*/  LDCU.64 UR20, c[0x0][0x358] ;  /* 0x00006b00ff1477ac */ /* 0x000f220008000a00 */
[----:B---3--:R-:W-:Y:S01]  /*0060*/  UISETP.GT.AND UP0, UPT, UR15, 0x20, UPT ;  /* 0x000000200f00788c */ /* 0x008fe2000bf04270 */
[----:B--2---:R-:W-:-:S08]  /*0070*/  LOP3.LUT R25, R2, 0x1f, RZ, 0xc0, !PT ;  /* 0x0000001f02197812 */ /* 0x004fd000078ec0ff */
        /* <DEDUP_REMOVED lines=25> */
.L_x_1273:
[----:B------:R-:W-:-:S12]  /*0210*/  USHF.R.U32.HI UR22, URZ, 0x5, UR15 ;  /* 0x00000005ff167899 */ /* 0x000fd8000801160f */
.L_x_1274:
        /* <DEDUP_REMOVED lines=13> */
[----:B------:R-:W-:-:S06]  /*02f0*/  UMOV UR7, 0x400 ;  /* 0x0000040000077882 */ /* 0x000fcc0000000000 */
[----:B------:R-:W2:Y:S01]  /*0300*/  S2UR UR11, SR_CTAID.Y ;  /* 0x00000000000b79c3 */ /* 0x000ea20000002600 */
[----:B------:R-:W-:-:S07]  /*0310*/  ULEA UR13, UR15, UR4, 0x4 ;  /* 0x000000040f0d7291 */ /* 0x000fce000f8e20ff */
[----:B------:R-:W2:Y:S01]  /*0320*/  S2UR UR9, SR_CTAID.Z ;  /* 0x00000000000979c3 */ /* 0x000ea20000002700 */
[----:B-1----:R-:W-:Y:S02]  /*0330*/  ULEA UR8, UR8, UR7, 0x18 ;  /* 0x0000000708087291 */ /* 0x002fe4000f8ec0ff */
[----:B------:R-:W-:-:S04]  /*0340*/  USHF.R.S32.HI UR7, URZ, 0x1f, UR4 ;  /* 0x0000001fff077899 */ /* 0x000fc80008011404 */
[----:B------:R-:W-:-:S04]  /*0350*/  ULEA.HI UR7, UR7, UR4, URZ, 0x5 ;  /* 0x0000000407077291 */ /* 0x000fc8000f8f28ff */
[----:B------:R-:W-:Y:S02]  /*0360*/  USHF.R.S32.HI UR4, URZ, 0x6, UR7 ;  /* 0x00000006ff047899 */ /* 0x000fe40008011407 */
[----:B---3--:R-:W-:Y:S02]  /*0370*/  UIMAD UR5, UR18, UR19, URZ ;  /* 0x00000013120572a4 */ /* 0x008fe4000f8e02ff */
[----:B------:R-:W-:Y:S02]  /*0380*/  UISETP.GE.AND UP0, UPT, UR4, 0x1, UPT ;  /* 0x000000010400788c */ /* 0x000fe4000bf06270 */
[----:B------:R-:W-:Y:S02]  /*0390*/  UIMAD UR6, UR15, UR19, URZ ;  /* 0x000000130f0672a4 */ /* 0x000fe4000f8e02ff */
[----:B------:R-:W-:Y:S02]  /*03a0*/  ULEA UR5, UR19, UR5, 0x4 ;  /* 0x0000000513057291 */ /* 0x000fe4000f8e20ff */
[----:B------:R-:W-:-:S02]  /*03b0*/  ULEA UR23, UR13, UR8, 0x1 ;  /* 0x000000080d177291 */ /* 0x000fc4000f8e08ff */
[----:B--2---:R-:W-:Y:S02]  /*03c0*/  UIMAD UR11, UR11, UR16, URZ ;  /* 0x000000100b0b72a4 */ /* 0x004fe4000f8e02ff */
[----:B------:R-:W-:Y:S02]  /*03d0*/  ULEA UR6, UR15, UR6, 0x4 ;  /* 0x000000060f067291 */ /* 0x000fe4000f8e20ff */
[----:B------:R-:W-:Y:S02]  /*03e0*/  ULEA UR10, UR5, UR23, 0x1 ;  /* 0x00000017050a7291 */ /* 0x000fe4000f8e08ff */
[----:B------:R-:W-:Y:S02]  /*03f0*/  UIMAD UR11, UR9, UR17, UR11 ;  /* 0x00000011090b72a4 */ /* 0x000fe4000f8e020b */
[----:B------:R-:W-:Y:S01]  /*0400*/  ULEA UR12, UR6, UR10, 0x1 ;  /* 0x0000000a060c7291 */ /* 0x000fe2000f8e08ff */
[----:B----4-:R-:W-:Y:S02]  /*0410*/  IADD3 R24, PT, PT, R24, -R3, RZ ;  /* 0x8000000318187210 */ /* 0x010fe40007ffe0ff */
        /* <DEDUP_REMOVED lines=16> */
.L_x_1277:
[C---:B--2---:R-:W-:Y:S01]  /*0520*/  LEA R5, R6.reuse, R2, 0x5 ;  /* 0x0000000206057211 */ /* 0x044fe200078e28ff */
        /* <DEDUP_REMOVED lines=30> */
.L_x_1276:
        /* <DEDUP_REMOVED lines=10> */
[C---:B------:R-:W-:Y:S02]  /*07b0*/  IADD3 R5, P0, PT, R10.reuse, R5, RZ ;  /* 0x000000050a057210 */ /* 0x040fe40007f1e0ff */
[C---:B------:R-:W-:Y:S02]  /*07c0*/  LEA R13, R11.reuse, UR8, 0x2 ;  /* 0x000000080b0d7c11 */ /* 0x040fe4000f8e10ff */
        /* <DEDUP_REMOVED lines=18> */
.L_x_1278:
[----:B------:R-:W-:Y:S05]  /*08f0*/  BRA.U !UP1, `(.L_x_1275) ;  /* 0x0000000109387547 */ /* 0x000fea000b800000 */
        /* <DEDUP_REMOVED lines=14> */
.L_x_1275:
        /* <DEDUP_REMOVED lines=32> */
.L_x_1349:
        /* <DEDUP_REMOVED lines=27> */
[----:B------:R-:W-:Y:S01]  /*0d90*/  IMAD.MOV.U32 R8, RZ, RZ, RZ ;  /* 0x000000ffff087224 */ /* 0x000fe200078e00ff */
[----:B------:R-:W1:Y:S01]  /*0da0*/  LDCU.64 UR8, c[0x0][0x388] ;  /* 0x00007100ff0877ac */ /* 0x000e620008000a00 */
[----:B------:R-:W-:-:S12]  /*0db0*/  ULOP3.LUT UR6, UR7, 0x7ffffffc, URZ, 0xc0, !UPT ;  /* 0x7ffffffc07067892 */ /* 0x000fd8000f8ec0ff */
.L_x_1282:
[C---:B--2---:R-:W-:Y:S01]  /*0dc0*/  LEA R6, R8.reuse, R11, 0x5 ;  /* 0x0000000b08067211 */ /* 0x044fe200078e28ff */
[C---:B------:R-:W-:Y:S01]  /*0dd0*/  IMAD R9, R8.reuse, 0x28, R25 ;  /* 0x0000002808097824 */ /* 0x040fe200078e0219 */
[----:B------:R-:W-:Y:S02]  /*0de0*/  IADD3 R8, PT, PT, R8, 0x4, RZ ;  /* 0x0000000408087810 */ /* 0x000fe40007ffe0ff */
        /* <DEDUP_REMOVED lines=15> */
.L_x_1281:
        /* <DEDUP_REMOVED lines=36> */
.L_x_1280:
        /* <DEDUP_REMOVED lines=8> */
.L_x_1290:
        /* <DEDUP_REMOVED lines=15> */
.L_x_1286:
        /* <DEDUP_REMOVED lines=9> */
[C---:B------:R-:W-:Y:S01]  /*1320*/  LEA R5, R13.reuse, R6, 0x5 ;  /* 0x000000060d057211 */ /* 0x040fe200078e28ff */
[----:B------:R4:W-:Y:S01]  /*1330*/  STS [R4+UR9], RZ ;  /* 0x000000ff04007988 */ /* 0x0009e20008000809 */
[C---:B------:R-:W-:Y:S01]  /*1340*/  IADD3 R12, PT, PT, R4.reuse, UR33, RZ ;  /* 0x00000021040c7c10 */ /* 0x040fe2000fffe0ff */
[C---:B------:R-:W-:Y:S01]  /*1350*/  VIADD R11, R4.reuse, UR34 ;  /* 0x00000022040b7c36 */ /* 0x040fe20008000000 */
[----:B------:R-:W-:Y:S01]  /*1360*/  UIADD3 UR36, UPT, UPT, UR9, 0x80, URZ ;  /* 0x0000008009247890 */ /* 0x000fe2000fffe0ff */
[----:B------:R4:W-:Y:S01]  /*1370*/  STS [R5], RZ ;  /* 0x000000ff05007388 */ /* 0x0009e20000000800 */
[C---:B------:R-:W-:Y:S01]  /*1380*/  LEA R12, R13.reuse, R12, 0x5 ;  /* 0x0000000c0d0c7211 */ /* 0x040fe200078e28ff */
[----:B------:R-:W-:Y:S01]  /*1390*/  UIADD3 UR37, UPT, UPT, UR9, 0xa0, URZ ;  /* 0x000000a009257890 */ /* 0x000fe2000fffe0ff */
[C---:B------:R-:W-:Y:S01]  /*13a0*/  IADD3 R10, PT, PT, R4.reuse, UR35, RZ ;  /* 0x00000023040a7c10 */ /* 0x040fe2000fffe0ff */
[----:B------:R4:W-:Y:S01]  /*13b0*/  STS [R4+UR9+0x10], RZ ;  /* 0x000010ff04007988 */ /* 0x0009e20008000809 */
[C---:B------:R-:W-:Y:S01]  /*13c0*/  LEA R11, R13.reuse, R11, 0x5 ;  /* 0x0000000b0d0b7211 */ /* 0x040fe200078e28ff */
[----:B------:R-:W-:Y:S01]  /*13d0*/  UIADD3 UR38, UPT, UPT, UR9, 0xc0, URZ ;  /* 0x000000c009267890 */ /* 0x000fe2000fffe0ff */
[C---:B------:R-:W-:Y:S01]  /*13e0*/  IADD3 R9, PT, PT, R4.reuse, UR36, RZ ;  /* 0x0000002404097c10 */ /* 0x040fe2000fffe0ff */
[----:B------:R4:W-:Y:S01]  /*13f0*/  STS [R5+0x10], RZ ;  /* 0x000010ff05007388 */ /* 0x0009e20000000800 */
[C---:B------:R-:W-:Y:S01]  /*1400*/  LEA R10, R13.reuse, R10, 0x5 ;  /* 0x0000000a0d0a7211 */ /* 0x040fe200078e28ff */
[----:B------:R-:W-:Y:S01]  /*1410*/  UIADD3 UR39, UPT, UPT, UR9, 0xe0, URZ ;  /* 0x000000e009277890 */ /* 0x000fe2000fffe0ff */
[C---:B------:R-:W-:Y:S01]  /*1420*/  IADD3 R8, PT, PT, R4.reuse, UR37, RZ ;  /* 0x0000002504087c10 */ /* 0x040fe2000fffe0ff */
[----:B------:R4:W-:Y:S01]  /*1430*/  STS [R4+UR33], RZ ;  /* 0x000000ff04007988 */ /* 0x0009e20008000821 */
[C---:B------:R-:W-:Y:S01]  /*1440*/  LEA R9, R13.reuse, R9, 0x5 ;  /* 0x000000090d097211 */ /* 0x040fe200078e28ff */
[----:B------:R-:W-:Y:S01]  /*1450*/  UIADD3 UR40, UPT, UPT, UR9, 0x100, URZ ;  /* 0x0000010009287890 */ /* 0x000fe2000fffe0ff */
[C---:B------:R-:W-:Y:S01]  /*1460*/  IADD3 R7, PT, PT, R4.reuse, UR38, RZ ;  /* 0x0000002604077c10 */ /* 0x040fe2000fffe0ff */
[----:B------:R4:W-:Y:S01]  /*1470*/  STS [R12], RZ ;  /* 0x000000ff0c007388 */ /* 0x0009e20000000800 */
[C---:B------:R-:W-:Y:S01]  /*1480*/  LEA R8, R13.reuse, R8, 0x5 ;  /* 0x000000080d087211 */ /* 0x040fe200078e28ff */
[----:B------:R-:W-:Y:S01]  /*1490*/  UIADD3 UR41, UPT, UPT, UR9, 0x120, URZ ;  /* 0x0000012009297890 */ /* 0x000fe2000fffe0ff */
[C---:B------:R-:W-:Y:S01]  /*14a0*/  IADD3 R15, PT, PT, R4.reuse, UR39, RZ ;  /* 0x00000027040f7c10 */ /* 0x040fe2000fffe0ff */
[----:B------:R4:W-:Y:S01]  /*14b0*/  STS [R4+UR33+0x10], RZ ;  /* 0x000010ff04007988 */ /* 0x0009e20008000821 */
[C---:B------:R-:W-:Y:S01]  /*14c0*/  IMAD R7, R13.reuse, 0x20, R7 ;  /* 0x000000200d077824 */ /* 0x040fe200078e0207 */
[----:B------:R-:W-:Y:S01]  /*14d0*/  UIADD3 UR42, UPT, UPT, UR9, 0x140, URZ ;  /* 0x00000140092a7890 */ /* 0x000fe2000fffe0ff */
[C---:B------:R-:W-:Y:S01]  /*14e0*/  VIADD R28, R4.reuse, UR40 ;  /* 0x00000028041c7c36 */ /* 0x040fe20008000000 */
        /* <DEDUP_REMOVED lines=22> */
[C---:B------:R-:W-:Y:S01]  /*1650*/  VIADD R6, R4.reuse, UR46 ;  /* 0x0000002e04067c36 */ /* 0x040fe20008000000 */
[C---:B------:R-:W-:Y:S01]  /*1660*/  LEA R14, R13.reuse, R14, 0x5 ;  /* 0x0000000e0d0e7211 */ /* 0x040fe200078e28ff */
[----:B------:R4:W-:Y:S01]  /*1670*/  STS [R10], RZ ;  /* 0x000000ff0a007388 */ /* 0x0009e20000000800 */
[----:B------:R-:W-:Y:S01]  /*1680*/  VIADD R26, R4, UR47 ;  /* 0x0000002f041a7c36 */ /* 0x000fe20008000000 */
[----:B------:R-:W-:Y:S01]  /*1690*/  UIADD3 UR7, UPT, UPT, UR7, 0x100, URZ ;  /* 0x0000010007077890 */ /* 0x000fe2000fffe0ff */
[C---:B------:R-:W-:Y:S01]  /*16a0*/  LEA R6, R13.reuse, R6, 0x5 ;  /* 0x000000060d067211 */ /* 0x040fe200078e28ff */
[----:B------:R4:W-:Y:S02]  /*16b0*/  STS [R4+UR35+0x10], RZ ;  /* 0x000010ff04007988 */ /* 0x0009e40008000823 */
[----:B------:R-:W-:-:S02]  /*16c0*/  LEA R13, R13, R26, 0x5 ;  /* 0x0000001a0d0d7211 */ /* 0x000fc400078e28ff */
        /* <DEDUP_REMOVED lines=50> */
.L_x_1285:
        /* <DEDUP_REMOVED lines=13> */
[----:B------:R-:W-:-:S03]  /*1ac0*/  MOV R14, UR18 ;  /* 0x00000012000e7c02 */ /* 0x000fc60008000f00 */
        /* <DEDUP_REMOVED lines=58> */
.L_x_1288:
        /* <DEDUP_REMOVED lines=41> */
.L_x_1289:
        /* <DEDUP_REMOVED lines=33> */
.L_x_1287:
[----:B------:R-:W-:Y:S05]  /*2310*/  BRA.U !UP0, `(.L_x_1290) ;  /* 0xffffffed08a07547 */ /* 0x000fea000b83ffff */
[----:B------:R-:W-:Y:S05]  /*2320*/  BRA `(.L_x_1283) ;  /* 0x0000000800247947 */ /* 0x000fea0003800000 */
.L_x_1284:
[----:B------:R-:W-:-:S05]  /*2330*/  UMOV UR6, URZ ;  /* 0x000000ff00067c82 */ /* 0x000fca0008000000 */
.L_x_1295:
[----:B----4-:R-:W4:Y:S01]  /*2340*/  LDCU UR7, c[0x0][0x3d0] ;  /* 0x00007a00ff0777ac */ /* 0x010f220008000800 */
[----:B------:R-:W-:Y:S02]  /*2350*/  UIMAD UR34, UR6, UR26, URZ ;  /* 0x0000001a062272a4 */ /* 0x000fe4000f8e02ff */
[----:B------:R-:W-:Y:S02]  /*2360*/  UIMAD UR35, UR6, UR24, URZ ;  /* 0x00000018062372a4 */ /* 0x000fe4000f8e02ff */
[----:B------:R-:W-:-:S04]  /*2370*/  UIADD3 UR6, UPT, UPT, UR6, 0x10, URZ ;  /* 0x0000001006067890 */ /* 0x000fc8000fffe0ff */
[----:B----4-:R-:W-:-:S03]  /*2380*/  UISETP.GE.AND UP0, UPT, UR6, UR7, UPT ;  /* 0x000000070600728c */ /* 0x010fc6000bf06270 */
[----:B------:R-:W-:-:S08]  /*2390*/  UMOV UR7, URZ ;  /* 0x000000ff00077c82 */ /* 0x000fd00008000000 */
.L_x_1294:
        /* <DEDUP_REMOVED lines=19> */
[C---:B------:R-:W-:Y:S02]  /*24d0*/  LEA R5, R6.reuse, R5, 0x3 ;  /* 0x0000000506057211 */ /* 0x040fe400078e18ff */
[----:B------:R-:W-:Y:S02]  /*24e0*/  SHF.L.U32 R6, R6, 0x3, RZ ;  /* 0x0000000306067819 */ /* 0x000fe400000006ff */
[----:B------:R-:W-:-:S03]  /*24f0*/  LOP3.LUT R4, R4, 0x8, RZ, 0xe2, !PT ;  /* 0x0000000804047812 */ /* 0x000fc600078ee2ff */
[----:B------:R-:W-:Y:S01]  /*2500*/  IMAD R17, R7, UR26, R6 ;  /* 0x0000001a07117c24 */ /* 0x000fe2000f8e0206 */
[----:B------:R-:W-:Y:S01]  /*2510*/  CS2R R6, SRZ ;  /* 0x0000000000067805 */ /* 0x000fe2000001ff00 */
[----:B------:R-:W-:Y:S01]  /*2520*/  IMAD R18, R5, UR26, R4 ;  /* 0x0000001a05127c24 */ /* 0x000fe2000f8e0204 */
[----:B------:R-:W-:Y:S02]  /*2530*/  CS2R R4, SRZ ;  /* 0x0000000000047805 */ /* 0x000fe4000001ff00 */
[----:B------:R-:W-:Y:S02]  /*2540*/  SHF.L.U32 R17, R17, 0x1, RZ ;  /* 0x0000000111117819 */ /* 0x000fe400000006ff */
[----:B------:R-:W-:-:S07]  /*2550*/  SHF.L.U32 R18, R18, 0x1, RZ ;  /* 0x0000000112127819 */ /* 0x000fce00000006ff */
.L_x_1292:
[----:B------:R-:W-:Y:S02]  /*2560*/  UIADD3 UR18, UPT, UPT, UR34, UR8, URZ ;  /* 0x0000000822127290 */ /* 0x000fe4000fffe0ff */
[----:B------:R-:W-:Y:S02]  /*2570*/  UIADD3 UR19, UPT, UPT, UR32, UR8, URZ ;  /* 0x0000000820137290 */ /* 0x000fe4000fffe0ff */
[----:B------:R-:W-:Y:S02]  /*2580*/  ULEA UR18, UR18, UR33, 0x1 ;  /* 0x0000002112127291 */ /* 0x000fe4000f8e08ff */
[----:B------:R-:W-:Y:S02]  /*2590*/  ULEA UR19, UR19, UR23, 0x1 ;  /* 0x0000001713137291 */ /* 0x000fe4000f8e08ff */
[----:B------:R-:W-:Y:S02]  /*25a0*/  UIADD3 UR9, UPT, UPT, UR9, 0x4, URZ ;  /* 0x0000000409097890 */ /* 0x000fe4000fffe0ff */
[----:B------:R-:W-:Y:S01]  /*25b0*/  MOV R20, UR18 ;  /* 0x0000001200147c02 */ /* 0x000fe20008000f00 */
[----:B------:R-:W-:Y:S01]  /*25c0*/  UIADD3 UR8, UPT, UPT, UR8, 0x40, URZ ;  /* 0x0000004008087890 */ /* 0x000fe2000fffe0ff */
[----:B------:R-:W-:Y:S01]  /*25d0*/  IMAD.U32 R19, RZ, RZ, UR19 ;  /* 0x00000013ff137e24 */ /* 0x000fe2000f8e00ff */
        /* <DEDUP_REMOVED lines=25> */
.L_x_1291:
        /* <DEDUP_REMOVED lines=16> */
[----:B------:R-:W-:Y:S02]  /*2870*/  LOP3.LUT R9, R13, 0x8, R10, 0xe2, !PT ;  /* 0x000000080d097812 */ /* 0x000fe400078ee20a */
[C---:B------:R-:W-:Y:S02]  /*2880*/  LEA R10, R11.reuse, R10, 0x3 ;  /* 0x0000000a0b0a7211 */ /* 0x040fe400078e18ff */
        /* <DEDUP_REMOVED lines=32> */
.L_x_1293:
        /* <DEDUP_REMOVED lines=11> */
[----:B------:R-:W-:-:S05]  /*2b40*/  LEA R9, R9, UR8, 0x2 ;  /* 0x0000000809097c11 */ /* 0x000fca000f8e10ff */
[----:B------:R-:W-:Y:S01]  /*2b50*/  IMAD R8, R8, 0x20, R9 ;  /* 0x0000002008087824 */ /* 0x000fe200078e0209 */
[----:B------:R4:W-:Y:S04]  /*2b60*/  STS [R9], R4 ;  /* 0x0000000409007388 */ /* 0x0009e80000000800 */
[----:B------:R4:W-:Y:S04]  /*2b70*/  STS [R8], R5 ;  /* 0x0000000508007388 */ /* 0x0009e80000000800 */
[----:B------:R4:W-:Y:S04]  /*2b80*/  STS [R9+0x10], R6 ;  /* 0x0000100609007388 */ /* 0x0009e80000000800 */
[----:B------:R4:W-:Y:S01]  /*2b90*/  STS [R8+0x10], R7 ;  /* 0x0000100708007388 */ /* 0x0009e20000000800 */
[----:B------:R-:W-:Y:S05]  /*2ba0*/  BRA.U !UP2, `(.L_x_1294) ;  /* 0xfffffff50afc7547 */ /* 0x000fea000b83ffff */
[----:B------:R-:W-:Y:S05]  /*2bb0*/  BRA.U !UP0, `(.L_x_1295) ;  /* 0xfffffff508e07547 */ /* 0x000fea000b83ffff */
.L_x_1283:
[----:B------:R-:W1:Y:S01]  /*2bc0*/  LDCU UR6, c[0x0][0x3ec] ;  /* 0x00007d80ff0677ac */ /* 0x000e620008000800 */
[----:B----4-:R-:W4:Y:S01]  /*2bd0*/  S2R R17, SR_TID.X ;  /* 0x0000000000117919 */ /* 0x010f220000002100 */
[----:B------:R-:W1:Y:S02]  /*2be0*/  LDCU UR9, c[0x0][0x3d4] ;  /* 0x00007a80ff0977ac */ /* 0x000e640008000800 */
[----:B-1----:R-:W-:-:S04]  /*2bf0*/  UIMAD UR6, UR6, UR9, URZ ;  /* 0x00000009060672a4 */ /* 0x002fc8000f8e02ff */
[----:B------:R-:W-:-:S04]  /*2c00*/  USHF.R.S32.HI UR7, URZ, 0x1f, UR6 ;  /* 0x0000001fff077899 */ /* 0x000fc80008011406 */
[----:B------:R-:W-:-:S04]  /*2c10*/  ULEA.HI UR7, UR7, UR6, URZ, 0x5 ;  /* 0x0000000607077291 */ /* 0x000fc8000f8f28ff */
[----:B------:R-:W-:-:S04]  /*2c20*/  USHF.R.S32.HI UR7, URZ, 0x6, UR7 ;  /* 0x00000006ff077899 */ /* 0x000fc80008011407 */
[----:B------:R-:W-:Y:S01]  /*2c30*/  UISETP.GE.AND UP0, UPT, UR7, 0x1, UPT ;  /* 0x000000010700788c */ /* 0x000fe2000bf06270 */
[----:B------:R-:W-:Y:S08]  /*2c40*/  BAR.SYNC.DEFER_BLOCKING 0x0 ;  /* 0x0000000000007b1d */ /* 0x000ff00000010000 */
[----:B----4-:R-:W-:Y:S05]  /*2c50*/  BRA.U !UP0, `(.L_x_1296) ;  /* 0x0000000508107547 */ /* 0x010fea000b800000 */
[----:B--23--:R-:W1:Y:S01]  /*2c60*/  LDC R5, c[0x0][0x3e8] ;  /* 0x0000fa00ff057b82 */ /* 0x00ce620000000800 */
        /* <DEDUP_REMOVED lines=11> */
.L_x_1298:
[C---:B------:R-:W-:Y:S02]  /*2d20*/  LEA R10, R8.reuse, R17, 0x5 ;  /* 0x00000011080a7211 */ /* 0x040fe400078e28ff */
[----:B--2---:R-:W-:Y:S02]  /*2d30*/  LEA.HI R6, R17, R8, RZ, 0x1b ;  /* 0x0000000811067211 */ /* 0x004fe400078fd8ff */
[----:B------:R-:W-:Y:S02]  /*2d40*/  IADD3 R10, P0, PT, R5, R10, RZ ;  /* 0x0000000a050a7210 */ /* 0x000fe40007f1e0ff */
[----:B------:R-:W-:Y:S01]  /*2d50*/  IADD3 R8, PT, PT, R8, 0x4, RZ ;  /* 0x0000000408087810 */ /* 0x000fe20007ffe0ff */
[----:B------:R-:W-:Y:S01]  /*2d60*/  IMAD R9, R6, 0x28, R25 ;  /* 0x0000002806097824 */ /* 0x000fe200078e0219 */
        /* <DEDUP_REMOVED lines=14> */
.L_x_1297:
[----:B------:R-:W-:-:S09]  /*2e50*/  ULOP3.LUT UP0, UR6, UR7, 0x3, URZ, 0xc0, !UPT ;  /* 0x0000000307067892 */ /* 0x000fd2000f80c0ff */
[----:B------:R-:W-:Y:S05]  /*2e60*/  BRA.U !UP0, `(.L_x_1296) ;  /* 0x00000001088c7547 */ /* 0x000fea000b800000 */
[----:B------:R-:W1:Y:S01]  /*2e70*/  LDCU.64 UR32, c[0x0][0x390] ;  /* 0x00007200ff2077ac */ /* 0x000e620008000a00 */
[----:B------:R-:W-:Y:S02]  /*2e80*/  LEA R12, R6, R17, 0x5 ;  /* 0x00000011060c7211 */ /* 0x000fe400078e28ff */
[----:B------:R-:W-:Y:S01]  /*2e90*/  LEA.HI R6, R17, R6, RZ, 0x1b ;  /* 0x0000000611067211 */ /* 0x000fe200078fd8ff */
[----:B------:R-:W-:Y:S01]  /*2ea0*/  UISETP.NE.AND UP0, UPT, UR6, 0x1, UPT ;  /* 0x000000010600788c */ /* 0x000fe2000bf05270 */
        /* <DEDUP_REMOVED lines=22> */
[----:B----4-:R-:W-:-:S04]  /*3010*/  IADD3 R6, PT, PT, R12, 0x40, RZ ;  /* 0x000000400c067810 */ /* 0x010fc80007ffe0ff */
        /* <DEDUP_REMOVED lines=8> */
.L_x_1296:
        /* <DEDUP_REMOVED lines=14> */
.L_x_1299:
        /* <DEDUP_REMOVED lines=29> */
.L_x_1304:
[----:B---3--:R-:W-:-:S04]  /*3350*/  IMAD R7, R9, 0x20, R8 ;  /* 0x0000002009077824 */ /* 0x008fc800078e0208 */
[----:B-1----:R-:W-:-:S05]  /*3360*/  IMAD.WIDE R6, R7, 0x4, R4 ;  /* 0x0000000407067825 */ /* 0x002fca00078e0204 */
[----:B------:R-:W2:Y:S04]  /*3370*/  LDG.E R12, desc[UR20][R6.64] ;  /* 0x00000014060c7981 */ /* 0x000ea8000c1e1900 */
[----:B------:R-:W3:Y:S04]  /*3380*/  LDG.E R16, desc[UR20][R6.64+0x80] ;  /* 0x0000801406107981 */ /* 0x000ee8000c1e1900 */
[----:B------:R-:W4:Y:S01]  /*3390*/  LDG.E R14, desc[UR20][R6.64+0x100] ;  /* 0x00010014060e7981 */ /* 0x000f22000c1e1900 */
[----:B------:R-:W-:-:S03]  /*33a0*/  SHF.R.U32.HI R10, RZ, 0x1, R17 ;  /* 0x00000001ff0a7819 */ /* 0x000fc60000011611 */
[----:B------:R-:W5:Y:S01]  /*33b0*/  LDG.E R20, desc[UR20][R6.64+0x200] ;  /* 0x0002001406147981 */ /* 0x000f62000c1e1900 */
[----:B------:R-:W-:-:S03]  /*33c0*/  LOP3.LUT R10, R10, 0x1f8, RZ, 0xc0, !PT ;  /* 0x000001f80a0a7812 */ /* 0x000fc600078ec0ff */
[----:B------:R-:W5:Y:S01]  /*33d0*/  LDG.E R21, desc[UR20][R6.64+0x180] ;  /* 0x0001801406157981 */ /* 0x000f62000c1e1900 */
[----:B------:R-:W-:-:S03]  /*33e0*/  IADD3 R10, PT, PT, R10, R17, RZ ;  /* 0x000000110a0a7210 */ /* 0x000fc60007ffe0ff */
[----:B------:R-:W5:Y:S02]  /*33f0*/  LDG.E R19, desc[UR20][R6.64+0x280] ;  /* 0x0002801406137981 */ /* 0x000f64000c1e1900 */
[----:B------:R-:W-:Y:S02]  /*3400*/  IMAD R10, R9, 0x30, R10 ;  /* 0x00000030090a7824 */ /* 0x000fe400078e020a */
[----:B------:R-:W5:Y:S03]  /*3410*/  LDG.E R22, desc[UR20][R6.64+0x300] ;  /* 0x0003001406167981 */ /* 0x000f66000c1e1900 */
[----:B------:R-:W-:Y:S01]  /*3420*/  LEA R10, R10, UR10, 0x2 ;  /* 0x0000000a0a0a7c11 */ /* 0x000fe2000f8e10ff */
        /* <DEDUP_REMOVED lines=16> */
[----:B------:R-:W5:Y:S04]  /*3530*/  LDS R27, [R10+0x300] ;  /* 0x000300000a1b7984 */ /* 0x000f680000000800 */
[----:B------:R-:W-:Y:S04]  /*3540*/  STS [R10+0x180], R28 ;  /* 0x0001801c0a007388 */ /* 0x000fe80000000800 */
[----:B------:R-:W5:Y:S04]  /*3550*/  LDS R28, [R10+0x240] ;  /* 0x000240000a1c7984 */ /* 0x000f680000000800 */
[----:B------:R-:W-:Y:S04]  /*3560*/  STS [R10+0xc0], R29 ;  /* 0x0000c01d0a007388 */ /* 0x000fe80000000800 */
[----:B------:R-:W5:Y:S04]  /*3570*/  LDS R29, [R10+0x480] ;  /* 0x000480000a1d7984 */ /* 0x000f680000000800 */
[----:B-1----:R-:W1:Y:S04]  /*3580*/  LDS R6, [R10+0x540] ;  /* 0x000540000a067984 */ /* 0x002e680000000800 */
[----:B------:R-:W-:Y:S01]  /*3590*/  LDS R7, [R10+0x780] ;  /* 0x000780000a077984 */ /* 0x000fe20000000800 */
[----:B-----5:R-:W-:-:S03]  /*35a0*/  HADD2 R27, R27, R20 ;  /* 0x000000141b1b7230 */ /* 0x020fc60000000000 */
[----:B------:R-:W5:Y:S01]  /*35b0*/  LDS R20, [R10+0x3c0] ;  /* 0x0003c0000a147984 */ /* 0x000f620000000800 */
[----:B------:R-:W-:-:S03]  /*35c0*/  HADD2 R21, R28, R21 ;  /* 0x000000151c157230 */ /* 0x000fc60000000000 */
[----:B------:R-:W-:Y:S04]  /*35d0*/  STS [R10+0x300], R27 ;  /* 0x0003001b0a007388 */ /* 0x000fe80000000800 */
[----:B------:R-:W-:Y:S01]  /*35e0*/  STS [R10+0x240], R21 ;  /* 0x000240150a007388 */ /* 0x000fe20000000800 */
[----:B------:R-:W-:-:S03]  /*35f0*/  HADD2 R29, R29, R22 ;  /* 0x000000161d1d7230 */ /* 0x000fc60000000000 */
[----:B------:R-:W-:Y:S01]  /*3600*/  LDS R27, [R10+0x900] ;  /* 0x000900000a1b7984 */ /* 0x000fe20000000800 */
[----:B-1----:R-:W-:-:S03]  /*3610*/  HADD2 R23, R6, R23 ;  /* 0x0000001706177230 */ /* 0x002fc60000000000 */
[----:B------:R-:W-:Y:S04]  /*3620*/  LDS R22, [R10+0x6c0] ;  /* 0x0006c0000a167984 */ /* 0x000fe80000000800 */
[----:B------:R-:W-:Y:S01]  /*3630*/  LDS R6, [R10+0x9c0] ;  /* 0x0009c0000a067984 */ /* 0x000fe20000000800 */
[----:B-----5:R-:W-:-:S03]  /*3640*/  HADD2 R19, R20, R19 ;  /* 0x0000001314137230 */ /* 0x020fc60000000000 */
[----:B------:R-:W-:Y:S04]  /*3650*/  LDS R20, [R10+0x600] ;  /* 0x000600000a147984 */ /* 0x000fe80000000800 */
[----:B------:R-:W-:Y:S04]  /*3660*/  STS [R10+0x3c0], R19 ;  /* 0x0003c0130a007388 */ /* 0x000fe80000000800 */
[----:B------:R-:W1:Y:S04]  /*3670*/  LDS R19, [R10+0x840] ;  /* 0x000840000a137984 */ /* 0x000e680000000800 */
[----:B------:R5:W-:Y:S01]  /*3680*/  STS [R10+0x480], R29 ;  /* 0x0004801d0a007388 */ /* 0x000be20000000800 */
[----:B------:R-:W-:Y:S01]  /*3690*/  ULOP3.LUT UR6, UR8, 0x7ffffff0, URZ, 0xc0, !UPT ;  /* 0x7ffffff008067892 */ /* 0x000fe2000f8ec0ff */
[----:B------:R-:W-:-:S02]  /*36a0*/  IADD3 R9, PT, PT, R9, 0x10, RZ ;  /* 0x0000001009097810 */ /* 0x000fc40007ffe0ff */
[----:B------:R-:W-:Y:S03]  /*36b0*/  STS [R10+0x540], R23 ;  /* 0x000540170a007388 */ /* 0x000fe60000000800 */
        /* <DEDUP_REMOVED lines=8> */
[----:B------:R-:W-:Y:S02]  /*3740*/  HADD2 R27, R27, R14 ;  /* 0x0000000e1b1b7230 */ /* 0x000fe40000000000 */
[----:B-----5:R-:W-:Y:S01]  /*3750*/  HADD2 R29, R6, R16 ;  /* 0x00000010061d7230 */ /* 0x020fe20000000000 */
        /* <DEDUP_REMOVED lines=11> */
.L_x_1303:
        /* <DEDUP_REMOVED lines=19> */
[----:B------:R-:W-:-:S04]  /*3940*/  SHF.R.U32.HI R15, RZ, 0x1, R17 ;  /* 0x00000001ff0f7819 */ /* 0x000fc80000011611 */
[----:B------:R-:W-:-:S04]  /*3950*/  LOP3.LUT R16, R15, 0x1f8, RZ, 0xc0, !PT ;  /* 0x000001f80f107812 */ /* 0x000fc800078ec0ff */
[----:B------:R-:W-:-:S05]  /*3960*/  IADD3 R16, PT, PT, R16, R17, RZ ;  /* 0x0000001110107210 */ /* 0x000fca0007ffe0ff */
[C---:B------:R-:W-:Y:S02]  /*3970*/  IMAD R15, R7.reuse, 0x30, R16 ;  /* 0x00000030070f7824 */ /* 0x040fe400078e0210 */
[----:B------:R-:W-:-:S03]  /*3980*/  VIADD R7, R7, 0x8 ;  /* 0x0000000807077836 */ /* 0x000fc60000000000 */
[----:B------:R-:W-:-:S05]  /*3990*/  LEA R15, R15, UR10, 0x2 ;  /* 0x0000000a0f0f7c11 */ /* 0x000fca000f8e10ff */
[----:B------:R-:W2:Y:S04]  /*39a0*/  LDS R21, [R15] ;  /* 0x000000000f157984 */ /* 0x000ea80000000800 */
[----:B------:R-:W3:Y:S04]  /*39b0*/  LDS R23, [R15+0xc0] ;  /* 0x0000c0000f177984 */ /* 0x000ee80000000800 */
[----:B------:R-:W4:Y:S04]  /*39c0*/  LDS R20, [R15+0x180] ;  /* 0x000180000f147984 */ /* 0x000f280000000800 */
[----:B------:R-:W5:Y:S04]  /*39d0*/  LDS R27, [R15+0x240] ;  /* 0x000240000f1b7984 */ /* 0x000f680000000800 */
[----:B------:R-:W5:Y:S04]  /*39e0*/  LDS R19, [R15+0x300] ;  /* 0x000300000f137984 */ /* 0x000f680000000800 */
[----:B-1----:R-:W1:Y:S04]  /*39f0*/  LDS R5, [R15+0x3c0] ;  /* 0x0003c0000f057984 */ /* 0x002e680000000800 */
        /* <DEDUP_REMOVED lines=9> */
[----:B------:R-:W-:-:S03]  /*3a90*/  HADD2 R6, R19, R6 ;  /* 0x0000000613067230 */ /* 0x000fc60000000000 */
[----:B------:R2:W-:Y:S01]  /*3aa0*/  STS [R15+0x240], R12 ;  /* 0x0002400c0f007388 */ /* 0x0005e20000000800 */
[----:B-1----:R-:W-:-:S03]  /*3ab0*/  HADD2 R10, R5, R10 ;  /* 0x0000000a050a7230 */ /* 0x002fc60000000000 */
[----:B------:R2:W-:Y:S01]  /*3ac0*/  STS [R15+0x300], R6 ;  /* 0x000300060f007388 */ /* 0x0005e20000000800 */
[----:B------:R-:W-:-:S03]  /*3ad0*/  HADD2 R16, R16, R9 ;  /* 0x0000000910107230 */ /* 0x000fc60000000000 */
[----:B------:R2:W-:Y:S01]  /*3ae0*/  STS [R15+0x3c0], R10 ;  /* 0x0003c00a0f007388 */ /* 0x0005e20000000800 */
[----:B------:R-:W-:-:S03]  /*3af0*/  HADD2 R4, R4, R13 ;  /* 0x0000000d04047230 */ /* 0x000fc60000000000 */
[----:B------:R2:W-:Y:S04]  /*3b00*/  STS [R15+0x480], R16 ;  /* 0x000480100f007388 */ /* 0x0005e80000000800 */
[----:B------:R2:W-:Y:S02]  /*3b10*/  STS [R15+0x540], R4 ;  /* 0x000540040f007388 */ /* 0x0005e40000000800 */
.L_x_1305:
[----:B------:R-:W-:Y:S05]  /*3b20*/  BRA.U !UP2, `(.L_x_1302) ;  /* 0x000000010adc7547 */ /* 0x000fea000b800000 */
[----:B------:R-:W-:Y:S02]  /*3b30*/  ULOP3.LUT UR6, UR8, 0x7, URZ, 0xc0, !UPT ;  /* 0x0000000708067892 */ /* 0x000fe4000f8ec0ff */
[----:B------:R-:W-:Y:S02]  /*3b40*/  ULOP3.LUT UP2, UR7, UR8, 0x3, URZ, 0xc0, !UPT ;  /* 0x0000000308077892 */ /* 0x000fe4000f84c0ff */
        /* <DEDUP_REMOVED lines=9> */
[----:B------:R-:W5:Y:S01]  /*3be0*/  LDG.E R16, desc[UR20][R4.64+0x180] ;  /* 0x0001801404107981 */ /* 0x000f62000c1e1900 */
[----:B------:R-:W-:-:S04]  /*3bf0*/  SHF.R.U32.HI R6, RZ, 0x1, R17 ;  /* 0x00000001ff067819 */ /* 0x000fc80000011611 */
[----:B------:R-:W-:-:S04]  /*3c00*/  LOP3.LUT R6, R6, 0x1f8, RZ, 0xc0, !PT ;  /* 0x000001f806067812 */ /* 0x000fc800078ec0ff */
[----:B------:R-:W-:-:S05]  /*3c10*/  IADD3 R6, PT, PT, R6, R17, RZ ;  /* 0x0000001106067210 */ /* 0x000fca0007ffe0ff */
        /* <DEDUP_REMOVED lines=15> */
.L_x_1306:
[----:B------:R-:W-:Y:S05]  /*3d10*/  BRA.U !UP2, `(.L_x_1302) ;  /* 0x000000010a607547 */ /* 0x000fea000b800000 */
[----:B--2---:R-:W2:Y:S01]  /*3d20*/  LDC.64 R4, c[0x0][0x3b8] ;  /* 0x0000ee00ff047b82 */ /* 0x004ea20000000a00 */
[----:B-1----:R-:W-:-:S05]  /*3d30*/  LEA R9, R7, R8, 0x5 ;  /* 0x0000000807097211 */ /* 0x002fca00078e28ff */
[----:B--2---:R-:W-:-:S05]  /*3d40*/  IMAD.WIDE R4, R9, 0x4, R4 ;  /* 0x0000000409047825 */ /* 0x004fca00078e0204 */
[----:B------:R-:W2:Y:S01]  /*3d50*/  LDG.E R9, desc[UR20][R4.64] ;  /* 0x0000001404097981 */ /* 0x000ea2000c1e1900 */
[----:B------:R-:W-:Y:S01]  /*3d60*/  SHF.R.U32.HI R6, RZ, 0x1, R17 ;  /* 0x00000001ff067819 */ /* 0x000fe20000011611 */
[----:B------:R-:W-:-:S03]  /*3d70*/  UISETP.NE.AND UP0, UPT, UR7, 0x1, UPT ;  /* 0x000000010700788c */ /* 0x000fc6000bf05270 */
[----:B------:R-:W-:-:S04]  /*3d80*/  LOP3.LUT R6, R6, 0x1f8, RZ, 0xc0, !PT ;  /* 0x000001f806067812 */ /* 0x000fc800078ec0ff */
[----:B------:R-:W-:-:S05]  /*3d90*/  IADD3 R6, PT, PT, R6, R17, RZ ;  /* 0x0000001106067210 */ /* 0x000fca0007ffe0ff */
[----:B------:R-:W-:-:S05]  /*3da0*/  IMAD R7, R7, 0x30, R6 ;  /* 0x0000003007077824 */ /* 0x000fca00078e0206 */
        /* <DEDUP_REMOVED lines=15> */
.L_x_1302:
[----:B------:R-:W-:Y:S01]  /*3ea0*/  BAR.SYNC.DEFER_BLOCKING 0x0 ;  /* 0x0000000000007b1d */ /* 0x000fe20000010000 */
[----:B------:R-:W-:-:S12]  /*3eb0*/  UIADD3 UR5, UPT, UPT, UR5, 0x1, URZ ;  /* 0x0000000105057890 */ /* 0x000fd8000fffe0ff */
.L_x_1300:
[----:B------:R-:W5:Y:S02]  /*3ec0*/  LDCU UR6, c[0x0][0x3d0] ;  /* 0x00007a00ff0677ac */ /* 0x000f640008000800 */
[----:B-----5:R-:W-:Y:S02]  /*3ed0*/  UISETP.GE.AND UP0, UPT, UR6, 0x21, UPT ;  /* 0x000000210600788c */ /* 0x020fe4000bf06270 */
[----:B------:R-:W-:-:S07]  /*3ee0*/  ULEA UR8, UR6, UR13, 0x2 ;  /* 0x0000000d06087291 */ /* 0x000fce000f8e10ff */
[----:B------:R-:W-:Y:S05]  /*3ef0*/  BRA.U !UP0, `(.L_x_1307) ;  /* 0x0000002508147547 */ /* 0x000fea000b800000 */
[----:B------:R-:W-:-:S07]  /*3f00*/  IMAD.MOV.U32 R22, RZ, RZ, RZ ;  /* 0x000000ffff167224 */ /* 0x000fce00078e00ff */
.L_x_1317:
[----:B------:R-:W-:Y:S01]  /*3f10*/  ISETP.NE.AND P0, PT, RZ, UR4, PT ;  /* 0x00000004ff007c0c */ /* 0x000fe2000bf05270 */
[----:B--2---:R-:W-:Y:S01]  /*3f20*/  IMAD R16, R17, UR22, R22 ;  /* 0x0000001611107c24 */ /* 0x004fe2000f8e0216 */
[----:B------:R-:W2:Y:S01]  /*3f30*/  LDCU UR6, c[0x0][0x3d4] ;  /* 0x00007a80ff0677ac */ /* 0x000ea20008000800 */
[----:B-1----:R-:W-:Y:S02]  /*3f40*/  MOV R21, RZ ;  /* 0x000000ff00157202 */ /* 0x002fe40000000f00 */
[----:B------:R-:W-:Y:S02]  /*3f50*/  MOV R23, 0xff800000 ;  /* 0xff80000000177802 */ /* 0x000fe40000000f00 */
[C---:B------:R-:W-:Y:S02]  /*3f60*/  LEA R5, R16.reuse, UR13, 0x2 ;  /* 0x0000000d10057c11 */ /* 0x040fe4000f8e10ff */
[C---:B------:R-:W-:Y:S02]  /*3f70*/  LEA R20, R16.reuse, UR8, 0x2 ;  /* 0x0000000810147c11 */ /* 0x040fe4000f8e10ff */
[----:B------:R-:W-:-:S02]  /*3f80*/  LEA R19, R16, UR14, 0x2 ;  /* 0x0000000e10137c11 */ /* 0x000fc4000f8e10ff */
[----:B------:R-:W-:Y:S02]  /*3f90*/  @!P0 MOV R4, 0xff800000 ;  /* 0xff80000000048802 */ /* 0x000fe40000000f00 */
[C---:B------:R-:W-:Y:S01]  /*3fa0*/  LEA R18, R16.reuse, UR25, 0x2 ;  /* 0x0000001910127c11 */ /* 0x040fe2000f8e10ff */
[----:B------:R-:W-:Y:S02]  /*3fb0*/  IMAD R16, R16, UR24, RZ ;  /* 0x0000001810107c24 */ /* 0x000fe4000f8e02ff */
[----:B------:R1:W-:Y:S01]  /*3fc0*/  @!P0 STS [R5], R4 ;  /* 0x0000000405008388 */ /* 0x0003e20000000800 */
[----:B--2---:R-:W-:Y:S02]  /*3fd0*/  UISETP.GE.AND UP0, UPT, UR6, 0x2, UPT ;  /* 0x000000020600788c */ /* 0x004fe4000bf06270 */
[----:B------:R-:W-:Y:S01]  /*3fe0*/  LEA R16, R16, UR10, 0x1 ;  /* 0x0000000a10107c11 */ /* 0x000fe2000f8e08ff */
[----:B------:R1:W-:Y:S04]  /*3ff0*/  @!P0 STS [R20], RZ ;  /* 0x000000ff14008388 */ /* 0x0003e80000000800 */
[----:B------:R1:W-:Y:S04]  /*4000*/  @!P0 STS [R19], R4 ;  /* 0x0000000413008388 */ /* 0x0003e80000000800 */
[----:B------:R1:W-:Y:S01]  /*4010*/  @!P0 STS [R18], RZ ;  /* 0x000000ff12008388 */ /* 0x0003e20000000800 */
[----:B------:R-:W-:Y:S05]  /*4020*/  BRA.U !UP0, `(.L_x_1308) ;  /* 0x0000001108407547 */ /* 0x000fea000b800000 */
[----:B------:R-:W-:Y:S01]  /*4030*/  ULEA.HI UR6, UR9, UR9, URZ, 0x1 ;  /* 0x0000000909067291 */ /* 0x000fe2000f8f08ff */
[----:B------:R-:W-:Y:S01]  /*4040*/  MOV R23, 0xff800000 ;  /* 0xff80000000177802 */ /* 0x000fe20000000f00 */
[----:B-1----:R-:W-:Y:S01]  /*4050*/  IMAD.MOV.U32 R9, RZ, RZ, RZ ;  /* 0x000000ffff097224 */ /* 0x002fe200078e00ff */
        /* <DEDUP_REMOVED lines=9> */
.L_x_1310:
[C---:B------:R-:W-:Y:S02]  /*40f0*/  LEA R10, R9.reuse, R16, 0x2 ;  /* 0x00000010090a7211 */ /* 0x040fe400078e10ff */
[C---:B------:R-:W-:Y:S02]  /*4100*/  SHF.L.U32 R8, R9.reuse, 0x1, RZ ;  /* 0x0000000109087819 */ /* 0x040fe400000006ff */
[----:B------:R-:W-:Y:S01]  /*4110*/  IADD3 R9, PT, PT, R9, 0x4, RZ ;  /* 0x0000000409097810 */ /* 0x000fe20007ffe0ff */
[----:B------:R-:W2:Y:S02]  /*4120*/  LDS R5, [R10] ;  /* 0x000000000a057984 */ /* 0x000ea40000000800 */
[----:B------:R-:W-:Y:S02]  /*4130*/  IMAD R8, R8, 0x4, R1 ;  /* 0x0000000408087824 */ /* 0x000fe400078e0201 */
[----:B---34-:R-:W3:Y:S01]  /*4140*/  LDS R6, [R10+0x4] ;  /* 0x000004000a067984 */ /* 0x018ee20000000800 */
[----:B--2---:R-:W-:-:S02]  /*4150*/  HADD2.F32 R4, -RZ, R5.H0_H0 ;  /* 0x20000005ff047230 */ /* 0x004fc40000004100 */
[----:B------:R-:W-:Y:S02]  /*4160*/  HADD2.F32 R5, -RZ, R5.H1_H1 ;  /* 0x30000005ff057230 */ /* 0x000fe40000004100 */
[--C-:B---3--:R-:W-:Y:S02]  /*4170*/  HADD2.F32 R7, -RZ, R6.reuse.H0_H0 ;  /* 0x20000006ff077230 */ /* 0x108fe40000004100 */
[----:B-1----:R-:W-:Y:S01]  /*4180*/  FMUL R4, R4, UR7 ;  /* 0x0000000704047c20 */ /* 0x002fe20008400000 */
        /* <DEDUP_REMOVED lines=132> */
.L_x_1309:
[----:B------:R-:W-:-:S04]  /*49d0*/  ULOP3.LUT UR7, UR6, 0x3, URZ, 0xc0, !UPT ;  /* 0x0000000306077892 */ /* 0x000fc8000f8ec0ff */
[----:B------:R-:W-:-:S09]  /*49e0*/  UISETP.NE.AND UP2, UPT, UR7, URZ, UPT ;  /* 0x000000ff0700728c */ /* 0x000fd2000bf45270 */
[----:B------:R-:W-:Y:S05]  /*49f0*/  BRA.U !UP2, `(.L_x_1308) ;  /* 0x000000050acc7547 */ /* 0x000fea000b800000 */
[----:B------:R-:W-:Y:S02]  /*4a00*/  UISETP.NE.AND UP2, UPT, UR7, 0x1, UPT ;  /* 0x000000010700788c */ /* 0x000fe4000bf45270 */
[----:B------:R-:W-:-:S04]  /*4a10*/  ULOP3.LUT UR6, UR6, 0x1, URZ, 0xc0, !UPT ;  /* 0x0000000106067892 */ /* 0x000fc8000f8ec0ff */
[----:B------:R-:W-:-:S03]  /*4a20*/  UISETP.NE.AND UP3, UPT, UR6, URZ, UPT ;  /* 0x000000ff0600728c */ /* 0x000fc6000bf65270 */
[----:B------:R-:W-:Y:S08]  /*4a30*/  BRA.U !UP2, `(.L_x_1311) ;  /* 0x000000050a207547 */ /* 0x000ff0000b800000 */
[C---:B---34-:R-:W-:Y:S01]  /*4a40*/  LEA R6, R9.reuse, R16, 0x2 ;  /* 0x0000001009067211 */ /* 0x058fe200078e10ff */
[----:B------:R-:W1:Y:S01]  /*4a50*/  LDCU UR6, c[0x0][0x3dc] ;  /* 0x00007b80ff0677ac */ /* 0x000e620008000800 */
[C---:B------:R-:W-:Y:S02]  /*4a60*/  SHF.L.U32 R12, R9.reuse, 0x1, RZ ;  /* 0x00000001090c7819 */ /* 0x040fe400000006ff */
[----:B------:R-:W-:Y:S01]  /*4a70*/  IADD3 R9, PT, PT, R9, 0x2, RZ ;  /* 0x0000000209097810 */ /* 0x000fe20007ffe0ff */
[----:B------:R-:W2:Y:S04]  /*4a80*/  LDS R5, [R6] ;  /* 0x0000000006057984 */ /* 0x000ea80000000800 */
        /* <DEDUP_REMOVED lines=12> */
[----:B------:R-:W-:Y:S02]  /*4b50*/  IMAD R23, R12, 0x4, R1 ;  /* 0x000000040c177824 */ /* 0x000fe400078e0201 */
        /* <DEDUP_REMOVED lines=54> */
.L_x_1311:
[----:B------:R-:W-:Y:S05]  /*4ec0*/  BRA.U !UP3, `(.L_x_1308) ;  /* 0x000000010b987547 */ /* 0x000fea000b800000 */
[----:B---34-:R-:W-:Y:S01]  /*4ed0*/  LEA R6, R9, R16, 0x2 ;  /* 0x0000001009067211 */ /* 0x018fe200078e10ff */
[----:B------:R-:W1:Y:S05]  /*4ee0*/  LDCU UR6, c[0x0][0x3dc] ;  /* 0x00007b80ff0677ac */ /* 0x000e6a0008000800 */
[----:B------:R-:W2:Y:S02]  /*4ef0*/  LDS R6, [R6] ;  /* 0x0000000006067984 */ /* 0x000ea40000000800 */
[--C-:B--2---:R-:W-:Y:S02]  /*4f00*/  HADD2.F32 R4, -RZ, R6.reuse.H0_H0 ;  /* 0x20000006ff047230 */ /* 0x104fe40000004100 */
[----:B------:R-:W-:-:S03]  /*4f10*/  HADD2.F32 R5, -RZ, R6.H1_H1 ;  /* 0x30000006ff057230 */ /* 0x000fc60000004100 */
        /* <DEDUP_REMOVED lines=33> */
.L_x_1308:
        /* <DEDUP_REMOVED lines=9> */
[----:B------:R-:W-:-:S07]  /*51c0*/  IMAD.MOV.U32 R27, RZ, RZ, RZ ;  /* 0x000000ffff1b7224 */ /* 0x000fce00078e00ff */
.L_x_1314:
[----:B-1----:R-:W-:-:S04]  /*51d0*/  SHF.L.U32 R4, R27, 0x1, RZ ;  /* 0x000000011b047819 */ /* 0x002fc800000006ff */
[----:B------:R-:W-:-:S05]  /*51e0*/  LEA R29, R4, R1, 0x2 ;  /* 0x00000001041d7211 */ /* 0x000fca00078e10ff */
[----:B---34-:R-:W2:Y:S04]  /*51f0*/  LDL.128 R8, [R29] ;  /* 0x000000001d087983 */ /* 0x018ea80000100c00 */
        /* <DEDUP_REMOVED lines=120> */
.L_x_1313:
        /* <DEDUP_REMOVED lines=8> */
[----:B-1----:R-:W-:-:S05]  /*5a00*/  IMAD.SHL.U32 R4, R13, 0x2, RZ ;  /* 0x000000020d047824 */ /* 0x002fca00078e00ff */
[----:B------:R-:W-:-:S05]  /*5a10*/  LEA R12, R4, R1, 0x2 ;  /* 0x00000001040c7211 */ /* 0x000fca00078e10ff */
[----:B---34-:R-:W2:Y:S04]  /*5a20*/  LDL.128 R4, [R12] ;  /* 0x000000000c047983 */ /* 0x018ea80000100c00 */
        /* <DEDUP_REMOVED lines=59> */
.L_x_1315:
[----:B------:R-:W-:Y:S05]  /*5de0*/  BRA.U !UP2, `(.L_x_1312) ;  /* 0x000000010aec7547 */ /* 0x000fea000b800000 */
[----:B------:R-:W-:Y:S02]  /*5df0*/  UISETP.NE.AND UP0, UPT, UR18, 0x1, UPT ;  /* 0x000000011200788c */ /* 0x000fe4000bf05270 */
[----:B------:R-:W-:-:S04]  /*5e00*/  ULOP3.LUT UR7, UR7, 0x1, URZ, 0xc0, !UPT ;  /* 0x0000000107077892 */ /* 0x000fc8000f8ec0ff */
[----:B------:R-:W-:-:S03]  /*5e10*/  UISETP.NE.AND UP2, UPT, UR7, URZ, UPT ;  /* 0x000000ff0700728c */ /* 0x000fc6000bf45270 */
[----:B------:R-:W-:Y:S08]  /*5e20*/  BRA.U !UP0, `(.L_x_1316) ;  /* 0x0000000108907547 */ /* 0x000ff0000b800000 */
[----:B-1-34-:R-:W-:-:S04]  /*5e30*/  SHF.L.U32 R6, R13, 0x1, RZ ;  /* 0x000000010d067819 */ /* 0x01afc800000006ff */
[C---:B------:R-:W-:Y:S01]  /*5e40*/  LEA R5, R6.reuse, R1, 0x2 ;  /* 0x0000000106057211 */ /* 0x040fe200078e10ff */
[----:B------:R-:W-:-:S05]  /*5e50*/  VIADD R6, R6, 0x2 ;  /* 0x0000000206067836 */ /* 0x000fca0000000000 */
        /* <DEDUP_REMOVED lines=33> */
.L_x_1316:
[----:B------:R-:W-:Y:S05]  /*6070*/  BRA.U !UP2, `(.L_x_1312) ;  /* 0x000000010a487547 */ /* 0x000fea000b800000 */
[----:B-1----:R-:W-:-:S04]  /*6080*/  SHF.L.U32 R4, R13, 0x1, RZ ;  /* 0x000000010d047819 */ /* 0x002fc800000006ff */
[----:B------:R-:W-:-:S06]  /*6090*/  LEA R4, R4, R1, 0x2 ;  /* 0x0000000104047211 */ /* 0x000fcc00078e10ff */
[----:B------:R-:W3:Y:S01]  /*60a0*/  LDL.64 R4, [R4] ;  /* 0x0000000004047983 */ /* 0x000ee20000100a00 */
[----:B------:R-:W-:Y:S02]  /*60b0*/  IMAD R16, R13, 0x4, R16 ;  /* 0x000000040d107824 */ /* 0x000fe400078e0210 */
[C---:B---34-:R-:W-:Y:S01]  /*60c0*/  FADD R6, -R26.reuse, R4 ;  /* 0x000000041a067221 */ /* 0x058fe20000000100 */
        /* <DEDUP_REMOVED lines=13> */
.L_x_1312:
[----:B-12---:R-:W1:Y:S01]  /*61a0*/  LDS R5, [R19] ;  /* 0x0000000013057984 */ /* 0x006e620000000800 */
[----:B------:R-:W-:Y:S01]  /*61b0*/  FADD R23, -R26, R23 ;  /* 0x000000171a177221 */ /* 0x000fe20000000100 */
[----:B---34-:R-:W-:Y:S01]  /*61c0*/  IMAD R6, R17, UR22, R22 ;  /* 0x0000001611067c24 */ /* 0x018fe2000f8e0216 */
[----:B------:R-:W-:Y:S02]  /*61d0*/  IADD3 R22, PT, PT, R22, 0x1, RZ ;  /* 0x0000000116167810 */ /* 0x000fe40007ffe0ff */
[----:B------:R-:W-:Y:S02]  /*61e0*/  FMUL R23, R23, 1.4426950216293334961 ;  /* 0x3fb8aa3b17177820 */ /* 0x000fe40000400000 */
[----:B------:R-:W-:-:S03]  /*61f0*/  LEA R10, R6, UR13, 0x2 ;  /* 0x0000000d060a7c11 */ /* 0x000fc6000f8e10ff */
        /* <DEDUP_REMOVED lines=21> */
.L_x_1307:
[-C--:B------:R-:W-:Y:S01]  /*6350*/  IABS R7, R0.reuse ;  /* 0x0000000000077213 */ /* 0x080fe20000000000 */
[----:B------:R-:W-:Y:S01]  /*6360*/  BSSY.RECONVERGENT B0, `(.L_x_1318) ;  /* 0x0000253000007945 */ /* 0x000fe20003800200 */
[----:B-12---:R-:W-:Y:S02]  /*6370*/  IABS R10, R17 ;  /* 0x00000011000a7213 */ /* 0x006fe40000000000 */
[----:B---34-:R-:W1:Y:S01]  /*6380*/  I2F.RP R6, R7 ;  /* 0x0000000700067306 */ /* 0x018e620000209400 */
[----:B------:R-:W-:-:S07]  /*6390*/  IABS R11, R0 ;  /* 0x00000000000b7213 */ /* 0x000fce0000000000 */
[----:B-1----:R-:W1:Y:S02]  /*63a0*/  MUFU.RCP R6, R6 ;  /* 0x0000000600067308 */ /* 0x002e640000001000 */
[----:B-1----:R-:W-:Y:S01]  /*63b0*/  IADD3 R4, PT, PT, R6, 0xffffffe, RZ ;  /* 0x0ffffffe06047810 */ /* 0x002fe20007ffe0ff */
[----:B------:R-:W-:-:S05]  /*63c0*/  IMAD.MOV R6, RZ, RZ, -R11 ;  /* 0x000000ffff067224 */ /* 0x000fca00078e0a0b */
        /* <DEDUP_REMOVED lines=34> */
[----:B------:R-:W-:Y:S01]  /*65f0*/  @!P0 IMAD.MOV.U32 R7, RZ, RZ, -0x800000 ;  /* 0xff800000ff078424 */ /* 0x000fe200078e00ff */
[----:B------:R-:W-:Y:S01]  /*6600*/  LEA R16, R16, UR10, 0x1 ;  /* 0x0000000a10107c11 */ /* 0x000fe2000f8e08ff */
[----:B------:R-:W-:-:S02]  /*6610*/  ULOP3.LUT UR32, UR6, 0x3, URZ, 0xc0, !UPT ;  /* 0x0000000306207892 */ /* 0x000fc4000f8ec0ff */
[----:B------:R-:W-:Y:S01]  /*6620*/  ULOP3.LUT UR33, UR6, 0x1, URZ, 0xc0, !UPT ;  /* 0x0000000106217892 */ /* 0x000fe2000f8ec0ff */
[----:B------:R1:W-:Y:S04]  /*6630*/  @!P0 STS [R20], R7 ;  /* 0x0000000714008388 */ /* 0x0003e80000000800 */
[----:B------:R1:W-:Y:S04]  /*6640*/  @!P0 STS [R19], RZ ;  /* 0x000000ff13008388 */ /* 0x0003e80000000800 */
[----:B------:R1:W-:Y:S04]  /*6650*/  @!P0 STS [R18], R7 ;  /* 0x0000000712008388 */ /* 0x0003e80000000800 */
[----:B------:R1:W-:Y:S01]  /*6660*/  @!P0 STS [R17], RZ ;  /* 0x000000ff11008388 */ /* 0x0003e20000000800 */
[----:B------:R-:W-:Y:S05]  /*6670*/  BRA.U !UP0, `(.L_x_1320) ;  /* 0x0000001108287547 */ /* 0x000fea000b800000 */
[----:B------:R-:W-:Y:S01]  /*6680*/  UISETP.GE.U32.AND UP2, UPT, UR18, 0x3, UPT ;  /* 0x000000031200788c */ /* 0x000fe2000bf46070 */
[----:B------:R-:W-:Y:S02]  /*6690*/  MOV R23, 0xff800000 ;  /* 0xff80000000177802 */ /* 0x000fe40000000f00 */
[----:B------:R-:W-:Y:S02]  /*66a0*/  MOV R21, RZ ;  /* 0x000000ff00157202 */ /* 0x000fe40000000f00 */
[----:B------:R-:W-:-:S04]  /*66b0*/  MOV R9, RZ ;  /* 0x000000ff00097202 */ /* 0x000fc80000000f00 */
[----:B------:R-:W-:Y:S05]  /*66c0*/  BRA.U !UP2, `(.L_x_1321) ;  /* 0x000000090a447547 */ /* 0x000fea000b800000 */
[----:B------:R-:W-:Y:S01]  /*66d0*/  IMAD.MOV.U32 R23, RZ, RZ, -0x800000 ;  /* 0xff800000ff177424 */ /* 0x000fe200078e00ff */
[----:B------:R-:W-:Y:S01]  /*66e0*/  MOV R21, RZ ;  /* 0x000000ff00157202 */ /* 0x000fe20000000f00 */
[----:B------:R-:W2:Y:S01]  /*66f0*/  LDCU UR7, c[0x0][0x3dc] ;  /* 0x00007b80ff0777ac */ /* 0x000ea20008000800 */
[----:B------:R-:W-:-:S07]  /*6700*/  MOV R9, RZ ;  /* 0x000000ff00097202 */ /* 0x000fce0000000f00 */
.L_x_1322:
        /* <DEDUP_REMOVED lines=141> */
.L_x_1321:
[----:B------:R-:W-:-:S09]  /*6fe0*/  UISETP.NE.AND UP2, UPT, UR32, URZ, UPT ;  /* 0x000000ff2000728c */ /* 0x000fd2000bf45270 */
[----:B------:R-:W-:Y:S05]  /*6ff0*/  BRA.U !UP2, `(.L_x_1320) ;  /* 0x000000050ac87547 */ /* 0x000fea000b800000 */
[----:B------:R-:W-:Y:S02]  /*7000*/  UISETP.NE.AND UP2, UPT, UR32, 0x1, UPT ;  /* 0x000000012000788c */ /* 0x000fe4000bf45270 */
[----:B------:R-:W-:-:S07]  /*7010*/  UISETP.NE.AND UP3, UPT, UR33, URZ, UPT ;  /* 0x000000ff2100728c */ /* 0x000fce000bf65270 */
[----:B------:R-:W-:Y:S05]  /*7020*/  BRA.U !UP2, `(.L_x_1323) ;  /* 0x000000050a207547 */ /* 0x000fea000b800000 */
[C---:B------:R-:W-:Y:S01]  /*7030*/  LEA R6, R9.reuse, R16, 0x2 ;  /* 0x0000001009067211 */ /* 0x040fe200078e10ff */
[----:B------:R-:W2:Y:S04]  /*7040*/  LDCU UR7, c[0x0][0x3dc] ;  /* 0x00007b80ff0777ac */ /* 0x000ea80008000800 */
[----:B------:R-:W3:Y:S04]  /*7050*/  LDS R5, [R6] ;  /* 0x0000000006057984 */ /* 0x000ee80000000800 */
[----:B------:R4:W5:Y:S02]  /*7060*/  LDS R11, [R6+0x4] ;  /* 0x00000400060b7984 */ /* 0x0009640000000800 */
[----:B----4-:R-:W-:-:S02]  /*7070*/  SHF.L.U32 R6, R9, 0x1, RZ ;  /* 0x0000000109067819 */ /* 0x010fc400000006ff */
[----:B------:R-:W-:Y:S02]  /*7080*/  IADD3 R9, PT, PT, R9, 0x2, RZ ;  /* 0x0000000209097810 */ /* 0x000fe40007ffe0ff */
[----:B------:R-:W-:Y:S01]  /*7090*/  LEA R22, R6, R1, 0x2 ;  /* 0x0000000106167211 */ /* 0x000fe200078e10ff */
[--C-:B---3--:R-:W-:Y:S02]  /*70a0*/  HADD2.F32 R4, -RZ, R5.reuse.H0_H0 ;  /* 0x20000005ff047230 */ /* 0x108fe40000004100 */
[----:B------:R-:W-:Y:S02]  /*70b0*/  HADD2.F32 R5, -RZ, R5.H1_H1 ;  /* 0x30000005ff057230 */ /* 0x000fe40000004100 */
[--C-:B-----5:R-:W-:Y:S02]  /*70c0*/  HADD2.F32 R13, -RZ, R11.reuse.H0_H0 ;  /* 0x2000000bff0d7230 */ /* 0x120fe40000004100 */
[----:B--2---:R-:W-:Y:S01]  /*70d0*/  FMUL R4, R4, UR7 ;  /* 0x0000000704047c20 */ /* 0x004fe20008400000 */
[----:B------:R-:W-:-:S02]  /*70e0*/  HADD2.F32 R11, -RZ, R11.H1_H1 ;  /* 0x3000000bff0b7230 */ /* 0x000fc40000004100 */
        /* <DEDUP_REMOVED lines=60> */
.L_x_1323:
[----:B------:R-:W-:Y:S05]  /*74b0*/  BRA.U !UP3, `(.L_x_1320) ;  /* 0x000000010b987547 */ /* 0x000fea000b800000 */
[----:B------:R-:W-:Y:S01]  /*74c0*/  IMAD R6, R9, 0x4, R16 ;  /* 0x0000000409067824 */ /* 0x000fe200078e0210 */
        /* <DEDUP_REMOVED lines=37> */
.L_x_1320:
[----:B------:R-:W2:Y:S02]  /*7720*/  LDS R22, [R18] ;  /* 0x0000000012167984 */ /* 0x000ea40000000800 */
[----:B--2---:R-:W-:Y:S01]  /*7730*/  FMNMX R22, R22, R23, !PT ;  /* 0x0000001716167209 */ /* 0x004fe20007800000 */
[----:B------:R-:W-:Y:S06]  /*7740*/  BRA.U !UP0, `(.L_x_1324) ;  /* 0x0000000d08fc7547 */ /* 0x000fec000b800000 */
[----:B------:R-:W-:Y:S01]  /*7750*/  UISETP.GE.U32.AND UP0, UPT, UR18, 0x7, UPT ;  /* 0x000000071200788c */ /* 0x000fe2000bf06070 */
[----:B------:R-:W-:-:S08]  /*7760*/  MOV R13, RZ ;  /* 0x000000ff000d7202 */ /* 0x000fd00000000f00 */
[----:B------:R-:W-:Y:S05]  /*7770*/  BRA.U !UP0, `(.L_x_1325) ;  /* 0x0000000508f07547 */ /* 0x000fea000b800000 */
[----:B------:R-:W-:-:S07]  /*7780*/  MOV R27, RZ ;  /* 0x000000ff001b7202 */ /* 0x000fce0000000f00 */
.L_x_1326:
        /* <DEDUP_REMOVED lines=123> */
.L_x_1325:
[----:B------:R-:W-:-:S04]  /*7f40*/  ULOP3.LUT UR6, UR6, 0x7, URZ, 0xc0, !UPT ;  /* 0x0000000706067892 */ /* 0x000fc8000f8ec0ff */
[----:B------:R-:W-:-:S09]  /*7f50*/  UISETP.NE.AND UP0, UPT, UR6, URZ, UPT ;  /* 0x000000ff0600728c */ /* 0x000fd2000bf05270 */
[----:B------:R-:W-:Y:S05]  /*7f60*/  BRA.U !UP0, `(.L_x_1324) ;  /* 0x0000000508f47547 */ /* 0x000fea000b800000 */
[----:B------:R-:W-:Y:S02]  /*7f70*/  UIADD3 UR6, UPT, UPT, UR6, -0x1, URZ ;  /* 0xffffffff06067890 */ /* 0x000fe4000fffe0ff */
[----:B------:R-:W-:Y:S02]  /*7f80*/  UISETP.NE.AND UP2, UPT, UR32, URZ, UPT ;  /* 0x000000ff2000728c */ /* 0x000fe4000bf45270 */
[----:B------:R-:W-:-:S09]  /*7f90*/  UISETP.GE.U32.AND UP0, UPT, UR6, 0x3, UPT ;  /* 0x000000030600788c */ /* 0x000fd2000bf06070 */
        /* <DEDUP_REMOVED lines=45> */
[----:B--2---:R-:W-:Y:S02]  /*8270*/  IMAD R6, R13, 0x4, R16 ;  /* 0x000000040d067824 */ /* 0x004fe400078e0210 */
[----:B------:R-:W-:Y:S01]  /*8280*/  @!P6 FMUL R15, R15, 0.5 ;  /* 0x3f0000000f0fe820 */ /* 0x000fe20000400000 */
[----:B------:R-:W-:Y:S02]  /*8290*/  IADD3 R13, PT, PT, R13, 0x4, RZ ;  /* 0x000000040d0d7810 */ /* 0x000fe40007ffe0ff */
        /* <DEDUP_REMOVED lines=15> */
.L_x_1327:
        /* <DEDUP_REMOVED lines=40> */
.L_x_1328:
        /* <DEDUP_REMOVED lines=19> */
.L_x_1324:
        /* <DEDUP_REMOVED lines=21> */
.L_x_1319:
[----:B------:R-:W-:Y:S05]  /*8890*/  BSYNC.RECONVERGENT B0 ;  /* 0x0000000000007941 */ /* 0x000fea0003800200 */
.L_x_1318:
        /* <DEDUP_REMOVED lines=8> */
.L_x_1348:
[----:B------:R-:W-:Y:S02]  /*8920*/  UISETP.NE.AND UP0, UPT, UR4, URZ, UPT ;  /* 0x000000ff0400728c */ /* 0x000fe4000bf05270 */
[----:B------:R-:W-:Y:S02]  /*8930*/  UIMAD UR34, UR6, UR24, URZ ;  /* 0x00000018062272a4 */ /* 0x000fe4000f8e02ff */
[----:B------:R-:W-:-:S05]  /*8940*/  UIMAD UR18, UR6, UR26, URZ ;  /* 0x0000001a061272a4 */ /* 0x000fca000f8e02ff */
[----:B-1234-:R-:W-:Y:S07]  /*8950*/  BRA.U !UP0, `(.L_x_1330) ;  /* 0x0000001108cc7547 */ /* 0x01efee000b800000 */
[----:B------:R-:W2:Y:S01]  /*8960*/  LDCU UR7, c[0x0][0x3d4] ;  /* 0x00007a80ff0777ac */ /* 0x000ea20008000800 */
[----:B------:R-:W-:-:S04]  /*8970*/  LEA.HI R16, R25, UR6, RZ, 0x1e ;  /* 0x0000000619107c11 */ /* 0x000fc8000f8ff0ff */
[C---:B-1----:R-:W-:Y:S02]  /*8980*/  LEA R17, R16.reuse, UR13, 0x2 ;  /* 0x0000000d10117c11 */ /* 0x042fe4000f8e10ff */
[----:B------:R-:W-:Y:S01]  /*8990*/  LEA R16, R16, UR14, 0x2 ;  /* 0x0000000e10107c11 */ /* 0x000fe2000f8e10ff */
[----:B--2---:R-:W-:-:S09]  /*89a0*/  UISETP.GE.AND UP0, UPT, UR7, 0x1, UPT ;  /* 0x000000010700788c */ /* 0x004fd2000bf06270 */
        /* <DEDUP_REMOVED lines=15> */
.L_x_1333:
        /* <DEDUP_REMOVED lines=13> */
[----:B------:R-:W-:Y:S01]  /*8b70*/  IMAD.MOV.U32 R6, RZ, RZ, 0x3bbb989d ;  /* 0x3bbb989dff067424 */ /* 0x000fe200078e00ff */
        /* <DEDUP_REMOVED lines=8> */
[----:B------:R-:W-:Y:S01]  /*8c00*/  SHF.L.U32 R12, R12, 0x17, RZ ;  /* 0x000000170c0c7819 */ /* 0x000fe200000006ff */
[----:B------:R-:W-:Y:S01]  /*8c10*/  FFMA.RM R10, R10, R5, 12582913 ;  /* 0x4b4000010a0a7423 */ /* 0x000fe20000004005 */
[----:B------:R-:W1:Y:S01]  /*8c20*/  LDS R9, [R8] ;  /* 0x0000000008097984 */ /* 0x000e620000000800 */
[----:B------:R-:W-:-:S02]  /*8c30*/  FFMA R14, R21, 1.4426950216293334961, -R14 ;  /* 0x3fb8aa3b150e7823 */ /* 0x000fc4000000080e */
[C---:B------:R-:W-:Y:S01]  /*8c40*/  FADD R18, R10.reuse, -12583039 ;  /* 0xcb40007f0a127421 */ /* 0x040fe20000000000 */
[----:B------:R-:W-:Y:S01]  /*8c50*/  IMAD.SHL.U32 R10, R10, 0x800000, RZ ;  /* 0x008000000a0a7824 */ /* 0x000fe200078e00ff */
        /* <DEDUP_REMOVED lines=58> */
.L_x_1332:
[----:B------:R-:W-:Y:S05]  /*9000*/  BRA.U UP0, `(.L_x_1334) ;  /* 0x00000025005c7547 */ /* 0x000fea000b800000 */
[----:B--2---:R-:W-:Y:S01]  /*9010*/  LDS R4, [R17] ;  /* 0x0000000011047984 */ /* 0x004fe20000000800 */
[----:B------:R-:W-:Y:S01]  /*9020*/  USHF.R.U32.HI UR8, URZ, 0x1, UR26 ;  /* 0x00000001ff087899 */ /* 0x000fe2000801161a */
[----:B------:R-:W-:Y:S01]  /*9030*/  MOV R11, 0x3bbb989d ;  /* 0x3bbb989d000b7802 */ /* 0x000fe20000000f00 */
[----:B------:R-:W-:Y:S01]  /*9040*/  UIADD3 UR7, UPT, UPT, UR18, UR7, URZ ;  /* 0x0000000712077290 */ /* 0x000fe2000fffe0ff */
[----:B------:R-:W1:Y:S01]  /*9050*/  LDS R5, [R16] ;  /* 0x0000000010057984 */ /* 0x000e620000000800 */
[----:B------:R-:W-:Y:S02]  /*9060*/  IMAD.MOV.U32 R12, RZ, RZ, 0x437c0000 ;  /* 0x437c0000ff0c7424 */ /* 0x000fe400078e00ff */
        /* <DEDUP_REMOVED lines=43> */
.L_x_1331:
[----:B------:R-:W-:-:S05]  /*9320*/  UMOV UR7, URZ ;  /* 0x000000ff00077c82 */ /* 0x000fca0008000000 */
.L_x_1338:
        /* <DEDUP_REMOVED lines=22> */
.L_x_1336:
        /* <DEDUP_REMOVED lines=32> */
.L_x_1335:
        /* <DEDUP_REMOVED lines=43> */
.L_x_1337:
[----:B------:R-:W-:Y:S01]  /*9940*/  LDS R19, [R17] ;  /* 0x0000000011137984 */ /* 0x000fe20000000800 */
[----:B------:R-:W-:Y:S01]  /*9950*/  USHF.R.U32.HI UR9, URZ, 0x1, UR26 ;  /* 0x00000001ff097899 */ /* 0x000fe2000801161a */
[----:B------:R-:W-:Y:S01]  /*9960*/  IMAD.MOV.U32 R18, RZ, RZ, 0x3bbb989d ;  /* 0x3bbb989dff127424 */ /* 0x000fe200078e00ff */
[----:B------:R-:W-:Y:S01]  /*9970*/  UIADD3 UR8, UPT, UPT, UR18, UR7, URZ ;  /* 0x0000000712087290 */ /* 0x000fe2000fffe0ff */
[----:B------:R-:W1:Y:S01]  /*9980*/  LDS R8, [R16] ;  /* 0x0000000010087984 */ /* 0x000e620000000800 */
[----:B------:R-:W-:Y:S02]  /*9990*/  UIADD3 UR7, UPT, UPT, UR7, 0x10, URZ ;  /* 0x0000001007077890 */ /* 0x000fe4000fffe0ff */
[----:B------:R-:W-:Y:S01]  /*99a0*/  ULEA UR8, UR8, UR12, 0x1 ;  /* 0x0000000c08087291 */ /* 0x000fe2000f8e08ff */
[----:B------:R-:W-:Y:S04]  /*99b0*/  LDS R12, [R17+0x20] ;  /* 0x00002000110c7984 */ /* 0x000fe80000000800 */
        /* <DEDUP_REMOVED lines=21> */
[----:B------:R-:W-:Y:S01]  /*9b10*/  SHF.L.U32 R18, R18, 0x17, RZ ;  /* 0x0000001712127819 */ /* 0x000fe200000006ff */
        /* <DEDUP_REMOVED lines=23> */
.L_x_1330:
        /* <DEDUP_REMOVED lines=19> */
[----:B------:R-:W-:-:S04]  /*9dc0*/  IMAD R4, R5, UR49, R4 ;  /* 0x0000003105047c24 */ /* 0x000fc8000f8e0204 */
[----:B------:R-:W-:-:S07]  /*9dd0*/  IMAD.SHL.U32 R4, R4, 0x4, RZ ;  /* 0x0000000404047824 */ /* 0x000fce00078e00ff */
.L_x_1341:
        /* <DEDUP_REMOVED lines=17> */
[----:B------:R-:W-:Y:S01]  /*9ef0*/  LEA R12, R14, R12, 0x5 ;  /* 0x0000000c0e0c7211 */ /* 0x000fe200078e28ff */
[----:B------:R2:W-:Y:S01]  /*9f00*/  STS [R4+UR9+0x10], RZ ;  /* 0x000010ff04007988 */ /* 0x0005e20008000809 */
[----:B------:R-:W-:Y:S01]  /*9f10*/  UIADD3 UR38, UPT, UPT, UR9, 0xa0, URZ ;  /* 0x000000a009267890 */ /* 0x000fe2000fffe0ff */
[----:B------:R-:W-:Y:S01]  /*9f20*/  IADD3 R10, PT, PT, R4, UR37, RZ ;  /* 0x00000025040a7c10 */ /* 0x000fe2000fffe0ff */
[----:B------:R-:W-:Y:S01]  /*9f30*/  UIADD3 UR39, UPT, UPT, UR9, 0xc0, URZ ;  /* 0x000000c009277890 */ /* 0x000fe2000fffe0ff */
        /* <DEDUP_REMOVED lines=13> */
[----:B------:R-:W-:Y:S01]  /*a010*/  IMAD R8, R14, 0x20, R8 ;  /* 0x000000200e087824 */ /* 0x000fe200078e0208 */
[----:B------:R-:W-:Y:S01]  /*a020*/  IADD3 R17, PT, PT, R4, UR41, RZ ;  /* 0x0000002904117c10 */ /* 0x000fe2000fffe0ff */
[----:B------:R-:W-:Y:S01]  /*a030*/  UIADD3 UR43, UPT, UPT, UR9, 0x140, URZ ;  /* 0x00000140092b7890 */ /* 0x000fe2000fffe0ff */
[----:B------:R2:W-:Y:S01]  /*a040*/  STS [R13+0x10], RZ ;  /* 0x000010ff0d007388 */ /* 0x0005e20000000800 */
[----:B------:R-:W-:Y:S01]  /*a050*/  LEA R16, R14, R29, 0x5 ;  /* 0x0000001d0e107211 */ /* 0x000fe200078e28ff */
[----:B------:R-:W-:Y:S01]  /*a060*/  VIADD R27, R4, UR42 ;  /* 0x0000002a041b7c36 */ /* 0x000fe20008000000 */
[----:B------:R-:W-:Y:S01]  /*a070*/  LEA R17, R14, R17, 0x5 ;  /* 0x000000110e117211 */ /* 0x000fe200078e28ff */
[----:B------:R2:W-:Y:S01]  /*a080*/  STS [R4+UR35], RZ ;  /* 0x000000ff04007988 */ /* 0x0005e20008000823 */
[----:B------:R-:W-:Y:S01]  /*a090*/  UIADD3 UR44, UPT, UPT, UR9, 0x160, URZ ;  /* 0x00000160092c7890 */ /* 0x000fe2000fffe0ff */
[----:B------:R-:W-:Y:S01]  /*a0a0*/  IADD3 R23, PT, PT, R4, UR43, RZ ;  /* 0x0000002b04177c10 */ /* 0x000fe2000fffe0ff */
        /* <DEDUP_REMOVED lines=14> */
[----:B------:R-:W-:Y:S01]  /*a190*/  IMAD R19, R14, 0x20, R19 ;  /* 0x000000200e137824 */ /* 0x000fe200078e0213 */
[----:B------:R-:W-:Y:S01]  /*a1a0*/  IADD3 R7, PT, PT, R4, UR47, RZ ;  /* 0x0000002f04077c10 */ /* 0x000fe2000fffe0ff */
[----:B------:R-:W-:Y:S01]  /*a1b0*/  UIADD3 UR7, UPT, UPT, UR7, 0x100, URZ ;  /* 0x0000010007077890 */ /* 0x000fe2000fffe0ff */
[----:B------:R2:W-:Y:S01]  /*a1c0*/  STS [R11], RZ ;  /* 0x000000ff0b007388 */ /* 0x0005e20000000800 */
[----:B------:R-:W-:Y:S01]  /*a1d0*/  LEA R15, R14, R15, 0x5 ;  /* 0x0000000f0e0f7211 */ /* 0x000fe200078e28ff */
[----:B------:R-:W-:Y:S01]  /*a1e0*/  VIADD R6, R4, UR48 ;  /* 0x0000003004067c36 */ /* 0x000fe20008000000 */
[C---:B------:R-:W-:Y:S01]  /*a1f0*/  LEA R7, R14.reuse, R7, 0x5 ;  /* 0x000000070e077211 */ /* 0x040fe200078e28ff */
[----:B------:R2:W-:Y:S03]  /*a200*/  STS [R4+UR36+0x10], RZ ;  /* 0x000010ff04007988 */ /* 0x0005e60008000824 */
        /* <DEDUP_REMOVED lines=51> */
.L_x_1340:
[----:B------:R-:W-:Y:S05]  /*a540*/  BRA.U !UP2, `(.L_x_1334) ;  /* 0x000000110a0c7547 */ /* 0x000fea000b800000 */
[----:B------:R-:W-:Y:S02]  /*a550*/  UIADD3 UR32, UPT, UPT, UR32, -0x1, URZ ;  /* 0xffffffff20207890 */ /* 0x000fe4000fffe0ff */
[----:B------:R-:W-:Y:S02]  /*a560*/  ULOP3.LUT UP2, UR9, UR33, 0x7, URZ, 0xc0, !UPT ;  /* 0x0000000721097892 */ /* 0x000fe4000f84c0ff */
[----:B------:R-:W-:-:S09]  /*a570*/  UISETP.GE.U32.AND UP0, UPT, UR32, 0x7, UPT ;  /* 0x000000072000788c */ /* 0x000fd2000bf06070 */
[----:B------:R-:W-:Y:S05]  /*a580*/  BRA.U !UP0, `(.L_x_1342) ;  /* 0x0000000508007547 */ /* 0x000fea000b800000 */
[----:B-12---:R-:W1:Y:S01]  /*a590*/  S2R R4, SR_LANEID ;  /* 0x0000000000047919 */ /* 0x006e620000000000 */
[----:B------:R-:W-:Y:S02]  /*a5a0*/  UIADD3 UR8, UPT, UPT, UR18, UR7, URZ ;  /* 0x0000000712087290 */ /* 0x000fe4000fffe0ff */
[----:B------:R-:W-:Y:S02]  /*a5b0*/  USHF.R.U32.HI UR19, URZ, 0x1, UR26 ;  /* 0x00000001ff137899 */ /* 0x000fe4000801161a */
[----:B------:R-:W-:Y:S02]  /*a5c0*/  ULEA UR8, UR8, UR12, 0x1 ;  /* 0x0000000c08087291 */ /* 0x000fe4000f8e08ff */
[----:B------:R-:W-:Y:S02]  /*a5d0*/  UIADD3 UR7, UPT, UPT, UR7, 0x80, URZ ;  /* 0x0000008007077890 */ /* 0x000fe4000fffe0ff */
[----:B------:R-:W-:Y:S01]  /*a5e0*/  MOV R14, UR19 ;  /* 0x00000013000e7c02 */ /* 0x000fe20008000f00 */
[----:B------:R-:W-:-:S02]  /*a5f0*/  UIADD3 UR32, UPT, UPT, UR8, 0x40, URZ ;  /* 0x0000004008207890 */ /* 0x000fc4000fffe0ff */
        /* <DEDUP_REMOVED lines=11> */
[C---:B------:R-:W-:Y:S01]  /*a6b0*/  IMAD R5, R14.reuse, 0x20, R9 ;  /* 0x000000200e057824 */ /* 0x040fe200078e0209 */
[C---:B------:R-:W-:Y:S01]  /*a6c0*/  LEA R12, R13.reuse, UR33, 0x2 ;  /* 0x000000210d0c7c11 */ /* 0x040fe2000f8e10ff */
[----:B------:R-:W-:Y:S01]  /*a6d0*/  STS [R4], RZ ;  /* 0x000000ff04007388 */ /* 0x000fe20000000800 */
[----:B------:R-:W-:Y:S01]  /*a6e0*/  LEA R6, R14, R8, 0x5 ;  /* 0x000000080e067211 */ /* 0x000fe200078e28ff */
[----:B------:R-:W-:Y:S01]  /*a6f0*/  UIADD3 UR32, UPT, UPT, UR8, 0xa0, URZ ;  /* 0x000000a008207890 */ /* 0x000fe2000fffe0ff */
[----:B------:R-:W-:Y:S01]  /*a700*/  LEA R11, R13, UR19, 0x2 ;  /* 0x000000130d0b7c11 */ /* 0x000fe2000f8e10ff */
[----:B------:R1:W-:Y:S01]  /*a710*/  STS [R7+0x10], RZ ;  /* 0x000010ff07007388 */ /* 0x0003e20000000800 */
[----:B------:R-:W-:-:S02]  /*a720*/  UIADD3 UR19, UPT, UPT, UR8, 0xc0, URZ ;  /* 0x000000c008137890 */ /* 0x000fc4000fffe0ff */
[----:B------:R-:W-:Y:S01]  /*a730*/  UIADD3 UR8, UPT, UPT, UR8, 0xe0, URZ ;  /* 0x000000e008087890 */ /* 0x000fe2000fffe0ff */
[----:B------:R2:W-:Y:S01]  /*a740*/  STS [R4+0x10], RZ ;  /* 0x000010ff04007388 */ /* 0x0005e20000000800 */
[----:B------:R-:W-:-:S03]  /*a750*/  LEA R10, R13, UR32, 0x2 ;  /* 0x000000200d0a7c11 */ /* 0x000fc6000f8e10ff */
        /* <DEDUP_REMOVED lines=35> */
.L_x_1342:
        /* <DEDUP_REMOVED lines=41> */
.L_x_1343:
        /* <DEDUP_REMOVED lines=34> */
.L_x_1339:
[----:B------:R-:W-:-:S05]  /*ae40*/  UMOV UR7, URZ ;  /* 0x000000ff00077c82 */ /* 0x000fca0008000000 */
.L_x_1347:
        /* <DEDUP_REMOVED lines=22> */
.L_x_1345:
        /* <DEDUP_REMOVED lines=32> */
.L_x_1344:
        /* <DEDUP_REMOVED lines=43> */
.L_x_1346:
[----:B------:R-:W1:Y:S01]  /*b460*/  S2R R8, SR_LANEID ;  /* 0x0000000000087919 */ /* 0x000e620000000000 */
[----:B------:R-:W-:Y:S02]  /*b470*/  UIADD3 UR8, UPT, UPT, UR18, UR7, URZ ;  /* 0x0000000712087290 */ /* 0x000fe4000fffe0ff */
[----:B------:R-:W-:Y:S02]  /*b480*/  USHF.R.U32.HI UR9, URZ, 0x1, UR26 ;  /* 0x00000001ff097899 */ /* 0x000fe4000801161a */
[----:B------:R-:W-:Y:S02]  /*b490*/  ULEA UR8, UR8, UR12, 0x1 ;  /* 0x0000000c08087291 */ /* 0x000fe4000f8e08ff */
[----:B------:R-:W-:Y:S01]  /*b4a0*/  UIADD3 UR7, UPT, UPT, UR7, 0x10, URZ ;  /* 0x0000001007077890 */ /* 0x000fe2000fffe0ff */
[----:B-1----:R-:W-:Y:S02]  /*b4b0*/  SHF.R.U32.HI R9, RZ, 0x2, R8 ;  /* 0x00000002ff097819 */ /* 0x002fe40000011608 */
[----:B------:R-:W-:-:S05]  /*b4c0*/  LOP3.LUT R8, R8, 0x3, RZ, 0xc0, !PT ;  /* 0x0000000308087812 */ /* 0x000fca00078ec0ff */
[----:B------:R-:W-:Y:S01]  /*b4d0*/  IMAD R9, R9, UR9, R8 ;  /* 0x0000000909097c24 */ /* 0x000fe2000f8e0208 */
[----:B------:R-:W-:-:S04]  /*b4e0*/  MOV R8, UR9 ;  /* 0x0000000900087c02 */ /* 0x000fc80008000f00 */
[----:B------:R-:W-:Y:S01]  /*b4f0*/  LEA R9, R9, UR8, 0x2 ;  /* 0x0000000809097c11 */ /* 0x000fe2000f8e10ff */
[----:B------:R-:W1:Y:S04]  /*b500*/  LDCU UR8, c[0x0][0x3ec] ;  /* 0x00007d80ff0877ac */ /* 0x000e680008000800 */
[----:B------:R-:W-:Y:S01]  /*b510*/  IMAD R8, R8, 0x20, R9 ;  /* 0x0000002008087824 */ /* 0x000fe200078e0209 */
[----:B------:R2:W-:Y:S04]  /*b520*/  STS [R9], R4 ;  /* 0x0000000409007388 */ /* 0x0005e80000000800 */
[----:B------:R2:W-:Y:S04]  /*b530*/  STS [R8], R5 ;  /* 0x0000000508007388 */ /* 0x0005e80000000800 */
[----:B------:R2:W-:Y:S04]  /*b540*/  STS [R9+0x10], R6 ;  /* 0x0000100609007388 */ /* 0x0005e80000000800 */
[----:B------:R2:W-:Y:S01]  /*b550*/  STS [R8+0x10], R7 ;  /* 0x0000100708007388 */ /* 0x0005e20000000800 */
[----:B-1----:R-:W-:-:S09]  /*b560*/  UISETP.GE.AND UP0, UPT, UR7, UR8, UPT ;  /* 0x000000080700728c */ /* 0x002fd2000bf06270 */
[----:B--2---:R-:W-:Y:S05]  /*b570*/  BRA.U !UP0, `(.L_x_1347) ;  /* 0xfffffff908347547 */ /* 0x004fea000b83ffff */
.L_x_1334:
[----:B------:R-:W5:Y:S01]  /*b580*/  LDCU UR7, c[0x0][0x3d0] ;  /* 0x00007a00ff0777ac */ /* 0x000f620008000800 */
[----:B------:R-:W-:-:S04]  /*b590*/  UIADD3 UR6, UPT, UPT, UR6, 0x10, URZ ;  /* 0x0000001006067890 */ /* 0x000fc8000fffe0ff */
[----:B-----5:R-:W-:-:S09]  /*b5a0*/  UISETP.GE.AND UP0, UPT, UR6, UR7, UPT ;  /* 0x000000070600728c */ /* 0x020fd2000bf06270 */
[----:B------:R-:W-:Y:S05]  /*b5b0*/  BRA.U !UP0, `(.L_x_1348) ;  /* 0xffffffd108d87547 */ /* 0x000fea000b83ffff */
.L_x_1329:
[----:B------:R-:W-:Y:S06]  /*b5c0*/  BAR.SYNC.DEFER_BLOCKING 0x0 ;  /* 0x0000000000007b1d */ /* 0x000fec0000010000 */
.L_x_1301:
[----:B------:R-:W-:Y:S01]  /*b5d0*/  UIADD3 UR4, UPT, UPT, UR4, 0x1, URZ ;  /* 0x0000000104047890 */ /* 0x000fe2000fffe0ff */
[----:B-1234-:R-:W-:-:S05]  /*b5e0*/  IADD3 R4, PT, PT, R24, R3, RZ ;  /* 0x0000000318047210 */ /* 0x01efca0007ffe0ff */
[----:B------:R-:W-:-:S13]  /*b5f0*/  ISETP.LE.AND P0, PT, R4, UR4, PT ;  /* 0x0000000404007c0c */ /* 0x000fda000bf03270 */
[----:B------:R-:W-:Y:S05]  /*b600*/  @!P0 BRA `(.L_x_1349) ;  /* 0xffffff5400748947 */ /* 0x000fea000383ffff */
.L_x_1279:
[----:B------:R-:W4:Y:S01]  /*b610*/  LDC R0, c[0x0][0x3ec] ;  /* 0x0000fb00ff007b82 */ /* 0x000f220000000800 */
[----:B------:R-:W4:Y:S02]  /*b620*/  LDCU UR6, c[0x0][0x3d0] ;  /* 0x00007a00ff0677ac */ /* 0x000f240008000800 */
[----:B----4-:R-:W-:-:S05]  /*b630*/  IMAD R0, R0, UR6, RZ ;  /* 0x0000000600007c24 */ /* 0x010fca000f8e02ff */
[----:B------:R-:W-:-:S04]  /*b640*/  SHF.R.S32.HI R3, RZ, 0x1f, R0 ;  /* 0x0000001fff037819 */ /* 0x000fc80000011400 */
[----:B------:R-:W-:-:S04]  /*b650*/  LEA.HI R3, R3, R0, RZ, 0x5 ;  /* 0x0000000003037211 */ /* 0x000fc800078f28ff */
[----:B------:R-:W-:-:S04]  /*b660*/  SHF.R.S32.HI R8, RZ, 0x6, R3 ;  /* 0x00000006ff087819 */ /* 0x000fc80000011403 */
[----:B------:R-:W-:-:S13]  /*b670*/  ISETP.GE.AND P0, PT, R8, 0x1, PT ;  /* 0x000000010800780c */ /* 0x000fda0003f06270 */
[----:B------:R-:W-:Y:S05]  /*b680*/  @!P0 EXIT ;  /* 0x000000000000894d */ /* 0x000fea0003800000 */
[----:B------:R-:W4:Y:S01]  /*b690*/  S2UR UR4, SR_CTAID.X ;  /* 0x00000000000479c3 */ /* 0x000f220000002500 */
[----:B------:R-:W4:Y:S01]  /*b6a0*/  S2R R0, SR_TID.X ;  /* 0x0000000000007919 */ /* 0x000f220000002100 */
[C---:B------:R-:W-:Y:S02]  /*b6b0*/  ISETP.GE.U32.AND P0, PT, R8.reuse, 0x4, PT ;  /* 0x000000040800780c */ /* 0x040fe40003f06070 */
[----:B-123--:R-:W-:Y:S02]  /*b6c0*/  LOP3.LUT R4, R8, 0x3, RZ, 0xc0, !PT ;  /* 0x0000000308047812 */ /* 0x00efe400078ec0ff */
[----:B------:R-:W-:Y:S02]  /*b6d0*/  MOV R5, RZ ;  /* 0x000000ff00057202 */ /* 0x000fe40000000f00 */
[----:B------:R-:W4:Y:S01]  /*b6e0*/  LDC R2, c[0x0][0x3d0] ;  /* 0x0000f400ff027b82 */ /* 0x000f220000000800 */
[----:B------:R-:W-:-:S07]  /*b6f0*/  ISETP.NE.AND P1, PT, R4, RZ, PT ;  /* 0x000000ff0400720c */ /* 0x000fce0003f25270 */
[----:B------:R-:W1:Y:S01]  /*b700*/  LDC R3, c[0x0][0x3e8] ;  /* 0x0000fa00ff037b82 */ /* 0x000e620000000800 */
[----:B----4-:R-:W-:-:S04]  /*b710*/  IMAD R2, R2, UR4, RZ ;  /* 0x0000000402027c24 */ /* 0x010fc8000f8e02ff */
[----:B-1----:R-:W-:-:S05]  /*b720*/  IMAD R2, R2, R3, UR11 ;  /* 0x0000000b02027e24 */ /* 0x002fca000f8e0203 */
[----:B------:R-:W-:Y:S02]  /*b730*/  LEA.HI R3, R2, R2, RZ, 0x1 ;  /* 0x0000000202037211 */ /* 0x000fe400078f08ff */
[----:B------:R-:W-:Y:S02]  /*b740*/  P2R R2, PR, RZ, 0x2 ;  /* 0x00000002ff027803 */ /* 0x000fe40000000000 */
[----:B------:R-:W-:Y:S01]  /*b750*/  LEA.HI.SX32 R6, R3, R0, 0x1f ;  /* 0x0000000003067211 */ /* 0x000fe200078ffaff */
[----:B------:R-:W-:Y:S06]  /*b760*/  @!P0 BRA `(.L_x_1350) ;  /* 0x0000000c000c8947 */ /* 0x000fec0003800000 */
[----:B------:R-:W-:Y:S01]  /*b770*/  MOV R26, UR26 ;  /* 0x0000001a001a7c02 */ /* 0x000fe20008000f00 */
[----:B------:R-:W-:Y:S01]  /*b780*/  IMAD.MOV.U32 R9, RZ, RZ, RZ ;  /* 0x000000ffff097224 */ /* 0x000fe200078e00ff */
[----:B------:R-:W-:Y:S02]  /*b790*/  LOP3.LUT R5, R8, 0x7ffffffc, RZ, 0xc0, !PT ;  /* 0x7ffffffc08057812 */ /* 0x000fe400078ec0ff */
[----:B------:R-:W-:-:S04]  /*b7a0*/  IABS R7, R26 ;  /* 0x0000001a00077213 */ /* 0x000fc80000000000 */
[----:B------:R-:W1:Y:S08]  /*b7b0*/  I2F.RP R10, R7 ;  /* 0x00000007000a7306 */ /* 0x000e700000209400 */
[----:B-1----:R-:W1:Y:S02]  /*b7c0*/  MUFU.RCP R10, R10 ;  /* 0x0000000a000a7308 */ /* 0x002e640000001000 */
[----:B-1----:R-:W-:-:S06]  /*b7d0*/  IADD3 R2, PT, PT, R10, 0xffffffe, RZ ;  /* 0x0ffffffe0a027810 */ /* 0x002fcc0007ffe0ff */
[----:B------:R1:W2:Y:S02]  /*b7e0*/  F2I.FTZ.U32.TRUNC.NTZ R3, R2 ;  /* 0x0000000200037305 */ /* 0x0002a4000021f000 */
[----:B-1----:R-:W-:Y:S02]  /*b7f0*/  MOV R2, RZ ;  /* 0x000000ff00027202 */ /* 0x002fe40000000f00 */
[----:B--2---:R-:W-:-:S05]  /*b800*/  IADD3 R12, PT, PT, RZ, -R3, RZ ;  /* 0x80000003ff0c7210 */ /* 0x004fca0007ffe0ff */
[----:B------:R-:W-:-:S04]  /*b810*/  IMAD R11, R12, R7, RZ ;  /* 0x000000070c0b7224 */ /* 0x000fc800078e02ff */
[----:B------:R-:W-:-:S07]  /*b820*/  IMAD.HI.U32 R8, R3, R11, R2 ;  /* 0x0000000b03087227 */ /* 0x000fce00078e0002 */
.L_x_1351:
[-C--:B------:R-:W-:Y:S02]  /*b830*/  IABS R10, R26.reuse ;  /* 0x0000001a000a7213 */ /* 0x080fe40000000000 */
[----:B------:R-:W-:Y:S02]  /*b840*/  LEA.HI R12, R0, R9, RZ, 0x1b ;  /* 0x00000009000c7211 */ /* 0x000fe400078fd8ff */
[----:B-1----:R-:W1:Y:S01]  /*b850*/  I2F.RP R15, R10 ;  /* 0x0000000a000f7306 */ /* 0x002e620000209400 */
[----:B------:R-:W-:Y:S02]  /*b860*/  IABS R2, R26 ;  /* 0x0000001a00027213 */ /* 0x000fe40000000000 */
[----:B------:R-:W-:Y:S01]  /*b870*/  IMAD R12, R12, 0x28, R25 ;  /* 0x000000280c0c7824 */ /* 0x000fe200078e0219 */
[----:B------:R-:W-:Y:S02]  /*b880*/  ISETP.NE.AND P4, PT, RZ, UR26, PT ;  /* 0x0000001aff007c0c */ /* 0x000fe4000bf85270 */
[----:B------:R-:W-:-:S02]  /*b890*/  IADD3 R13, PT, PT, RZ, -R2, RZ ;  /* 0x80000002ff0d7210 */ /* 0x000fc40007ffe0ff */
[C---:B------:R-:W-:Y:S02]  /*b8a0*/  SHF.L.U32 R11, R12.reuse, 0x1, RZ ;  /* 0x000000010c0b7819 */ /* 0x040fe400000006ff */
[----:B------:R-:W-:Y:S02]  /*b8b0*/  LEA R12, R12, UR12, 0x2 ;  /* 0x0000000c0c0c7c11 */ /* 0x000fe4000f8e10ff */
[----:B------:R-:W-:Y:S02]  /*b8c0*/  IABS R3, R11 ;  /* 0x0000000b00037213 */ /* 0x000fe40000000000 */
[C---:B------:R-:W-:Y:S01]  /*b8d0*/  LEA R29, R9.reuse, R6, 0x5 ;  /* 0x00000006091d7211 */ /* 0x040fe200078e28ff */
[----:B-1----:R-:W1:Y:S01]  /*b8e0*/  MUFU.RCP R15, R15 ;  /* 0x0000000f000f7308 */ /* 0x002e620000001000 */
[----:B------:R-:W-:Y:S01]  /*b8f0*/  LDS R28, [R12] ;  /* 0x000000000c1c7984 */ /* 0x000fe20000000800 */
[----:B------:R-:W-:Y:S01]  /*b900*/  IMAD.HI.U32 R14, R8, R3, RZ ;  /* 0x00000003080e7227 */ /* 0x000fe200078e00ff */
[----:B------:R-:W-:-:S02]  /*b910*/  IADD3 R9, PT, PT, R9, 0x4, RZ ;  /* 0x0000000409097810 */ /* 0x000fc40007ffe0ff */
[----:B------:R-:W-:Y:S01]  /*b920*/  LDS R20, [R12+0xa0] ;  /* 0x0000a0000c147984 */ /* 0x000fe20000000800 */
[----:B------:R-:W-:-:S05]  /*b930*/  IMAD R2, R14, R13, R3 ;  /* 0x0000000d0e027224 */ /* 0x000fca00078e0203 */
[----:B------:R-:W-:Y:S02]  /*b940*/  ISETP.GT.U32.AND P1, PT, R7, R2, PT ;  /* 0x000000020700720c */ /* 0x000fe40003f24070 */
[----:B-1----:R-:W-:Y:S02]  /*b950*/  IADD3 R3, PT, PT, R15, 0xffffffe, RZ ;  /* 0x0ffffffe0f037810 */ /* 0x002fe40007ffe0ff */
[----:B------:R-:W-:-:S04]  /*b960*/  IADD3 R15, PT, PT, R11, 0x50, RZ ;  /* 0x000000500b0f7810 */ /* 0x000fc80007ffe0ff */
[----:B------:R-:W1:Y:S05]  /*b970*/  F2I.FTZ.U32.TRUNC.NTZ R3, R3 ;  /* 0x0000000300037305 */ /* 0x000e6a000021f000 */
[----:B------:R-:W-:Y:S02]  /*b980*/  @!P1 IADD3 R2, PT, PT, R2, -R10, RZ ;  /* 0x8000000a02029210 */ /* 0x000fe40007ffe0ff */
[----:B-----5:R-:W-:Y:S02]  /*b990*/  IABS R16, R15 ;  /* 0x0000000f00107213 */ /* 0x020fe40000000000 */
[----:B------:R-:W-:Y:S02]  /*b9a0*/  ISETP.GE.U32.AND P0, PT, R2, R7, PT ;  /* 0x000000070200720c */ /* 0x000fe40003f06070 */
[----:B------:R-:W-:-:S02]  /*b9b0*/  LOP3.LUT R2, R11, UR26, RZ, 0x3c, !PT ;  /* 0x0000001a0b027c12 */ /* 0x000fc4000f8e3cff */
[----:B------:R-:W-:Y:S02]  /*b9c0*/  @!P1 IADD3 R14, PT, PT, R14, 0x1, RZ ;  /* 0x000000010e0e9810 */ /* 0x000fe40007ffe0ff */
[----:B------:R-:W-:Y:S02]  /*b9d0*/  ISETP.GE.AND P2, PT, R2, RZ, PT ;  /* 0x000000ff0200720c */ /* 0x000fe40003f46270 */
[----:B------:R-:W-:Y:S01]  /*b9e0*/  MOV R2, RZ ;  /* 0x000000ff00027202 */ /* 0x000fe20000000f00 */
[----:B-1----:R-:W-:Y:S01]  /*b9f0*/  IMAD.MOV R8, RZ, RZ, -R3 ;  /* 0x000000ffff087224 */ /* 0x002fe200078e0a03 */
[----:B------:R-:W-:-:S03]  /*ba00*/  LOP3.LUT R15, R15, UR26, RZ, 0x3c, !PT ;  /* 0x0000001a0f0f7c12 */ /* 0x000fc6000f8e3cff */
[----:B------:R-:W-:Y:S02]  /*ba10*/  @P0 IADD3 R14, PT, PT, R14, 0x1, RZ ;  /* 0x000000010e0e0810 */ /* 0x000fe40007ffe0ff */
[----:B------:R-:W-:-:S05]  /*ba20*/  MOV R7, R8 ;  /* 0x0000000800077202 */ /* 0x000fca0000000f00 */
[----:B------:R-:W-:-:S04]  /*ba30*/  IMAD R7, R7, R10, RZ ;  /* 0x0000000a07077224 */ /* 0x000fc800078e02ff */
[----:B------:R-:W-:Y:S01]  /*ba40*/  IMAD.HI.U32 R8, R3, R7, R2 ;  /* 0x0000000703087227 */ /* 0x000fe200078e0002 */
[----:B------:R-:W-:Y:S02]  /*ba50*/  MOV R3, R14 ;  /* 0x0000000e00037202 */ /* 0x000fe40000000f00 */
[----:B------:R-:W-:Y:S01]  /*ba60*/  LOP3.LUT R14, RZ, UR26, RZ, 0x33, !PT ;  /* 0x0000001aff0e7c12 */ /* 0x000fe2000f8e33ff */
[----:B------:R-:W-:Y:S01]  /*ba70*/  IMAD.MOV.U32 R7, RZ, RZ, R16 ;  /* 0x000000ffff077224 */ /* 0x000fe200078e0010 */
[----:B------:R-:W-:Y:S02]  /*ba80*/  @!P2 IADD3 R3, PT, PT, -R3, RZ, RZ ;  /* 0x000000ff0303a210 */ /* 0x000fe40007ffe1ff */
[----:B------:R-:W-:Y:S01]  /*ba90*/  ISETP.GE.AND P2, PT, R15, RZ, PT ;  /* 0x000000ff0f00720c */ /* 0x000fe20003f46270 */
[----:B------:R-:W-:Y:S01]  /*baa0*/  IMAD.HI.U32 R2, R8, R7, RZ ;  /* 0x0000000708027227 */ /* 0x000fe200078e00ff */
[----:B------:R-:W-:-:S03]  /*bab0*/  SEL R3, R14, R3, !P4 ;  /* 0x000000030e037207 */ /* 0x000fc60006000000 */
[----:B------:R-:W-:Y:S01]  /*bac0*/  IMAD R16, R2, R13, R7 ;  /* 0x0000000d02107224 */ /* 0x000fe200078e0207 */
[----:B------:R-:W-:Y:S02]  /*bad0*/  MOV R7, R10 ;  /* 0x0000000a00077202 */ /* 0x000fe40000000f00 */
[----:B------:R-:W-:Y:S02]  /*bae0*/  LEA R3, R3, UR25, 0x2 ;  /* 0x0000001903037c11 */ /* 0x000fe4000f8e10ff */
[----:B------:R-:W-:-:S04]  /*baf0*/  ISETP.GT.U32.AND P1, PT, R7, R16, PT ;  /* 0x000000100700720c */ /* 0x000fc80003f24070 */
[----:B------:R-:W1:Y:S09]  /*bb00*/  LDS R3, [R3] ;  /* 0x0000000003037984 */ /* 0x000e720000000800 */
[----:B------:R-:W-:Y:S02]  /*bb10*/  @!P1 IADD3 R16, PT, PT, R16, -R10, RZ ;  /* 0x8000000a10109210 */ /* 0x000fe40007ffe0ff */
[----:B------:R-:W-:-:S02]  /*bb20*/  @!P1 IADD3 R2, PT, PT, R2, 0x1, RZ ;  /* 0x0000000102029810 */ /* 0x000fc40007ffe0ff */
[----:B------:R-:W-:-:S13]  /*bb30*/  ISETP.GE.U32.AND P0, PT, R16, R7, PT ;  /* 0x000000071000720c */ /* 0x000fda0003f06070 */
[----:B------:R-:W-:-:S05]  /*bb40*/  @P0 VIADD R2, R2, 0x1 ;  /* 0x0000000102020836 */ /* 0x000fca0000000000 */
[----:B------:R-:W-:Y:S02]  /*bb50*/  MOV R15, R2 ;  /* 0x00000002000f7202 */ /* 0x000fe40000000f00 */
[----:B------:R-:W-:Y:S02]  /*bb60*/  IADD3 R2, PT, PT, R11, 0xa0, RZ ;  /* 0x000000a00b027810 */ /* 0x000fe40007ffe0ff */
[----:B------:R-:W-:Y:S02]  /*bb70*/  @!P2 IADD3 R15, PT, PT, -R15, RZ, RZ ;  /* 0x000000ff0f0fa210 */ /* 0x000fe40007ffe1ff */
[----:B------:R-:W-:Y:S02]  /*bb80*/  IABS R19, R2 ;  /* 0x0000000200137213 */ /* 0x000fe40000000000 */
[----:B------:R-:W-:Y:S02]  /*bb90*/  SEL R15, R14, R15, !P4 ;  /* 0x0000000f0e0f7207 */ /* 0x000fe40006000000 */
[----:B-1----:R-:W-:Y:S01]  /*bba0*/  F2FP.F16.F32.PACK_AB R3, RZ, R3 ;  /* 0x00000003ff03723e */ /* 0x002fe200000000ff */
[----:B------:R-:W-:Y:S01]  /*bbb0*/  IMAD.HI.U32 R18, R8, R19, RZ ;  /* 0x0000001308127227 */ /* 0x000fe200078e00ff */
[----:B------:R-:W-:-:S02]  /*bbc0*/  LEA R17, R15, UR25, 0x2 ;  /* 0x000000190f117c11 */ /* 0x000fc4000f8e10ff */
[----:B------:R-:W-:Y:S01]  /*bbd0*/  LOP3.LUT R2, R2, UR26, RZ, 0x3c, !PT ;  /* 0x0000001a02027c12 */ /* 0x000fe2000f8e3cff */
[----:B------:R-:W-:Y:S01]  /*bbe0*/  HADD2.F32 R16, -RZ, R3.H0_H0 ;  /* 0x20000003ff107230 */ /* 0x000fe20000004100 */
[----:B------:R-:W-:Y:S01]  /*bbf0*/  IADD3 R11, PT, PT, R11, 0xf0, RZ ;  /* 0x000000f00b0b7810 */ /* 0x000fe20007ffe0ff */
[----:B------:R-:W-:Y:S01]  /*bc00*/  IMAD R22, R18, R13, R19 ;  /* 0x0000000d12167224 */ /* 0x000fe200078e0213 */
[----:B------:R-:W1:Y:S01]  /*bc10*/  LDS R17, [R17] ;  /* 0x0000000011117984 */ /* 0x000e620000000800 */
[----:B------:R-:W2:Y:S01]  /*bc20*/  MUFU.RCP R24, R16 ;  /* 0x0000001000187308 */ /* 0x000ea20000001000 */
[--C-:B------:R-:W-:Y:S01]  /*bc30*/  HADD2.F32 R3, -RZ, R28.reuse.H0_H0 ;  /* 0x2000001cff037230 */ /* 0x100fe20000004100 */
[----:B------:R-:W-:Y:S01]  /*bc40*/  ISETP.GE.AND P0, PT, R2, RZ, PT ;  /* 0x000000ff0200720c */ /* 0x000fe20003f06270 */
[----:B------:R-:W-:Y:S01]  /*bc50*/  HADD2.F32 R28, -RZ, R28.H1_H1 ;  /* 0x3000001cff1c7230 */ /* 0x000fe20000004100 */
[----:B------:R-:W-:-:S13]  /*bc60*/  ISETP.GT.U32.AND P5, PT, R7, R22, PT ;  /* 0x000000160700720c */ /* 0x000fda0003fa4070 */
[----:B------:R-:W-:Y:S01]  /*bc70*/  @!P5 IADD3 R22, PT, PT, R22, -R10, RZ ;  /* 0x8000000a1616d210 */ /* 0x000fe20007ffe0ff */
[----:B--2---:R-:W-:Y:S01]  /*bc80*/  FMUL R27, R3, R24 ;  /* 0x00000018031b7220 */ /* 0x004fe20000400000 */
[----:B------:R-:W-:Y:S01]  /*bc90*/  FMUL R15, R24, R28 ;  /* 0x0000001c180f7220 */ /* 0x000fe20000400000 */
[----:B------:R-:W-:Y:S02]  /*bca0*/  @!P5 IADD3 R18, PT, PT, R18, 0x1, RZ ;  /* 0x000000011212d810 */ /* 0x000fe40007ffe0ff */
[----:B------:R-:W-:Y:S02]  /*bcb0*/  ISETP.GE.U32.AND P1, PT, R22, R7, PT ;  /* 0x000000071600720c */ /* 0x000fe40003f26070 */
[----:B------:R-:W-:Y:S02]  /*bcc0*/  F2FP.F16.F32.PACK_AB R22, RZ, R27 ;  /* 0x0000001bff16723e */ /* 0x000fe400000000ff */
[----:B------:R-:W-:-:S03]  /*bcd0*/  F2FP.F16.F32.PACK_AB R23, RZ, R15 ;  /* 0x0000000fff17723e */ /* 0x000fc600000000ff */
[C---:B------:R-:W-:Y:S02]  /*bce0*/  HSETP2.GEU.AND P3, PT, |R22|.reuse.H0_H0, 8.523464202880859375e-06, 8.523464202880859375e-06, PT ;  /* 0x008f008f16007434 */ /* 0x040fe40003f6ea00 */
[----:B------:R-:W-:Y:S02]  /*bcf0*/  HSETP2.GT.AND P2, PT, |R22|.H0_H0, RZ.H0_H0, PT ;  /* 0x200000ff16007234 */ /* 0x000fe40003f44a00 */
[C---:B------:R-:W-:Y:S02]  /*bd00*/  HSETP2.GEU.AND P5, PT, |R23|.reuse.H0_H0, 8.523464202880859375e-06, 8.523464202880859375e-06, PT ;  /* 0x008f008f17007434 */ /* 0x040fe40003faea00 */
[----:B------:R-:W-:Y:S01]  /*bd10*/  @P1 VIADD R18, R18, 0x1 ;  /* 0x0000000112121836 */ /* 0x000fe20000000000 */
[----:B------:R-:W-:Y:S02]  /*bd20*/  PLOP3.LUT P2, PT, P3, P2, PT, 0xf2, 0x2f ;  /* 0x00000000002f781c */ /* 0x000fe40001f45e72 */
[----:B------:R-:W-:Y:S02]  /*bd30*/  HSETP2.GT.AND P3, PT, |R23|.H0_H0, RZ.H0_H0, PT ;  /* 0x200000ff17007234 */ /* 0x000fe40003f64a00 */
[----:B-1----:R-:W-:-:S02]  /*bd40*/  F2FP.F16.F32.PACK_AB R2, RZ, R17 ;  /* 0x00000011ff02723e */ /* 0x002fc400000000ff */
        /* <DEDUP_REMOVED lines=101> */
.L_x_1350:
[----:B------:R-:W-:-:S13]  /*c3a0*/  ISETP.NE.AND P0, PT, R4, RZ, PT ;  /* 0x000000ff0400720c */ /* 0x000fda0003f05270 */
[----:B------:R-:W-:Y:S05]  /*c3b0*/  @!P0 EXIT ;  /* 0x000000000000894d */ /* 0x000fea0003800000 */
[----:B------:R-:W-:Y:S01]  /*c3c0*/  MOV R12, UR26 ;  /* 0x0000001a000c7c02 */ /* 0x000fe20008000f00 */
[----:B-1----:R-:W1:Y:S01]  /*c3d0*/  LDC.64 R10, c[0x0][0x3d0] ;  /* 0x0000f400ff0a7b82 */ /* 0x002e620000000a00 */
[----:B------:R-:W-:Y:S01]  /*c3e0*/  LEA.HI R0, R0, R5, RZ, 0x1b ;  /* 0x0000000500007211 */ /* 0x000fe200078fd8ff */
[----:B------:R-:W-:Y:S01]  /*c3f0*/  UMOV UR4, 0x400 ;  /* 0x0000040000047882 */ /* 0x000fe20000000000 */
[----:B------:R-:W-:Y:S01]  /*c400*/  IABS R8, R12 ;  /* 0x0000000c00087213 */ /* 0x000fe20000000000 */
[----:B------:R-:W-:Y:S01]  /*c410*/  IMAD.MOV R4, RZ, RZ, -R4 ;  /* 0x000000ffff047224 */ /* 0x000fe200078e0a04 */
[----:B------:R-:W-:Y:S02]  /*c420*/  LEA R5, R5, R6, 0x5 ;  /* 0x0000000605057211 */ /* 0x000fe400078e28ff */
[----:B------:R-:W2:Y:S01]  /*c430*/  I2F.RP R13, R8 ;  /* 0x00000008000d7306 */ /* 0x000ea20000209400 */
[----:B------:R-:W3:Y:S01]  /*c440*/  S2UR UR5, SR_CgaCtaId ;  /* 0x00000000000579c3 */ /* 0x000ee20000008800 */
[----:B------:R-:W-:-:S06]  /*c450*/  MOV R6, RZ ;  /* 0x000000ff00067202 */ /* 0x000fcc0000000f00 */
[----:B--2---:R-:W2:Y:S01]  /*c460*/  MUFU.RCP R13, R13 ;  /* 0x0000000d000d7308 */ /* 0x004ea20000001000 */
[C---:B-1----:R-:W-:Y:S01]  /*c470*/  IMAD R2, R10.reuse, UR24, RZ ;  /* 0x000000180a027c24 */ /* 0x042fe2000f8e02ff */
[----:B------:R-:W-:-:S03]  /*c480*/  IADD3 R10, PT, PT, R10, R11, RZ ;  /* 0x0000000b0a0a7210 */ /* 0x000fc60007ffe0ff */
[----:B------:R-:W-:Y:S01]  /*c490*/  IMAD.SHL.U32 R9, R2, 0x2, RZ ;  /* 0x0000000202097824 */ /* 0x000fe200078e00ff */
[----:B------:R-:W-:Y:S01]  /*c4a0*/  SHF.L.U32 R10, R10, 0x1, RZ ;  /* 0x000000010a0a7819 */ /* 0x000fe200000006ff */
[----:B------:R-:W1:Y:S01]  /*c4b0*/  LDC.64 R2, c[0x0][0x380] ;  /* 0x0000e000ff027b82 */ /* 0x000e620000000a00 */
[----:B---3--:R-:W-:-:S03]  /*c4c0*/  ULEA UR4, UR5, UR4, 0x18 ;  /* 0x0000000405047291 */ /* 0x008fc6000f8ec0ff */
[----:B------:R-:W-:-:S04]  /*c4d0*/  IMAD R9, R10, UR26, R9 ;  /* 0x0000001a0a097c24 */ /* 0x000fc8000f8e0209 */
[C---:B------:R-:W-:Y:S01]  /*c4e0*/  IMAD R10, R0.reuse, 0xa0, R9 ;  /* 0x000000a0000a7824 */ /* 0x040fe200078e0209 */
[----:B--2---:R-:W-:Y:S01]  /*c4f0*/  IADD3 R7, PT, PT, R13, 0xffffffe, RZ ;  /* 0x0ffffffe0d077810 */ /* 0x004fe20007ffe0ff */
[----:B------:R-:W-:-:S03]  /*c500*/  IMAD R0, R0, 0x28, R25 ;  /* 0x0000002800007824 */ /* 0x000fc600078e0219 */
[----:B------:R-:W-:Y:S02]  /*c510*/  LEA R10, R25, R10, 0x2 ;  /* 0x0000000a190a7211 */ /* 0x000fe400078e10ff */
[----:B------:R-:W2:Y:S01]  /*c520*/  F2I.FTZ.U32.TRUNC.NTZ R7, R7 ;  /* 0x0000000700077305 */ /* 0x000ea2000021f000 */
[----:B------:R-:W-:Y:S02]  /*c530*/  SHF.L.U32 R0, R0, 0x1, RZ ;  /* 0x0000000100007819 */ /* 0x000fe400000006ff */
[----:B--2---:R-:W-:-:S05]  /*c540*/  IADD3 R11, PT, PT, RZ, -R7, RZ ;  /* 0x80000007ff0b7210 */ /* 0x004fca0007ffe0ff */
[----:B------:R-:W-:-:S04]  /*c550*/  IMAD R9, R11, R8, RZ ;  /* 0x000000080b097224 */ /* 0x000fc800078e02ff */
[----:B------:R-:W-:Y:S01]  /*c560*/  IMAD.HI.U32 R6, R7, R9, R6 ;  /* 0x0000000907067227 */ /* 0x000fe200078e0006 */
[----:B------:R-:W-:-:S07]  /*c570*/  IADD3 R7, PT, PT, R10, UR4, RZ ;  /* 0x000000040a077c10 */ /* 0x000fce000fffe0ff */
.L_x_1352:
[----:B--2---:R-:W-:Y:S02]  /*c580*/  IABS R9, R12 ;  /* 0x0000000c00097213 */ /* 0x004fe40000000000 */
        /* <DEDUP_REMOVED lines=15> */
[----:B--2---:R-:W-:-:S03]  /*c680*/  IADD3 R7, PT, PT, R7, 0xa0, RZ ;  /* 0x000000a007077810 */ /* 0x004fc60007ffe0ff */
[----:B------:R-:W-:-:S05]  /*c690*/  @P0 VIADD R9, R9, 0x1 ;  /* 0x0000000109090836 */ /* 0x000fca0000000000 */
[----:B------:R-:W-:Y:S02]  /*c6a0*/  @!P2 IADD3 R9, PT, PT, -R9, RZ, RZ ;  /* 0x000000ff0909a210 */ /* 0x000fe40007ffe1ff */
[----:B------:R-:W-:-:S04]  /*c6b0*/  @!P1 LOP3.LUT R9, RZ, UR26, RZ, 0x33, !PT ;  /* 0x0000001aff099c12 */ /* 0x000fc8000f8e33ff */
[----:B------:R-:W-:-:S06]  /*c6c0*/  LEA R9, R9, UR25, 0x2 ;  /* 0x0000001909097c11 */ /* 0x000fcc000f8e10ff */
[----:B------:R-:W2:Y:S01]  /*c6d0*/  LDS R9, [R9] ;  /* 0x0000000009097984 */ /* 0x000ea20000000800 */
[--C-:B---3--:R-:W-:Y:S02]  /*c6e0*/  HADD2.F32 R14, -RZ, R11.reuse.H0_H0 ;  /* 0x2000000bff0e7230 */ /* 0x108fe40000004100 */
[----:B------:R-:W-:Y:S01]  /*c6f0*/  HADD2.F32 R18, -RZ, R11.H1_H1 ;  /* 0x3000000bff127230 */ /* 0x000fe20000004100 */
[----:B--2---:R-:W-:-:S05]  /*c700*/  F2FP.F16.F32.PACK_AB R10, RZ, R9 ;  /* 0x00000009ff0a723e */ /* 0x004fca00000000ff */
[----:B------:R-:W-:-:S04]  /*c710*/  HADD2.F32 R15, -RZ, R10.H0_H0 ;  /* 0x2000000aff0f7230 */ /* 0x000fc80000004100 */
[----:B------:R-:W2:Y:S02]  /*c720*/  MUFU.RCP R17, R15 ;  /* 0x0000000f00117308 */ /* 0x000ea40000001000 */
[----:B--2--5:R-:W-:Y:S01]  /*c730*/  FMUL R16, R14, R17 ;  /* 0x000000110e107220 */ /* 0x024fe20000400000 */
        /* <DEDUP_REMOVED lines=15> */
[C---:B-1----:R-:W-:Y:S01]  /*c830*/  IMAD.WIDE R10, R5.reuse, 0x4, R2 ;  /* 0x00000004050a7825 */ /* 0x042fe200078e0202 */
[----:B------:R-:W-:Y:S02]  /*c840*/  ISETP.NE.AND P0, PT, R4, RZ, PT ;  /* 0x000000ff0400720c */ /* 0x000fe40003f05270 */
[----:B------:R-:W-:Y:S02]  /*c850*/  @!P1 F2FP.F16.F32.PACK_AB R13, RZ, R14 ;  /* 0x0000000eff0d923e */ /* 0x000fe400000000ff */
[----:B------:R-:W-:Y:S02]  /*c860*/  IADD3 R5, PT, PT, R5, 0x20, RZ ;  /* 0x0000002005057810 */ /* 0x000fe40007ffe0ff */
[----:B------:R-:W-:-:S05]  /*c870*/  PRMT R9, R9, 0x5410, R13 ;  /* 0x0000541009097816 */ /* 0x000fca000000000d */
[----:B------:R2:W-:Y:S02]  /*c880*/  STG.E desc[UR20][R10.64], R9 ;  /* 0x000000090a007986 */ /* 0x0005e4000c101914 */
[----:B------:R-:W-:Y:S05]  /*c890*/  @P0 BRA `(.L_x_1352) ;  /* 0xfffffffc00380947 */ /* 0x000fea000383ffff */
[----:B------:R-:W-:Y:S05]  /*c8a0*/  EXIT ;  /* 0x000000000000794d */ /* 0x000fea0003800000 */
.L_x_1353:
        /* <DEDUP_REMOVED lines=13> */
.L_x_1453:


//--------------------- .text._Z32block_attn_mask_1warp_n16_kernelP6__halfS0_S0_PKiS2_S2_S2_S0_S2_S2_iiifiiii --------------------------
	.section	.text._Z32block_attn_mask_1warp_n16_kernelP6__halfS0_S0_PKiS2_S2_S2_S0_S2_S2_iiifiiii,"ax",@progbits
	.align	128
        .global         _Z32block_attn_mask_1warp_n16_kernelP6__halfS0_S0_PKiS2_S2_S2_S0_S2_S2_iiifiiii
        .type           _Z32block_attn_mask_1warp_n16_kernelP6__halfS0_S0_PKiS2_S2_S2_S0_S2_S2_iiifiiii,@function
        .size           _Z32block_attn_mask_1warp_n16_kernelP6__halfS0_S0_PKiS2_S2_S2_S0_S2_S2_iiifiiii,(.L_x_1454 - _Z32block_attn_mask_1warp_n16_kernelP6__halfS0_S0_PKiS2_S2_S2_S0_S2_S2_iiifiiii)
        .other          _Z32block_attn_mask_1warp_n16_kernelP6__halfS0_S0_PKiS2_S2_S2_S0_S2_S2_iiifiiii,@"STO_CUDA_ENTRY STV_DEFAULT"
_Z32block_attn_mask_1warp_n16_kernelP6__halfS0_S0_PKiS2_S2_S2_S0_S2_S2_iiifiiii:
.text._Z32block_attn_mask_1warp_n16_kernelP6__halfS0_S0_PKiS2_S2_S2_S0_S2_S2_iiifiiii:
        /* <DEDUP_REMOVED lines=21> */
[----:B------:R-:W-:-:S04]  /*0150*/  IMAD.HI.U32 R0, R7, 0x20, RZ ;  /* 0x0000002007007827 */ /* 0x000fc800078e00ff */
[----:B------:R-:W-:-:S04]  /*0160*/  IMAD.MOV R3, RZ, RZ, -R0 ;  /* 0x000000ffff037224 */ /* 0x000fc800078e0a00 */
[----:B------:R-:W-:-:S05]  /*0170*/  IMAD R3, R8, R3, 0x20 ;  /* 0x0000002008037424 */ /* 0x000fca00078e0203 */
[----:B------:R-:W-:-:S13]  /*0180*/  ISETP.GT.U32.AND P1, PT, R8, R3, PT ;  /* 0x000000030800720c */ /* 0x000fda0003f24070 */
[-C--:B------:R-:W-:Y:S02]  /*0190*/  @!P1 IADD3 R3, PT, PT, R3, -R8.reuse, RZ ;  /* 0x8000000803039210 */ /* 0x080fe40007ffe0ff */
[----:B------:R-:W-:Y:S02]  /*01a0*/  @!P1 IADD3 R0, PT, PT, R0, 0x1, RZ ;  /* 0x0000000100009810 */ /* 0x000fe40007ffe0ff */
[----:B------:R-:W-:Y:S02]  /*01b0*/  ISETP.GE.U32.AND P0, PT, R3, R8, PT ;  /* 0x000000080300720c */ /* 0x000fe40003f06070 */
[----:B------:R-:W-:-:S11]  /*01c0*/  ISETP.NE.AND P1, PT, RZ, UR15, PT ;  /* 0x0000000fff007c0c */ /* 0x000fd6000bf25270 */
[----:B------:R-:W-:-:S04]  /*01d0*/  @P0 IADD3 R0, PT, PT, R0, 0x1, RZ ;  /* 0x0000000100000810 */ /* 0x000fc80007ffe0ff */
[----:B------:R-:W-:Y:S02]  /*01e0*/  @!P2 IADD3 R0, PT, PT, -R0, RZ, RZ ;  /* 0x000000ff0000a210 */ /* 0x000fe40007ffe1ff */
[----:B------:R-:W-:Y:S01]  /*01f0*/  @!P1 LOP3.LUT R0, RZ, UR15, RZ, 0x33, !PT ;  /* 0x0000000fff009c12 */ /* 0x000fe2000f8e33ff */
[----:B------:R-:W-:Y:S06]  /*0200*/  BRA `(.L_x_1355) ;  /* 0x0000000000047947 */ /* 0x000fec0003800000 */
.L_x_1354:
[----:B------:R-:W-:-:S12]  /*0210*/  USHF.R.U32.HI UR22, URZ, 0x5, UR15 ;  /* 0x00000005ff167899 */ /* 0x000fd8000801160f */
.L_x_1355:
        /* <DEDUP_REMOVED lines=31> */
[----:B----4-:R-:W-:Y:S01]  /*0410*/  IMAD.IADD R24, R24, 0x1, -R3 ;  /* 0x0000000118187824 */ /* 0x010fe200078e0a03 */
[----:B-----5:R-:W-:Y:S01]  /*0420*/  IADD3 R3, PT, PT, R5, -R10, RZ ;  /* 0x8000000a05037210 */ /* 0x020fe20007ffe0ff */
[----:B------:R-:W-:Y:S09]  /*0430*/  BRA.U !UP0, `(.L_x_1356) ;  /* 0x0000000508687547 */ /* 0x000ff2000b800000 */
        /* <DEDUP_REMOVED lines=14> */
.L_x_1358:
        /* <DEDUP_REMOVED lines=31> */
.L_x_1357:
        /* <DEDUP_REMOVED lines=9> */
[----:B------:R-:W-:Y:S02]  /*07a0*/  IADD3 R7, PT, PT, R5, 0x20, RZ ;  /* 0x0000002005077810 */ /* 0x000fe40007ffe0ff */
[C---:B------:R-:W-:Y:S02]  /*07b0*/  IADD3 R5, P0, PT, R10.reuse, R5, RZ ;  /* 0x000000050a057210 */ /* 0x040fe40007f1e0ff */
[----:B------:R-:W-:Y:S02]  /*07c0*/  IADD3 R7, P1, PT, R10, R7, RZ ;  /* 0x000000070a077210 */ /* 0x000fe40007f3e0ff */
[----:B------:R-:W-:-:S02]  /*07d0*/  IADD3.X R14, PT, PT, RZ, R8, RZ, P0, !PT ;  /* 0x00000008ff0e7210 */ /* 0x000fc400007fe4ff */
[----:B------:R-:W-:Y:S02]  /*07e0*/  IADD3.X R12, PT, PT, RZ, R8, RZ, P1, !PT ;  /* 0x00000008ff0c7210 */ /* 0x000fe40000ffe4ff */
[C---:B------:R-:W-:Y:S02]  /*07f0*/  LEA R13, R11.reuse, UR8, 0x2 ;  /* 0x000000080b0d7c11 */ /* 0x040fe4000f8e10ff */
        /* <DEDUP_REMOVED lines=15> */
.L_x_1359:
[----:B------:R-:W-:Y:S05]  /*08f0*/  BRA.U !UP1, `(.L_x_1356) ;  /* 0x0000000109387547 */ /* 0x000fea000b800000 */
[----:B------:R-:W3:Y:S01]  /*0900*/  LDCU.64 UR4, c[0x0][0x380] ;  /* 0x00007000ff0477ac */ /* 0x000ee20008000a00 */
[C---:B-12---:R-:W-:Y:S01]  /*0910*/  LEA R5, R9.reuse, R2, 0x5 ;  /* 0x0000000209057211 */ /* 0x046fe200078e28ff */
        /* <DEDUP_REMOVED lines=12> */
.L_x_1356:
        /* <DEDUP_REMOVED lines=32> */
.L_x_1430:
        /* <DEDUP_REMOVED lines=21> */
[----:B------:R-:W-:Y:S02]  /*0d30*/  IMAD.MOV.U32 R6, RZ, RZ, RZ ;  /* 0x000000ffff067224 */ /* 0x000fe400078e00ff */
        /* <DEDUP_REMOVED lines=8> */
.L_x_1363:
        /* <DEDUP_REMOVED lines=18> */
.L_x_1362:
        /* <DEDUP_REMOVED lines=36> */
.L_x_1361:
        /* <DEDUP_REMOVED lines=8> */
.L_x_1371:
        /* <DEDUP_REMOVED lines=13> */
[----:B------:R-:W-:-:S04]  /*1270*/  IMAD R4, R4, UR18, R5 ;  /* 0x0000001204047c24 */ /* 0x000fc8000f8e0205 */
[----:B------:R-:W-:-:S07]  /*1280*/  IMAD.SHL.U32 R4, R4, 0x4, RZ ;  /* 0x0000000404047824 */ /* 0x000fce00078e00ff */
.L_x_1367:
        /* <DEDUP_REMOVED lines=9> */
[C---:B------:R-:W-:Y:S01]  /*1320*/  IADD3 R12, PT, PT, R4.reuse, UR33, RZ ;  /* 0x00000021040c7c10 */ /* 0x040fe2000fffe0ff */
[----:B------:R4:W-:Y:S01]  /*1330*/  STS [R4+UR9], RZ ;  /* 0x000000ff04007988 */ /* 0x0009e20008000809 */
[C---:B------:R-:W-:Y:S01]  /*1340*/  LEA R5, R13.reuse, R6, 0x5 ;  /* 0x000000060d057211 */ /* 0x040fe200078e28ff */
[----:B------:R-:W-:Y:S01]  /*1350*/  UIADD3 UR36, UPT, UPT, UR9, 0x80, URZ ;  /* 0x0000008009247890 */ /* 0x000fe2000fffe0ff */
[C---:B------:R-:W-:Y:S01]  /*1360*/  IADD3 R11, PT, PT, R4.reuse, UR34, RZ ;  /* 0x00000022040b7c10 */ /* 0x040fe2000fffe0ff */
[C---:B------:R-:W-:Y:S01]  /*1370*/  IMAD R12, R13.reuse, 0x20, R12 ;  /* 0x000000200d0c7824 */ /* 0x040fe200078e020c */
[----:B------:R-:W-:Y:S01]  /*1380*/  UIADD3 UR37, UPT, UPT, UR9, 0xa0, URZ ;  /* 0x000000a009257890 */ /* 0x000fe2000fffe0ff */
[----:B------:R4:W-:Y:S01]  /*1390*/  STS [R5], RZ ;  /* 0x000000ff05007388 */ /* 0x0009e20000000800 */
[----:B------:R-:W-:Y:S01]  /*13a0*/  VIADD R10, R4, UR35 ;  /* 0x00000023040a7c36 */ /* 0x000fe20008000000 */
[----:B------:R-:W-:Y:S01]  /*13b0*/  LEA R11, R13, R11, 0x5 ;  /* 0x0000000b0d0b7211 */ /* 0x000fe200078e28ff */
        /* <DEDUP_REMOVED lines=22> */
[C---:B------:R-:W-:Y:S01]  /*1520*/  VIADD R18, R4.reuse, UR41 ;  /* 0x0000002904127c36 */ /* 0x040fe20008000000 */
[C---:B------:R-:W-:Y:S01]  /*1530*/  LEA R17, R13.reuse, R28, 0x5 ;  /* 0x0000001c0d117211 */ /* 0x040fe200078e28ff */
[----:B------:R-:W-:Y:S01]  /*1540*/  UIADD3 UR44, UPT, UPT, UR9, 0x180, URZ ;  /* 0x00000180092c7890 */ /* 0x000fe2000fffe0ff */
        /* <DEDUP_REMOVED lines=10> */
[----:B------:R-:W-:Y:S01]  /*15f0*/  UIADD3 UR47, UPT, UPT, UR9, 0x1e0, URZ ;  /* 0x000001e0092f7890 */ /* 0x000fe2000fffe0ff */
[C---:B------:R-:W-:Y:S01]  /*1600*/  LEA R22, R13.reuse, R22, 0x5 ;  /* 0x000000160d167211 */ /* 0x040fe200078e28ff */
[----:B------:R4:W-:Y:S01]  /*1610*/  STS [R11+0x10], RZ ;  /* 0x000010ff0b007388 */ /* 0x0009e20000000800 */
[C---:B------:R-:W-:Y:S01]  /*1620*/  IADD3 R14, PT, PT, R4.reuse, UR45, RZ ;  /* 0x0000002d040e7c10 */ /* 0x040fe2000fffe0ff */
[C---:B------:R-:W-:Y:S01]  /*1630*/  IMAD R20, R13.reuse, 0x20, R20 ;  /* 0x000000200d147824 */ /* 0x040fe200078e0214 */
[C---:B------:R-:W-:Y:S01]  /*1640*/  IADD3 R6, PT, PT, R4.reuse, UR46, RZ ;  /* 0x0000002e04067c10 */ /* 0x040fe2000fffe0ff */
[----:B------:R4:W-:Y:S01]  /*1650*/  STS [R4+UR35], RZ ;  /* 0x000000ff04007988 */ /* 0x0009e20008000823 */
[C---:B------:R-:W-:Y:S01]  /*1660*/  LEA R14, R13.reuse, R14, 0x5 ;  /* 0x0000000e0d0e7211 */ /* 0x040fe200078e28ff */
[----:B------:R-:W-:Y:S01]  /*1670*/  UIADD3 UR7, UPT, UPT, UR7, 0x100, URZ ;  /* 0x0000010007077890 */ /* 0x000fe2000fffe0ff */
[----:B------:R-:W-:Y:S01]  /*1680*/  IADD3 R26, PT, PT, R4, UR47, RZ ;  /* 0x0000002f041a7c10 */ /* 0x000fe2000fffe0ff */
[----:B------:R4:W-:Y:S01]  /*1690*/  STS [R10], RZ ;  /* 0x000000ff0a007388 */ /* 0x0009e20000000800 */
[----:B------:R-:W-:-:S02]  /*16a0*/  LEA R6, R13, R6, 0x5 ;  /* 0x000000060d067211 */ /* 0x000fc400078e28ff */
[----:B------:R-:W-:Y:S01]  /*16b0*/  LEA R13, R13, R26, 0x5 ;  /* 0x0000001a0d0d7211 */ /* 0x000fe200078e28ff */
        /* <DEDUP_REMOVED lines=51> */
.L_x_1366:
        /* <DEDUP_REMOVED lines=9> */
[----:B------:R-:W-:Y:S02]  /*1a80*/  UIADD3 UR8, UPT, UPT, UR32, UR7, URZ ;  /* 0x0000000720087290 */ /* 0x000fe4000fffe0ff */
[----:B------:R-:W-:Y:S02]  /*1a90*/  USHF.R.U32.HI UR18, URZ, 0x1, UR24 ;  /* 0x00000001ff127899 */ /* 0x000fe40008011618 */
[----:B------:R-:W-:Y:S02]  /*1aa0*/  ULEA UR8, UR8, UR10, 0x1 ;  /* 0x0000000a08087291 */ /* 0x000fe4000f8e08ff */
[----:B------:R-:W-:Y:S02]  /*1ab0*/  UIADD3 UR7, UPT, UPT, UR7, 0x80, URZ ;  /* 0x0000008007077890 */ /* 0x000fe4000fffe0ff */
[----:B------:R-:W-:Y:S01]  /*1ac0*/  MOV R14, UR18 ;  /* 0x00000012000e7c02 */ /* 0x000fe20008000f00 */
[----:B------:R-:W-:-:S02]  /*1ad0*/  UIADD3 UR33, UPT, UPT, UR8, 0x40, URZ ;  /* 0x0000004008217890 */ /* 0x000fc4000fffe0ff */
        /* <DEDUP_REMOVED lines=57> */
.L_x_1369:
        /* <DEDUP_REMOVED lines=41> */
.L_x_1370:
        /* <DEDUP_REMOVED lines=33> */
.L_x_1368:
[----:B------:R-:W-:Y:S05]  /*2310*/  BRA.U !UP0, `(.L_x_1371) ;  /* 0xffffffed08a07547 */ /* 0x000fea000b83ffff */
[----:B------:R-:W-:Y:S05]  /*2320*/  BRA `(.L_x_1364) ;  /* 0x0000000800247947 */ /* 0x000fea0003800000 */
.L_x_1365:
[----:B------:R-:W-:-:S05]  /*2330*/  UMOV UR6, URZ ;  /* 0x000000ff00067c82 */ /* 0x000fca0008000000 */
.L_x_1376:
[----:B----4-:R-:W4:Y:S01]  /*2340*/  LDCU UR7, c[0x0][0x3d0] ;  /* 0x00007a00ff0777ac */ /* 0x010f220008000800 */
[----:B------:R-:W-:Y:S02]  /*2350*/  UIMAD UR34, UR6, UR26, URZ ;  /* 0x0000001a062272a4 */ /* 0x000fe4000f8e02ff */
[----:B------:R-:W-:Y:S02]  /*2360*/  UIMAD UR35, UR6, UR24, URZ ;  /* 0x00000018062372a4 */ /* 0x000fe4000f8e02ff */
[----:B------:R-:W-:-:S04]  /*2370*/  UIADD3 UR6, UPT, UPT, UR6, 0x10, URZ ;  /* 0x0000001006067890 */ /* 0x000fc8000fffe0ff */
[----:B----4-:R-:W-:-:S03]  /*2380*/  UISETP.GE.AND UP0, UPT, UR6, UR7, UPT ;  /* 0x000000070600728c */ /* 0x010fc6000bf06270 */
[----:B------:R-:W-:-:S08]  /*2390*/  UMOV UR7, URZ ;  /* 0x000000ff00077c82 */ /* 0x000fd00008000000 */
.L_x_1375:
        /* <DEDUP_REMOVED lines=28> */
.L_x_1373:
        /* <DEDUP_REMOVED lines=33> */
.L_x_1372:
        /* <DEDUP_REMOVED lines=13> */
[----:B------:R-:W-:Y:S01]  /*2840*/  SHF.R.U32.HI R11, RZ, 0x4, R8 ;  /* 0x00000004ff0b7819 */ /* 0x000fe20000011608 */
[C---:B------:R-:W-:Y:S01]  /*2850*/  IMAD.SHL.U32 R13, R9.reuse, 0x8, RZ ;  /* 0x00000008090d7824 */ /* 0x040fe200078e00ff */
[----:B------:R-:W-:Y:S02]  /*2860*/  SHF.L.U32 R17, R9, 0x3, RZ ;  /* 0x0000000309117819 */ /* 0x000fe400000006ff */
[----:B------:R-:W-:-:S02]  /*2870*/  SHF.L.U32 R18, R11, 0x3, RZ ;  /* 0x000000030b127819 */ /* 0x000fc400000006ff */
[----:B------:R-:W-:Y:S02]  /*2880*/  LOP3.LUT R9, R13, 0x8, R10, 0xe2, !PT ;  /* 0x000000080d097812 */ /* 0x000fe400078ee20a */
[----:B------:R-:W-:Y:S02]  /*2890*/  LEA R10, R11, R10, 0x3 ;  /* 0x0000000a0b0a7211 */ /* 0x000fe400078e18ff */
[----:B------:R-:W-:Y:S01]  /*28a0*/  LOP3.LUT R17, R17, 0x8, RZ, 0xe2, !PT ;  /* 0x0000000811117812 */ /* 0x000fe200078ee2ff */
[----:B------:R-:W-:-:S04]  /*28b0*/  IMAD R18, R9, UR26, R18 ;  /* 0x0000001a09127c24 */ /* 0x000fc8000f8e0212 */
[----:B------:R-:W-:Y:S01]  /*28c0*/  IMAD R17, R10, UR26, R17 ;  /* 0x0000001a0a117c24 */ /* 0x000fe2000f8e0211 */
[----:B------:R-:W-:-:S04]  /*28d0*/  LEA R8, R18, UR9, 0x1 ;  /* 0x0000000912087c11 */ /* 0x000fc8000f8e08ff */
[----:B------:R-:W-:Y:S02]  /*28e0*/  LEA R12, R17, UR18, 0x1 ;  /* 0x00000012110c7c11 */ /* 0x000fe4000f8e08ff */
        /* <DEDUP_REMOVED lines=26> */
.L_x_1374:
        /* <DEDUP_REMOVED lines=19> */
.L_x_1364:
        /* <DEDUP_REMOVED lines=13> */
[----:B------:R-:W-:Y:S02]  /*2c90*/  IMAD.MOV.U32 R6, RZ, RZ, RZ ;  /* 0x000000ffff067224 */ /* 0x000fe400078e00ff */
        /* <DEDUP_REMOVED lines=8> */
.L_x_1379:
        /* <DEDUP_REMOVED lines=19> */
.L_x_1378:
[----:B------:R-:W-:-:S09]  /*2e50*/  ULOP3.LUT UP0, UR6, UR7, 0x3, URZ, 0xc0, !UPT ;  /* 0x0000000307067892 */ /* 0x000fd2000f80c0ff */
[----:B------:R-:W-:Y:S05]  /*2e60*/  BRA.U !UP0, `(.L_x_1377) ;  /* 0x00000001088c7547 */ /* 0x000fea000b800000 */
[----:B------:R-:W1:Y:S01]  /*2e70*/  LDCU.64 UR32, c[0x0][0x390] ;  /* 0x00007200ff2077ac */ /* 0x000e620008000a00 */
[----:B------:R-:W-:Y:S01]  /*2e80*/  IMAD R12, R6, 0x20, R17 ;  /* 0x00000020060c7824 */ /* 0x000fe200078e0211 */
[----:B------:R-:W-:Y:S01]  /*2e90*/  LEA.HI R6, R17, R6, RZ, 0x1b ;  /* 0x0000000611067211 */ /* 0x000fe200078fd8ff */
[----:B------:R-:W-:-:S03]  /*2ea0*/  UISETP.NE.AND UP0, UPT, UR6, 0x1, UPT ;  /* 0x000000010600788c */ /* 0x000fc6000bf05270 */
[----:B------:R-:W-:Y:S01]  /*2eb0*/  IADD3 R7, P0, PT, R5, R12, RZ ;  /* 0x0000000c05077210 */ /* 0x000fe20007f1e0ff */
[----:B------:R-:W-:-:S03]  /*2ec0*/  IMAD R8, R6, 0x28, R25 ;  /* 0x0000002806087824 */ /* 0x000fc600078e0219 */
[----:B------:R-:W-:Y:S02]  /*2ed0*/  IADD3.X R10, PT, PT, RZ, R4, RZ, P0, !PT ;  /* 0x00000004ff0a7210 */ /* 0x000fe400007fe4ff */
        /* <DEDUP_REMOVED lines=28> */
.L_x_1377:
        /* <DEDUP_REMOVED lines=14> */
.L_x_1380:
        /* <DEDUP_REMOVED lines=20> */
[----:B------:R-:W-:Y:S02]  /*32c0*/  SHF.L.U32 R4, R17, 0x1, RZ ;  /* 0x0000000111047819 */ /* 0x000fe400000006ff */
[----:B------:R-:W-:Y:S01]  /*32d0*/  MOV R6, RZ ;  /* 0x000000ff00067202 */ /* 0x000fe20000000f00 */
[----:B------:R-:W-:Y:S01]  /*32e0*/  UISETP.GE.U32.AND UP0, UPT, UR8, 0x10, UPT ;  /* 0x000000100800788c */ /* 0x000fe2000bf06070 */
        /* <DEDUP_REMOVED lines=9> */
.L_x_1385:
        /* <DEDUP_REMOVED lines=40> */
[----:B------:R-:W2:Y:S04]  /*3600*/  LDS R15, [R11+0x900] ;  /* 0x000900000b0f7984 */ /* 0x000ea80000000800 */
[----:B------:R-:W-:Y:S04]  /*3610*/  STS [R11+0x400], R13 ;  /* 0x0004000d0b007388 */ /* 0x000fe80000000800 */
[----:B------:R-:W-:Y:S04]  /*3620*/  STS [R11+0x500], R12 ;  /* 0x0005000c0b007388 */ /* 0x000fe80000000800 */
[----:B------:R-:W-:Y:S04]  /*3630*/  LDS R13, [R11+0xb00] ;  /* 0x000b00000b0d7984 */ /* 0x000fe80000000800 */
[----:B------:R-:W-:Y:S01]  /*3640*/  LDS R12, [R11+0xc00] ;  /* 0x000c00000b0c7984 */ /* 0x000fe20000000800 */
[----:B------:R-:W-:-:S05]  /*3650*/  HADD2 R14, R27, R14 ;  /* 0x0000000e1b0e7230 */ /* 0x000fca0000000000 */
[----:B------:R-:W-:Y:S01]  /*3660*/  STS [R11+0x600], R14 ;  /* 0x0006000e0b007388 */ /* 0x000fe20000000800 */
[----:B------:R-:W-:Y:S01]  /*3670*/  ULOP3.LUT UR6, UR8, 0x7ffffff0, URZ, 0xc0, !UPT ;  /* 0x7ffffff008067892 */ /* 0x000fe2000f8ec0ff */
[----:B------:R-:W-:Y:S02]  /*3680*/  IADD3 R10, PT, PT, R10, 0x10, RZ ;  /* 0x000000100a0a7810 */ /* 0x000fe40007ffe0ff */
[----:B------:R-:W-:Y:S04]  /*3690*/  STS [R11+0x300], R29 ;  /* 0x0003001d0b007388 */ /* 0x000fe80000000800 */
[----:B------:R-:W-:Y:S01]  /*36a0*/  STS [R11+0x700], R28 ;  /* 0x0007001c0b007388 */ /* 0x000fe20000000800 */
[----:B------:R-:W-:Y:S01]  /*36b0*/  ISETP.NE.AND P0, PT, R10, UR6, PT ;  /* 0x000000060a007c0c */ /* 0x000fe2000bf05270 */
[----:B--2---:R-:W-:-:S02]  /*36c0*/  HADD2 R18, R15, R18 ;  /* 0x000000120f127230 */ /* 0x004fc40000000000 */
[----:B------:R-:W4:Y:S01]  /*36d0*/  LDS R15, [R11+0xd00] ;  /* 0x000d00000b0f7984 */ /* 0x000f220000000800 */
[----:B---3--:R-:W-:-:S03]  /*36e0*/  HADD2 R20, R7, R20 ;  /* 0x0000001407147230 */ /* 0x008fc60000000000 */
[----:B------:R-:W1:Y:S01]  /*36f0*/  LDS R7, [R11+0xf00] ;  /* 0x000f00000b077984 */ /* 0x000e620000000800 */
[----:B------:R-:W-:-:S03]  /*3700*/  HADD2 R6, R6, R19 ;  /* 0x0000001306067230 */ /* 0x000fc60000000000 */
[----:B------:R-:W2:Y:S04]  /*3710*/  LDS R19, [R11+0xe00] ;  /* 0x000e00000b137984 */ /* 0x000ea80000000800 */
[----:B------:R3:W-:Y:S04]  /*3720*/  STS [R11+0x800], R20 ;  /* 0x000800140b007388 */ /* 0x0007e80000000800 */
[----:B------:R3:W-:Y:S04]  /*3730*/  STS [R11+0x900], R18 ;  /* 0x000900120b007388 */ /* 0x0007e80000000800 */
[----:B------:R3:W-:Y:S01]  /*3740*/  STS [R11+0xa00], R6 ;  /* 0x000a00060b007388 */ /* 0x0007e20000000800 */
[----:B----4-:R-:W-:-:S02]  /*3750*/  HADD2 R22, R15, R22 ;  /* 0x000000160f167230 */ /* 0x010fc40000000000 */
[----:B-----5:R-:W-:Y:S02]  /*3760*/  HADD2 R16, R13, R16 ;  /* 0x000000100d107230 */ /* 0x020fe40000000000 */
[----:B------:R-:W-:Y:S02]  /*3770*/  HADD2 R12, R12, R21 ;  /* 0x000000150c0c7230 */ /* 0x000fe40000000000 */
[----:B-1----:R-:W-:Y:S02]  /*3780*/  HADD2 R26, R7, R26 ;  /* 0x0000001a071a7230 */ /* 0x002fe40000000000 */
[----:B--2---:R-:W-:Y:S01]  /*3790*/  HADD2 R14, R19, R23 ;  /* 0x00000017130e7230 */ /* 0x004fe20000000000 */
[----:B------:R3:W-:Y:S04]  /*37a0*/  STS [R11+0xb00], R16 ;  /* 0x000b00100b007388 */ /* 0x0007e80000000800 */
[----:B------:R3:W-:Y:S04]  /*37b0*/  STS [R11+0xc00], R12 ;  /* 0x000c000c0b007388 */ /* 0x0007e80000000800 */
[----:B------:R3:W-:Y:S04]  /*37c0*/  STS [R11+0xd00], R22 ;  /* 0x000d00160b007388 */ /* 0x0007e80000000800 */
[----:B------:R3:W-:Y:S04]  /*37d0*/  STS [R11+0xe00], R14 ;  /* 0x000e000e0b007388 */ /* 0x0007e80000000800 */
[----:B------:R3:W-:Y:S01]  /*37e0*/  STS [R11+0xf00], R26 ;  /* 0x000f001a0b007388 */ /* 0x0007e20000000800 */
[----:B------:R-:W-:Y:S05]  /*37f0*/  @P0 BRA `(.L_x_1385) ;  /* 0xfffffff800e00947 */ /* 0x000fea000383ffff */
[----:B---3--:R-:W-:-:S07]  /*3800*/  MOV R6, UR6 ;  /* 0x0000000600067c02 */ /* 0x008fce0008000f00 */
.L_x_1384:
        /* <DEDUP_REMOVED lines=46> */
.L_x_1386:
        /* <DEDUP_REMOVED lines=28> */
.L_x_1387:
[----:B------:R-:W-:Y:S05]  /*3cb0*/  BRA.U !UP2, `(.L_x_1383) ;  /* 0x000000010a547547 */ /* 0x000fea000b800000 */
[----:B----4-:R-:W2:Y:S01]  /*3cc0*/  LDC.64 R4, c[0x0][0x3b8] ;  /* 0x0000ee00ff047b82 */ /* 0x010ea20000000a00 */
[----:B------:R-:W-:-:S05]  /*3cd0*/  LEA R9, R6, R9, 0x5 ;  /* 0x0000000906097211 */ /* 0x000fca00078e28ff */
        /* <DEDUP_REMOVED lines=16> */
[----:B---3--:R-:W2:Y:S02]  /*3de0*/  LDS R6, [R9+0x200] ;  /* 0x0002000009067984 */ /* 0x008ea40000000800 */
[----:B--2---:R-:W-:-:S05]  /*3df0*/  HADD2 R6, R6, R5 ;  /* 0x0000000506067230 */ /* 0x004fca0000000000 */
[----:B------:R1:W-:Y:S02]  /*3e00*/  STS [R9+0x200], R6 ;  /* 0x0002000609007388 */ /* 0x0003e40000000800 */
.L_x_1383:
[----:B------:R-:W-:Y:S01]  /*3e10*/  BAR.SYNC.DEFER_BLOCKING 0x0 ;  /* 0x0000000000007b1d */ /* 0x000fe20000010000 */
[----:B------:R-:W-:-:S12]  /*3e20*/  UIADD3 UR5, UPT, UPT, UR5, 0x1, URZ ;  /* 0x0000000105057890 */ /* 0x000fd8000fffe0ff */
.L_x_1381:
[----:B------:R-:W5:Y:S02]  /*3e30*/  LDCU UR6, c[0x0][0x3d0] ;  /* 0x00007a00ff0677ac */ /* 0x000f640008000800 */
[----:B-----5:R-:W-:Y:S02]  /*3e40*/  UISETP.GE.AND UP0, UPT, UR6, 0x21, UPT ;  /* 0x000000210600788c */ /* 0x020fe4000bf06270 */
[----:B------:R-:W-:-:S07]  /*3e50*/  ULEA UR8, UR6, UR13, 0x2 ;  /* 0x0000000d06087291 */ /* 0x000fce000f8e10ff */
[----:B------:R-:W-:Y:S05]  /*3e60*/  BRA.U !UP0, `(.L_x_1388) ;  /* 0x0000002508147547 */ /* 0x000fea000b800000 */
[----:B------:R-:W-:-:S07]  /*3e70*/  IMAD.MOV.U32 R22, RZ, RZ, RZ ;  /* 0x000000ffff167224 */ /* 0x000fce00078e00ff */
.L_x_1398:
[----:B------:R-:W-:Y:S01]  /*3e80*/  ISETP.NE.AND P0, PT, RZ, UR4, PT ;  /* 0x00000004ff007c0c */ /* 0x000fe2000bf05270 */
[----:B----4-:R-:W-:Y:S01]  /*3e90*/  IMAD R16, R17, UR22, R22 ;  /* 0x0000001611107c24 */ /* 0x010fe2000f8e0216 */
[----:B------:R-:W4:Y:S01]  /*3ea0*/  LDCU UR6, c[0x0][0x3d4] ;  /* 0x00007a80ff0677ac */ /* 0x000f220008000800 */
        /* <DEDUP_REMOVED lines=9> */
[----:B----4-:R-:W-:Y:S02]  /*3f40*/  UISETP.GE.AND UP0, UPT, UR6, 0x2, UPT ;  /* 0x000000020600788c */ /* 0x010fe4000bf06270 */
[----:B------:R-:W-:Y:S01]  /*3f50*/  LEA R16, R16, UR10, 0x1 ;  /* 0x0000000a10107c11 */ /* 0x000fe2000f8e08ff */
[----:B------:R1:W-:Y:S04]  /*3f60*/  @!P0 STS [R20], RZ ;  /* 0x000000ff14008388 */ /* 0x0003e80000000800 */
[----:B------:R1:W-:Y:S04]  /*3f70*/  @!P0 STS [R19], R4 ;  /* 0x0000000413008388 */ /* 0x0003e80000000800 */
[----:B------:R1:W-:Y:S01]  /*3f80*/  @!P0 STS [R18], RZ ;  /* 0x000000ff12008388 */ /* 0x0003e20000000800 */
[----:B------:R-:W-:Y:S05]  /*3f90*/  BRA.U !UP0, `(.L_x_1389) ;  /* 0x0000001108407547 */ /* 0x000fea000b800000 */
[----:B------:R-:W-:Y:S01]  /*3fa0*/  ULEA.HI UR6, UR9, UR9, URZ, 0x1 ;  /* 0x0000000909067291 */ /* 0x000fe2000f8f08ff */
[----:B------:R-:W-:Y:S01]  /*3fb0*/  MOV R23, 0xff800000 ;  /* 0xff80000000177802 */ /* 0x000fe20000000f00 */
[----:B-123--:R-:W-:Y:S01]  /*3fc0*/  IMAD.MOV.U32 R9, RZ, RZ, RZ ;  /* 0x000000ffff097224 */ /* 0x00efe200078e00ff */
        /* <DEDUP_REMOVED lines=9> */
.L_x_1391:
[C---:B------:R-:W-:Y:S02]  /*4060*/  LEA R10, R9.reuse, R16, 0x2 ;  /* 0x00000010090a7211 */ /* 0x040fe400078e10ff */
[C---:B------:R-:W-:Y:S02]  /*4070*/  SHF.L.U32 R8, R9.reuse, 0x1, RZ ;  /* 0x0000000109087819 */ /* 0x040fe400000006ff */
[----:B------:R-:W-:Y:S01]  /*4080*/  IADD3 R9, PT, PT, R9, 0x4, RZ ;  /* 0x0000000409097810 */ /* 0x000fe20007ffe0ff */
[----:B------:R-:W2:Y:S02]  /*4090*/  LDS R5, [R10] ;  /* 0x000000000a057984 */ /* 0x000ea40000000800 */
[----:B------:R-:W-:Y:S02]  /*40a0*/  IMAD R8, R8, 0x4, R1 ;  /* 0x0000000408087824 */ /* 0x000fe400078e0201 */
        /* <DEDUP_REMOVED lines=137> */
.L_x_1390:
        /* <DEDUP_REMOVED lines=79> */
.L_x_1392:
[----:B------:R-:W-:Y:S05]  /*4e30*/  BRA.U !UP3, `(.L_x_1389) ;  /* 0x000000010b987547 */ /* 0x000fea000b800000 */
[----:B------:R-:W-:Y:S01]  /*4e40*/  LEA R6, R9, R16, 0x2 ;  /* 0x0000001009067211 */ /* 0x000fe200078e10ff */
        /* <DEDUP_REMOVED lines=29> */
[----:B------:R-:W3:Y:S01]  /*5020*/  MUFU.EX2 R14, R11 ;  /* 0x0000000b000e7308 */ /* 0x000ee20000000800 */
[----:B-1----:R-:W-:-:S07]  /*5030*/  @!P0 FMUL R8, R8, R8 ;  /* 0x0000000808088220 */ /* 0x002fce0000400000 */
[----:B------:R-:W1:Y:S01]  /*5040*/  MUFU.EX2 R26, R13 ;  /* 0x0000000d001a7308 */ /* 0x000e620000000800 */
[----:B--2---:R-:W-:-:S04]  /*5050*/  @!P1 FMUL R12, R12, R12 ;  /* 0x0000000c0c0c9220 */ /* 0x004fc80000400000 */
[----:B------:R-:W-:Y:S01]  /*5060*/  FFMA R21, R21, R8, R12 ;  /* 0x0000000815157223 */ /* 0x000fe2000000000c */
[----:B---3--:R-:W-:Y:S01]  /*5070*/  @!P2 FMUL R14, R14, R14 ;  /* 0x0000000e0e0ea220 */ /* 0x008fe20000400000 */
[----:B-1----:R-:W-:-:S04]  /*5080*/  @!P3 FMUL R26, R26, R26 ;  /* 0x0000001a1a1ab220 */ /* 0x002fc80000400000 */
[----:B----4-:R-:W-:-:S07]  /*5090*/  FFMA R21, R21, R14, R26 ;  /* 0x0000000e15157223 */ /* 0x010fce000000001a */
.L_x_1389:
[----:B------:R-:W4:Y:S02]  /*50a0*/  LDS R26, [R19] ;  /* 0x00000000131a7984 */ /* 0x000f240000000800 */
[----:B----4-:R-:W-:Y:S01]  /*50b0*/  FMNMX R26, R26, R23, !PT ;  /* 0x000000171a1a7209 */ /* 0x010fe20007800000 */
[----:B------:R-:W-:Y:S06]  /*50c0*/  BRA.U !UP0, `(.L_x_1393) ;  /* 0x0000001108107547 */ /* 0x000fec000b800000 */
[----:B------:R-:W-:Y:S01]  /*50d0*/  ULEA.HI UR6, UR9, UR9, URZ, 0x1 ;  /* 0x0000000909067291 */ /* 0x000fe2000f8f08ff */
[----:B-1----:R-:W-:-:S03]  /*50e0*/  MOV R13, RZ ;  /* 0x000000ff000d7202 */ /* 0x002fc60000000f00 */
[----:B------:R-:W-:-:S04]  /*50f0*/  USHF.R.S32.HI UR7, URZ, 0x1, UR6 ;  /* 0x00000001ff077899 */ /* 0x000fc80008011406 */
[----:B------:R-:W-:-:S04]  /*5100*/  UIADD3 UR6, UPT, UPT, UR7, -0x1, URZ ;  /* 0xffffffff07067890 */ /* 0x000fc8000fffe0ff */
[----:B------:R-:W-:-:S09]  /*5110*/  UISETP.GE.U32.AND UP0, UPT, UR6, 0x7, UPT ;  /* 0x000000070600788c */ /* 0x000fd2000bf06070 */
[----:B------:R-:W-:Y:S05]  /*5120*/  BRA.U !UP0, `(.L_x_1394) ;  /* 0x0000000508f07547 */ /* 0x000fea000b800000 */
[----:B------:R-:W-:-:S07]  /*5130*/  IMAD.MOV.U32 R27, RZ, RZ, RZ ;  /* 0x000000ffff1b7224 */ /* 0x000fce00078e00ff */
.L_x_1395:
[----:B------:R-:W-:-:S04]  /*5140*/  SHF.L.U32 R4, R27, 0x1, RZ ;  /* 0x000000011b047819 */ /* 0x000fc800000006ff */
[----:B------:R-:W-:-:S05]  /*5150*/  LEA R29, R4, R1, 0x2 ;  /* 0x00000001041d7211 */ /* 0x000fca00078e10ff */
[----:B--23--:R-:W2:Y:S04]  /*5160*/  LDL.128 R8, [R29] ;  /* 0x000000001d087983 */ /* 0x00cea80000100c00 */
        /* <DEDUP_REMOVED lines=119> */
[----:B------:R-:W-:-:S07]  /*58e0*/  MOV R13, UR15 ;  /* 0x0000000f000d7c02 */ /* 0x000fce0008000f00 */
.L_x_1394:
        /* <DEDUP_REMOVED lines=10> */
[----:B--23--:R-:W2:Y:S04]  /*5990*/  LDL.128 R4, [R12] ;  /* 0x000000000c047983 */ /* 0x00cea80000100c00 */
        /* <DEDUP_REMOVED lines=59> */
.L_x_1396:
[----:B------:R-:W-:Y:S05]  /*5d50*/  BRA.U !UP2, `(.L_x_1393) ;  /* 0x000000010aec7547 */ /* 0x000fea000b800000 */
[----:B------:R-:W-:Y:S02]  /*5d60*/  UISETP.NE.AND UP0, UPT, UR18, 0x1, UPT ;  /* 0x000000011200788c */ /* 0x000fe4000bf05270 */
[----:B------:R-:W-:-:S04]  /*5d70*/  ULOP3.LUT UR7, UR7, 0x1, URZ, 0xc0, !UPT ;  /* 0x0000000107077892 */ /* 0x000fc8000f8ec0ff */
[----:B------:R-:W-:-:S03]  /*5d80*/  UISETP.NE.AND UP2, UPT, UR7, URZ, UPT ;  /* 0x000000ff0700728c */ /* 0x000fc6000bf45270 */
[----:B------:R-:W-:Y:S08]  /*5d90*/  BRA.U !UP0, `(.L_x_1397) ;  /* 0x0000000108907547 */ /* 0x000ff0000b800000 */
[----:B-123--:R-:W-:-:S04]  /*5da0*/  SHF.L.U32 R6, R13, 0x1, RZ ;  /* 0x000000010d067819 */ /* 0x00efc800000006ff */
        /* <DEDUP_REMOVED lines=35> */
.L_x_1397:
[----:B------:R-:W-:Y:S05]  /*5fe0*/  BRA.U !UP2, `(.L_x_1393) ;  /* 0x000000010a487547 */ /* 0x000fea000b800000 */
[----:B-1----:R-:W-:-:S04]  /*5ff0*/  SHF.L.U32 R4, R13, 0x1, RZ ;  /* 0x000000010d047819 */ /* 0x002fc800000006ff */
[----:B------:R-:W-:-:S06]  /*6000*/  LEA R4, R4, R1, 0x2 ;  /* 0x0000000104047211 */ /* 0x000fcc00078e10ff */
[----:B----4-:R-:W2:Y:S01]  /*6010*/  LDL.64 R4, [R4] ;  /* 0x0000000004047983 */ /* 0x010ea20000100a00 */
[----:B------:R-:W-:Y:S02]  /*6020*/  IMAD R16, R13, 0x4, R16 ;  /* 0x000000040d107824 */ /* 0x000fe400078e0210 */
[C---:B--23--:R-:W-:Y:S01]  /*6030*/  FADD R6, -R26.reuse, R4 ;  /* 0x000000041a067221 */ /* 0x04cfe20000000100 */
        /* <DEDUP_REMOVED lines=13> */
.L_x_1393:
[----:B-1--4-:R-:W1:Y:S01]  /*6110*/  LDS R5, [R19] ;  /* 0x0000000013057984 */ /* 0x012e620000000800 */
[----:B------:R-:W-:Y:S01]  /*6120*/  FADD R23, -R26, R23 ;  /* 0x000000171a177221 */ /* 0x000fe20000000100 */
[----:B--23--:R-:W-:Y:S01]  /*6130*/  IMAD R6, R17, UR22, R22 ;  /* 0x0000001611067c24 */ /* 0x00cfe2000f8e0216 */
        /* <DEDUP_REMOVED lines=24> */
.L_x_1388:
[-C--:B-1--4-:R-:W-:Y:S01]  /*62c0*/  IABS R7, R0.reuse ;  /* 0x0000000000077213 */ /* 0x092fe20000000000 */
[----:B------:R-:W-:Y:S01]  /*62d0*/  BSSY.RECONVERGENT B0, `(.L_x_1399) ;  /* 0x0000253000007945 */ /* 0x000fe20003800200 */
[----:B------:R-:W-:Y:S02]  /*62e0*/  IABS R10, R17 ;  /* 0x00000011000a7213 */ /* 0x000fe40000000000 */
[----:B--23--:R-:W1:Y:S01]  /*62f0*/  I2F.RP R6, R7 ;  /* 0x0000000700067306 */ /* 0x00ce620000209400 */
        /* <DEDUP_REMOVED lines=56> */
.L_x_1403:
        /* <DEDUP_REMOVED lines=141> */
.L_x_1402:
        /* <DEDUP_REMOVED lines=77> */
.L_x_1404:
        /* <DEDUP_REMOVED lines=39> */
.L_x_1401:
[----:B------:R-:W2:Y:S02]  /*7690*/  LDS R22, [R18] ;  /* 0x0000000012167984 */ /* 0x000ea40000000800 */
[----:B--2---:R-:W-:Y:S01]  /*76a0*/  FMNMX R22, R22, R23, !PT ;  /* 0x0000001716167209 */ /* 0x004fe20007800000 */
[----:B------:R-:W-:Y:S06]  /*76b0*/  BRA.U !UP0, `(.L_x_1405) ;  /* 0x0000000d08fc7547 */ /* 0x000fec000b800000 */
[----:B------:R-:W-:Y:S01]  /*76c0*/  UISETP.GE.U32.AND UP0, UPT, UR18, 0x7, UPT ;  /* 0x000000071200788c */ /* 0x000fe2000bf06070 */
[----:B------:R-:W-:-:S08]  /*76d0*/  MOV R13, RZ ;  /* 0x000000ff000d7202 */ /* 0x000fd00000000f00 */
[----:B------:R-:W-:Y:S05]  /*76e0*/  BRA.U !UP0, `(.L_x_1406) ;  /* 0x0000000508f07547 */ /* 0x000fea000b800000 */
[----:B------:R-:W-:-:S07]  /*76f0*/  MOV R27, RZ ;  /* 0x000000ff001b7202 */ /* 0x000fce0000000f00 */
.L_x_1407:
        /* <DEDUP_REMOVED lines=123> */
.L_x_1406:
        /* <DEDUP_REMOVED lines=69> */
.L_x_1408:
        /* <DEDUP_REMOVED lines=40> */
.L_x_1409:
        /* <DEDUP_REMOVED lines=19> */
.L_x_1405:
        /* <DEDUP_REMOVED lines=21> */
.L_x_1400:
[----:B------:R-:W-:Y:S05]  /*8800*/  BSYNC.RECONVERGENT B0 ;  /* 0x0000000000007941 */ /* 0x000fea0003800200 */
.L_x_1399:
        /* <DEDUP_REMOVED lines=8> */
.L_x_1429:
        /* <DEDUP_REMOVED lines=24> */
.L_x_1414:
        /* <DEDUP_REMOVED lines=86> */
.L_x_1413:
        /* <DEDUP_REMOVED lines=50> */
.L_x_1412:
[----:B------:R-:W-:-:S05]  /*9290*/  UMOV UR7, URZ ;  /* 0x000000ff00077c82 */ /* 0x000fca0008000000 */
.L_x_1419:
        /* <DEDUP_REMOVED lines=22> */
.L_x_1417:
        /* <DEDUP_REMOVED lines=32> */
.L_x_1416:
        /* <DEDUP_REMOVED lines=43> */
.L_x_1418:
        /* <DEDUP_REMOVED lines=53> */
.L_x_1411:
        /* <DEDUP_REMOVED lines=21> */
.L_x_1422:
        /* <DEDUP_REMOVED lines=118> */
.L_x_1421:
        /* <DEDUP_REMOVED lines=69> */
.L_x_1423:
        /* <DEDUP_REMOVED lines=41> */
.L_x_1424:
        /* <DEDUP_REMOVED lines=34> */
.L_x_1420:
[----:B------:R-:W-:-:S05]  /*adb0*/  UMOV UR7, URZ ;  /* 0x000000ff00077c82 */ /* 0x000fca0008000000 */
.L_x_1428:
        /* <DEDUP_REMOVED lines=22> */
.L_x_1426:
        /* <DEDUP_REMOVED lines=32> */
.L_x_1425:
        /* <DEDUP_REMOVED lines=43> */
.L_x_1427:
        /* <DEDUP_REMOVED lines=18> */
.L_x_1415:
[----:B------:R-:W5:Y:S01]  /*b4f0*/  LDCU UR7, c[0x0][0x3d0] ;  /* 0x00007a00ff0777ac */ /* 0x000f620008000800 */
[----:B------:R-:W-:-:S04]  /*b500*/  UIADD3 UR6, UPT, UPT, UR6, 0x10, URZ ;  /* 0x0000001006067890 */ /* 0x000fc8000fffe0ff */
[----:B-----5:R-:W-:-:S09]  /*b510*/  UISETP.GE.AND UP0, UPT, UR6, UR7, UPT ;  /* 0x000000070600728c */ /* 0x020fd2000bf06270 */
[----:B------:R-:W-:Y:S05]  /*b520*/  BRA.U !UP0, `(.L_x_1429) ;  /* 0xffffffd108d87547 */ /* 0x000fea000b83ffff */
.L_x_1410:
[----:B------:R-:W-:Y:S06]  /*b530*/  BAR.SYNC.DEFER_BLOCKING 0x0 ;  /* 0x0000000000007b1d */ /* 0x000fec0000010000 */
.L_x_1382:
[----:B------:R-:W-:Y:S01]  /*b540*/  UIADD3 UR4, UPT, UPT, UR4, 0x1, URZ ;  /* 0x0000000104047890 */ /* 0x000fe2000fffe0ff */
[----:B-1234-:R-:W-:-:S05]  /*b550*/  IADD3 R4, PT, PT, R24, R3, RZ ;  /* 0x0000000318047210 */ /* 0x01efca0007ffe0ff */
[----:B------:R-:W-:-:S13]  /*b560*/  ISETP.LE.AND P0, PT, R4, UR4, PT ;  /* 0x0000000404007c0c */ /* 0x000fda000bf03270 */
[----:B------:R-:W-:Y:S05]  /*b570*/  @!P0 BRA `(.L_x_1430) ;  /* 0xffffff5400988947 */ /* 0x000fea000383ffff */
.L_x_1360:
        /* <DEDUP_REMOVED lines=34> */
.L_x_1432:
        /* <DEDUP_REMOVED lines=183> */
.L_x_1431:
        /* <DEDUP_REMOVED lines=30> */
.L_x_1433:
        /* <DEDUP_REMOVED lines=51> */
.L_x_1434:
        /* <DEDUP_REMOVED lines=14> */
.L_x_1454:


//--------------------- .nv.shared._Z34block_attn_mask_16warp_n128_kernelP6__halfS0_S0_PKiS2_S2_S2_S0_S2_S2_iiifiiii --------------------------
	.section	.nv.shared._Z34block_attn_mask_16warp_n128_kernelP6__halfS0_S0_PKiS2_S2_S2_S0_S2_S2_iiifiiii,"aw",@nobits
	.sectionflags	@""
	.align	16
	.zero		1024


//--------------------- .nv.shared.reserved.0     --------------------------
	.section	.nv.shared.reserved.0,"aw",@nobits
	.weak		__nv_reservedSMEM_offset_0_alias
	.size		__nv_reservedSMEM_offset_0_alias, 0, 64
	.other		__nv_reservedSMEM_offset_0_alias,@"STO_CUDA_RESERVED_SHARED STV_DEFAULT"
__nv_reservedSMEM_offset_0_alias:
	.zero		0
	.zero		64


//--------------------- .nv.shared._Z33block_attn_mask_16warp_n64_kernelP6__halfS0_S0_PKiS2_S2_S2_S0_S2_S2_iiifiiii --------------------------
	.section	.nv.shared._Z33block_attn_mask_16warp_n64_kernelP6__halfS0_S0_PKiS2_S2_S2_S0_S2_S2_iiifiiii,"aw",@nobits
	.sectionflags	@""
	.align	16
	.zero		1024


//--------------------- .nv.shared._Z36block_attn_mask_8warp_m32n128_kernelP6__halfS0_S0_PKiS2_S2_S2_S0_S2_S2_iiifiiii --------------------------
	.section	.nv.shared._Z36block_attn_mask_8warp_m32n128_kernelP6__halfS0_S0_PKiS2_S2_S2_S0_S2_S2_iiifiiii,"aw",@nobits
	.sectionflags	@""
	.align	16
	.zero		1024


//--------------------- .nv.shared._Z36block_attn_mask_8warp_m16n128_kernelP6__halfS0_S0_PKiS2_S2_S2_S0_S2_S2_iiifiiii --------------------------
	.section	.nv.shared._Z36block_attn_mask_8warp_m16n128_kernelP6__halfS0_S0_PKiS2_S2_S2_S0_S2_S2_iiifiiii,"aw",@nobits
	.sectionflags	@""
	.align	16
	.zero		1024


//--------------------- .nv.shared._Z32block_attn_mask_8warp_n64_kernelP6__halfS0_S0_PKiS2_S2_S2_S0_S2_S2_iiifiiii --------------------------
	.section	.nv.shared._Z32block_attn_mask_8warp_n64_kernelP6__halfS0_S0_PKiS2_S2_S2_S0_S2_S2_iiifiiii,"aw",@nobits
	.sectionflags	@""
	.align	16
	.zero		1024


//--------------------- .nv.shared._Z32block_attn_mask_8warp_n32_kernelP6__halfS0_S0_PKiS2_S2_S2_S0_S2_S2_iiifiiii --------------------------
	.section	.nv.shared._Z32block_attn_mask_8warp_n32_kernelP6__halfS0_S0_PKiS2_S2_S2_S0_S2_S2_iiifiiii,"aw",@nobits
	.sectionflags	@""
	.align	16
	.zero		1024


//--------------------- .nv.shared._Z36block_attn_mask_4warp_m32n128_kernelP6__halfS0_S0_PKiS2_S2_S2_S0_S2_S2_iiifiiii --------------------------
	.section	.nv.shared._Z36block_attn_mask_4warp_m32n128_kernelP6__halfS0_S0_PKiS2_S2_S2_S0_S2_S2_iiifiiii,"aw",@nobits
	.sectionflags	@""
	.align	16
	.zero		1024


//--------------------- .nv.shared._Z36block_attn_mask_4warp_m16n128_kernelP6__halfS0_S0_PKiS2_S2_S2_S0_S2_S2_iiifiiii --------------------------
	.section	.nv.shared._Z36block_attn_mask_4warp_m16n128_kernelP6__halfS0_S0_PKiS2_S2_S2_S0_S2_S2_iiifiiii,"aw",@nobits
	.sectionflags	@""
	.align	16
	.zero		1024


//--------------------- .nv.shared._Z32block_attn_mask_4warp_n64_kernelP6__halfS0_S0_PKiS2_S2_S2_S0_S2_S2_iiifiiii --------------------------
	.section	.nv.shared._Z32block_attn_mask_4warp_n64_kernelP6__halfS0_S0_PKiS2_S2_S2_S0_S2_S2_iiifiiii,"aw",@nobits
	.sectionflags	@""
	.align	16
	.zero		1024


//--------------------- .nv.shared._Z35block_attn_mask_4warp_m16n64_kernelP6__halfS0_S0_PKiS2_S2_S2_S0_S2_S2_iiifiiii --------------------------
	.section	.nv.shared._Z35block_attn_mask_4warp_m16n64_kernelP6__halfS0_S0_PKiS2_S2_S2_S0_S2_S2_iiifiiii,"aw",@nobits
	.sectionflags	@""
	.align	16
	.zero		1024


//--------------------- .nv.shared._Z32block_attn_mask_4warp_n32_kernelP6__halfS0_S0_PKiS2_S2_S2_S0_S2_S2_iiifiiii --------------------------
	.section	.nv.shared._Z32block_attn_mask_4warp_n32_kernelP6__halfS0_S0_PKiS2_S2_S2_S0_S2_S2_iiifiiii,"aw",@nobits
	.sectionflags	@""
	.align	16
	.zero		1024


//--------------------- .nv.shared._Z32block_attn_mask_4warp_n16_kernelP6__halfS0_S0_PKiS2_S2_S2_S0_S2_S2_iiifiiii --------------------------
	.section	.nv.shared._Z32block_attn_mask_4warp_n16_kernelP6__halfS0_S0_PKiS2_S2_S2_S0_S2_S2_iiifiiii,"aw",@nobits
	.sectionflags	@""
	.align	16
	.zero		1024


//--------------------- .nv.shared._Z33block_attn_mask_2warp_n128_kernelP6__halfS0_S0_PKiS2_S2_S2_S0_S2_S2_iiifiiii --------------------------
	.section	.nv.shared._Z33block_attn_mask_2warp_n128_kernelP6__halfS0_S0_PKiS2_S2_S2_S0_S2_S2_iiifiiii,"aw",@nobits
	.sectionflags	@""
	.align	16
	.zero		1024


//--------------------- .nv.shared._Z32block_attn_mask_2warp_n64_kernelP6__halfS0_S0_PKiS2_S2_S2_S0_S2_S2_iiifiiii --------------------------
	.section	.nv.shared._Z32block_attn_mask_2warp_n64_kernelP6__halfS0_S0_PKiS2_S2_S2_S0_S2_S2_iiifiiii,"aw",@nobits
	.sectionflags	@""
	.align	16
	.zero		1024


//--------------------- .nv.shared._Z32block_attn_mask_2warp_n32_kernelP6__halfS0_S0_PKiS2_S2_S2_S0_S2_S2_iiifiiii --------------------------
	.section	.nv.shared._Z32block_attn_mask_2warp_n32_kernelP6__halfS0_S0_PKiS2_S2_S2_S0_S2_S2_iiifiiii,"aw",@nobits
	.sectionflags	@""
	.align	16
	.zero		1024


//--------------------- .nv.shared._Z32block_attn_mask_2warp_n16_kernelP6__halfS0_S0_PKiS2_S2_S2_S0_S2_S2_iiifiiii --------------------------
	.section	.nv.shared._Z32block_attn_mask_2warp_n16_kernelP6__halfS0_S0_PKiS2_S2_S2_S0_S2_S2_iiifiiii,"aw",@nobits
	.sectionflags	@""
	.align	16
	.zero		1024


//--------------------- .nv.shared._Z33block_attn_mask_1warp_n128_kernelP6__halfS0_S0_PKiS2_S2_S2_S0_S2_S2_iiifiiii --------------------------
	.section	.nv.shared._Z33block_attn_mask_1warp_n128_kernelP6__halfS0_S0_PKiS2_S2_S2_S0_S2_S2_iiifiiii,"aw",@nobits
	.sectionflags	@""
	.align	16
	.zero		1024


//--------------------- .nv.shared._Z32block_attn_mask_1warp_n64_kernelP6__halfS0_S0_PKiS2_S2_S2_S0_S2_S2_iiifiiii --------------------------
	.section	.nv.shared._Z32block_attn_mask_1warp_n64_kernelP6__halfS0_S0_PKiS2_S2_S2_S0_S2_S2_iiifiiii,"aw",@nobits
	.sectionflags	@""
	.align	16
	.zero		1024


//--------------------- .nv.shared._Z32block_attn_mask_1warp_n32_kernelP6__halfS0_S0_PKiS2_S2_S2_S0_S2_S2_iiifiiii --------------------------
	.section	.nv.shared._Z32block_attn_mask_1warp_n32_kernelP6__halfS0_S0_PKiS2_S2_S2_S0_S2_S2_iiifiiii,"aw",@nobits
	.sectionflags	@""
	.align	16
	.zero		1024


//--------------------- .nv.shared._Z32block_attn_mask_1warp_n16_kernelP6__halfS0_S0_PKiS2_S2_S2_S0_S2_S2_iiifiiii --------------------------
	.section	.nv.shared._Z32block_attn_mask_1warp_n16_kernelP6__halfS0_S0_PKiS2_S2_S2_S0_S2_S2_iiifiiii,"aw",@nobits
	.sectionflags	@""
	.align	16
	.zero		1024


//--------------------- .nv.constant0._Z34block_attn_mask_16warp_n128_kernelP6__halfS0_S0_PKiS2_S2_S2_S0_S2_S2_iiifiiii --------------------------
	.section	.nv.constant0._Z34block_attn_mask_16warp_n128_kernelP6__halfS0_S0_PKiS2_S2_S2_S0_S2_S2_iiifiiii,"a",@progbits
	.sectionflags	@""
	.align	4
.nv.constant0._Z34block_attn_mask_16warp_n128_kernelP6__halfS0_S0_PKiS2_S2_S2_S0_S2_S2_iiifiiii:
	.zero		1008


//--------------------- .nv.constant0._Z33block_attn_mask_16warp_n64_kernelP6__halfS0_S0_PKiS2_S2_S2_S0_S2_S2_iiifiiii --------------------------
	.section	.nv.constant0._Z33block_attn_mask_16warp_n64_kernelP6__halfS0_S0_PKiS2_S2_S2_S0_S2_S2_iiifiiii,"a",@progbits
	.sectionflags	@""
	.align	4
.nv.constant0._Z33block_attn_mask_16warp_n64_kernelP6__halfS0_S0_PKiS2_S2_S2_S0_S2_S2_iiifiiii:
	.zero		1008


//--------------------- .nv.constant0._Z36block_attn_mask_8warp_m32n128_kernelP6__halfS0_S0_PKiS2_S2_S2_S0_S2_S2_iiifiiii --------------------------
	.section	.nv.constant0._Z36block_attn_mask_8warp_m32n128_kernelP6__halfS0_S0_PKiS2_S2_S2_S0_S2_S2_iiifiiii,"a",@progbits
	.sectionflags	@""
	.align	4
.nv.constant0._Z36block_attn_mask_8warp_m32n128_kernelP6__halfS0_S0_PKiS2_S2_S2_S0_S2_S2_iiifiiii:
	.zero		1008


//--------------------- .nv.constant0._Z36block_attn_mask_8warp_m16n128_kernelP6__halfS0_S0_PKiS2_S2_S2_S0_S2_S2_iiifiiii --------------------------
	.section	.nv.constant0._Z36block_attn_mask_8warp_m16n128_kernelP6__halfS0_S0_PKiS2_S2_S2_S0_S2_S2_iiifiiii,"a",@progbits
	.sectionflags	@""
	.align	4
.nv.constant0._Z36block_attn_mask_8warp_m16n128_kernelP6__halfS0_S0_PKiS2_S2_S2_S0_S2_S2_iiifiiii:
	.zero		1008


//--------------------- .nv.constant0._Z32block_attn_mask_8warp_n64_kernelP6__halfS0_S0_PKiS2_S2_S2_S0_S2_S2_iiifiiii --------------------------
	.section	.nv.constant0._Z32block_attn_mask_8warp_n64_kernelP6__halfS0_S0_PKiS2_S2_S2_S0_S2_S2_iiifiiii,"a",@progbits
	.sectionflags	@""
	.align	4
.nv.constant0._Z32block_attn_mask_8warp_n64_kernelP6__halfS0_S0_PKiS2_S2_S2_S0_S2_S2_iiifiiii:
	.zero		1008


//--------------------- .nv.constant0._Z32block_attn_mask_8warp_n32_kernelP6__halfS0_S0_PKiS2_S2_S2_S0_S2_S2_iiifiiii --------------------------
	.section	.nv.constant0._Z32block_attn_mask_8warp_n32_kernelP6__halfS0_S0_PKiS2_S2_S2_S0_S2_S2_iiifiiii,"a",@progbits
	.sectionflags	@""
	.align	4
.nv.constant0._Z32block_attn_mask_8warp_n32_kernelP6__halfS0_S0_PKiS2_S2_S2_S0_S2_S2_iiifiiii:
	.zero		1008


//--------------------- .nv.constant0._Z36block_attn_mask_4warp_m32n128_kernelP6__halfS0_S0_PKiS2_S2_S2_S0_S2_S2_iiifiiii --------------------------
	.section	.nv.constant0._Z36block_attn_mask_4warp_m32n128_kernelP6__halfS0_S0_PKiS2_S2_S2_S0_S2_S2_iiifiiii,"a",@progbits
	.sectionflags	@""
	.align	4
.nv.constant0._Z36block_attn_mask_4warp_m32n128_kernelP6__halfS0_S0_PKiS2_S2_S2_S0_S2_S2_iiifiiii:
	.zero		1008


//--------------------- .nv.constant0._Z36block_attn_mask_4warp_m16n128_kernelP6__halfS0_S0_PKiS2_S2_S2_S0_S2_S2_iiifiiii --------------------------
	.section	.nv.constant0._Z36block_attn_mask_4warp_m16n128_kernelP6__halfS0_S0_PKiS2_S2_S2_S0_S2_S2_iiifiiii,"a",@progbits
	.sectionflags	@""
	.align	4
.nv.constant0._Z36block_attn_mask_4warp_m16n128_kernelP6__halfS0_S0_PKiS2_S2_S2_S0_S2_S2_iiifiiii:
	.zero		1008


//--------------------- .nv.constant0._Z32block_attn_mask_4warp_n64_kernelP6__halfS0_S0_PKiS2_S2_S2_S0_S2_S2_iiifiiii --------------------------
	.section	.nv.constant0._Z32block_attn_mask_4warp_n64_kernelP6__halfS0_S0_PKiS2_S2_S2_S0_S2_S2_iiifiiii,"a",@progbits
	.sectionflags	@""
	.align	4
.nv.constant0._Z32block_attn_mask_4warp_n64_kernelP6__halfS0_S0_PKiS2_S2_S2_S0_S2_S2_iiifiiii:
	.zero		1008


//--------------------- .nv.constant0._Z35block_attn_mask_4warp_m16n64_kernelP6__halfS0_S0_PKiS2_S2_S2_S0_S2_S2_iiifiiii --------------------------
	.section	.nv.constant0._Z35block_attn_mask_4warp_m16n64_kernelP6__halfS0_S0_PKiS2_S2_S2_S0_S2_S2_iiifiiii,"a",@progbits
	.sectionflags	@""
	.align	4
.nv.constant0._Z35block_attn_mask_4warp_m16n64_kernelP6__halfS0_S0_PKiS2_S2_S2_S0_S2_S2_iiifiiii:
	.zero		1008


//--------------------- .nv.constant0._Z32block_attn_mask_4warp_n32_kernelP6__halfS0_S0_PKiS2_S2_S2_S0_S2_S2_iiifiiii --------------------------
	.section	.nv.constant0._Z32block_attn_mask_4warp_n32_kernelP6__halfS0_S0_PKiS2_S2_S2_S0_S2_S2_iiifiiii,"a",@progbits
	.sectionflags	@""
	.align	4
.nv.constant0._Z32block_attn_mask_4warp_n32_kernelP6__halfS0_S0_PKiS2_S2_S2_S0_S2_S2_iiifiiii:
	.zero		1008


//--------------------- .nv.constant0._Z32block_attn_mask_4warp_n16_kernelP6__halfS0_S0_PKiS2_S2_S2_S0_S2_S2_iiifiiii --------------------------
	.section	.nv.constant0._Z32block_attn_mask_4warp_n16_kernelP6__halfS0_S0_PKiS2_S2_S2_S0_S2_S2_iiifiiii,"a",@progbits
	.sectionflags	@""
	.align	4
.nv.constant0._Z32block_attn_mask_4warp_n16_kernelP6__halfS0_S0_PKiS2_S2_S2_S0_S2_S2_iiifiiii:
	.zero		1008


//--------------------- .nv.constant0._Z33block_attn_mask_2warp_n128_kernelP6__halfS0_S0_PKiS2_S2_S2_S0_S2_S2_iiifiiii --------------------------
	.section	.nv.constant0._Z33block_attn_mask_2warp_n128_kernelP6__halfS0_S0_PKiS2_S2_S2_S0_S2_S2_iiifiiii,"a",@progbits
	.sectionflags	@""
	.align	4
.nv.constant0._Z33block_attn_mask_2warp_n128_kernelP6__halfS0_S0_PKiS2_S2_S2_S0_S2_S2_iiifiiii:
	.zero		1008


//--------------------- .nv.constant0._Z32block_attn_mask_2warp_n64_kernelP6__halfS0_S0_PKiS2_S2_S2_S0_S2_S2_iiifiiii --------------------------
	.section	.nv.constant0._Z32block_attn_mask_2warp_n64_kernelP6__halfS0_S0_PKiS2_S2_S2_S0_S2_S2_iiifiiii,"a",@progbits
	.sectionflags	@""
	.align	4
.nv.constant0._Z32block_attn_mask_2warp_n64_kernelP6__halfS0_S0_PKiS2_S2_S2_S0_S2_S2_iiifiiii:
	.zero		1008


//--------------------- .nv.constant0._Z32block_attn_mask_2warp_n32_kernelP6__halfS0_S0_PKiS2_S2_S2_S0_S2_S2_iiifiiii --------------------------
	.section	.nv.constant0._Z32block_attn_mask_2warp_n32_kernelP6__halfS0_S0_PKiS2_S2_S2_S0_S2_S2_iiifiiii,"a",@progbits
	.sectionflags	@""
	.align	4
.nv.constant0._Z32block_attn_mask_2warp_n32_kernelP6__halfS0_S0_PKiS2_S2_S2_S0_S2_S2_iiifiiii:
	.zero		1008


//--------------------- .nv.constant0._Z32block_attn_mask_2warp_n16_kernelP6__halfS0_S0_PKiS2_S2_S2_S0_S2_S2_iiifiiii --------------------------
	.section	.nv.constant0._Z32block_attn_mask_2warp_n16_kernelP6__halfS0_S0_PKiS2_S2_S2_S0_S2_S2_iiifiiii,"a",@progbits
	.sectionflags	@""
	.align	4
.nv.constant0._Z32block_attn_mask_2warp_n16_kernelP6__halfS0_S0_PKiS2_S2_S2_S0_S2_S2_iiifiiii:
	.zero		1008


//--------------------- .nv.constant0._Z33block_attn_mask_1warp_n128_kernelP6__halfS0_S0_PKiS2_S2_S2_S0_S2_S2_iiifiiii --------------------------
	.section	.nv.constant0._Z33block_attn_mask_1warp_n128_kernelP6__halfS0_S0_PKiS2_S2_S2_S0_S2_S2_iiifiiii,"a",@progbits
	.sectionflags	@""
	.align	4
.nv.constant0._Z33block_attn_mask_1warp_n128_kernelP6__halfS0_S0_PKiS2_S2_S2_S0_S2_S2_iiifiiii:
	.zero		1008


//--------------------- .nv.constant0._Z32block_attn_mask_1warp_n64_kernelP6__halfS0_S0_PKiS2_S2_S2_S0_S2_S2_iiifiiii --------------------------
	.section	.nv.constant0._Z32block_attn_mask_1warp_n64_kernelP6__halfS0_S0_PKiS2_S2_S2_S0_S2_S2_iiifiiii,"a",@progbits
	.sectionflags	@""
	.align	4
.nv.constant0._Z32block_attn_mask_1warp_n64_kernelP6__halfS0_S0_PKiS2_S2_S2_S0_S2_S2_iiifiiii:
	.zero		1008


//--------------------- .nv.constant0._Z32block_attn_mask_1warp_n32_kernelP6__halfS0_S0_PKiS2_S2_S2_S0_S2_S2_iiifiiii --------------------------
	.section	.nv.constant0._Z32block_attn_mask_1warp_n32_kernelP6__halfS0_S0_PKiS2_S2_S2_S0_S2_S2_iiifiiii,"a",@progbits
	.sectionflags	@""
	.align	4
.nv.constant0._Z32block_attn_mask_1warp_n32_kernelP6__halfS0_S0_PKiS2_S2_S2_S0_S2_S2_iiifiiii:
	.zero		1008


//--------------------- .nv.constant0._Z32block_attn_mask_1warp_n16_kernelP6__halfS0_S0_PKiS2_S2_S2_S0_S2_S2_iiifiiii --------------------------
	.section	.nv.constant0._Z32block_attn_mask_1warp_n16_kernelP6__halfS0_S0_PKiS2_S2_S2_S0_S2_S2_iiifiiii,"a",@progbits
	.sectionflags	@""
	.align	4
.nv.constant0._Z32block_attn_mask_1warp_n16_kernelP6__halfS0_S0_PKiS2_S2_S2_S0_S2_S2_iiifiiii:
	.zero		1008


//--------------------- SYMBOLS --------------------------

	.type		.nv.reservedSmem.offset0,@object
	.size		.nv.reservedSmem.offset0,0x4
	.type		.nv.reservedSmem.cap,@object
	.size		.nv.reservedSmem.cap,0x4
